//
// Generated by NVIDIA NVVM Compiler
//
// Compiler Build ID: CL-36424714
// Cuda compilation tools, release 13.0, V13.0.88
// Based on NVVM 20.0.0
//

.version 9.0
.target sm_100
.address_size 64

	// .globl	_ZN3cub18CUB_300001_SM_10006detail11EmptyKernelIvEEvv
// _ZZN3cub18CUB_300001_SM_10006detail6reduce28DeviceReduceSingleTileKernelINS2_10policy_hubIljN4cuda3std3__44plusIlEEE10Policy1000EN6thrust24THRUST_300001_SM_1000_NS18transform_iteratorI18GridPointValidatorNSD_17counting_iteratorIyNSD_11use_defaultESH_SH_EEllEEPljS9_llNS7_10__identityEEEvT0_T1_T2_T3_T4_T6_E12temp_storage has been demoted
// _ZZN3cub18CUB_300001_SM_10006detail6reduce18DeviceReduceKernelINS2_10policy_hubIljN4cuda3std3__44plusIlEEE10Policy1000EN6thrust24THRUST_300001_SM_1000_NS18transform_iteratorI18GridPointValidatorNSD_17counting_iteratorIyNSD_11use_defaultESH_SH_EEllEEjS9_lNS7_10__identityEEEvT0_PT3_T1_NS0_13GridEvenShareISO_EET2_T4_E12temp_storage has been demoted
// _ZZN3cub18CUB_300001_SM_10006detail6reduce28DeviceReduceSingleTileKernelINS2_10policy_hubIljN4cuda3std3__44plusIlEEE10Policy1000EPlSC_iS9_llNS7_10__identityEEEvT0_T1_T2_T3_T4_T6_E12temp_storage has been demoted
// _ZZN3cub18CUB_300001_SM_10006detail6reduce28DeviceReduceSingleTileKernelINS2_10policy_hubIlyN4cuda3std3__44plusIlEEE10Policy1000EN6thrust24THRUST_300001_SM_1000_NS18transform_iteratorI18GridPointValidatorNSD_17counting_iteratorIyNSD_11use_defaultESH_SH_EEllEEPlyS9_llNS7_10__identityEEEvT0_T1_T2_T3_T4_T6_E12temp_storage has been demoted
// _ZZN3cub18CUB_300001_SM_10006detail6reduce18DeviceReduceKernelINS2_10policy_hubIlyN4cuda3std3__44plusIlEEE10Policy1000EN6thrust24THRUST_300001_SM_1000_NS18transform_iteratorI18GridPointValidatorNSD_17counting_iteratorIyNSD_11use_defaultESH_SH_EEllEEyS9_lNS7_10__identityEEEvT0_PT3_T1_NS0_13GridEvenShareISO_EET2_T4_E12temp_storage has been demoted
// _ZZN3cub18CUB_300001_SM_10006detail6reduce28DeviceReduceSingleTileKernelINS2_10policy_hubIlyN4cuda3std3__44plusIlEEE10Policy1000EPlSC_iS9_llNS7_10__identityEEEvT0_T1_T2_T3_T4_T6_E12temp_storage has been demoted
// _ZZN3cub18CUB_300001_SM_10006detail6select23DeviceSelectSweepKernelINS2_10policy_hubIyNS0_8NullTypeEiLb0ELNS0_10SelectImplE0EE10Policy1000EN6thrust24THRUST_300001_SM_1000_NS17counting_iteratorIyNSA_11use_defaultESC_SC_EEPS5_NSA_6detail15normal_iteratorINSA_10device_ptrIyEEEEPlNS0_13ScanTileStateIiLb1EEE18GridPointValidatorS5_iNS2_19streaming_context_tIlLb1EEELS6_0EEEvT0_T1_T2_T3_T4_T5_T6_T7_iT8_NS1_7vsmem_tEE19static_temp_storage has been demoted
.global .align 1 .b8 _ZN30_INTERNAL_4d46bd4c_4_k_cu_main4cuda3std3__45__cpo5beginE[1];
.global .align 1 .b8 _ZN30_INTERNAL_4d46bd4c_4_k_cu_main4cuda3std3__45__cpo3endE[1];
.global .align 1 .b8 _ZN30_INTERNAL_4d46bd4c_4_k_cu_main4cuda3std3__45__cpo6cbeginE[1];
.global .align 1 .b8 _ZN30_INTERNAL_4d46bd4c_4_k_cu_main4cuda3std3__45__cpo4cendE[1];
.global .align 1 .b8 _ZN30_INTERNAL_4d46bd4c_4_k_cu_main4cuda3std3__45__cpo6rbeginE[1];
.global .align 1 .b8 _ZN30_INTERNAL_4d46bd4c_4_k_cu_main4cuda3std3__45__cpo4rendE[1];
.global .align 1 .b8 _ZN30_INTERNAL_4d46bd4c_4_k_cu_main4cuda3std3__45__cpo7crbeginE[1];
.global .align 1 .b8 _ZN30_INTERNAL_4d46bd4c_4_k_cu_main4cuda3std3__45__cpo5crendE[1];
.global .align 1 .b8 _ZN30_INTERNAL_4d46bd4c_4_k_cu_main4cuda3std3__432_GLOBAL__N__4d46bd4c_4_k_cu_main6ignoreE[1];
.global .align 1 .b8 _ZN30_INTERNAL_4d46bd4c_4_k_cu_main4cuda3std3__419piecewise_constructE[1];
.global .align 1 .b8 _ZN30_INTERNAL_4d46bd4c_4_k_cu_main4cuda3std3__48in_placeE[1];
.global .align 1 .b8 _ZN30_INTERNAL_4d46bd4c_4_k_cu_main4cuda3std3__420unreachable_sentinelE[1];
.global .align 1 .b8 _ZN30_INTERNAL_4d46bd4c_4_k_cu_main4cuda3std3__47nulloptE[1];
.global .align 1 .b8 _ZN30_INTERNAL_4d46bd4c_4_k_cu_main4cuda3std3__48unexpectE[1];
.global .align 1 .b8 _ZN30_INTERNAL_4d46bd4c_4_k_cu_main4cuda3std6ranges3__45__cpo4swapE[1];
.global .align 1 .b8 _ZN30_INTERNAL_4d46bd4c_4_k_cu_main4cuda3std6ranges3__45__cpo9iter_moveE[1];
.global .align 1 .b8 _ZN30_INTERNAL_4d46bd4c_4_k_cu_main4cuda3std6ranges3__45__cpo5beginE[1];
.global .align 1 .b8 _ZN30_INTERNAL_4d46bd4c_4_k_cu_main4cuda3std6ranges3__45__cpo3endE[1];
.global .align 1 .b8 _ZN30_INTERNAL_4d46bd4c_4_k_cu_main4cuda3std6ranges3__45__cpo6cbeginE[1];
.global .align 1 .b8 _ZN30_INTERNAL_4d46bd4c_4_k_cu_main4cuda3std6ranges3__45__cpo4cendE[1];
.global .align 1 .b8 _ZN30_INTERNAL_4d46bd4c_4_k_cu_main4cuda3std6ranges3__45__cpo7advanceE[1];
.global .align 1 .b8 _ZN30_INTERNAL_4d46bd4c_4_k_cu_main4cuda3std6ranges3__45__cpo9iter_swapE[1];
.global .align 1 .b8 _ZN30_INTERNAL_4d46bd4c_4_k_cu_main4cuda3std6ranges3__45__cpo4nextE[1];
.global .align 1 .b8 _ZN30_INTERNAL_4d46bd4c_4_k_cu_main4cuda3std6ranges3__45__cpo4prevE[1];
.global .align 1 .b8 _ZN30_INTERNAL_4d46bd4c_4_k_cu_main4cuda3std6ranges3__45__cpo4dataE[1];
.global .align 1 .b8 _ZN30_INTERNAL_4d46bd4c_4_k_cu_main4cuda3std6ranges3__45__cpo5cdataE[1];
.global .align 1 .b8 _ZN30_INTERNAL_4d46bd4c_4_k_cu_main4cuda3std6ranges3__45__cpo4sizeE[1];
.global .align 1 .b8 _ZN30_INTERNAL_4d46bd4c_4_k_cu_main4cuda3std6ranges3__45__cpo5ssizeE[1];
.global .align 1 .b8 _ZN30_INTERNAL_4d46bd4c_4_k_cu_main4cuda3std6ranges3__45__cpo8distanceE[1];
.global .align 1 .b8 _ZN30_INTERNAL_4d46bd4c_4_k_cu_main6thrust24THRUST_300001_SM_1000_NS8cuda_cub3parE[1];
.global .align 1 .b8 _ZN30_INTERNAL_4d46bd4c_4_k_cu_main6thrust24THRUST_300001_SM_1000_NS8cuda_cub10par_nosyncE[1];
.global .align 1 .b8 _ZN30_INTERNAL_4d46bd4c_4_k_cu_main6thrust24THRUST_300001_SM_1000_NS6system6detail10sequential3seqE[1];
.global .align 1 .b8 _ZN30_INTERNAL_4d46bd4c_4_k_cu_main6thrust24THRUST_300001_SM_1000_NS6system3cpp3parE[1];
.global .align 1 .b8 _ZN30_INTERNAL_4d46bd4c_4_k_cu_main6thrust24THRUST_300001_SM_1000_NS12placeholders2_1E[1];
.global .align 1 .b8 _ZN30_INTERNAL_4d46bd4c_4_k_cu_main6thrust24THRUST_300001_SM_1000_NS12placeholders2_2E[1];
.global .align 1 .b8 _ZN30_INTERNAL_4d46bd4c_4_k_cu_main6thrust24THRUST_300001_SM_1000_NS12placeholders2_3E[1];
.global .align 1 .b8 _ZN30_INTERNAL_4d46bd4c_4_k_cu_main6thrust24THRUST_300001_SM_1000_NS12placeholders2_4E[1];
.global .align 1 .b8 _ZN30_INTERNAL_4d46bd4c_4_k_cu_main6thrust24THRUST_300001_SM_1000_NS12placeholders2_5E[1];
.global .align 1 .b8 _ZN30_INTERNAL_4d46bd4c_4_k_cu_main6thrust24THRUST_300001_SM_1000_NS12placeholders2_6E[1];
.global .align 1 .b8 _ZN30_INTERNAL_4d46bd4c_4_k_cu_main6thrust24THRUST_300001_SM_1000_NS12placeholders2_7E[1];
.global .align 1 .b8 _ZN30_INTERNAL_4d46bd4c_4_k_cu_main6thrust24THRUST_300001_SM_1000_NS12placeholders2_8E[1];
.global .align 1 .b8 _ZN30_INTERNAL_4d46bd4c_4_k_cu_main6thrust24THRUST_300001_SM_1000_NS12placeholders2_9E[1];
.global .align 1 .b8 _ZN30_INTERNAL_4d46bd4c_4_k_cu_main6thrust24THRUST_300001_SM_1000_NS12placeholders3_10E[1];
.global .align 1 .b8 _ZN30_INTERNAL_4d46bd4c_4_k_cu_main6thrust24THRUST_300001_SM_1000_NS3seqE[1];
.global .align 1 .b8 _ZN30_INTERNAL_4d46bd4c_4_k_cu_main6thrust24THRUST_300001_SM_1000_NS6deviceE[1];

.visible .entry _ZN3cub18CUB_300001_SM_10006detail11EmptyKernelIvEEvv()
{


	ret;

}
	// .globl	_ZN3cub18CUB_300001_SM_10006detail8for_each13static_kernelINS2_12policy_hub_t12policy_500_tEmN6thrust24THRUST_300001_SM_1000_NS8cuda_cub20__uninitialized_fill7functorINS7_10device_ptrIyEEyEEEEvT0_T1_
.visible .entry _ZN3cub18CUB_300001_SM_10006detail8for_each13static_kernelINS2_12policy_hub_t12policy_500_tEmN6thrust24THRUST_300001_SM_1000_NS8cuda_cub20__uninitialized_fill7functorINS7_10device_ptrIyEEyEEEEvT0_T1_(
	.param .u64 _ZN3cub18CUB_300001_SM_10006detail8for_each13static_kernelINS2_12policy_hub_t12policy_500_tEmN6thrust24THRUST_300001_SM_1000_NS8cuda_cub20__uninitialized_fill7functorINS7_10device_ptrIyEEyEEEEvT0_T1__param_0,
	.param .align 8 .b8 _ZN3cub18CUB_300001_SM_10006detail8for_each13static_kernelINS2_12policy_hub_t12policy_500_tEmN6thrust24THRUST_300001_SM_1000_NS8cuda_cub20__uninitialized_fill7functorINS7_10device_ptrIyEEyEEEEvT0_T1__param_1[16]
)
.maxntid 256
{
	.reg .pred 	%p<4>;
	.reg .b32 	%r<5>;
	.reg .b64 	%rd<18>;

	ld.param.u64 	%rd6, [_ZN3cub18CUB_300001_SM_10006detail8for_each13static_kernelINS2_12policy_hub_t12policy_500_tEmN6thrust24THRUST_300001_SM_1000_NS8cuda_cub20__uninitialized_fill7functorINS7_10device_ptrIyEEyEEEEvT0_T1__param_1+8];
	ld.param.u64 	%rd5, [_ZN3cub18CUB_300001_SM_10006detail8for_each13static_kernelINS2_12policy_hub_t12policy_500_tEmN6thrust24THRUST_300001_SM_1000_NS8cuda_cub20__uninitialized_fill7functorINS7_10device_ptrIyEEyEEEEvT0_T1__param_1];
	ld.param.u64 	%rd7, [_ZN3cub18CUB_300001_SM_10006detail8for_each13static_kernelINS2_12policy_hub_t12policy_500_tEmN6thrust24THRUST_300001_SM_1000_NS8cuda_cub20__uninitialized_fill7functorINS7_10device_ptrIyEEyEEEEvT0_T1__param_0];
	mov.u32 	%r2, %ctaid.x;
	mul.wide.u32 	%rd1, %r2, 512;
	sub.s64 	%rd2, %rd7, %rd1;
	setp.lt.u64 	%p1, %rd2, 512;
	@%p1 bra 	$L__BB1_2;
	mov.u32 	%r4, %tid.x;
	cvta.to.global.u64 	%rd13, %rd5;
	cvt.u64.u32 	%rd14, %r4;
	add.s64 	%rd15, %rd1, %rd14;
	shl.b64 	%rd16, %rd15, 3;
	add.s64 	%rd17, %rd13, %rd16;
	st.global.u64 	[%rd17], %rd6;
	st.global.u64 	[%rd17+2048], %rd6;
	bra.uni 	$L__BB1_6;
$L__BB1_2:
	cvta.to.global.u64 	%rd8, %rd5;
	mov.u32 	%r1, %tid.x;
	cvt.u64.u32 	%rd9, %r1;
	setp.le.u64 	%p2, %rd2, %rd9;
	add.s64 	%rd10, %rd1, %rd9;
	shl.b64 	%rd11, %rd10, 3;
	add.s64 	%rd4, %rd8, %rd11;
	@%p2 bra 	$L__BB1_4;
	st.global.u64 	[%rd4], %rd6;
$L__BB1_4:
	add.s32 	%r3, %r1, 256;
	cvt.u64.u32 	%rd12, %r3;
	setp.le.u64 	%p3, %rd2, %rd12;
	@%p3 bra 	$L__BB1_6;
	st.global.u64 	[%rd4+2048], %rd6;
$L__BB1_6:
	ret;

}
	// .globl	_ZN3cub18CUB_300001_SM_10006detail6reduce28DeviceReduceSingleTileKernelINS2_10policy_hubIljN4cuda3std3__44plusIlEEE10Policy1000EN6thrust24THRUST_300001_SM_1000_NS18transform_iteratorI18GridPointValidatorNSD_17counting_iteratorIyNSD_11use_defaultESH_SH_EEllEEPljS9_llNS7_10__identityEEEvT0_T1_T2_T3_T4_T6_
.visible .entry _ZN3cub18CUB_300001_SM_10006detail6reduce28DeviceReduceSingleTileKernelINS2_10policy_hubIljN4cuda3std3__44plusIlEEE10Policy1000EN6thrust24THRUST_300001_SM_1000_NS18transform_iteratorI18GridPointValidatorNSD_17counting_iteratorIyNSD_11use_defaultESH_SH_EEllEEPljS9_llNS7_10__identityEEEvT0_T1_T2_T3_T4_T6_(
	.param .align 8 .b8 _ZN3cub18CUB_300001_SM_10006detail6reduce28DeviceReduceSingleTileKernelINS2_10policy_hubIljN4cuda3std3__44plusIlEEE10Policy1000EN6thrust24THRUST_300001_SM_1000_NS18transform_iteratorI18GridPointValidatorNSD_17counting_iteratorIyNSD_11use_defaultESH_SH_EEllEEPljS9_llNS7_10__identityEEEvT0_T1_T2_T3_T4_T6__param_0[1264],
	.param .u64 .ptr .align 1 _ZN3cub18CUB_300001_SM_10006detail6reduce28DeviceReduceSingleTileKernelINS2_10policy_hubIljN4cuda3std3__44plusIlEEE10Policy1000EN6thrust24THRUST_300001_SM_1000_NS18transform_iteratorI18GridPointValidatorNSD_17counting_iteratorIyNSD_11use_defaultESH_SH_EEllEEPljS9_llNS7_10__identityEEEvT0_T1_T2_T3_T4_T6__param_1,
	.param .u32 _ZN3cub18CUB_300001_SM_10006detail6reduce28DeviceReduceSingleTileKernelINS2_10policy_hubIljN4cuda3std3__44plusIlEEE10Policy1000EN6thrust24THRUST_300001_SM_1000_NS18transform_iteratorI18GridPointValidatorNSD_17counting_iteratorIyNSD_11use_defaultESH_SH_EEllEEPljS9_llNS7_10__identityEEEvT0_T1_T2_T3_T4_T6__param_2,
	.param .align 1 .b8 _ZN3cub18CUB_300001_SM_10006detail6reduce28DeviceReduceSingleTileKernelINS2_10policy_hubIljN4cuda3std3__44plusIlEEE10Policy1000EN6thrust24THRUST_300001_SM_1000_NS18transform_iteratorI18GridPointValidatorNSD_17counting_iteratorIyNSD_11use_defaultESH_SH_EEllEEPljS9_llNS7_10__identityEEEvT0_T1_T2_T3_T4_T6__param_3[1],
	.param .u64 _ZN3cub18CUB_300001_SM_10006detail6reduce28DeviceReduceSingleTileKernelINS2_10policy_hubIljN4cuda3std3__44plusIlEEE10Policy1000EN6thrust24THRUST_300001_SM_1000_NS18transform_iteratorI18GridPointValidatorNSD_17counting_iteratorIyNSD_11use_defaultESH_SH_EEllEEPljS9_llNS7_10__identityEEEvT0_T1_T2_T3_T4_T6__param_4,
	.param .align 1 .b8 _ZN3cub18CUB_300001_SM_10006detail6reduce28DeviceReduceSingleTileKernelINS2_10policy_hubIljN4cuda3std3__44plusIlEEE10Policy1000EN6thrust24THRUST_300001_SM_1000_NS18transform_iteratorI18GridPointValidatorNSD_17counting_iteratorIyNSD_11use_defaultESH_SH_EEllEEPljS9_llNS7_10__identityEEEvT0_T1_T2_T3_T4_T6__param_5[1]
)
.maxntid 512
.minnctapersm 1
{
	.reg .pred 	%p<409>;
	.reg .b32 	%r<1229>;
	.reg .b64 	%rd<2910>;
	.reg .b64 	%fd<4415>;
	// demoted variable
	.shared .align 8 .b8 _ZZN3cub18CUB_300001_SM_10006detail6reduce28DeviceReduceSingleTileKernelINS2_10policy_hubIljN4cuda3std3__44plusIlEEE10Policy1000EN6thrust24THRUST_300001_SM_1000_NS18transform_iteratorI18GridPointValidatorNSD_17counting_iteratorIyNSD_11use_defaultESH_SH_EEllEEPljS9_llNS7_10__identityEEEvT0_T1_T2_T3_T4_T6_E12temp_storage[152];
	mov.b64 	%rd1115, _ZN3cub18CUB_300001_SM_10006detail6reduce28DeviceReduceSingleTileKernelINS2_10policy_hubIljN4cuda3std3__44plusIlEEE10Policy1000EN6thrust24THRUST_300001_SM_1000_NS18transform_iteratorI18GridPointValidatorNSD_17counting_iteratorIyNSD_11use_defaultESH_SH_EEllEEPljS9_llNS7_10__identityEEEvT0_T1_T2_T3_T4_T6__param_0;
	ld.param.u64 	%rd1116, [_ZN3cub18CUB_300001_SM_10006detail6reduce28DeviceReduceSingleTileKernelINS2_10policy_hubIljN4cuda3std3__44plusIlEEE10Policy1000EN6thrust24THRUST_300001_SM_1000_NS18transform_iteratorI18GridPointValidatorNSD_17counting_iteratorIyNSD_11use_defaultESH_SH_EEllEEPljS9_llNS7_10__identityEEEvT0_T1_T2_T3_T4_T6__param_1];
	ld.param.u32 	%r170, [_ZN3cub18CUB_300001_SM_10006detail6reduce28DeviceReduceSingleTileKernelINS2_10policy_hubIljN4cuda3std3__44plusIlEEE10Policy1000EN6thrust24THRUST_300001_SM_1000_NS18transform_iteratorI18GridPointValidatorNSD_17counting_iteratorIyNSD_11use_defaultESH_SH_EEllEEPljS9_llNS7_10__identityEEEvT0_T1_T2_T3_T4_T6__param_2];
	cvta.to.global.u64 	%rd1, %rd1116;
	setp.ne.s32 	%p1, %r170, 0;
	@%p1 bra 	$L__BB2_3;
	mov.u32 	%r1210, %tid.x;
	setp.ne.s32 	%p408, %r1210, 0;
	@%p408 bra 	$L__BB2_746;
	ld.param.u64 	%rd2560, [_ZN3cub18CUB_300001_SM_10006detail6reduce28DeviceReduceSingleTileKernelINS2_10policy_hubIljN4cuda3std3__44plusIlEEE10Policy1000EN6thrust24THRUST_300001_SM_1000_NS18transform_iteratorI18GridPointValidatorNSD_17counting_iteratorIyNSD_11use_defaultESH_SH_EEllEEPljS9_llNS7_10__identityEEEvT0_T1_T2_T3_T4_T6__param_4];
	st.global.u64 	[%rd1], %rd2560;
	bra.uni 	$L__BB2_746;
$L__BB2_3:
	ld.param.u32 	%r1211, [_ZN3cub18CUB_300001_SM_10006detail6reduce28DeviceReduceSingleTileKernelINS2_10policy_hubIljN4cuda3std3__44plusIlEEE10Policy1000EN6thrust24THRUST_300001_SM_1000_NS18transform_iteratorI18GridPointValidatorNSD_17counting_iteratorIyNSD_11use_defaultESH_SH_EEllEEPljS9_llNS7_10__identityEEEvT0_T1_T2_T3_T4_T6__param_2];
	mov.u64 	%rd1118, %rd1115;
	ld.param.u64 	%rd2, [%rd1118+1256];
	ld.param.s32 	%rd5, [%rd1118+1248];
	ld.param.s32 	%rd7, [%rd1118+1240];
	ld.param.s32 	%rd9, [%rd1118+1232];
	ld.param.s32 	%rd11, [%rd1118+1224];
	ld.param.s32 	%rd13, [%rd1118+1216];
	ld.param.f64 	%fd1, [%rd1118+1208];
	ld.param.f64 	%fd2, [%rd1118+1176];
	ld.param.f64 	%fd3, [%rd1118+1168];
	ld.param.f64 	%fd4, [%rd1118+1160];
	ld.param.f64 	%fd5, [%rd1118+1152];
	ld.param.f64 	%fd6, [%rd1118+1144];
	ld.param.f64 	%fd7, [%rd1118+1136];
	ld.param.f64 	%fd8, [%rd1118+1096];
	ld.param.f64 	%fd9, [%rd1118+1088];
	ld.param.f64 	%fd10, [%rd1118+1072];
	ld.param.f64 	%fd11, [%rd1118+1064];
	ld.param.f64 	%fd12, [%rd1118+1056];
	ld.param.f64 	%fd13, [%rd1118+1040];
	ld.param.f64 	%fd14, [%rd1118+1032];
	ld.param.f64 	%fd15, [%rd1118+1024];
	ld.param.f64 	%fd16, [%rd1118+1016];
	ld.param.f64 	%fd17, [%rd1118+1000];
	ld.param.f64 	%fd18, [%rd1118+992];
	ld.param.f64 	%fd19, [%rd1118+984];
	ld.param.f64 	%fd20, [%rd1118+976];
	ld.param.f64 	%fd21, [%rd1118+552];
	ld.param.f64 	%fd22, [%rd1118+544];
	ld.param.f64 	%fd23, [%rd1118+536];
	ld.param.f64 	%fd24, [%rd1118+520];
	ld.param.f64 	%fd25, [%rd1118+512];
	ld.param.f64 	%fd26, [%rd1118+504];
	ld.param.f64 	%fd27, [%rd1118+496];
	ld.param.f64 	%fd28, [%rd1118+488];
	ld.param.f64 	%fd29, [%rd1118+480];
	ld.param.f64 	%fd30, [%rd1118+472];
	ld.param.f64 	%fd31, [%rd1118+464];
	ld.param.f64 	%fd32, [%rd1118+264];
	ld.param.f64 	%fd33, [%rd1118+256];
	ld.param.f64 	%fd34, [%rd1118+248];
	ld.param.f64 	%fd35, [%rd1118+216];
	ld.param.f64 	%fd36, [%rd1118+200];
	ld.param.f64 	%fd37, [%rd1118+48];
	ld.param.f64 	%fd38, [%rd1118+24];
	ld.param.f64 	%fd39, [%rd1118+8];
	ld.param.s32 	%rd14, [%rd1118+1252];
	ld.param.s32 	%rd15, [%rd1118+1244];
	ld.param.s32 	%rd16, [%rd1118+1236];
	ld.param.s32 	%rd17, [%rd1118+1228];
	ld.param.s32 	%rd18, [%rd1118+1220];
	setp.gt.u32 	%p2, %r1211, 3583;
	@%p2 bra 	$L__BB2_102;
	ld.param.u32 	%r1217, [_ZN3cub18CUB_300001_SM_10006detail6reduce28DeviceReduceSingleTileKernelINS2_10policy_hubIljN4cuda3std3__44plusIlEEE10Policy1000EN6thrust24THRUST_300001_SM_1000_NS18transform_iteratorI18GridPointValidatorNSD_17counting_iteratorIyNSD_11use_defaultESH_SH_EEllEEPljS9_llNS7_10__identityEEEvT0_T1_T2_T3_T4_T6__param_2];
	mov.u32 	%r1, %tid.x;
	setp.ge.u32 	%p331, %r1, %r1217;
	mov.b64 	%rd2604, 0;
	mov.u32 	%r1224, %r1;
	@%p331 bra 	$L__BB2_48;
	cvt.u64.u32 	%rd2346, %r1;
	mov.u64 	%rd2347, %rd1115;
	ld.param.u64 	%rd2348, [%rd2347];
	add.s64 	%rd19, %rd2348, %rd2346;
	setp.ge.u64 	%p332, %rd19, %rd2;
	mov.b64 	%rd2604, 0;
	@%p332 bra 	$L__BB2_47;
	or.b64  	%rd2349, %rd19, %rd14;
	and.b64  	%rd2350, %rd2349, -4294967296;
	setp.ne.s64 	%p333, %rd2350, 0;
	@%p333 bra 	$L__BB2_8;
	cvt.u32.u64 	%r993, %rd14;
	cvt.u32.u64 	%r994, %rd19;
	div.u32 	%r995, %r994, %r993;
	mul.lo.s32 	%r996, %r995, %r993;
	sub.s32 	%r997, %r994, %r996;
	cvt.u64.u32 	%rd2561, %r995;
	cvt.u64.u32 	%rd2562, %r997;
	bra.uni 	$L__BB2_9;
$L__BB2_8:
	div.u64 	%rd2561, %rd19, %rd14;
	mul.lo.s64 	%rd2351, %rd2561, %rd14;
	sub.s64 	%rd2562, %rd19, %rd2351;
$L__BB2_9:
	cvt.u32.u64 	%r2, %rd2562;
	or.b64  	%rd2352, %rd2561, %rd5;
	and.b64  	%rd2353, %rd2352, -4294967296;
	setp.ne.s64 	%p334, %rd2353, 0;
	@%p334 bra 	$L__BB2_11;
	cvt.u32.u64 	%r998, %rd5;
	cvt.u32.u64 	%r999, %rd2561;
	div.u32 	%r1000, %r999, %r998;
	mul.lo.s32 	%r1001, %r1000, %r998;
	sub.s32 	%r1002, %r999, %r1001;
	cvt.u64.u32 	%rd2563, %r1000;
	cvt.u64.u32 	%rd2564, %r1002;
	bra.uni 	$L__BB2_12;
$L__BB2_11:
	div.u64 	%rd2563, %rd2561, %rd5;
	mul.lo.s64 	%rd2354, %rd2563, %rd5;
	sub.s64 	%rd2564, %rd2561, %rd2354;
$L__BB2_12:
	cvt.u32.u64 	%r3, %rd2564;
	or.b64  	%rd2355, %rd2563, %rd15;
	and.b64  	%rd2356, %rd2355, -4294967296;
	setp.ne.s64 	%p335, %rd2356, 0;
	@%p335 bra 	$L__BB2_14;
	cvt.u32.u64 	%r1003, %rd15;
	cvt.u32.u64 	%r1004, %rd2563;
	div.u32 	%r1005, %r1004, %r1003;
	mul.lo.s32 	%r1006, %r1005, %r1003;
	sub.s32 	%r1007, %r1004, %r1006;
	cvt.u64.u32 	%rd2565, %r1005;
	cvt.u64.u32 	%rd2566, %r1007;
	bra.uni 	$L__BB2_15;
$L__BB2_14:
	div.u64 	%rd2565, %rd2563, %rd15;
	mul.lo.s64 	%rd2357, %rd2565, %rd15;
	sub.s64 	%rd2566, %rd2563, %rd2357;
$L__BB2_15:
	cvt.u32.u64 	%r4, %rd2566;
	or.b64  	%rd2358, %rd2565, %rd7;
	and.b64  	%rd2359, %rd2358, -4294967296;
	setp.ne.s64 	%p336, %rd2359, 0;
	@%p336 bra 	$L__BB2_17;
	cvt.u32.u64 	%r1008, %rd7;
	cvt.u32.u64 	%r1009, %rd2565;
	div.u32 	%r1010, %r1009, %r1008;
	mul.lo.s32 	%r1011, %r1010, %r1008;
	sub.s32 	%r1012, %r1009, %r1011;
	cvt.u64.u32 	%rd2567, %r1010;
	cvt.u64.u32 	%rd2568, %r1012;
	bra.uni 	$L__BB2_18;
$L__BB2_17:
	div.u64 	%rd2567, %rd2565, %rd7;
	mul.lo.s64 	%rd2360, %rd2567, %rd7;
	sub.s64 	%rd2568, %rd2565, %rd2360;
$L__BB2_18:
	cvt.u32.u64 	%r5, %rd2568;
	or.b64  	%rd2361, %rd2567, %rd16;
	and.b64  	%rd2362, %rd2361, -4294967296;
	setp.ne.s64 	%p337, %rd2362, 0;
	@%p337 bra 	$L__BB2_20;
	cvt.u32.u64 	%r1013, %rd16;
	cvt.u32.u64 	%r1014, %rd2567;
	div.u32 	%r1015, %r1014, %r1013;
	mul.lo.s32 	%r1016, %r1015, %r1013;
	sub.s32 	%r1017, %r1014, %r1016;
	cvt.u64.u32 	%rd2569, %r1015;
	cvt.u64.u32 	%rd2570, %r1017;
	bra.uni 	$L__BB2_21;
$L__BB2_20:
	div.u64 	%rd2569, %rd2567, %rd16;
	mul.lo.s64 	%rd2363, %rd2569, %rd16;
	sub.s64 	%rd2570, %rd2567, %rd2363;
$L__BB2_21:
	cvt.u32.u64 	%r6, %rd2570;
	or.b64  	%rd2364, %rd2569, %rd9;
	and.b64  	%rd2365, %rd2364, -4294967296;
	setp.ne.s64 	%p338, %rd2365, 0;
	@%p338 bra 	$L__BB2_23;
	cvt.u32.u64 	%r1018, %rd9;
	cvt.u32.u64 	%r1019, %rd2569;
	div.u32 	%r1020, %r1019, %r1018;
	mul.lo.s32 	%r1021, %r1020, %r1018;
	sub.s32 	%r1022, %r1019, %r1021;
	cvt.u64.u32 	%rd2571, %r1020;
	cvt.u64.u32 	%rd2572, %r1022;
	bra.uni 	$L__BB2_24;
$L__BB2_23:
	div.u64 	%rd2571, %rd2569, %rd9;
	mul.lo.s64 	%rd2366, %rd2571, %rd9;
	sub.s64 	%rd2572, %rd2569, %rd2366;
$L__BB2_24:
	cvt.u32.u64 	%r7, %rd2572;
	or.b64  	%rd2367, %rd2571, %rd17;
	and.b64  	%rd2368, %rd2367, -4294967296;
	setp.ne.s64 	%p339, %rd2368, 0;
	@%p339 bra 	$L__BB2_26;
	cvt.u32.u64 	%r1023, %rd17;
	cvt.u32.u64 	%r1024, %rd2571;
	div.u32 	%r1025, %r1024, %r1023;
	mul.lo.s32 	%r1026, %r1025, %r1023;
	sub.s32 	%r1027, %r1024, %r1026;
	cvt.u64.u32 	%rd2573, %r1025;
	cvt.u64.u32 	%rd2574, %r1027;
	bra.uni 	$L__BB2_27;
$L__BB2_26:
	div.u64 	%rd2573, %rd2571, %rd17;
	mul.lo.s64 	%rd2369, %rd2573, %rd17;
	sub.s64 	%rd2574, %rd2571, %rd2369;
$L__BB2_27:
	cvt.u32.u64 	%r8, %rd2574;
	or.b64  	%rd2370, %rd2573, %rd11;
	and.b64  	%rd2371, %rd2370, -4294967296;
	setp.ne.s64 	%p340, %rd2371, 0;
	@%p340 bra 	$L__BB2_29;
	cvt.u32.u64 	%r1028, %rd11;
	cvt.u32.u64 	%r1029, %rd2573;
	div.u32 	%r1030, %r1029, %r1028;
	mul.lo.s32 	%r1031, %r1030, %r1028;
	sub.s32 	%r1032, %r1029, %r1031;
	cvt.u64.u32 	%rd2575, %r1030;
	cvt.u64.u32 	%rd2576, %r1032;
	bra.uni 	$L__BB2_30;
$L__BB2_29:
	div.u64 	%rd2575, %rd2573, %rd11;
	mul.lo.s64 	%rd2372, %rd2575, %rd11;
	sub.s64 	%rd2576, %rd2573, %rd2372;
$L__BB2_30:
	cvt.u32.u64 	%r9, %rd2576;
	or.b64  	%rd2373, %rd2575, %rd18;
	and.b64  	%rd2374, %rd2373, -4294967296;
	setp.ne.s64 	%p341, %rd2374, 0;
	@%p341 bra 	$L__BB2_32;
	cvt.u32.u64 	%r1033, %rd18;
	cvt.u32.u64 	%r1034, %rd2575;
	div.u32 	%r1035, %r1034, %r1033;
	mul.lo.s32 	%r1036, %r1035, %r1033;
	sub.s32 	%r1037, %r1034, %r1036;
	cvt.u64.u32 	%rd2577, %r1035;
	cvt.u64.u32 	%rd2578, %r1037;
	bra.uni 	$L__BB2_33;
$L__BB2_32:
	div.u64 	%rd2577, %rd2575, %rd18;
	mul.lo.s64 	%rd2375, %rd2577, %rd18;
	sub.s64 	%rd2578, %rd2575, %rd2375;
$L__BB2_33:
	cvt.u32.u64 	%r10, %rd2578;
	or.b64  	%rd2376, %rd2577, %rd13;
	and.b64  	%rd2377, %rd2376, -4294967296;
	setp.ne.s64 	%p342, %rd2377, 0;
	@%p342 bra 	$L__BB2_35;
	cvt.u32.u64 	%r1038, %rd13;
	cvt.u32.u64 	%r1039, %rd2577;
	rem.u32 	%r1040, %r1039, %r1038;
	cvt.u64.u32 	%rd2579, %r1040;
	bra.uni 	$L__BB2_36;
$L__BB2_35:
	rem.u64 	%rd2579, %rd2577, %rd13;
$L__BB2_36:
	cvt.u32.u64 	%r1041, %rd2579;
	cvt.rn.f64.s32 	%fd3914, %r1041;
	fma.rn.f64 	%fd40, %fd38, %fd3914, %fd39;
	cvt.rn.f64.s32 	%fd3915, %r10;
	mov.u64 	%rd2379, %rd1115;
	ld.param.f64 	%fd3916, [%rd2379+32];
	fma.rn.f64 	%fd41, %fd37, %fd3915, %fd3916;
	cvt.rn.f64.s32 	%fd3917, %r9;
	ld.param.f64 	%fd3918, [%rd2379+72];
	ld.param.f64 	%fd3919, [%rd2379+56];
	fma.rn.f64 	%fd42, %fd3918, %fd3917, %fd3919;
	cvt.rn.f64.s32 	%fd3920, %r8;
	ld.param.f64 	%fd3921, [%rd2379+96];
	ld.param.f64 	%fd3922, [%rd2379+80];
	fma.rn.f64 	%fd43, %fd3921, %fd3920, %fd3922;
	cvt.rn.f64.s32 	%fd3923, %r7;
	ld.param.f64 	%fd3924, [%rd2379+120];
	ld.param.f64 	%fd3925, [%rd2379+104];
	fma.rn.f64 	%fd44, %fd3924, %fd3923, %fd3925;
	cvt.rn.f64.s32 	%fd3926, %r6;
	ld.param.f64 	%fd3927, [%rd2379+144];
	ld.param.f64 	%fd3928, [%rd2379+128];
	fma.rn.f64 	%fd45, %fd3927, %fd3926, %fd3928;
	cvt.rn.f64.s32 	%fd3929, %r5;
	ld.param.f64 	%fd3930, [%rd2379+168];
	ld.param.f64 	%fd3931, [%rd2379+152];
	fma.rn.f64 	%fd46, %fd3930, %fd3929, %fd3931;
	cvt.rn.f64.s32 	%fd3932, %r4;
	ld.param.f64 	%fd3933, [%rd2379+192];
	ld.param.f64 	%fd3934, [%rd2379+176];
	fma.rn.f64 	%fd47, %fd3933, %fd3932, %fd3934;
	cvt.rn.f64.s32 	%fd3935, %r3;
	fma.rn.f64 	%fd48, %fd35, %fd3935, %fd36;
	cvt.rn.f64.s32 	%fd3936, %r2;
	ld.param.f64 	%fd3937, [%rd2379+240];
	ld.param.f64 	%fd3938, [%rd2379+224];
	fma.rn.f64 	%fd49, %fd3937, %fd3936, %fd3938;
	fma.rn.f64 	%fd3939, %fd34, %fd40, 0d0000000000000000;
	fma.rn.f64 	%fd3940, %fd33, %fd41, %fd3939;
	fma.rn.f64 	%fd3941, %fd32, %fd42, %fd3940;
	ld.param.f64 	%fd3942, [%rd2379+272];
	fma.rn.f64 	%fd3943, %fd3942, %fd43, %fd3941;
	ld.param.f64 	%fd3944, [%rd2379+280];
	fma.rn.f64 	%fd3945, %fd3944, %fd44, %fd3943;
	ld.param.f64 	%fd3946, [%rd2379+288];
	fma.rn.f64 	%fd3947, %fd3946, %fd45, %fd3945;
	ld.param.f64 	%fd3948, [%rd2379+296];
	fma.rn.f64 	%fd3949, %fd3948, %fd46, %fd3947;
	ld.param.f64 	%fd3950, [%rd2379+304];
	fma.rn.f64 	%fd3951, %fd3950, %fd47, %fd3949;
	ld.param.f64 	%fd3952, [%rd2379+312];
	fma.rn.f64 	%fd3953, %fd3952, %fd48, %fd3951;
	ld.param.f64 	%fd3954, [%rd2379+320];
	fma.rn.f64 	%fd3955, %fd3954, %fd49, %fd3953;
	ld.param.f64 	%fd3956, [%rd2379+328];
	sub.f64 	%fd3957, %fd3955, %fd3956;
	abs.f64 	%fd3958, %fd3957;
	ld.param.f64 	%fd3959, [%rd2379+336];
	mul.f64 	%fd3960, %fd1, %fd3959;
	setp.gt.f64 	%p343, %fd3958, %fd3960;
	@%p343 bra 	$L__BB2_47;
	mov.u64 	%rd2381, %rd1115;
	ld.param.f64 	%fd3961, [%rd2381+344];
	fma.rn.f64 	%fd3962, %fd3961, %fd40, 0d0000000000000000;
	ld.param.f64 	%fd3963, [%rd2381+352];
	fma.rn.f64 	%fd3964, %fd3963, %fd41, %fd3962;
	ld.param.f64 	%fd3965, [%rd2381+360];
	fma.rn.f64 	%fd3966, %fd3965, %fd42, %fd3964;
	ld.param.f64 	%fd3967, [%rd2381+368];
	fma.rn.f64 	%fd3968, %fd3967, %fd43, %fd3966;
	ld.param.f64 	%fd3969, [%rd2381+376];
	fma.rn.f64 	%fd3970, %fd3969, %fd44, %fd3968;
	ld.param.f64 	%fd3971, [%rd2381+384];
	fma.rn.f64 	%fd3972, %fd3971, %fd45, %fd3970;
	ld.param.f64 	%fd3973, [%rd2381+392];
	fma.rn.f64 	%fd3974, %fd3973, %fd46, %fd3972;
	ld.param.f64 	%fd3975, [%rd2381+400];
	fma.rn.f64 	%fd3976, %fd3975, %fd47, %fd3974;
	ld.param.f64 	%fd3977, [%rd2381+408];
	fma.rn.f64 	%fd3978, %fd3977, %fd48, %fd3976;
	ld.param.f64 	%fd3979, [%rd2381+416];
	fma.rn.f64 	%fd3980, %fd3979, %fd49, %fd3978;
	ld.param.f64 	%fd3981, [%rd2381+424];
	sub.f64 	%fd3982, %fd3980, %fd3981;
	abs.f64 	%fd3983, %fd3982;
	ld.param.f64 	%fd3984, [%rd2381+432];
	mul.f64 	%fd3985, %fd1, %fd3984;
	setp.gt.f64 	%p344, %fd3983, %fd3985;
	@%p344 bra 	$L__BB2_47;
	mov.u64 	%rd2383, %rd1115;
	ld.param.f64 	%fd3986, [%rd2383+440];
	fma.rn.f64 	%fd3987, %fd3986, %fd40, 0d0000000000000000;
	ld.param.f64 	%fd3988, [%rd2383+448];
	fma.rn.f64 	%fd3989, %fd3988, %fd41, %fd3987;
	ld.param.f64 	%fd3990, [%rd2383+456];
	fma.rn.f64 	%fd3991, %fd3990, %fd42, %fd3989;
	fma.rn.f64 	%fd3992, %fd31, %fd43, %fd3991;
	fma.rn.f64 	%fd3993, %fd30, %fd44, %fd3992;
	fma.rn.f64 	%fd3994, %fd29, %fd45, %fd3993;
	fma.rn.f64 	%fd3995, %fd28, %fd46, %fd3994;
	fma.rn.f64 	%fd3996, %fd27, %fd47, %fd3995;
	fma.rn.f64 	%fd3997, %fd26, %fd48, %fd3996;
	fma.rn.f64 	%fd3998, %fd25, %fd49, %fd3997;
	sub.f64 	%fd3999, %fd3998, %fd24;
	abs.f64 	%fd4000, %fd3999;
	ld.param.f64 	%fd4001, [%rd2383+528];
	mul.f64 	%fd4002, %fd1, %fd4001;
	setp.gt.f64 	%p345, %fd4000, %fd4002;
	@%p345 bra 	$L__BB2_47;
	fma.rn.f64 	%fd4003, %fd23, %fd40, 0d0000000000000000;
	fma.rn.f64 	%fd4004, %fd22, %fd41, %fd4003;
	fma.rn.f64 	%fd4005, %fd21, %fd42, %fd4004;
	mov.u64 	%rd2385, %rd1115;
	ld.param.f64 	%fd4006, [%rd2385+560];
	fma.rn.f64 	%fd4007, %fd4006, %fd43, %fd4005;
	ld.param.f64 	%fd4008, [%rd2385+568];
	fma.rn.f64 	%fd4009, %fd4008, %fd44, %fd4007;
	ld.param.f64 	%fd4010, [%rd2385+576];
	fma.rn.f64 	%fd4011, %fd4010, %fd45, %fd4009;
	ld.param.f64 	%fd4012, [%rd2385+584];
	fma.rn.f64 	%fd4013, %fd4012, %fd46, %fd4011;
	ld.param.f64 	%fd4014, [%rd2385+592];
	fma.rn.f64 	%fd4015, %fd4014, %fd47, %fd4013;
	ld.param.f64 	%fd4016, [%rd2385+600];
	fma.rn.f64 	%fd4017, %fd4016, %fd48, %fd4015;
	ld.param.f64 	%fd4018, [%rd2385+608];
	fma.rn.f64 	%fd4019, %fd4018, %fd49, %fd4017;
	ld.param.f64 	%fd4020, [%rd2385+616];
	sub.f64 	%fd4021, %fd4019, %fd4020;
	abs.f64 	%fd4022, %fd4021;
	ld.param.f64 	%fd4023, [%rd2385+624];
	mul.f64 	%fd4024, %fd1, %fd4023;
	setp.gt.f64 	%p346, %fd4022, %fd4024;
	@%p346 bra 	$L__BB2_47;
	mov.u64 	%rd2387, %rd1115;
	ld.param.f64 	%fd4025, [%rd2387+632];
	fma.rn.f64 	%fd4026, %fd4025, %fd40, 0d0000000000000000;
	ld.param.f64 	%fd4027, [%rd2387+640];
	fma.rn.f64 	%fd4028, %fd4027, %fd41, %fd4026;
	ld.param.f64 	%fd4029, [%rd2387+648];
	fma.rn.f64 	%fd4030, %fd4029, %fd42, %fd4028;
	ld.param.f64 	%fd4031, [%rd2387+656];
	fma.rn.f64 	%fd4032, %fd4031, %fd43, %fd4030;
	ld.param.f64 	%fd4033, [%rd2387+664];
	fma.rn.f64 	%fd4034, %fd4033, %fd44, %fd4032;
	ld.param.f64 	%fd4035, [%rd2387+672];
	fma.rn.f64 	%fd4036, %fd4035, %fd45, %fd4034;
	ld.param.f64 	%fd4037, [%rd2387+680];
	fma.rn.f64 	%fd4038, %fd4037, %fd46, %fd4036;
	ld.param.f64 	%fd4039, [%rd2387+688];
	fma.rn.f64 	%fd4040, %fd4039, %fd47, %fd4038;
	ld.param.f64 	%fd4041, [%rd2387+696];
	fma.rn.f64 	%fd4042, %fd4041, %fd48, %fd4040;
	ld.param.f64 	%fd4043, [%rd2387+704];
	fma.rn.f64 	%fd4044, %fd4043, %fd49, %fd4042;
	ld.param.f64 	%fd4045, [%rd2387+712];
	sub.f64 	%fd4046, %fd4044, %fd4045;
	abs.f64 	%fd4047, %fd4046;
	ld.param.f64 	%fd4048, [%rd2387+720];
	mul.f64 	%fd4049, %fd1, %fd4048;
	setp.gt.f64 	%p347, %fd4047, %fd4049;
	@%p347 bra 	$L__BB2_47;
	mov.u64 	%rd2389, %rd1115;
	ld.param.f64 	%fd4050, [%rd2389+728];
	fma.rn.f64 	%fd4051, %fd4050, %fd40, 0d0000000000000000;
	ld.param.f64 	%fd4052, [%rd2389+736];
	fma.rn.f64 	%fd4053, %fd4052, %fd41, %fd4051;
	ld.param.f64 	%fd4054, [%rd2389+744];
	fma.rn.f64 	%fd4055, %fd4054, %fd42, %fd4053;
	ld.param.f64 	%fd4056, [%rd2389+752];
	fma.rn.f64 	%fd4057, %fd4056, %fd43, %fd4055;
	ld.param.f64 	%fd4058, [%rd2389+760];
	fma.rn.f64 	%fd4059, %fd4058, %fd44, %fd4057;
	ld.param.f64 	%fd4060, [%rd2389+768];
	fma.rn.f64 	%fd4061, %fd4060, %fd45, %fd4059;
	ld.param.f64 	%fd4062, [%rd2389+776];
	fma.rn.f64 	%fd4063, %fd4062, %fd46, %fd4061;
	ld.param.f64 	%fd4064, [%rd2389+784];
	fma.rn.f64 	%fd4065, %fd4064, %fd47, %fd4063;
	ld.param.f64 	%fd4066, [%rd2389+792];
	fma.rn.f64 	%fd4067, %fd4066, %fd48, %fd4065;
	ld.param.f64 	%fd4068, [%rd2389+800];
	fma.rn.f64 	%fd4069, %fd4068, %fd49, %fd4067;
	ld.param.f64 	%fd4070, [%rd2389+808];
	sub.f64 	%fd4071, %fd4069, %fd4070;
	abs.f64 	%fd4072, %fd4071;
	ld.param.f64 	%fd4073, [%rd2389+816];
	mul.f64 	%fd4074, %fd1, %fd4073;
	setp.gt.f64 	%p348, %fd4072, %fd4074;
	@%p348 bra 	$L__BB2_47;
	mov.u64 	%rd2391, %rd1115;
	ld.param.f64 	%fd4075, [%rd2391+824];
	fma.rn.f64 	%fd4076, %fd4075, %fd40, 0d0000000000000000;
	ld.param.f64 	%fd4077, [%rd2391+832];
	fma.rn.f64 	%fd4078, %fd4077, %fd41, %fd4076;
	ld.param.f64 	%fd4079, [%rd2391+840];
	fma.rn.f64 	%fd4080, %fd4079, %fd42, %fd4078;
	ld.param.f64 	%fd4081, [%rd2391+848];
	fma.rn.f64 	%fd4082, %fd4081, %fd43, %fd4080;
	ld.param.f64 	%fd4083, [%rd2391+856];
	fma.rn.f64 	%fd4084, %fd4083, %fd44, %fd4082;
	ld.param.f64 	%fd4085, [%rd2391+864];
	fma.rn.f64 	%fd4086, %fd4085, %fd45, %fd4084;
	ld.param.f64 	%fd4087, [%rd2391+872];
	fma.rn.f64 	%fd4088, %fd4087, %fd46, %fd4086;
	ld.param.f64 	%fd4089, [%rd2391+880];
	fma.rn.f64 	%fd4090, %fd4089, %fd47, %fd4088;
	ld.param.f64 	%fd4091, [%rd2391+888];
	fma.rn.f64 	%fd4092, %fd4091, %fd48, %fd4090;
	ld.param.f64 	%fd4093, [%rd2391+896];
	fma.rn.f64 	%fd4094, %fd4093, %fd49, %fd4092;
	ld.param.f64 	%fd4095, [%rd2391+904];
	sub.f64 	%fd4096, %fd4094, %fd4095;
	abs.f64 	%fd4097, %fd4096;
	ld.param.f64 	%fd4098, [%rd2391+912];
	mul.f64 	%fd4099, %fd1, %fd4098;
	setp.gt.f64 	%p349, %fd4097, %fd4099;
	@%p349 bra 	$L__BB2_47;
	mov.u64 	%rd2393, %rd1115;
	ld.param.f64 	%fd4100, [%rd2393+920];
	fma.rn.f64 	%fd4101, %fd4100, %fd40, 0d0000000000000000;
	ld.param.f64 	%fd4102, [%rd2393+928];
	fma.rn.f64 	%fd4103, %fd4102, %fd41, %fd4101;
	ld.param.f64 	%fd4104, [%rd2393+936];
	fma.rn.f64 	%fd4105, %fd4104, %fd42, %fd4103;
	ld.param.f64 	%fd4106, [%rd2393+944];
	fma.rn.f64 	%fd4107, %fd4106, %fd43, %fd4105;
	ld.param.f64 	%fd4108, [%rd2393+952];
	fma.rn.f64 	%fd4109, %fd4108, %fd44, %fd4107;
	ld.param.f64 	%fd4110, [%rd2393+960];
	fma.rn.f64 	%fd4111, %fd4110, %fd45, %fd4109;
	ld.param.f64 	%fd4112, [%rd2393+968];
	fma.rn.f64 	%fd4113, %fd4112, %fd46, %fd4111;
	fma.rn.f64 	%fd4114, %fd20, %fd47, %fd4113;
	fma.rn.f64 	%fd4115, %fd19, %fd48, %fd4114;
	fma.rn.f64 	%fd4116, %fd18, %fd49, %fd4115;
	sub.f64 	%fd4117, %fd4116, %fd17;
	abs.f64 	%fd4118, %fd4117;
	ld.param.f64 	%fd4119, [%rd2393+1008];
	mul.f64 	%fd4120, %fd1, %fd4119;
	setp.gt.f64 	%p350, %fd4118, %fd4120;
	@%p350 bra 	$L__BB2_47;
	fma.rn.f64 	%fd4121, %fd16, %fd40, 0d0000000000000000;
	fma.rn.f64 	%fd4122, %fd15, %fd41, %fd4121;
	fma.rn.f64 	%fd4123, %fd14, %fd42, %fd4122;
	fma.rn.f64 	%fd4124, %fd13, %fd43, %fd4123;
	mov.u64 	%rd2395, %rd1115;
	ld.param.f64 	%fd4125, [%rd2395+1048];
	fma.rn.f64 	%fd4126, %fd4125, %fd44, %fd4124;
	fma.rn.f64 	%fd4127, %fd12, %fd45, %fd4126;
	fma.rn.f64 	%fd4128, %fd11, %fd46, %fd4127;
	fma.rn.f64 	%fd4129, %fd10, %fd47, %fd4128;
	ld.param.f64 	%fd4130, [%rd2395+1080];
	fma.rn.f64 	%fd4131, %fd4130, %fd48, %fd4129;
	fma.rn.f64 	%fd4132, %fd9, %fd49, %fd4131;
	sub.f64 	%fd4133, %fd4132, %fd8;
	abs.f64 	%fd4134, %fd4133;
	ld.param.f64 	%fd4135, [%rd2395+1104];
	mul.f64 	%fd4136, %fd1, %fd4135;
	setp.gt.f64 	%p351, %fd4134, %fd4136;
	@%p351 bra 	$L__BB2_47;
	mov.u64 	%rd2397, %rd1115;
	ld.param.f64 	%fd4137, [%rd2397+1112];
	fma.rn.f64 	%fd4138, %fd4137, %fd40, 0d0000000000000000;
	ld.param.f64 	%fd4139, [%rd2397+1120];
	fma.rn.f64 	%fd4140, %fd4139, %fd41, %fd4138;
	ld.param.f64 	%fd4141, [%rd2397+1128];
	fma.rn.f64 	%fd4142, %fd4141, %fd42, %fd4140;
	fma.rn.f64 	%fd4143, %fd7, %fd43, %fd4142;
	fma.rn.f64 	%fd4144, %fd6, %fd44, %fd4143;
	fma.rn.f64 	%fd4145, %fd5, %fd45, %fd4144;
	fma.rn.f64 	%fd4146, %fd4, %fd46, %fd4145;
	fma.rn.f64 	%fd4147, %fd3, %fd47, %fd4146;
	fma.rn.f64 	%fd4148, %fd2, %fd48, %fd4147;
	ld.param.f64 	%fd4149, [%rd2397+1184];
	fma.rn.f64 	%fd4150, %fd4149, %fd49, %fd4148;
	ld.param.f64 	%fd4151, [%rd2397+1192];
	sub.f64 	%fd4152, %fd4150, %fd4151;
	abs.f64 	%fd4153, %fd4152;
	ld.param.f64 	%fd4154, [%rd2397+1200];
	mul.f64 	%fd4155, %fd1, %fd4154;
	setp.gt.f64 	%p352, %fd4153, %fd4155;
	@%p352 bra 	$L__BB2_47;
	mov.b64 	%rd2604, 1;
$L__BB2_47:
	add.s32 	%r1224, %r1, 512;
$L__BB2_48:
	ld.param.u32 	%r1218, [_ZN3cub18CUB_300001_SM_10006detail6reduce28DeviceReduceSingleTileKernelINS2_10policy_hubIljN4cuda3std3__44plusIlEEE10Policy1000EN6thrust24THRUST_300001_SM_1000_NS18transform_iteratorI18GridPointValidatorNSD_17counting_iteratorIyNSD_11use_defaultESH_SH_EEllEEPljS9_llNS7_10__identityEEEvT0_T1_T2_T3_T4_T6__param_2];
	setp.ge.u32 	%p353, %r1224, %r1218;
	@%p353 bra 	$L__BB2_93;
	mov.u64 	%rd2399, %rd1115;
	ld.param.s32 	%rd80, [%rd2399+1248];
	ld.param.s32 	%rd82, [%rd2399+1240];
	ld.param.s32 	%rd84, [%rd2399+1232];
	ld.param.s32 	%rd86, [%rd2399+1224];
	ld.param.s32 	%rd88, [%rd2399+1216];
	cvt.u64.u32 	%rd2400, %r1224;
	ld.param.u64 	%rd2401, [%rd2399];
	add.s64 	%rd2582, %rd2401, %rd2400;
	cvt.u32.u64 	%r1042, %rd14;
$L__BB2_50:
	mov.u64 	%rd2403, %rd1115;
	ld.param.u64 	%rd2404, [%rd2403+1256];
	setp.ge.u64 	%p354, %rd2582, %rd2404;
	mov.b64 	%rd2603, 0;
	@%p354 bra 	$L__BB2_92;
	or.b64  	%rd2405, %rd2582, %rd14;
	and.b64  	%rd2406, %rd2405, -4294967296;
	setp.ne.s64 	%p355, %rd2406, 0;
	@%p355 bra 	$L__BB2_53;
	cvt.u32.u64 	%r1043, %rd2582;
	div.u32 	%r1044, %r1043, %r1042;
	mul.lo.s32 	%r1045, %r1044, %r1042;
	sub.s32 	%r1046, %r1043, %r1045;
	cvt.u64.u32 	%rd2584, %r1044;
	cvt.u64.u32 	%rd2585, %r1046;
	bra.uni 	$L__BB2_54;
$L__BB2_53:
	div.u64 	%rd2584, %rd2582, %rd14;
	mul.lo.s64 	%rd2407, %rd2584, %rd14;
	sub.s64 	%rd2585, %rd2582, %rd2407;
$L__BB2_54:
	cvt.u32.u64 	%r14, %rd2585;
	or.b64  	%rd2408, %rd2584, %rd80;
	and.b64  	%rd2409, %rd2408, -4294967296;
	setp.ne.s64 	%p356, %rd2409, 0;
	@%p356 bra 	$L__BB2_56;
	cvt.u32.u64 	%r1047, %rd80;
	cvt.u32.u64 	%r1048, %rd2584;
	div.u32 	%r1049, %r1048, %r1047;
	mul.lo.s32 	%r1050, %r1049, %r1047;
	sub.s32 	%r1051, %r1048, %r1050;
	cvt.u64.u32 	%rd2586, %r1049;
	cvt.u64.u32 	%rd2587, %r1051;
	bra.uni 	$L__BB2_57;
$L__BB2_56:
	div.u64 	%rd2586, %rd2584, %rd80;
	mul.lo.s64 	%rd2410, %rd2586, %rd80;
	sub.s64 	%rd2587, %rd2584, %rd2410;
$L__BB2_57:
	cvt.u32.u64 	%r15, %rd2587;
	or.b64  	%rd2411, %rd2586, %rd15;
	and.b64  	%rd2412, %rd2411, -4294967296;
	setp.ne.s64 	%p357, %rd2412, 0;
	@%p357 bra 	$L__BB2_59;
	cvt.u32.u64 	%r1052, %rd15;
	cvt.u32.u64 	%r1053, %rd2586;
	div.u32 	%r1054, %r1053, %r1052;
	mul.lo.s32 	%r1055, %r1054, %r1052;
	sub.s32 	%r1056, %r1053, %r1055;
	cvt.u64.u32 	%rd2588, %r1054;
	cvt.u64.u32 	%rd2589, %r1056;
	bra.uni 	$L__BB2_60;
$L__BB2_59:
	div.u64 	%rd2588, %rd2586, %rd15;
	mul.lo.s64 	%rd2413, %rd2588, %rd15;
	sub.s64 	%rd2589, %rd2586, %rd2413;
$L__BB2_60:
	cvt.u32.u64 	%r16, %rd2589;
	or.b64  	%rd2414, %rd2588, %rd82;
	and.b64  	%rd2415, %rd2414, -4294967296;
	setp.ne.s64 	%p358, %rd2415, 0;
	@%p358 bra 	$L__BB2_62;
	cvt.u32.u64 	%r1057, %rd82;
	cvt.u32.u64 	%r1058, %rd2588;
	div.u32 	%r1059, %r1058, %r1057;
	mul.lo.s32 	%r1060, %r1059, %r1057;
	sub.s32 	%r1061, %r1058, %r1060;
	cvt.u64.u32 	%rd2590, %r1059;
	cvt.u64.u32 	%rd2591, %r1061;
	bra.uni 	$L__BB2_63;
$L__BB2_62:
	div.u64 	%rd2590, %rd2588, %rd82;
	mul.lo.s64 	%rd2416, %rd2590, %rd82;
	sub.s64 	%rd2591, %rd2588, %rd2416;
$L__BB2_63:
	cvt.u32.u64 	%r17, %rd2591;
	or.b64  	%rd2417, %rd2590, %rd16;
	and.b64  	%rd2418, %rd2417, -4294967296;
	setp.ne.s64 	%p359, %rd2418, 0;
	@%p359 bra 	$L__BB2_65;
	cvt.u32.u64 	%r1062, %rd16;
	cvt.u32.u64 	%r1063, %rd2590;
	div.u32 	%r1064, %r1063, %r1062;
	mul.lo.s32 	%r1065, %r1064, %r1062;
	sub.s32 	%r1066, %r1063, %r1065;
	cvt.u64.u32 	%rd2592, %r1064;
	cvt.u64.u32 	%rd2593, %r1066;
	bra.uni 	$L__BB2_66;
$L__BB2_65:
	div.u64 	%rd2592, %rd2590, %rd16;
	mul.lo.s64 	%rd2419, %rd2592, %rd16;
	sub.s64 	%rd2593, %rd2590, %rd2419;
$L__BB2_66:
	cvt.u32.u64 	%r18, %rd2593;
	or.b64  	%rd2420, %rd2592, %rd84;
	and.b64  	%rd2421, %rd2420, -4294967296;
	setp.ne.s64 	%p360, %rd2421, 0;
	@%p360 bra 	$L__BB2_68;
	cvt.u32.u64 	%r1067, %rd84;
	cvt.u32.u64 	%r1068, %rd2592;
	div.u32 	%r1069, %r1068, %r1067;
	mul.lo.s32 	%r1070, %r1069, %r1067;
	sub.s32 	%r1071, %r1068, %r1070;
	cvt.u64.u32 	%rd2594, %r1069;
	cvt.u64.u32 	%rd2595, %r1071;
	bra.uni 	$L__BB2_69;
$L__BB2_68:
	div.u64 	%rd2594, %rd2592, %rd84;
	mul.lo.s64 	%rd2422, %rd2594, %rd84;
	sub.s64 	%rd2595, %rd2592, %rd2422;
$L__BB2_69:
	cvt.u32.u64 	%r19, %rd2595;
	or.b64  	%rd2423, %rd2594, %rd17;
	and.b64  	%rd2424, %rd2423, -4294967296;
	setp.ne.s64 	%p361, %rd2424, 0;
	@%p361 bra 	$L__BB2_71;
	cvt.u32.u64 	%r1072, %rd17;
	cvt.u32.u64 	%r1073, %rd2594;
	div.u32 	%r1074, %r1073, %r1072;
	mul.lo.s32 	%r1075, %r1074, %r1072;
	sub.s32 	%r1076, %r1073, %r1075;
	cvt.u64.u32 	%rd2596, %r1074;
	cvt.u64.u32 	%rd2597, %r1076;
	bra.uni 	$L__BB2_72;
$L__BB2_71:
	div.u64 	%rd2596, %rd2594, %rd17;
	mul.lo.s64 	%rd2425, %rd2596, %rd17;
	sub.s64 	%rd2597, %rd2594, %rd2425;
$L__BB2_72:
	cvt.u32.u64 	%r20, %rd2597;
	or.b64  	%rd2426, %rd2596, %rd86;
	and.b64  	%rd2427, %rd2426, -4294967296;
	setp.ne.s64 	%p362, %rd2427, 0;
	@%p362 bra 	$L__BB2_74;
	cvt.u32.u64 	%r1077, %rd86;
	cvt.u32.u64 	%r1078, %rd2596;
	div.u32 	%r1079, %r1078, %r1077;
	mul.lo.s32 	%r1080, %r1079, %r1077;
	sub.s32 	%r1081, %r1078, %r1080;
	cvt.u64.u32 	%rd2598, %r1079;
	cvt.u64.u32 	%rd2599, %r1081;
	bra.uni 	$L__BB2_75;
$L__BB2_74:
	div.u64 	%rd2598, %rd2596, %rd86;
	mul.lo.s64 	%rd2428, %rd2598, %rd86;
	sub.s64 	%rd2599, %rd2596, %rd2428;
$L__BB2_75:
	cvt.u32.u64 	%r21, %rd2599;
	or.b64  	%rd2429, %rd2598, %rd18;
	and.b64  	%rd2430, %rd2429, -4294967296;
	setp.ne.s64 	%p363, %rd2430, 0;
	@%p363 bra 	$L__BB2_77;
	cvt.u32.u64 	%r1082, %rd18;
	cvt.u32.u64 	%r1083, %rd2598;
	div.u32 	%r1084, %r1083, %r1082;
	mul.lo.s32 	%r1085, %r1084, %r1082;
	sub.s32 	%r1086, %r1083, %r1085;
	cvt.u64.u32 	%rd2600, %r1084;
	cvt.u64.u32 	%rd2601, %r1086;
	bra.uni 	$L__BB2_78;
$L__BB2_77:
	div.u64 	%rd2600, %rd2598, %rd18;
	mul.lo.s64 	%rd2431, %rd2600, %rd18;
	sub.s64 	%rd2601, %rd2598, %rd2431;
$L__BB2_78:
	cvt.u32.u64 	%r22, %rd2601;
	or.b64  	%rd2432, %rd2600, %rd88;
	and.b64  	%rd2433, %rd2432, -4294967296;
	setp.ne.s64 	%p364, %rd2433, 0;
	@%p364 bra 	$L__BB2_80;
	cvt.u32.u64 	%r1087, %rd88;
	cvt.u32.u64 	%r1088, %rd2600;
	rem.u32 	%r1089, %r1088, %r1087;
	cvt.u64.u32 	%rd2602, %r1089;
	bra.uni 	$L__BB2_81;
$L__BB2_80:
	rem.u64 	%rd2602, %rd2600, %rd88;
$L__BB2_81:
	cvt.u32.u64 	%r1090, %rd2602;
	cvt.rn.f64.s32 	%fd4156, %r1090;
	fma.rn.f64 	%fd50, %fd38, %fd4156, %fd39;
	cvt.rn.f64.s32 	%fd4157, %r22;
	mov.u64 	%rd2435, %rd1115;
	ld.param.f64 	%fd4158, [%rd2435+32];
	fma.rn.f64 	%fd51, %fd37, %fd4157, %fd4158;
	cvt.rn.f64.s32 	%fd4159, %r21;
	ld.param.f64 	%fd4160, [%rd2435+72];
	ld.param.f64 	%fd4161, [%rd2435+56];
	fma.rn.f64 	%fd52, %fd4160, %fd4159, %fd4161;
	cvt.rn.f64.s32 	%fd4162, %r20;
	ld.param.f64 	%fd4163, [%rd2435+96];
	ld.param.f64 	%fd4164, [%rd2435+80];
	fma.rn.f64 	%fd53, %fd4163, %fd4162, %fd4164;
	cvt.rn.f64.s32 	%fd4165, %r19;
	ld.param.f64 	%fd4166, [%rd2435+120];
	ld.param.f64 	%fd4167, [%rd2435+104];
	fma.rn.f64 	%fd54, %fd4166, %fd4165, %fd4167;
	cvt.rn.f64.s32 	%fd4168, %r18;
	ld.param.f64 	%fd4169, [%rd2435+144];
	ld.param.f64 	%fd4170, [%rd2435+128];
	fma.rn.f64 	%fd55, %fd4169, %fd4168, %fd4170;
	cvt.rn.f64.s32 	%fd4171, %r17;
	ld.param.f64 	%fd4172, [%rd2435+168];
	ld.param.f64 	%fd4173, [%rd2435+152];
	fma.rn.f64 	%fd56, %fd4172, %fd4171, %fd4173;
	cvt.rn.f64.s32 	%fd4174, %r16;
	ld.param.f64 	%fd4175, [%rd2435+192];
	ld.param.f64 	%fd4176, [%rd2435+176];
	fma.rn.f64 	%fd57, %fd4175, %fd4174, %fd4176;
	cvt.rn.f64.s32 	%fd4177, %r15;
	fma.rn.f64 	%fd58, %fd35, %fd4177, %fd36;
	cvt.rn.f64.s32 	%fd4178, %r14;
	ld.param.f64 	%fd4179, [%rd2435+240];
	ld.param.f64 	%fd4180, [%rd2435+224];
	fma.rn.f64 	%fd59, %fd4179, %fd4178, %fd4180;
	fma.rn.f64 	%fd4181, %fd34, %fd50, 0d0000000000000000;
	ld.param.f64 	%fd4182, [%rd2435+256];
	fma.rn.f64 	%fd4183, %fd4182, %fd51, %fd4181;
	ld.param.f64 	%fd4184, [%rd2435+264];
	fma.rn.f64 	%fd4185, %fd4184, %fd52, %fd4183;
	ld.param.f64 	%fd4186, [%rd2435+272];
	fma.rn.f64 	%fd4187, %fd4186, %fd53, %fd4185;
	ld.param.f64 	%fd4188, [%rd2435+280];
	fma.rn.f64 	%fd4189, %fd4188, %fd54, %fd4187;
	ld.param.f64 	%fd4190, [%rd2435+288];
	fma.rn.f64 	%fd4191, %fd4190, %fd55, %fd4189;
	ld.param.f64 	%fd4192, [%rd2435+296];
	fma.rn.f64 	%fd4193, %fd4192, %fd56, %fd4191;
	ld.param.f64 	%fd4194, [%rd2435+304];
	fma.rn.f64 	%fd4195, %fd4194, %fd57, %fd4193;
	ld.param.f64 	%fd4196, [%rd2435+312];
	fma.rn.f64 	%fd4197, %fd4196, %fd58, %fd4195;
	ld.param.f64 	%fd4198, [%rd2435+320];
	fma.rn.f64 	%fd4199, %fd4198, %fd59, %fd4197;
	ld.param.f64 	%fd4200, [%rd2435+328];
	sub.f64 	%fd4201, %fd4199, %fd4200;
	abs.f64 	%fd4202, %fd4201;
	ld.param.f64 	%fd4203, [%rd2435+1208];
	ld.param.f64 	%fd4204, [%rd2435+336];
	mul.f64 	%fd4205, %fd4203, %fd4204;
	setp.gt.f64 	%p365, %fd4202, %fd4205;
	@%p365 bra 	$L__BB2_92;
	mov.u64 	%rd2437, %rd1115;
	ld.param.f64 	%fd4206, [%rd2437+344];
	fma.rn.f64 	%fd4207, %fd4206, %fd50, 0d0000000000000000;
	ld.param.f64 	%fd4208, [%rd2437+352];
	fma.rn.f64 	%fd4209, %fd4208, %fd51, %fd4207;
	ld.param.f64 	%fd4210, [%rd2437+360];
	fma.rn.f64 	%fd4211, %fd4210, %fd52, %fd4209;
	ld.param.f64 	%fd4212, [%rd2437+368];
	fma.rn.f64 	%fd4213, %fd4212, %fd53, %fd4211;
	ld.param.f64 	%fd4214, [%rd2437+376];
	fma.rn.f64 	%fd4215, %fd4214, %fd54, %fd4213;
	ld.param.f64 	%fd4216, [%rd2437+384];
	fma.rn.f64 	%fd4217, %fd4216, %fd55, %fd4215;
	ld.param.f64 	%fd4218, [%rd2437+392];
	fma.rn.f64 	%fd4219, %fd4218, %fd56, %fd4217;
	ld.param.f64 	%fd4220, [%rd2437+400];
	fma.rn.f64 	%fd4221, %fd4220, %fd57, %fd4219;
	ld.param.f64 	%fd4222, [%rd2437+408];
	fma.rn.f64 	%fd4223, %fd4222, %fd58, %fd4221;
	ld.param.f64 	%fd4224, [%rd2437+416];
	fma.rn.f64 	%fd4225, %fd4224, %fd59, %fd4223;
	ld.param.f64 	%fd4226, [%rd2437+424];
	sub.f64 	%fd4227, %fd4225, %fd4226;
	abs.f64 	%fd4228, %fd4227;
	ld.param.f64 	%fd4229, [%rd2437+1208];
	ld.param.f64 	%fd4230, [%rd2437+432];
	mul.f64 	%fd4231, %fd4229, %fd4230;
	setp.gt.f64 	%p366, %fd4228, %fd4231;
	@%p366 bra 	$L__BB2_92;
	mov.u64 	%rd2439, %rd1115;
	ld.param.f64 	%fd4232, [%rd2439+440];
	fma.rn.f64 	%fd4233, %fd4232, %fd50, 0d0000000000000000;
	ld.param.f64 	%fd4234, [%rd2439+448];
	fma.rn.f64 	%fd4235, %fd4234, %fd51, %fd4233;
	ld.param.f64 	%fd4236, [%rd2439+456];
	fma.rn.f64 	%fd4237, %fd4236, %fd52, %fd4235;
	fma.rn.f64 	%fd4238, %fd31, %fd53, %fd4237;
	fma.rn.f64 	%fd4239, %fd30, %fd54, %fd4238;
	fma.rn.f64 	%fd4240, %fd29, %fd55, %fd4239;
	fma.rn.f64 	%fd4241, %fd28, %fd56, %fd4240;
	fma.rn.f64 	%fd4242, %fd27, %fd57, %fd4241;
	fma.rn.f64 	%fd4243, %fd26, %fd58, %fd4242;
	fma.rn.f64 	%fd4244, %fd25, %fd59, %fd4243;
	sub.f64 	%fd4245, %fd4244, %fd24;
	abs.f64 	%fd4246, %fd4245;
	ld.param.f64 	%fd4247, [%rd2439+1208];
	ld.param.f64 	%fd4248, [%rd2439+528];
	mul.f64 	%fd4249, %fd4247, %fd4248;
	setp.gt.f64 	%p367, %fd4246, %fd4249;
	@%p367 bra 	$L__BB2_92;
	fma.rn.f64 	%fd4250, %fd23, %fd50, 0d0000000000000000;
	mov.u64 	%rd2441, %rd1115;
	ld.param.f64 	%fd4251, [%rd2441+544];
	fma.rn.f64 	%fd4252, %fd4251, %fd51, %fd4250;
	ld.param.f64 	%fd4253, [%rd2441+552];
	fma.rn.f64 	%fd4254, %fd4253, %fd52, %fd4252;
	ld.param.f64 	%fd4255, [%rd2441+560];
	fma.rn.f64 	%fd4256, %fd4255, %fd53, %fd4254;
	ld.param.f64 	%fd4257, [%rd2441+568];
	fma.rn.f64 	%fd4258, %fd4257, %fd54, %fd4256;
	ld.param.f64 	%fd4259, [%rd2441+576];
	fma.rn.f64 	%fd4260, %fd4259, %fd55, %fd4258;
	ld.param.f64 	%fd4261, [%rd2441+584];
	fma.rn.f64 	%fd4262, %fd4261, %fd56, %fd4260;
	ld.param.f64 	%fd4263, [%rd2441+592];
	fma.rn.f64 	%fd4264, %fd4263, %fd57, %fd4262;
	ld.param.f64 	%fd4265, [%rd2441+600];
	fma.rn.f64 	%fd4266, %fd4265, %fd58, %fd4264;
	ld.param.f64 	%fd4267, [%rd2441+608];
	fma.rn.f64 	%fd4268, %fd4267, %fd59, %fd4266;
	ld.param.f64 	%fd4269, [%rd2441+616];
	sub.f64 	%fd4270, %fd4268, %fd4269;
	abs.f64 	%fd4271, %fd4270;
	ld.param.f64 	%fd4272, [%rd2441+1208];
	ld.param.f64 	%fd4273, [%rd2441+624];
	mul.f64 	%fd4274, %fd4272, %fd4273;
	setp.gt.f64 	%p368, %fd4271, %fd4274;
	@%p368 bra 	$L__BB2_92;
	mov.u64 	%rd2443, %rd1115;
	ld.param.f64 	%fd4275, [%rd2443+632];
	fma.rn.f64 	%fd4276, %fd4275, %fd50, 0d0000000000000000;
	ld.param.f64 	%fd4277, [%rd2443+640];
	fma.rn.f64 	%fd4278, %fd4277, %fd51, %fd4276;
	ld.param.f64 	%fd4279, [%rd2443+648];
	fma.rn.f64 	%fd4280, %fd4279, %fd52, %fd4278;
	ld.param.f64 	%fd4281, [%rd2443+656];
	fma.rn.f64 	%fd4282, %fd4281, %fd53, %fd4280;
	ld.param.f64 	%fd4283, [%rd2443+664];
	fma.rn.f64 	%fd4284, %fd4283, %fd54, %fd4282;
	ld.param.f64 	%fd4285, [%rd2443+672];
	fma.rn.f64 	%fd4286, %fd4285, %fd55, %fd4284;
	ld.param.f64 	%fd4287, [%rd2443+680];
	fma.rn.f64 	%fd4288, %fd4287, %fd56, %fd4286;
	ld.param.f64 	%fd4289, [%rd2443+688];
	fma.rn.f64 	%fd4290, %fd4289, %fd57, %fd4288;
	ld.param.f64 	%fd4291, [%rd2443+696];
	fma.rn.f64 	%fd4292, %fd4291, %fd58, %fd4290;
	ld.param.f64 	%fd4293, [%rd2443+704];
	fma.rn.f64 	%fd4294, %fd4293, %fd59, %fd4292;
	ld.param.f64 	%fd4295, [%rd2443+712];
	sub.f64 	%fd4296, %fd4294, %fd4295;
	abs.f64 	%fd4297, %fd4296;
	ld.param.f64 	%fd4298, [%rd2443+1208];
	ld.param.f64 	%fd4299, [%rd2443+720];
	mul.f64 	%fd4300, %fd4298, %fd4299;
	setp.gt.f64 	%p369, %fd4297, %fd4300;
	@%p369 bra 	$L__BB2_92;
	mov.u64 	%rd2445, %rd1115;
	ld.param.f64 	%fd4301, [%rd2445+728];
	fma.rn.f64 	%fd4302, %fd4301, %fd50, 0d0000000000000000;
	ld.param.f64 	%fd4303, [%rd2445+736];
	fma.rn.f64 	%fd4304, %fd4303, %fd51, %fd4302;
	ld.param.f64 	%fd4305, [%rd2445+744];
	fma.rn.f64 	%fd4306, %fd4305, %fd52, %fd4304;
	ld.param.f64 	%fd4307, [%rd2445+752];
	fma.rn.f64 	%fd4308, %fd4307, %fd53, %fd4306;
	ld.param.f64 	%fd4309, [%rd2445+760];
	fma.rn.f64 	%fd4310, %fd4309, %fd54, %fd4308;
	ld.param.f64 	%fd4311, [%rd2445+768];
	fma.rn.f64 	%fd4312, %fd4311, %fd55, %fd4310;
	ld.param.f64 	%fd4313, [%rd2445+776];
	fma.rn.f64 	%fd4314, %fd4313, %fd56, %fd4312;
	ld.param.f64 	%fd4315, [%rd2445+784];
	fma.rn.f64 	%fd4316, %fd4315, %fd57, %fd4314;
	ld.param.f64 	%fd4317, [%rd2445+792];
	fma.rn.f64 	%fd4318, %fd4317, %fd58, %fd4316;
	ld.param.f64 	%fd4319, [%rd2445+800];
	fma.rn.f64 	%fd4320, %fd4319, %fd59, %fd4318;
	ld.param.f64 	%fd4321, [%rd2445+808];
	sub.f64 	%fd4322, %fd4320, %fd4321;
	abs.f64 	%fd4323, %fd4322;
	ld.param.f64 	%fd4324, [%rd2445+1208];
	ld.param.f64 	%fd4325, [%rd2445+816];
	mul.f64 	%fd4326, %fd4324, %fd4325;
	setp.gt.f64 	%p370, %fd4323, %fd4326;
	@%p370 bra 	$L__BB2_92;
	mov.u64 	%rd2447, %rd1115;
	ld.param.f64 	%fd4327, [%rd2447+824];
	fma.rn.f64 	%fd4328, %fd4327, %fd50, 0d0000000000000000;
	ld.param.f64 	%fd4329, [%rd2447+832];
	fma.rn.f64 	%fd4330, %fd4329, %fd51, %fd4328;
	ld.param.f64 	%fd4331, [%rd2447+840];
	fma.rn.f64 	%fd4332, %fd4331, %fd52, %fd4330;
	ld.param.f64 	%fd4333, [%rd2447+848];
	fma.rn.f64 	%fd4334, %fd4333, %fd53, %fd4332;
	ld.param.f64 	%fd4335, [%rd2447+856];
	fma.rn.f64 	%fd4336, %fd4335, %fd54, %fd4334;
	ld.param.f64 	%fd4337, [%rd2447+864];
	fma.rn.f64 	%fd4338, %fd4337, %fd55, %fd4336;
	ld.param.f64 	%fd4339, [%rd2447+872];
	fma.rn.f64 	%fd4340, %fd4339, %fd56, %fd4338;
	ld.param.f64 	%fd4341, [%rd2447+880];
	fma.rn.f64 	%fd4342, %fd4341, %fd57, %fd4340;
	ld.param.f64 	%fd4343, [%rd2447+888];
	fma.rn.f64 	%fd4344, %fd4343, %fd58, %fd4342;
	ld.param.f64 	%fd4345, [%rd2447+896];
	fma.rn.f64 	%fd4346, %fd4345, %fd59, %fd4344;
	ld.param.f64 	%fd4347, [%rd2447+904];
	sub.f64 	%fd4348, %fd4346, %fd4347;
	abs.f64 	%fd4349, %fd4348;
	ld.param.f64 	%fd4350, [%rd2447+1208];
	ld.param.f64 	%fd4351, [%rd2447+912];
	mul.f64 	%fd4352, %fd4350, %fd4351;
	setp.gt.f64 	%p371, %fd4349, %fd4352;
	@%p371 bra 	$L__BB2_92;
	mov.u64 	%rd2449, %rd1115;
	ld.param.f64 	%fd4353, [%rd2449+920];
	fma.rn.f64 	%fd4354, %fd4353, %fd50, 0d0000000000000000;
	ld.param.f64 	%fd4355, [%rd2449+928];
	fma.rn.f64 	%fd4356, %fd4355, %fd51, %fd4354;
	ld.param.f64 	%fd4357, [%rd2449+936];
	fma.rn.f64 	%fd4358, %fd4357, %fd52, %fd4356;
	ld.param.f64 	%fd4359, [%rd2449+944];
	fma.rn.f64 	%fd4360, %fd4359, %fd53, %fd4358;
	ld.param.f64 	%fd4361, [%rd2449+952];
	fma.rn.f64 	%fd4362, %fd4361, %fd54, %fd4360;
	ld.param.f64 	%fd4363, [%rd2449+960];
	fma.rn.f64 	%fd4364, %fd4363, %fd55, %fd4362;
	ld.param.f64 	%fd4365, [%rd2449+968];
	fma.rn.f64 	%fd4366, %fd4365, %fd56, %fd4364;
	fma.rn.f64 	%fd4367, %fd20, %fd57, %fd4366;
	fma.rn.f64 	%fd4368, %fd19, %fd58, %fd4367;
	fma.rn.f64 	%fd4369, %fd18, %fd59, %fd4368;
	sub.f64 	%fd4370, %fd4369, %fd17;
	abs.f64 	%fd4371, %fd4370;
	ld.param.f64 	%fd4372, [%rd2449+1208];
	ld.param.f64 	%fd4373, [%rd2449+1008];
	mul.f64 	%fd4374, %fd4372, %fd4373;
	setp.gt.f64 	%p372, %fd4371, %fd4374;
	@%p372 bra 	$L__BB2_92;
	fma.rn.f64 	%fd4375, %fd16, %fd50, 0d0000000000000000;
	fma.rn.f64 	%fd4376, %fd15, %fd51, %fd4375;
	fma.rn.f64 	%fd4377, %fd14, %fd52, %fd4376;
	fma.rn.f64 	%fd4378, %fd13, %fd53, %fd4377;
	mov.u64 	%rd2451, %rd1115;
	ld.param.f64 	%fd4379, [%rd2451+1048];
	fma.rn.f64 	%fd4380, %fd4379, %fd54, %fd4378;
	fma.rn.f64 	%fd4381, %fd12, %fd55, %fd4380;
	fma.rn.f64 	%fd4382, %fd11, %fd56, %fd4381;
	fma.rn.f64 	%fd4383, %fd10, %fd57, %fd4382;
	ld.param.f64 	%fd4384, [%rd2451+1080];
	fma.rn.f64 	%fd4385, %fd4384, %fd58, %fd4383;
	fma.rn.f64 	%fd4386, %fd9, %fd59, %fd4385;
	sub.f64 	%fd4387, %fd4386, %fd8;
	abs.f64 	%fd4388, %fd4387;
	ld.param.f64 	%fd4389, [%rd2451+1208];
	ld.param.f64 	%fd4390, [%rd2451+1104];
	mul.f64 	%fd4391, %fd4389, %fd4390;
	setp.gt.f64 	%p373, %fd4388, %fd4391;
	@%p373 bra 	$L__BB2_92;
	mov.u64 	%rd2453, %rd1115;
	ld.param.f64 	%fd4392, [%rd2453+1112];
	fma.rn.f64 	%fd4393, %fd4392, %fd50, 0d0000000000000000;
	ld.param.f64 	%fd4394, [%rd2453+1120];
	fma.rn.f64 	%fd4395, %fd4394, %fd51, %fd4393;
	ld.param.f64 	%fd4396, [%rd2453+1128];
	fma.rn.f64 	%fd4397, %fd4396, %fd52, %fd4395;
	fma.rn.f64 	%fd4398, %fd7, %fd53, %fd4397;
	fma.rn.f64 	%fd4399, %fd6, %fd54, %fd4398;
	ld.param.f64 	%fd4400, [%rd2453+1152];
	fma.rn.f64 	%fd4401, %fd4400, %fd55, %fd4399;
	ld.param.f64 	%fd4402, [%rd2453+1160];
	fma.rn.f64 	%fd4403, %fd4402, %fd56, %fd4401;
	ld.param.f64 	%fd4404, [%rd2453+1168];
	fma.rn.f64 	%fd4405, %fd4404, %fd57, %fd4403;
	fma.rn.f64 	%fd4406, %fd2, %fd58, %fd4405;
	ld.param.f64 	%fd4407, [%rd2453+1184];
	fma.rn.f64 	%fd4408, %fd4407, %fd59, %fd4406;
	ld.param.f64 	%fd4409, [%rd2453+1192];
	sub.f64 	%fd4410, %fd4408, %fd4409;
	abs.f64 	%fd4411, %fd4410;
	ld.param.f64 	%fd4412, [%rd2453+1208];
	ld.param.f64 	%fd4413, [%rd2453+1200];
	mul.f64 	%fd4414, %fd4412, %fd4413;
	setp.gt.f64 	%p374, %fd4411, %fd4414;
	@%p374 bra 	$L__BB2_92;
	mov.b64 	%rd2603, 1;
$L__BB2_92:
	ld.param.u32 	%r1219, [_ZN3cub18CUB_300001_SM_10006detail6reduce28DeviceReduceSingleTileKernelINS2_10policy_hubIljN4cuda3std3__44plusIlEEE10Policy1000EN6thrust24THRUST_300001_SM_1000_NS18transform_iteratorI18GridPointValidatorNSD_17counting_iteratorIyNSD_11use_defaultESH_SH_EEllEEPljS9_llNS7_10__identityEEEvT0_T1_T2_T3_T4_T6__param_2];
	add.s64 	%rd2604, %rd2603, %rd2604;
	add.s32 	%r1224, %r1224, 512;
	add.s64 	%rd2582, %rd2582, 512;
	setp.lt.s32 	%p375, %r1224, %r1219;
	@%p375 bra 	$L__BB2_50;
$L__BB2_93:
	ld.param.u32 	%r1220, [_ZN3cub18CUB_300001_SM_10006detail6reduce28DeviceReduceSingleTileKernelINS2_10policy_hubIljN4cuda3std3__44plusIlEEE10Policy1000EN6thrust24THRUST_300001_SM_1000_NS18transform_iteratorI18GridPointValidatorNSD_17counting_iteratorIyNSD_11use_defaultESH_SH_EEllEEPljS9_llNS7_10__identityEEEvT0_T1_T2_T3_T4_T6__param_2];
	setp.lt.s32 	%p376, %r1220, 512;
	@%p376 bra 	$L__BB2_98;
	// begin inline asm
	mov.u32 %r1154, %laneid;
	// end inline asm
	mov.b64 	{%r1156, %r1161}, %rd2604;
	mov.b32 	%r1162, 1;
	mov.b32 	%r1203, 31;
	mov.b32 	%r1204, -1;
	// begin inline asm
	shfl.sync.down.b32 %r1155, %r1156, %r1162, %r1203, %r1204;
	// end inline asm
	// begin inline asm
	shfl.sync.down.b32 %r1160, %r1161, %r1162, %r1203, %r1204;
	// end inline asm
	mov.b64 	%rd2513, {%r1155, %r1160};
	setp.gt.s32 	%p400, %r1154, 30;
	selp.b64 	%rd2514, 0, %rd2513, %p400;
	add.s64 	%rd2515, %rd2514, %rd2604;
	mov.b64 	{%r1166, %r1171}, %rd2515;
	mov.b32 	%r1172, 2;
	// begin inline asm
	shfl.sync.down.b32 %r1165, %r1166, %r1172, %r1203, %r1204;
	// end inline asm
	// begin inline asm
	shfl.sync.down.b32 %r1170, %r1171, %r1172, %r1203, %r1204;
	// end inline asm
	mov.b64 	%rd2516, {%r1165, %r1170};
	setp.gt.s32 	%p401, %r1154, 29;
	selp.b64 	%rd2517, 0, %rd2516, %p401;
	add.s64 	%rd2518, %rd2517, %rd2515;
	mov.b64 	{%r1176, %r1181}, %rd2518;
	mov.b32 	%r1182, 4;
	// begin inline asm
	shfl.sync.down.b32 %r1175, %r1176, %r1182, %r1203, %r1204;
	// end inline asm
	// begin inline asm
	shfl.sync.down.b32 %r1180, %r1181, %r1182, %r1203, %r1204;
	// end inline asm
	mov.b64 	%rd2519, {%r1175, %r1180};
	setp.gt.s32 	%p402, %r1154, 27;
	selp.b64 	%rd2520, 0, %rd2519, %p402;
	add.s64 	%rd2521, %rd2520, %rd2518;
	mov.b64 	{%r1186, %r1191}, %rd2521;
	mov.b32 	%r1192, 8;
	// begin inline asm
	shfl.sync.down.b32 %r1185, %r1186, %r1192, %r1203, %r1204;
	// end inline asm
	// begin inline asm
	shfl.sync.down.b32 %r1190, %r1191, %r1192, %r1203, %r1204;
	// end inline asm
	mov.b64 	%rd2522, {%r1185, %r1190};
	setp.gt.s32 	%p403, %r1154, 23;
	selp.b64 	%rd2523, 0, %rd2522, %p403;
	add.s64 	%rd2524, %rd2523, %rd2521;
	mov.b64 	{%r1196, %r1201}, %rd2524;
	mov.b32 	%r1202, 16;
	// begin inline asm
	shfl.sync.down.b32 %r1195, %r1196, %r1202, %r1203, %r1204;
	// end inline asm
	// begin inline asm
	shfl.sync.down.b32 %r1200, %r1201, %r1202, %r1203, %r1204;
	// end inline asm
	mov.b64 	%rd2525, {%r1195, %r1200};
	setp.gt.s32 	%p404, %r1154, 15;
	selp.b64 	%rd2526, 0, %rd2525, %p404;
	add.s64 	%rd2909, %rd2526, %rd2524;
	setp.ne.s32 	%p405, %r1154, 0;
	@%p405 bra 	$L__BB2_96;
	shr.u32 	%r1205, %r1, 2;
	and.b32  	%r1206, %r1205, 248;
	mov.u32 	%r1207, _ZZN3cub18CUB_300001_SM_10006detail6reduce28DeviceReduceSingleTileKernelINS2_10policy_hubIljN4cuda3std3__44plusIlEEE10Policy1000EN6thrust24THRUST_300001_SM_1000_NS18transform_iteratorI18GridPointValidatorNSD_17counting_iteratorIyNSD_11use_defaultESH_SH_EEllEEPljS9_llNS7_10__identityEEEvT0_T1_T2_T3_T4_T6_E12temp_storage;
	add.s32 	%r1208, %r1207, %r1206;
	st.shared.u64 	[%r1208+16], %rd2909;
$L__BB2_96:
	bar.sync 	0;
	setp.ne.s32 	%p406, %r1, 0;
	@%p406 bra 	$L__BB2_744;
	ld.shared.u64 	%rd2527, [_ZZN3cub18CUB_300001_SM_10006detail6reduce28DeviceReduceSingleTileKernelINS2_10policy_hubIljN4cuda3std3__44plusIlEEE10Policy1000EN6thrust24THRUST_300001_SM_1000_NS18transform_iteratorI18GridPointValidatorNSD_17counting_iteratorIyNSD_11use_defaultESH_SH_EEllEEPljS9_llNS7_10__identityEEEvT0_T1_T2_T3_T4_T6_E12temp_storage+24];
	add.s64 	%rd2528, %rd2527, %rd2909;
	ld.shared.u64 	%rd2529, [_ZZN3cub18CUB_300001_SM_10006detail6reduce28DeviceReduceSingleTileKernelINS2_10policy_hubIljN4cuda3std3__44plusIlEEE10Policy1000EN6thrust24THRUST_300001_SM_1000_NS18transform_iteratorI18GridPointValidatorNSD_17counting_iteratorIyNSD_11use_defaultESH_SH_EEllEEPljS9_llNS7_10__identityEEEvT0_T1_T2_T3_T4_T6_E12temp_storage+32];
	add.s64 	%rd2530, %rd2528, %rd2529;
	ld.shared.u64 	%rd2531, [_ZZN3cub18CUB_300001_SM_10006detail6reduce28DeviceReduceSingleTileKernelINS2_10policy_hubIljN4cuda3std3__44plusIlEEE10Policy1000EN6thrust24THRUST_300001_SM_1000_NS18transform_iteratorI18GridPointValidatorNSD_17counting_iteratorIyNSD_11use_defaultESH_SH_EEllEEPljS9_llNS7_10__identityEEEvT0_T1_T2_T3_T4_T6_E12temp_storage+40];
	add.s64 	%rd2532, %rd2530, %rd2531;
	ld.shared.u64 	%rd2533, [_ZZN3cub18CUB_300001_SM_10006detail6reduce28DeviceReduceSingleTileKernelINS2_10policy_hubIljN4cuda3std3__44plusIlEEE10Policy1000EN6thrust24THRUST_300001_SM_1000_NS18transform_iteratorI18GridPointValidatorNSD_17counting_iteratorIyNSD_11use_defaultESH_SH_EEllEEPljS9_llNS7_10__identityEEEvT0_T1_T2_T3_T4_T6_E12temp_storage+48];
	add.s64 	%rd2534, %rd2532, %rd2533;
	ld.shared.u64 	%rd2535, [_ZZN3cub18CUB_300001_SM_10006detail6reduce28DeviceReduceSingleTileKernelINS2_10policy_hubIljN4cuda3std3__44plusIlEEE10Policy1000EN6thrust24THRUST_300001_SM_1000_NS18transform_iteratorI18GridPointValidatorNSD_17counting_iteratorIyNSD_11use_defaultESH_SH_EEllEEPljS9_llNS7_10__identityEEEvT0_T1_T2_T3_T4_T6_E12temp_storage+56];
	add.s64 	%rd2536, %rd2534, %rd2535;
	ld.shared.u64 	%rd2537, [_ZZN3cub18CUB_300001_SM_10006detail6reduce28DeviceReduceSingleTileKernelINS2_10policy_hubIljN4cuda3std3__44plusIlEEE10Policy1000EN6thrust24THRUST_300001_SM_1000_NS18transform_iteratorI18GridPointValidatorNSD_17counting_iteratorIyNSD_11use_defaultESH_SH_EEllEEPljS9_llNS7_10__identityEEEvT0_T1_T2_T3_T4_T6_E12temp_storage+64];
	add.s64 	%rd2538, %rd2536, %rd2537;
	ld.shared.u64 	%rd2539, [_ZZN3cub18CUB_300001_SM_10006detail6reduce28DeviceReduceSingleTileKernelINS2_10policy_hubIljN4cuda3std3__44plusIlEEE10Policy1000EN6thrust24THRUST_300001_SM_1000_NS18transform_iteratorI18GridPointValidatorNSD_17counting_iteratorIyNSD_11use_defaultESH_SH_EEllEEPljS9_llNS7_10__identityEEEvT0_T1_T2_T3_T4_T6_E12temp_storage+72];
	add.s64 	%rd2540, %rd2538, %rd2539;
	ld.shared.u64 	%rd2541, [_ZZN3cub18CUB_300001_SM_10006detail6reduce28DeviceReduceSingleTileKernelINS2_10policy_hubIljN4cuda3std3__44plusIlEEE10Policy1000EN6thrust24THRUST_300001_SM_1000_NS18transform_iteratorI18GridPointValidatorNSD_17counting_iteratorIyNSD_11use_defaultESH_SH_EEllEEPljS9_llNS7_10__identityEEEvT0_T1_T2_T3_T4_T6_E12temp_storage+80];
	add.s64 	%rd2542, %rd2540, %rd2541;
	ld.shared.u64 	%rd2543, [_ZZN3cub18CUB_300001_SM_10006detail6reduce28DeviceReduceSingleTileKernelINS2_10policy_hubIljN4cuda3std3__44plusIlEEE10Policy1000EN6thrust24THRUST_300001_SM_1000_NS18transform_iteratorI18GridPointValidatorNSD_17counting_iteratorIyNSD_11use_defaultESH_SH_EEllEEPljS9_llNS7_10__identityEEEvT0_T1_T2_T3_T4_T6_E12temp_storage+88];
	add.s64 	%rd2544, %rd2542, %rd2543;
	ld.shared.u64 	%rd2545, [_ZZN3cub18CUB_300001_SM_10006detail6reduce28DeviceReduceSingleTileKernelINS2_10policy_hubIljN4cuda3std3__44plusIlEEE10Policy1000EN6thrust24THRUST_300001_SM_1000_NS18transform_iteratorI18GridPointValidatorNSD_17counting_iteratorIyNSD_11use_defaultESH_SH_EEllEEPljS9_llNS7_10__identityEEEvT0_T1_T2_T3_T4_T6_E12temp_storage+96];
	add.s64 	%rd2546, %rd2544, %rd2545;
	ld.shared.u64 	%rd2547, [_ZZN3cub18CUB_300001_SM_10006detail6reduce28DeviceReduceSingleTileKernelINS2_10policy_hubIljN4cuda3std3__44plusIlEEE10Policy1000EN6thrust24THRUST_300001_SM_1000_NS18transform_iteratorI18GridPointValidatorNSD_17counting_iteratorIyNSD_11use_defaultESH_SH_EEllEEPljS9_llNS7_10__identityEEEvT0_T1_T2_T3_T4_T6_E12temp_storage+104];
	add.s64 	%rd2548, %rd2546, %rd2547;
	ld.shared.u64 	%rd2549, [_ZZN3cub18CUB_300001_SM_10006detail6reduce28DeviceReduceSingleTileKernelINS2_10policy_hubIljN4cuda3std3__44plusIlEEE10Policy1000EN6thrust24THRUST_300001_SM_1000_NS18transform_iteratorI18GridPointValidatorNSD_17counting_iteratorIyNSD_11use_defaultESH_SH_EEllEEPljS9_llNS7_10__identityEEEvT0_T1_T2_T3_T4_T6_E12temp_storage+112];
	add.s64 	%rd2550, %rd2548, %rd2549;
	ld.shared.u64 	%rd2551, [_ZZN3cub18CUB_300001_SM_10006detail6reduce28DeviceReduceSingleTileKernelINS2_10policy_hubIljN4cuda3std3__44plusIlEEE10Policy1000EN6thrust24THRUST_300001_SM_1000_NS18transform_iteratorI18GridPointValidatorNSD_17counting_iteratorIyNSD_11use_defaultESH_SH_EEllEEPljS9_llNS7_10__identityEEEvT0_T1_T2_T3_T4_T6_E12temp_storage+120];
	add.s64 	%rd2552, %rd2550, %rd2551;
	ld.shared.u64 	%rd2553, [_ZZN3cub18CUB_300001_SM_10006detail6reduce28DeviceReduceSingleTileKernelINS2_10policy_hubIljN4cuda3std3__44plusIlEEE10Policy1000EN6thrust24THRUST_300001_SM_1000_NS18transform_iteratorI18GridPointValidatorNSD_17counting_iteratorIyNSD_11use_defaultESH_SH_EEllEEPljS9_llNS7_10__identityEEEvT0_T1_T2_T3_T4_T6_E12temp_storage+128];
	add.s64 	%rd2554, %rd2552, %rd2553;
	ld.shared.u64 	%rd2555, [_ZZN3cub18CUB_300001_SM_10006detail6reduce28DeviceReduceSingleTileKernelINS2_10policy_hubIljN4cuda3std3__44plusIlEEE10Policy1000EN6thrust24THRUST_300001_SM_1000_NS18transform_iteratorI18GridPointValidatorNSD_17counting_iteratorIyNSD_11use_defaultESH_SH_EEllEEPljS9_llNS7_10__identityEEEvT0_T1_T2_T3_T4_T6_E12temp_storage+136];
	add.s64 	%rd2909, %rd2554, %rd2555;
	bra.uni 	$L__BB2_744;
$L__BB2_98:
	ld.param.u32 	%r1221, [_ZN3cub18CUB_300001_SM_10006detail6reduce28DeviceReduceSingleTileKernelINS2_10policy_hubIljN4cuda3std3__44plusIlEEE10Policy1000EN6thrust24THRUST_300001_SM_1000_NS18transform_iteratorI18GridPointValidatorNSD_17counting_iteratorIyNSD_11use_defaultESH_SH_EEllEEPljS9_llNS7_10__identityEEEvT0_T1_T2_T3_T4_T6__param_2];
	// begin inline asm
	mov.u32 %r1091, %laneid;
	// end inline asm
	and.b32  	%r1142, %r1, 992;
	add.s32 	%r1143, %r1142, 32;
	setp.gt.s32 	%p377, %r1143, %r1221;
	not.b32 	%r1144, %r1142;
	add.s32 	%r1145, %r1221, %r1144;
	selp.b32 	%r1140, %r1145, 31, %p377;
	mov.b64 	{%r1093, %r1098}, %rd2604;
	mov.b32 	%r1099, 1;
	mov.b32 	%r1141, -1;
	// begin inline asm
	shfl.sync.down.b32 %r1092, %r1093, %r1099, %r1140, %r1141;
	// end inline asm
	// begin inline asm
	shfl.sync.down.b32 %r1097, %r1098, %r1099, %r1140, %r1141;
	// end inline asm
	mov.b64 	%rd2455, {%r1092, %r1097};
	setp.lt.s32 	%p378, %r1091, %r1140;
	selp.b64 	%rd2456, %rd2455, 0, %p378;
	add.s64 	%rd2457, %rd2456, %rd2604;
	mov.b64 	{%r1103, %r1108}, %rd2457;
	mov.b32 	%r1109, 2;
	// begin inline asm
	shfl.sync.down.b32 %r1102, %r1103, %r1109, %r1140, %r1141;
	// end inline asm
	// begin inline asm
	shfl.sync.down.b32 %r1107, %r1108, %r1109, %r1140, %r1141;
	// end inline asm
	mov.b64 	%rd2458, {%r1102, %r1107};
	add.s32 	%r1146, %r1091, 2;
	setp.gt.s32 	%p379, %r1146, %r1140;
	selp.b64 	%rd2459, 0, %rd2458, %p379;
	add.s64 	%rd2460, %rd2459, %rd2457;
	mov.b64 	{%r1113, %r1118}, %rd2460;
	mov.b32 	%r1119, 4;
	// begin inline asm
	shfl.sync.down.b32 %r1112, %r1113, %r1119, %r1140, %r1141;
	// end inline asm
	// begin inline asm
	shfl.sync.down.b32 %r1117, %r1118, %r1119, %r1140, %r1141;
	// end inline asm
	mov.b64 	%rd2461, {%r1112, %r1117};
	add.s32 	%r1147, %r1091, 4;
	setp.gt.s32 	%p380, %r1147, %r1140;
	selp.b64 	%rd2462, 0, %rd2461, %p380;
	add.s64 	%rd2463, %rd2462, %rd2460;
	mov.b64 	{%r1123, %r1128}, %rd2463;
	mov.b32 	%r1129, 8;
	// begin inline asm
	shfl.sync.down.b32 %r1122, %r1123, %r1129, %r1140, %r1141;
	// end inline asm
	// begin inline asm
	shfl.sync.down.b32 %r1127, %r1128, %r1129, %r1140, %r1141;
	// end inline asm
	mov.b64 	%rd2464, {%r1122, %r1127};
	add.s32 	%r1148, %r1091, 8;
	setp.gt.s32 	%p381, %r1148, %r1140;
	selp.b64 	%rd2465, 0, %rd2464, %p381;
	add.s64 	%rd2466, %rd2465, %rd2463;
	mov.b64 	{%r1133, %r1138}, %rd2466;
	mov.b32 	%r1139, 16;
	// begin inline asm
	shfl.sync.down.b32 %r1132, %r1133, %r1139, %r1140, %r1141;
	// end inline asm
	// begin inline asm
	shfl.sync.down.b32 %r1137, %r1138, %r1139, %r1140, %r1141;
	// end inline asm
	mov.b64 	%rd2467, {%r1132, %r1137};
	add.s32 	%r1149, %r1091, 16;
	setp.gt.s32 	%p382, %r1149, %r1140;
	selp.b64 	%rd2468, 0, %rd2467, %p382;
	add.s64 	%rd2909, %rd2468, %rd2466;
	setp.ne.s32 	%p383, %r1091, 0;
	@%p383 bra 	$L__BB2_100;
	shr.u32 	%r1150, %r1, 2;
	and.b32  	%r1151, %r1150, 248;
	mov.u32 	%r1152, _ZZN3cub18CUB_300001_SM_10006detail6reduce28DeviceReduceSingleTileKernelINS2_10policy_hubIljN4cuda3std3__44plusIlEEE10Policy1000EN6thrust24THRUST_300001_SM_1000_NS18transform_iteratorI18GridPointValidatorNSD_17counting_iteratorIyNSD_11use_defaultESH_SH_EEllEEPljS9_llNS7_10__identityEEEvT0_T1_T2_T3_T4_T6_E12temp_storage;
	add.s32 	%r1153, %r1152, %r1151;
	st.shared.u64 	[%r1153+16], %rd2909;
$L__BB2_100:
	bar.sync 	0;
	setp.ne.s32 	%p384, %r1, 0;
	@%p384 bra 	$L__BB2_744;
	ld.param.u32 	%r1222, [_ZN3cub18CUB_300001_SM_10006detail6reduce28DeviceReduceSingleTileKernelINS2_10policy_hubIljN4cuda3std3__44plusIlEEE10Policy1000EN6thrust24THRUST_300001_SM_1000_NS18transform_iteratorI18GridPointValidatorNSD_17counting_iteratorIyNSD_11use_defaultESH_SH_EEllEEPljS9_llNS7_10__identityEEEvT0_T1_T2_T3_T4_T6__param_2];
	setp.gt.s32 	%p385, %r1222, 32;
	ld.shared.u64 	%rd2469, [_ZZN3cub18CUB_300001_SM_10006detail6reduce28DeviceReduceSingleTileKernelINS2_10policy_hubIljN4cuda3std3__44plusIlEEE10Policy1000EN6thrust24THRUST_300001_SM_1000_NS18transform_iteratorI18GridPointValidatorNSD_17counting_iteratorIyNSD_11use_defaultESH_SH_EEllEEPljS9_llNS7_10__identityEEEvT0_T1_T2_T3_T4_T6_E12temp_storage+24];
	selp.b64 	%rd2470, %rd2469, 0, %p385;
	add.s64 	%rd2471, %rd2470, %rd2909;
	setp.gt.s32 	%p386, %r1222, 64;
	ld.shared.u64 	%rd2472, [_ZZN3cub18CUB_300001_SM_10006detail6reduce28DeviceReduceSingleTileKernelINS2_10policy_hubIljN4cuda3std3__44plusIlEEE10Policy1000EN6thrust24THRUST_300001_SM_1000_NS18transform_iteratorI18GridPointValidatorNSD_17counting_iteratorIyNSD_11use_defaultESH_SH_EEllEEPljS9_llNS7_10__identityEEEvT0_T1_T2_T3_T4_T6_E12temp_storage+32];
	selp.b64 	%rd2473, %rd2472, 0, %p386;
	add.s64 	%rd2474, %rd2471, %rd2473;
	setp.gt.s32 	%p387, %r1222, 96;
	ld.shared.u64 	%rd2475, [_ZZN3cub18CUB_300001_SM_10006detail6reduce28DeviceReduceSingleTileKernelINS2_10policy_hubIljN4cuda3std3__44plusIlEEE10Policy1000EN6thrust24THRUST_300001_SM_1000_NS18transform_iteratorI18GridPointValidatorNSD_17counting_iteratorIyNSD_11use_defaultESH_SH_EEllEEPljS9_llNS7_10__identityEEEvT0_T1_T2_T3_T4_T6_E12temp_storage+40];
	selp.b64 	%rd2476, %rd2475, 0, %p387;
	add.s64 	%rd2477, %rd2474, %rd2476;
	setp.gt.s32 	%p388, %r1222, 128;
	ld.shared.u64 	%rd2478, [_ZZN3cub18CUB_300001_SM_10006detail6reduce28DeviceReduceSingleTileKernelINS2_10policy_hubIljN4cuda3std3__44plusIlEEE10Policy1000EN6thrust24THRUST_300001_SM_1000_NS18transform_iteratorI18GridPointValidatorNSD_17counting_iteratorIyNSD_11use_defaultESH_SH_EEllEEPljS9_llNS7_10__identityEEEvT0_T1_T2_T3_T4_T6_E12temp_storage+48];
	selp.b64 	%rd2479, %rd2478, 0, %p388;
	add.s64 	%rd2480, %rd2477, %rd2479;
	setp.gt.s32 	%p389, %r1222, 160;
	ld.shared.u64 	%rd2481, [_ZZN3cub18CUB_300001_SM_10006detail6reduce28DeviceReduceSingleTileKernelINS2_10policy_hubIljN4cuda3std3__44plusIlEEE10Policy1000EN6thrust24THRUST_300001_SM_1000_NS18transform_iteratorI18GridPointValidatorNSD_17counting_iteratorIyNSD_11use_defaultESH_SH_EEllEEPljS9_llNS7_10__identityEEEvT0_T1_T2_T3_T4_T6_E12temp_storage+56];
	selp.b64 	%rd2482, %rd2481, 0, %p389;
	add.s64 	%rd2483, %rd2480, %rd2482;
	setp.gt.s32 	%p390, %r1222, 192;
	ld.shared.u64 	%rd2484, [_ZZN3cub18CUB_300001_SM_10006detail6reduce28DeviceReduceSingleTileKernelINS2_10policy_hubIljN4cuda3std3__44plusIlEEE10Policy1000EN6thrust24THRUST_300001_SM_1000_NS18transform_iteratorI18GridPointValidatorNSD_17counting_iteratorIyNSD_11use_defaultESH_SH_EEllEEPljS9_llNS7_10__identityEEEvT0_T1_T2_T3_T4_T6_E12temp_storage+64];
	selp.b64 	%rd2485, %rd2484, 0, %p390;
	add.s64 	%rd2486, %rd2483, %rd2485;
	setp.gt.s32 	%p391, %r1222, 224;
	ld.shared.u64 	%rd2487, [_ZZN3cub18CUB_300001_SM_10006detail6reduce28DeviceReduceSingleTileKernelINS2_10policy_hubIljN4cuda3std3__44plusIlEEE10Policy1000EN6thrust24THRUST_300001_SM_1000_NS18transform_iteratorI18GridPointValidatorNSD_17counting_iteratorIyNSD_11use_defaultESH_SH_EEllEEPljS9_llNS7_10__identityEEEvT0_T1_T2_T3_T4_T6_E12temp_storage+72];
	selp.b64 	%rd2488, %rd2487, 0, %p391;
	add.s64 	%rd2489, %rd2486, %rd2488;
	setp.gt.s32 	%p392, %r1222, 256;
	ld.shared.u64 	%rd2490, [_ZZN3cub18CUB_300001_SM_10006detail6reduce28DeviceReduceSingleTileKernelINS2_10policy_hubIljN4cuda3std3__44plusIlEEE10Policy1000EN6thrust24THRUST_300001_SM_1000_NS18transform_iteratorI18GridPointValidatorNSD_17counting_iteratorIyNSD_11use_defaultESH_SH_EEllEEPljS9_llNS7_10__identityEEEvT0_T1_T2_T3_T4_T6_E12temp_storage+80];
	selp.b64 	%rd2491, %rd2490, 0, %p392;
	add.s64 	%rd2492, %rd2489, %rd2491;
	setp.gt.s32 	%p393, %r1222, 288;
	ld.shared.u64 	%rd2493, [_ZZN3cub18CUB_300001_SM_10006detail6reduce28DeviceReduceSingleTileKernelINS2_10policy_hubIljN4cuda3std3__44plusIlEEE10Policy1000EN6thrust24THRUST_300001_SM_1000_NS18transform_iteratorI18GridPointValidatorNSD_17counting_iteratorIyNSD_11use_defaultESH_SH_EEllEEPljS9_llNS7_10__identityEEEvT0_T1_T2_T3_T4_T6_E12temp_storage+88];
	selp.b64 	%rd2494, %rd2493, 0, %p393;
	add.s64 	%rd2495, %rd2492, %rd2494;
	setp.gt.s32 	%p394, %r1222, 320;
	ld.shared.u64 	%rd2496, [_ZZN3cub18CUB_300001_SM_10006detail6reduce28DeviceReduceSingleTileKernelINS2_10policy_hubIljN4cuda3std3__44plusIlEEE10Policy1000EN6thrust24THRUST_300001_SM_1000_NS18transform_iteratorI18GridPointValidatorNSD_17counting_iteratorIyNSD_11use_defaultESH_SH_EEllEEPljS9_llNS7_10__identityEEEvT0_T1_T2_T3_T4_T6_E12temp_storage+96];
	selp.b64 	%rd2497, %rd2496, 0, %p394;
	add.s64 	%rd2498, %rd2495, %rd2497;
	setp.gt.s32 	%p395, %r1222, 352;
	ld.shared.u64 	%rd2499, [_ZZN3cub18CUB_300001_SM_10006detail6reduce28DeviceReduceSingleTileKernelINS2_10policy_hubIljN4cuda3std3__44plusIlEEE10Policy1000EN6thrust24THRUST_300001_SM_1000_NS18transform_iteratorI18GridPointValidatorNSD_17counting_iteratorIyNSD_11use_defaultESH_SH_EEllEEPljS9_llNS7_10__identityEEEvT0_T1_T2_T3_T4_T6_E12temp_storage+104];
	selp.b64 	%rd2500, %rd2499, 0, %p395;
	add.s64 	%rd2501, %rd2498, %rd2500;
	setp.gt.s32 	%p396, %r1222, 384;
	ld.shared.u64 	%rd2502, [_ZZN3cub18CUB_300001_SM_10006detail6reduce28DeviceReduceSingleTileKernelINS2_10policy_hubIljN4cuda3std3__44plusIlEEE10Policy1000EN6thrust24THRUST_300001_SM_1000_NS18transform_iteratorI18GridPointValidatorNSD_17counting_iteratorIyNSD_11use_defaultESH_SH_EEllEEPljS9_llNS7_10__identityEEEvT0_T1_T2_T3_T4_T6_E12temp_storage+112];
	selp.b64 	%rd2503, %rd2502, 0, %p396;
	add.s64 	%rd2504, %rd2501, %rd2503;
	setp.gt.s32 	%p397, %r1222, 416;
	ld.shared.u64 	%rd2505, [_ZZN3cub18CUB_300001_SM_10006detail6reduce28DeviceReduceSingleTileKernelINS2_10policy_hubIljN4cuda3std3__44plusIlEEE10Policy1000EN6thrust24THRUST_300001_SM_1000_NS18transform_iteratorI18GridPointValidatorNSD_17counting_iteratorIyNSD_11use_defaultESH_SH_EEllEEPljS9_llNS7_10__identityEEEvT0_T1_T2_T3_T4_T6_E12temp_storage+120];
	selp.b64 	%rd2506, %rd2505, 0, %p397;
	add.s64 	%rd2507, %rd2504, %rd2506;
	setp.gt.s32 	%p398, %r1222, 448;
	ld.shared.u64 	%rd2508, [_ZZN3cub18CUB_300001_SM_10006detail6reduce28DeviceReduceSingleTileKernelINS2_10policy_hubIljN4cuda3std3__44plusIlEEE10Policy1000EN6thrust24THRUST_300001_SM_1000_NS18transform_iteratorI18GridPointValidatorNSD_17counting_iteratorIyNSD_11use_defaultESH_SH_EEllEEPljS9_llNS7_10__identityEEEvT0_T1_T2_T3_T4_T6_E12temp_storage+128];
	selp.b64 	%rd2509, %rd2508, 0, %p398;
	add.s64 	%rd2510, %rd2507, %rd2509;
	setp.gt.s32 	%p399, %r1222, 480;
	ld.shared.u64 	%rd2511, [_ZZN3cub18CUB_300001_SM_10006detail6reduce28DeviceReduceSingleTileKernelINS2_10policy_hubIljN4cuda3std3__44plusIlEEE10Policy1000EN6thrust24THRUST_300001_SM_1000_NS18transform_iteratorI18GridPointValidatorNSD_17counting_iteratorIyNSD_11use_defaultESH_SH_EEllEEPljS9_llNS7_10__identityEEEvT0_T1_T2_T3_T4_T6_E12temp_storage+136];
	selp.b64 	%rd2512, %rd2511, 0, %p399;
	add.s64 	%rd2909, %rd2510, %rd2512;
	bra.uni 	$L__BB2_744;
$L__BB2_102:
	mov.u32 	%r171, %tid.x;
	cvt.u64.u32 	%rd1120, %r171;
	mov.u64 	%rd1121, %rd1115;
	ld.param.u64 	%rd1122, [%rd1121];
	add.s64 	%rd1123, %rd1122, %rd1120;
	ld.param.u64 	%rd1124, [%rd1121+1256];
	setp.ge.u64 	%p3, %rd1123, %rd1124;
	mov.b64 	%rd2624, 0;
	@%p3 bra 	$L__BB2_144;
	mov.u64 	%rd1125, %rd1115;
	ld.param.s32 	%rd157, [%rd1125+1252];
	ld.param.u64 	%rd1126, [%rd1125];
	mov.u32 	%r172, %tid.x;
	cvt.u64.u32 	%rd1127, %r172;
	add.s64 	%rd1128, %rd1126, %rd1127;
	or.b64  	%rd1129, %rd1128, %rd157;
	and.b64  	%rd1130, %rd1129, -4294967296;
	setp.ne.s64 	%p4, %rd1130, 0;
	@%p4 bra 	$L__BB2_105;
	cvt.u32.u64 	%r174, %rd157;
	mov.u64 	%rd1136, %rd1115;
	ld.param.u64 	%rd1137, [%rd1136];
	cvt.u32.u64 	%r176, %rd1127;
	cvt.u32.u64 	%r177, %rd1137;
	add.s32 	%r178, %r177, %r176;
	div.u32 	%r179, %r178, %r174;
	mul.lo.s32 	%r180, %r179, %r174;
	sub.s32 	%r181, %r178, %r180;
	cvt.u64.u32 	%rd2605, %r179;
	cvt.u64.u32 	%rd2606, %r181;
	bra.uni 	$L__BB2_106;
$L__BB2_105:
	mov.u64 	%rd1131, %rd1115;
	ld.param.u64 	%rd1132, [%rd1131];
	add.s64 	%rd1134, %rd1132, %rd1127;
	div.u64 	%rd2605, %rd1134, %rd157;
	mul.lo.s64 	%rd1135, %rd2605, %rd157;
	sub.s64 	%rd2606, %rd1134, %rd1135;
$L__BB2_106:
	cvt.u32.u64 	%r24, %rd2606;
	or.b64  	%rd1139, %rd2605, %rd5;
	and.b64  	%rd1140, %rd1139, -4294967296;
	setp.ne.s64 	%p5, %rd1140, 0;
	@%p5 bra 	$L__BB2_108;
	cvt.u32.u64 	%r182, %rd5;
	cvt.u32.u64 	%r183, %rd2605;
	div.u32 	%r184, %r183, %r182;
	mul.lo.s32 	%r185, %r184, %r182;
	sub.s32 	%r186, %r183, %r185;
	cvt.u64.u32 	%rd2607, %r184;
	cvt.u64.u32 	%rd2608, %r186;
	bra.uni 	$L__BB2_109;
$L__BB2_108:
	div.u64 	%rd2607, %rd2605, %rd5;
	mul.lo.s64 	%rd1141, %rd2607, %rd5;
	sub.s64 	%rd2608, %rd2605, %rd1141;
$L__BB2_109:
	cvt.u32.u64 	%r25, %rd2608;
	mov.u64 	%rd1142, %rd1115;
	ld.param.s32 	%rd171, [%rd1142+1244];
	or.b64  	%rd1143, %rd2607, %rd171;
	and.b64  	%rd1144, %rd1143, -4294967296;
	setp.ne.s64 	%p6, %rd1144, 0;
	@%p6 bra 	$L__BB2_111;
	cvt.u32.u64 	%r187, %rd171;
	cvt.u32.u64 	%r188, %rd2607;
	div.u32 	%r189, %r188, %r187;
	mul.lo.s32 	%r190, %r189, %r187;
	sub.s32 	%r191, %r188, %r190;
	cvt.u64.u32 	%rd2609, %r189;
	cvt.u64.u32 	%rd2610, %r191;
	bra.uni 	$L__BB2_112;
$L__BB2_111:
	div.u64 	%rd2609, %rd2607, %rd171;
	mul.lo.s64 	%rd1145, %rd2609, %rd171;
	sub.s64 	%rd2610, %rd2607, %rd1145;
$L__BB2_112:
	cvt.u32.u64 	%r26, %rd2610;
	or.b64  	%rd1146, %rd2609, %rd7;
	and.b64  	%rd1147, %rd1146, -4294967296;
	setp.ne.s64 	%p7, %rd1147, 0;
	@%p7 bra 	$L__BB2_114;
	cvt.u32.u64 	%r192, %rd7;
	cvt.u32.u64 	%r193, %rd2609;
	div.u32 	%r194, %r193, %r192;
	mul.lo.s32 	%r195, %r194, %r192;
	sub.s32 	%r196, %r193, %r195;
	cvt.u64.u32 	%rd2611, %r194;
	cvt.u64.u32 	%rd2612, %r196;
	bra.uni 	$L__BB2_115;
$L__BB2_114:
	div.u64 	%rd2611, %rd2609, %rd7;
	mul.lo.s64 	%rd1148, %rd2611, %rd7;
	sub.s64 	%rd2612, %rd2609, %rd1148;
$L__BB2_115:
	cvt.u32.u64 	%r27, %rd2612;
	mov.u64 	%rd1149, %rd1115;
	ld.param.s32 	%rd185, [%rd1149+1236];
	or.b64  	%rd1150, %rd2611, %rd185;
	and.b64  	%rd1151, %rd1150, -4294967296;
	setp.ne.s64 	%p8, %rd1151, 0;
	@%p8 bra 	$L__BB2_117;
	cvt.u32.u64 	%r197, %rd185;
	cvt.u32.u64 	%r198, %rd2611;
	div.u32 	%r199, %r198, %r197;
	mul.lo.s32 	%r200, %r199, %r197;
	sub.s32 	%r201, %r198, %r200;
	cvt.u64.u32 	%rd2613, %r199;
	cvt.u64.u32 	%rd2614, %r201;
	bra.uni 	$L__BB2_118;
$L__BB2_117:
	div.u64 	%rd2613, %rd2611, %rd185;
	mul.lo.s64 	%rd1152, %rd2613, %rd185;
	sub.s64 	%rd2614, %rd2611, %rd1152;
$L__BB2_118:
	cvt.u32.u64 	%r28, %rd2614;
	or.b64  	%rd1153, %rd2613, %rd9;
	and.b64  	%rd1154, %rd1153, -4294967296;
	setp.ne.s64 	%p9, %rd1154, 0;
	@%p9 bra 	$L__BB2_120;
	cvt.u32.u64 	%r202, %rd9;
	cvt.u32.u64 	%r203, %rd2613;
	div.u32 	%r204, %r203, %r202;
	mul.lo.s32 	%r205, %r204, %r202;
	sub.s32 	%r206, %r203, %r205;
	cvt.u64.u32 	%rd2615, %r204;
	cvt.u64.u32 	%rd2616, %r206;
	bra.uni 	$L__BB2_121;
$L__BB2_120:
	div.u64 	%rd2615, %rd2613, %rd9;
	mul.lo.s64 	%rd1155, %rd2615, %rd9;
	sub.s64 	%rd2616, %rd2613, %rd1155;
$L__BB2_121:
	cvt.u32.u64 	%r29, %rd2616;
	mov.u64 	%rd1156, %rd1115;
	ld.param.s32 	%rd199, [%rd1156+1228];
	or.b64  	%rd1157, %rd2615, %rd199;
	and.b64  	%rd1158, %rd1157, -4294967296;
	setp.ne.s64 	%p10, %rd1158, 0;
	@%p10 bra 	$L__BB2_123;
	cvt.u32.u64 	%r207, %rd199;
	cvt.u32.u64 	%r208, %rd2615;
	div.u32 	%r209, %r208, %r207;
	mul.lo.s32 	%r210, %r209, %r207;
	sub.s32 	%r211, %r208, %r210;
	cvt.u64.u32 	%rd2617, %r209;
	cvt.u64.u32 	%rd2618, %r211;
	bra.uni 	$L__BB2_124;
$L__BB2_123:
	div.u64 	%rd2617, %rd2615, %rd199;
	mul.lo.s64 	%rd1159, %rd2617, %rd199;
	sub.s64 	%rd2618, %rd2615, %rd1159;
$L__BB2_124:
	cvt.u32.u64 	%r30, %rd2618;
	or.b64  	%rd1160, %rd2617, %rd11;
	and.b64  	%rd1161, %rd1160, -4294967296;
	setp.ne.s64 	%p11, %rd1161, 0;
	@%p11 bra 	$L__BB2_126;
	cvt.u32.u64 	%r212, %rd11;
	cvt.u32.u64 	%r213, %rd2617;
	div.u32 	%r214, %r213, %r212;
	mul.lo.s32 	%r215, %r214, %r212;
	sub.s32 	%r216, %r213, %r215;
	cvt.u64.u32 	%rd2619, %r214;
	cvt.u64.u32 	%rd2620, %r216;
	bra.uni 	$L__BB2_127;
$L__BB2_126:
	div.u64 	%rd2619, %rd2617, %rd11;
	mul.lo.s64 	%rd1162, %rd2619, %rd11;
	sub.s64 	%rd2620, %rd2617, %rd1162;
$L__BB2_127:
	cvt.u32.u64 	%r31, %rd2620;
	mov.u64 	%rd1163, %rd1115;
	ld.param.s32 	%rd213, [%rd1163+1220];
	or.b64  	%rd1164, %rd2619, %rd213;
	and.b64  	%rd1165, %rd1164, -4294967296;
	setp.ne.s64 	%p12, %rd1165, 0;
	@%p12 bra 	$L__BB2_129;
	cvt.u32.u64 	%r217, %rd213;
	cvt.u32.u64 	%r218, %rd2619;
	div.u32 	%r219, %r218, %r217;
	mul.lo.s32 	%r220, %r219, %r217;
	sub.s32 	%r221, %r218, %r220;
	cvt.u64.u32 	%rd2621, %r219;
	cvt.u64.u32 	%rd2622, %r221;
	bra.uni 	$L__BB2_130;
$L__BB2_129:
	div.u64 	%rd2621, %rd2619, %rd213;
	mul.lo.s64 	%rd1166, %rd2621, %rd213;
	sub.s64 	%rd2622, %rd2619, %rd1166;
$L__BB2_130:
	cvt.u32.u64 	%r32, %rd2622;
	or.b64  	%rd1167, %rd2621, %rd13;
	and.b64  	%rd1168, %rd1167, -4294967296;
	setp.ne.s64 	%p13, %rd1168, 0;
	@%p13 bra 	$L__BB2_132;
	cvt.u32.u64 	%r222, %rd13;
	cvt.u32.u64 	%r223, %rd2621;
	rem.u32 	%r224, %r223, %r222;
	cvt.u64.u32 	%rd2623, %r224;
	bra.uni 	$L__BB2_133;
$L__BB2_132:
	rem.u64 	%rd2623, %rd2621, %rd13;
$L__BB2_133:
	cvt.u32.u64 	%r225, %rd2623;
	cvt.rn.f64.s32 	%fd215, %r225;
	fma.rn.f64 	%fd60, %fd38, %fd215, %fd39;
	cvt.rn.f64.s32 	%fd216, %r32;
	mov.u64 	%rd1170, %rd1115;
	ld.param.f64 	%fd217, [%rd1170+32];
	fma.rn.f64 	%fd61, %fd37, %fd216, %fd217;
	cvt.rn.f64.s32 	%fd218, %r31;
	ld.param.f64 	%fd219, [%rd1170+72];
	ld.param.f64 	%fd220, [%rd1170+56];
	fma.rn.f64 	%fd62, %fd219, %fd218, %fd220;
	cvt.rn.f64.s32 	%fd221, %r30;
	ld.param.f64 	%fd222, [%rd1170+96];
	ld.param.f64 	%fd223, [%rd1170+80];
	fma.rn.f64 	%fd63, %fd222, %fd221, %fd223;
	cvt.rn.f64.s32 	%fd224, %r29;
	ld.param.f64 	%fd225, [%rd1170+120];
	ld.param.f64 	%fd226, [%rd1170+104];
	fma.rn.f64 	%fd64, %fd225, %fd224, %fd226;
	cvt.rn.f64.s32 	%fd227, %r28;
	ld.param.f64 	%fd228, [%rd1170+144];
	ld.param.f64 	%fd229, [%rd1170+128];
	fma.rn.f64 	%fd65, %fd228, %fd227, %fd229;
	cvt.rn.f64.s32 	%fd230, %r27;
	ld.param.f64 	%fd231, [%rd1170+168];
	ld.param.f64 	%fd232, [%rd1170+152];
	fma.rn.f64 	%fd66, %fd231, %fd230, %fd232;
	cvt.rn.f64.s32 	%fd233, %r26;
	ld.param.f64 	%fd234, [%rd1170+192];
	ld.param.f64 	%fd235, [%rd1170+176];
	fma.rn.f64 	%fd67, %fd234, %fd233, %fd235;
	cvt.rn.f64.s32 	%fd236, %r25;
	fma.rn.f64 	%fd68, %fd35, %fd236, %fd36;
	cvt.rn.f64.s32 	%fd237, %r24;
	ld.param.f64 	%fd238, [%rd1170+240];
	ld.param.f64 	%fd239, [%rd1170+224];
	fma.rn.f64 	%fd69, %fd238, %fd237, %fd239;
	fma.rn.f64 	%fd240, %fd34, %fd60, 0d0000000000000000;
	fma.rn.f64 	%fd241, %fd33, %fd61, %fd240;
	ld.param.f64 	%fd242, [%rd1170+264];
	fma.rn.f64 	%fd243, %fd242, %fd62, %fd241;
	ld.param.f64 	%fd244, [%rd1170+272];
	fma.rn.f64 	%fd245, %fd244, %fd63, %fd243;
	ld.param.f64 	%fd246, [%rd1170+280];
	fma.rn.f64 	%fd247, %fd246, %fd64, %fd245;
	ld.param.f64 	%fd248, [%rd1170+288];
	fma.rn.f64 	%fd249, %fd248, %fd65, %fd247;
	ld.param.f64 	%fd250, [%rd1170+296];
	fma.rn.f64 	%fd251, %fd250, %fd66, %fd249;
	ld.param.f64 	%fd252, [%rd1170+304];
	fma.rn.f64 	%fd253, %fd252, %fd67, %fd251;
	ld.param.f64 	%fd254, [%rd1170+312];
	fma.rn.f64 	%fd255, %fd254, %fd68, %fd253;
	ld.param.f64 	%fd256, [%rd1170+320];
	fma.rn.f64 	%fd257, %fd256, %fd69, %fd255;
	ld.param.f64 	%fd258, [%rd1170+328];
	sub.f64 	%fd259, %fd257, %fd258;
	abs.f64 	%fd260, %fd259;
	ld.param.f64 	%fd261, [%rd1170+336];
	mul.f64 	%fd262, %fd1, %fd261;
	setp.gt.f64 	%p14, %fd260, %fd262;
	@%p14 bra 	$L__BB2_144;
	mov.u64 	%rd1172, %rd1115;
	ld.param.f64 	%fd263, [%rd1172+344];
	fma.rn.f64 	%fd264, %fd263, %fd60, 0d0000000000000000;
	ld.param.f64 	%fd265, [%rd1172+352];
	fma.rn.f64 	%fd266, %fd265, %fd61, %fd264;
	ld.param.f64 	%fd267, [%rd1172+360];
	fma.rn.f64 	%fd268, %fd267, %fd62, %fd266;
	ld.param.f64 	%fd269, [%rd1172+368];
	fma.rn.f64 	%fd270, %fd269, %fd63, %fd268;
	ld.param.f64 	%fd271, [%rd1172+376];
	fma.rn.f64 	%fd272, %fd271, %fd64, %fd270;
	ld.param.f64 	%fd273, [%rd1172+384];
	fma.rn.f64 	%fd274, %fd273, %fd65, %fd272;
	ld.param.f64 	%fd275, [%rd1172+392];
	fma.rn.f64 	%fd276, %fd275, %fd66, %fd274;
	ld.param.f64 	%fd277, [%rd1172+400];
	fma.rn.f64 	%fd278, %fd277, %fd67, %fd276;
	ld.param.f64 	%fd279, [%rd1172+408];
	fma.rn.f64 	%fd280, %fd279, %fd68, %fd278;
	ld.param.f64 	%fd281, [%rd1172+416];
	fma.rn.f64 	%fd282, %fd281, %fd69, %fd280;
	ld.param.f64 	%fd283, [%rd1172+424];
	sub.f64 	%fd284, %fd282, %fd283;
	abs.f64 	%fd285, %fd284;
	ld.param.f64 	%fd286, [%rd1172+432];
	mul.f64 	%fd287, %fd1, %fd286;
	setp.gt.f64 	%p15, %fd285, %fd287;
	@%p15 bra 	$L__BB2_144;
	mov.u64 	%rd1174, %rd1115;
	ld.param.f64 	%fd288, [%rd1174+440];
	fma.rn.f64 	%fd289, %fd288, %fd60, 0d0000000000000000;
	ld.param.f64 	%fd290, [%rd1174+448];
	fma.rn.f64 	%fd291, %fd290, %fd61, %fd289;
	ld.param.f64 	%fd292, [%rd1174+456];
	fma.rn.f64 	%fd293, %fd292, %fd62, %fd291;
	fma.rn.f64 	%fd294, %fd31, %fd63, %fd293;
	fma.rn.f64 	%fd295, %fd30, %fd64, %fd294;
	fma.rn.f64 	%fd296, %fd29, %fd65, %fd295;
	fma.rn.f64 	%fd297, %fd28, %fd66, %fd296;
	fma.rn.f64 	%fd298, %fd27, %fd67, %fd297;
	fma.rn.f64 	%fd299, %fd26, %fd68, %fd298;
	fma.rn.f64 	%fd300, %fd25, %fd69, %fd299;
	sub.f64 	%fd301, %fd300, %fd24;
	abs.f64 	%fd302, %fd301;
	ld.param.f64 	%fd303, [%rd1174+528];
	mul.f64 	%fd304, %fd1, %fd303;
	setp.gt.f64 	%p16, %fd302, %fd304;
	@%p16 bra 	$L__BB2_144;
	fma.rn.f64 	%fd305, %fd23, %fd60, 0d0000000000000000;
	fma.rn.f64 	%fd306, %fd22, %fd61, %fd305;
	fma.rn.f64 	%fd307, %fd21, %fd62, %fd306;
	mov.u64 	%rd1176, %rd1115;
	ld.param.f64 	%fd308, [%rd1176+560];
	fma.rn.f64 	%fd309, %fd308, %fd63, %fd307;
	ld.param.f64 	%fd310, [%rd1176+568];
	fma.rn.f64 	%fd311, %fd310, %fd64, %fd309;
	ld.param.f64 	%fd312, [%rd1176+576];
	fma.rn.f64 	%fd313, %fd312, %fd65, %fd311;
	ld.param.f64 	%fd314, [%rd1176+584];
	fma.rn.f64 	%fd315, %fd314, %fd66, %fd313;
	ld.param.f64 	%fd316, [%rd1176+592];
	fma.rn.f64 	%fd317, %fd316, %fd67, %fd315;
	ld.param.f64 	%fd318, [%rd1176+600];
	fma.rn.f64 	%fd319, %fd318, %fd68, %fd317;
	ld.param.f64 	%fd320, [%rd1176+608];
	fma.rn.f64 	%fd321, %fd320, %fd69, %fd319;
	ld.param.f64 	%fd322, [%rd1176+616];
	sub.f64 	%fd323, %fd321, %fd322;
	abs.f64 	%fd324, %fd323;
	ld.param.f64 	%fd325, [%rd1176+624];
	mul.f64 	%fd326, %fd1, %fd325;
	setp.gt.f64 	%p17, %fd324, %fd326;
	@%p17 bra 	$L__BB2_144;
	mov.u64 	%rd1178, %rd1115;
	ld.param.f64 	%fd327, [%rd1178+632];
	fma.rn.f64 	%fd328, %fd327, %fd60, 0d0000000000000000;
	ld.param.f64 	%fd329, [%rd1178+640];
	fma.rn.f64 	%fd330, %fd329, %fd61, %fd328;
	ld.param.f64 	%fd331, [%rd1178+648];
	fma.rn.f64 	%fd332, %fd331, %fd62, %fd330;
	ld.param.f64 	%fd333, [%rd1178+656];
	fma.rn.f64 	%fd334, %fd333, %fd63, %fd332;
	ld.param.f64 	%fd335, [%rd1178+664];
	fma.rn.f64 	%fd336, %fd335, %fd64, %fd334;
	ld.param.f64 	%fd337, [%rd1178+672];
	fma.rn.f64 	%fd338, %fd337, %fd65, %fd336;
	ld.param.f64 	%fd339, [%rd1178+680];
	fma.rn.f64 	%fd340, %fd339, %fd66, %fd338;
	ld.param.f64 	%fd341, [%rd1178+688];
	fma.rn.f64 	%fd342, %fd341, %fd67, %fd340;
	ld.param.f64 	%fd343, [%rd1178+696];
	fma.rn.f64 	%fd344, %fd343, %fd68, %fd342;
	ld.param.f64 	%fd345, [%rd1178+704];
	fma.rn.f64 	%fd346, %fd345, %fd69, %fd344;
	ld.param.f64 	%fd347, [%rd1178+712];
	sub.f64 	%fd348, %fd346, %fd347;
	abs.f64 	%fd349, %fd348;
	ld.param.f64 	%fd350, [%rd1178+720];
	mul.f64 	%fd351, %fd1, %fd350;
	setp.gt.f64 	%p18, %fd349, %fd351;
	@%p18 bra 	$L__BB2_144;
	mov.u64 	%rd1180, %rd1115;
	ld.param.f64 	%fd352, [%rd1180+728];
	fma.rn.f64 	%fd353, %fd352, %fd60, 0d0000000000000000;
	ld.param.f64 	%fd354, [%rd1180+736];
	fma.rn.f64 	%fd355, %fd354, %fd61, %fd353;
	ld.param.f64 	%fd356, [%rd1180+744];
	fma.rn.f64 	%fd357, %fd356, %fd62, %fd355;
	ld.param.f64 	%fd358, [%rd1180+752];
	fma.rn.f64 	%fd359, %fd358, %fd63, %fd357;
	ld.param.f64 	%fd360, [%rd1180+760];
	fma.rn.f64 	%fd361, %fd360, %fd64, %fd359;
	ld.param.f64 	%fd362, [%rd1180+768];
	fma.rn.f64 	%fd363, %fd362, %fd65, %fd361;
	ld.param.f64 	%fd364, [%rd1180+776];
	fma.rn.f64 	%fd365, %fd364, %fd66, %fd363;
	ld.param.f64 	%fd366, [%rd1180+784];
	fma.rn.f64 	%fd367, %fd366, %fd67, %fd365;
	ld.param.f64 	%fd368, [%rd1180+792];
	fma.rn.f64 	%fd369, %fd368, %fd68, %fd367;
	ld.param.f64 	%fd370, [%rd1180+800];
	fma.rn.f64 	%fd371, %fd370, %fd69, %fd369;
	ld.param.f64 	%fd372, [%rd1180+808];
	sub.f64 	%fd373, %fd371, %fd372;
	abs.f64 	%fd374, %fd373;
	ld.param.f64 	%fd375, [%rd1180+816];
	mul.f64 	%fd376, %fd1, %fd375;
	setp.gt.f64 	%p19, %fd374, %fd376;
	@%p19 bra 	$L__BB2_144;
	mov.u64 	%rd1182, %rd1115;
	ld.param.f64 	%fd377, [%rd1182+824];
	fma.rn.f64 	%fd378, %fd377, %fd60, 0d0000000000000000;
	ld.param.f64 	%fd379, [%rd1182+832];
	fma.rn.f64 	%fd380, %fd379, %fd61, %fd378;
	ld.param.f64 	%fd381, [%rd1182+840];
	fma.rn.f64 	%fd382, %fd381, %fd62, %fd380;
	ld.param.f64 	%fd383, [%rd1182+848];
	fma.rn.f64 	%fd384, %fd383, %fd63, %fd382;
	ld.param.f64 	%fd385, [%rd1182+856];
	fma.rn.f64 	%fd386, %fd385, %fd64, %fd384;
	ld.param.f64 	%fd387, [%rd1182+864];
	fma.rn.f64 	%fd388, %fd387, %fd65, %fd386;
	ld.param.f64 	%fd389, [%rd1182+872];
	fma.rn.f64 	%fd390, %fd389, %fd66, %fd388;
	ld.param.f64 	%fd391, [%rd1182+880];
	fma.rn.f64 	%fd392, %fd391, %fd67, %fd390;
	ld.param.f64 	%fd393, [%rd1182+888];
	fma.rn.f64 	%fd394, %fd393, %fd68, %fd392;
	ld.param.f64 	%fd395, [%rd1182+896];
	fma.rn.f64 	%fd396, %fd395, %fd69, %fd394;
	ld.param.f64 	%fd397, [%rd1182+904];
	sub.f64 	%fd398, %fd396, %fd397;
	abs.f64 	%fd399, %fd398;
	ld.param.f64 	%fd400, [%rd1182+912];
	mul.f64 	%fd401, %fd1, %fd400;
	setp.gt.f64 	%p20, %fd399, %fd401;
	@%p20 bra 	$L__BB2_144;
	mov.u64 	%rd1184, %rd1115;
	ld.param.f64 	%fd402, [%rd1184+920];
	fma.rn.f64 	%fd403, %fd402, %fd60, 0d0000000000000000;
	ld.param.f64 	%fd404, [%rd1184+928];
	fma.rn.f64 	%fd405, %fd404, %fd61, %fd403;
	ld.param.f64 	%fd406, [%rd1184+936];
	fma.rn.f64 	%fd407, %fd406, %fd62, %fd405;
	ld.param.f64 	%fd408, [%rd1184+944];
	fma.rn.f64 	%fd409, %fd408, %fd63, %fd407;
	ld.param.f64 	%fd410, [%rd1184+952];
	fma.rn.f64 	%fd411, %fd410, %fd64, %fd409;
	ld.param.f64 	%fd412, [%rd1184+960];
	fma.rn.f64 	%fd413, %fd412, %fd65, %fd411;
	ld.param.f64 	%fd414, [%rd1184+968];
	fma.rn.f64 	%fd415, %fd414, %fd66, %fd413;
	fma.rn.f64 	%fd416, %fd20, %fd67, %fd415;
	fma.rn.f64 	%fd417, %fd19, %fd68, %fd416;
	fma.rn.f64 	%fd418, %fd18, %fd69, %fd417;
	sub.f64 	%fd419, %fd418, %fd17;
	abs.f64 	%fd420, %fd419;
	ld.param.f64 	%fd421, [%rd1184+1008];
	mul.f64 	%fd422, %fd1, %fd421;
	setp.gt.f64 	%p21, %fd420, %fd422;
	@%p21 bra 	$L__BB2_144;
	fma.rn.f64 	%fd423, %fd16, %fd60, 0d0000000000000000;
	fma.rn.f64 	%fd424, %fd15, %fd61, %fd423;
	fma.rn.f64 	%fd425, %fd14, %fd62, %fd424;
	fma.rn.f64 	%fd426, %fd13, %fd63, %fd425;
	mov.u64 	%rd1186, %rd1115;
	ld.param.f64 	%fd427, [%rd1186+1048];
	fma.rn.f64 	%fd428, %fd427, %fd64, %fd426;
	fma.rn.f64 	%fd429, %fd12, %fd65, %fd428;
	fma.rn.f64 	%fd430, %fd11, %fd66, %fd429;
	fma.rn.f64 	%fd431, %fd10, %fd67, %fd430;
	ld.param.f64 	%fd432, [%rd1186+1080];
	fma.rn.f64 	%fd433, %fd432, %fd68, %fd431;
	fma.rn.f64 	%fd434, %fd9, %fd69, %fd433;
	sub.f64 	%fd435, %fd434, %fd8;
	abs.f64 	%fd436, %fd435;
	ld.param.f64 	%fd437, [%rd1186+1104];
	mul.f64 	%fd438, %fd1, %fd437;
	setp.gt.f64 	%p22, %fd436, %fd438;
	@%p22 bra 	$L__BB2_144;
	mov.u64 	%rd1188, %rd1115;
	ld.param.f64 	%fd439, [%rd1188+1112];
	fma.rn.f64 	%fd440, %fd439, %fd60, 0d0000000000000000;
	ld.param.f64 	%fd441, [%rd1188+1120];
	fma.rn.f64 	%fd442, %fd441, %fd61, %fd440;
	ld.param.f64 	%fd443, [%rd1188+1128];
	fma.rn.f64 	%fd444, %fd443, %fd62, %fd442;
	fma.rn.f64 	%fd445, %fd7, %fd63, %fd444;
	fma.rn.f64 	%fd446, %fd6, %fd64, %fd445;
	fma.rn.f64 	%fd447, %fd5, %fd65, %fd446;
	fma.rn.f64 	%fd448, %fd4, %fd66, %fd447;
	fma.rn.f64 	%fd449, %fd3, %fd67, %fd448;
	fma.rn.f64 	%fd450, %fd2, %fd68, %fd449;
	ld.param.f64 	%fd451, [%rd1188+1184];
	fma.rn.f64 	%fd452, %fd451, %fd69, %fd450;
	ld.param.f64 	%fd453, [%rd1188+1192];
	sub.f64 	%fd454, %fd452, %fd453;
	abs.f64 	%fd455, %fd454;
	ld.param.f64 	%fd456, [%rd1188+1200];
	mul.f64 	%fd457, %fd1, %fd456;
	setp.gt.f64 	%p23, %fd455, %fd457;
	@%p23 bra 	$L__BB2_144;
	mov.b64 	%rd2624, 1;
$L__BB2_144:
	mov.u64 	%rd1191, %rd1115;
	ld.param.u64 	%rd1192, [%rd1191];
	add.s64 	%rd1194, %rd1192, %rd1120;
	add.s64 	%rd225, %rd1194, 512;
	ld.param.u64 	%rd1195, [%rd1191+1256];
	setp.ge.u64 	%p24, %rd225, %rd1195;
	mov.b64 	%rd2644, 0;
	@%p24 bra 	$L__BB2_186;
	mov.u64 	%rd1196, %rd1115;
	ld.param.s32 	%rd226, [%rd1196+1252];
	or.b64  	%rd1197, %rd225, %rd226;
	and.b64  	%rd1198, %rd1197, -4294967296;
	setp.ne.s64 	%p25, %rd1198, 0;
	@%p25 bra 	$L__BB2_147;
	cvt.u32.u64 	%r227, %rd226;
	cvt.u32.u64 	%r228, %rd225;
	div.u32 	%r229, %r228, %r227;
	mul.lo.s32 	%r230, %r229, %r227;
	sub.s32 	%r231, %r228, %r230;
	cvt.u64.u32 	%rd2625, %r229;
	cvt.u64.u32 	%rd2626, %r231;
	bra.uni 	$L__BB2_148;
$L__BB2_147:
	div.u64 	%rd2625, %rd225, %rd226;
	mul.lo.s64 	%rd1199, %rd2625, %rd226;
	sub.s64 	%rd2626, %rd225, %rd1199;
$L__BB2_148:
	cvt.u32.u64 	%r33, %rd2626;
	or.b64  	%rd1200, %rd2625, %rd5;
	and.b64  	%rd1201, %rd1200, -4294967296;
	setp.ne.s64 	%p26, %rd1201, 0;
	@%p26 bra 	$L__BB2_150;
	cvt.u32.u64 	%r232, %rd5;
	cvt.u32.u64 	%r233, %rd2625;
	div.u32 	%r234, %r233, %r232;
	mul.lo.s32 	%r235, %r234, %r232;
	sub.s32 	%r236, %r233, %r235;
	cvt.u64.u32 	%rd2627, %r234;
	cvt.u64.u32 	%rd2628, %r236;
	bra.uni 	$L__BB2_151;
$L__BB2_150:
	div.u64 	%rd2627, %rd2625, %rd5;
	mul.lo.s64 	%rd1202, %rd2627, %rd5;
	sub.s64 	%rd2628, %rd2625, %rd1202;
$L__BB2_151:
	cvt.u32.u64 	%r34, %rd2628;
	mov.u64 	%rd1203, %rd1115;
	ld.param.s32 	%rd239, [%rd1203+1244];
	or.b64  	%rd1204, %rd2627, %rd239;
	and.b64  	%rd1205, %rd1204, -4294967296;
	setp.ne.s64 	%p27, %rd1205, 0;
	@%p27 bra 	$L__BB2_153;
	cvt.u32.u64 	%r237, %rd239;
	cvt.u32.u64 	%r238, %rd2627;
	div.u32 	%r239, %r238, %r237;
	mul.lo.s32 	%r240, %r239, %r237;
	sub.s32 	%r241, %r238, %r240;
	cvt.u64.u32 	%rd2629, %r239;
	cvt.u64.u32 	%rd2630, %r241;
	bra.uni 	$L__BB2_154;
$L__BB2_153:
	div.u64 	%rd2629, %rd2627, %rd239;
	mul.lo.s64 	%rd1206, %rd2629, %rd239;
	sub.s64 	%rd2630, %rd2627, %rd1206;
$L__BB2_154:
	cvt.u32.u64 	%r35, %rd2630;
	mov.u64 	%rd1207, %rd1115;
	ld.param.s32 	%rd1208, [%rd1207+1240];
	or.b64  	%rd1209, %rd2629, %rd1208;
	and.b64  	%rd1210, %rd1209, -4294967296;
	setp.ne.s64 	%p28, %rd1210, 0;
	@%p28 bra 	$L__BB2_156;
	mov.u64 	%rd1214, %rd1115;
	ld.param.u32 	%r242, [%rd1214+1240];
	cvt.u32.u64 	%r243, %rd2629;
	div.u32 	%r244, %r243, %r242;
	mul.lo.s32 	%r245, %r244, %r242;
	sub.s32 	%r246, %r243, %r245;
	cvt.u64.u32 	%rd2631, %r244;
	cvt.u64.u32 	%rd2632, %r246;
	bra.uni 	$L__BB2_157;
$L__BB2_156:
	mov.u64 	%rd1211, %rd1115;
	ld.param.s32 	%rd1212, [%rd1211+1240];
	div.u64 	%rd2631, %rd2629, %rd1212;
	mul.lo.s64 	%rd1213, %rd2631, %rd1212;
	sub.s64 	%rd2632, %rd2629, %rd1213;
$L__BB2_157:
	cvt.u32.u64 	%r36, %rd2632;
	mov.u64 	%rd1215, %rd1115;
	ld.param.s32 	%rd252, [%rd1215+1236];
	or.b64  	%rd1216, %rd2631, %rd252;
	and.b64  	%rd1217, %rd1216, -4294967296;
	setp.ne.s64 	%p29, %rd1217, 0;
	@%p29 bra 	$L__BB2_159;
	cvt.u32.u64 	%r247, %rd252;
	cvt.u32.u64 	%r248, %rd2631;
	div.u32 	%r249, %r248, %r247;
	mul.lo.s32 	%r250, %r249, %r247;
	sub.s32 	%r251, %r248, %r250;
	cvt.u64.u32 	%rd2633, %r249;
	cvt.u64.u32 	%rd2634, %r251;
	bra.uni 	$L__BB2_160;
$L__BB2_159:
	div.u64 	%rd2633, %rd2631, %rd252;
	mul.lo.s64 	%rd1218, %rd2633, %rd252;
	sub.s64 	%rd2634, %rd2631, %rd1218;
$L__BB2_160:
	cvt.u32.u64 	%r37, %rd2634;
	mov.u64 	%rd1219, %rd1115;
	ld.param.s32 	%rd1220, [%rd1219+1232];
	or.b64  	%rd1221, %rd2633, %rd1220;
	and.b64  	%rd1222, %rd1221, -4294967296;
	setp.ne.s64 	%p30, %rd1222, 0;
	@%p30 bra 	$L__BB2_162;
	mov.u64 	%rd1226, %rd1115;
	ld.param.u32 	%r252, [%rd1226+1232];
	cvt.u32.u64 	%r253, %rd2633;
	div.u32 	%r254, %r253, %r252;
	mul.lo.s32 	%r255, %r254, %r252;
	sub.s32 	%r256, %r253, %r255;
	cvt.u64.u32 	%rd2635, %r254;
	cvt.u64.u32 	%rd2636, %r256;
	bra.uni 	$L__BB2_163;
$L__BB2_162:
	mov.u64 	%rd1223, %rd1115;
	ld.param.s32 	%rd1224, [%rd1223+1232];
	div.u64 	%rd2635, %rd2633, %rd1224;
	mul.lo.s64 	%rd1225, %rd2635, %rd1224;
	sub.s64 	%rd2636, %rd2633, %rd1225;
$L__BB2_163:
	cvt.u32.u64 	%r38, %rd2636;
	mov.u64 	%rd1227, %rd1115;
	ld.param.s32 	%rd265, [%rd1227+1228];
	or.b64  	%rd1228, %rd2635, %rd265;
	and.b64  	%rd1229, %rd1228, -4294967296;
	setp.ne.s64 	%p31, %rd1229, 0;
	@%p31 bra 	$L__BB2_165;
	cvt.u32.u64 	%r257, %rd265;
	cvt.u32.u64 	%r258, %rd2635;
	div.u32 	%r259, %r258, %r257;
	mul.lo.s32 	%r260, %r259, %r257;
	sub.s32 	%r261, %r258, %r260;
	cvt.u64.u32 	%rd2637, %r259;
	cvt.u64.u32 	%rd2638, %r261;
	bra.uni 	$L__BB2_166;
$L__BB2_165:
	div.u64 	%rd2637, %rd2635, %rd265;
	mul.lo.s64 	%rd1230, %rd2637, %rd265;
	sub.s64 	%rd2638, %rd2635, %rd1230;
$L__BB2_166:
	cvt.u32.u64 	%r39, %rd2638;
	mov.u64 	%rd1231, %rd1115;
	ld.param.s32 	%rd1232, [%rd1231+1224];
	or.b64  	%rd1233, %rd2637, %rd1232;
	and.b64  	%rd1234, %rd1233, -4294967296;
	setp.ne.s64 	%p32, %rd1234, 0;
	@%p32 bra 	$L__BB2_168;
	mov.u64 	%rd1238, %rd1115;
	ld.param.u32 	%r262, [%rd1238+1224];
	cvt.u32.u64 	%r263, %rd2637;
	div.u32 	%r264, %r263, %r262;
	mul.lo.s32 	%r265, %r264, %r262;
	sub.s32 	%r266, %r263, %r265;
	cvt.u64.u32 	%rd2639, %r264;
	cvt.u64.u32 	%rd2640, %r266;
	bra.uni 	$L__BB2_169;
$L__BB2_168:
	mov.u64 	%rd1235, %rd1115;
	ld.param.s32 	%rd1236, [%rd1235+1224];
	div.u64 	%rd2639, %rd2637, %rd1236;
	mul.lo.s64 	%rd1237, %rd2639, %rd1236;
	sub.s64 	%rd2640, %rd2637, %rd1237;
$L__BB2_169:
	cvt.u32.u64 	%r40, %rd2640;
	mov.u64 	%rd1239, %rd1115;
	ld.param.s32 	%rd278, [%rd1239+1220];
	or.b64  	%rd1240, %rd2639, %rd278;
	and.b64  	%rd1241, %rd1240, -4294967296;
	setp.ne.s64 	%p33, %rd1241, 0;
	@%p33 bra 	$L__BB2_171;
	cvt.u32.u64 	%r267, %rd278;
	cvt.u32.u64 	%r268, %rd2639;
	div.u32 	%r269, %r268, %r267;
	mul.lo.s32 	%r270, %r269, %r267;
	sub.s32 	%r271, %r268, %r270;
	cvt.u64.u32 	%rd2641, %r269;
	cvt.u64.u32 	%rd2642, %r271;
	bra.uni 	$L__BB2_172;
$L__BB2_171:
	div.u64 	%rd2641, %rd2639, %rd278;
	mul.lo.s64 	%rd1242, %rd2641, %rd278;
	sub.s64 	%rd2642, %rd2639, %rd1242;
$L__BB2_172:
	cvt.u32.u64 	%r41, %rd2642;
	mov.u64 	%rd1243, %rd1115;
	ld.param.s32 	%rd1244, [%rd1243+1216];
	or.b64  	%rd1245, %rd2641, %rd1244;
	and.b64  	%rd1246, %rd1245, -4294967296;
	setp.ne.s64 	%p34, %rd1246, 0;
	@%p34 bra 	$L__BB2_174;
	mov.u64 	%rd1249, %rd1115;
	ld.param.u32 	%r272, [%rd1249+1216];
	cvt.u32.u64 	%r273, %rd2641;
	rem.u32 	%r274, %r273, %r272;
	cvt.u64.u32 	%rd2643, %r274;
	bra.uni 	$L__BB2_175;
$L__BB2_174:
	mov.u64 	%rd1247, %rd1115;
	ld.param.s32 	%rd1248, [%rd1247+1216];
	rem.u64 	%rd2643, %rd2641, %rd1248;
$L__BB2_175:
	cvt.u32.u64 	%r275, %rd2643;
	cvt.rn.f64.s32 	%fd458, %r275;
	fma.rn.f64 	%fd70, %fd38, %fd458, %fd39;
	cvt.rn.f64.s32 	%fd459, %r41;
	mov.u64 	%rd1251, %rd1115;
	ld.param.f64 	%fd460, [%rd1251+32];
	fma.rn.f64 	%fd71, %fd37, %fd459, %fd460;
	cvt.rn.f64.s32 	%fd461, %r40;
	ld.param.f64 	%fd462, [%rd1251+72];
	ld.param.f64 	%fd463, [%rd1251+56];
	fma.rn.f64 	%fd72, %fd462, %fd461, %fd463;
	cvt.rn.f64.s32 	%fd464, %r39;
	ld.param.f64 	%fd465, [%rd1251+96];
	ld.param.f64 	%fd466, [%rd1251+80];
	fma.rn.f64 	%fd73, %fd465, %fd464, %fd466;
	cvt.rn.f64.s32 	%fd467, %r38;
	ld.param.f64 	%fd468, [%rd1251+120];
	ld.param.f64 	%fd469, [%rd1251+104];
	fma.rn.f64 	%fd74, %fd468, %fd467, %fd469;
	cvt.rn.f64.s32 	%fd470, %r37;
	ld.param.f64 	%fd471, [%rd1251+144];
	ld.param.f64 	%fd472, [%rd1251+128];
	fma.rn.f64 	%fd75, %fd471, %fd470, %fd472;
	cvt.rn.f64.s32 	%fd473, %r36;
	ld.param.f64 	%fd474, [%rd1251+168];
	ld.param.f64 	%fd475, [%rd1251+152];
	fma.rn.f64 	%fd76, %fd474, %fd473, %fd475;
	cvt.rn.f64.s32 	%fd476, %r35;
	ld.param.f64 	%fd477, [%rd1251+192];
	ld.param.f64 	%fd478, [%rd1251+176];
	fma.rn.f64 	%fd77, %fd477, %fd476, %fd478;
	cvt.rn.f64.s32 	%fd479, %r34;
	fma.rn.f64 	%fd78, %fd35, %fd479, %fd36;
	cvt.rn.f64.s32 	%fd480, %r33;
	ld.param.f64 	%fd481, [%rd1251+240];
	ld.param.f64 	%fd482, [%rd1251+224];
	fma.rn.f64 	%fd79, %fd481, %fd480, %fd482;
	fma.rn.f64 	%fd483, %fd34, %fd70, 0d0000000000000000;
	fma.rn.f64 	%fd484, %fd33, %fd71, %fd483;
	ld.param.f64 	%fd485, [%rd1251+264];
	fma.rn.f64 	%fd486, %fd485, %fd72, %fd484;
	ld.param.f64 	%fd487, [%rd1251+272];
	fma.rn.f64 	%fd488, %fd487, %fd73, %fd486;
	ld.param.f64 	%fd489, [%rd1251+280];
	fma.rn.f64 	%fd490, %fd489, %fd74, %fd488;
	ld.param.f64 	%fd491, [%rd1251+288];
	fma.rn.f64 	%fd492, %fd491, %fd75, %fd490;
	ld.param.f64 	%fd493, [%rd1251+296];
	fma.rn.f64 	%fd494, %fd493, %fd76, %fd492;
	ld.param.f64 	%fd495, [%rd1251+304];
	fma.rn.f64 	%fd496, %fd495, %fd77, %fd494;
	ld.param.f64 	%fd497, [%rd1251+312];
	fma.rn.f64 	%fd498, %fd497, %fd78, %fd496;
	ld.param.f64 	%fd499, [%rd1251+320];
	fma.rn.f64 	%fd500, %fd499, %fd79, %fd498;
	ld.param.f64 	%fd501, [%rd1251+328];
	sub.f64 	%fd502, %fd500, %fd501;
	abs.f64 	%fd503, %fd502;
	ld.param.f64 	%fd504, [%rd1251+336];
	mul.f64 	%fd505, %fd1, %fd504;
	setp.gt.f64 	%p35, %fd503, %fd505;
	@%p35 bra 	$L__BB2_186;
	mov.u64 	%rd1253, %rd1115;
	ld.param.f64 	%fd506, [%rd1253+344];
	fma.rn.f64 	%fd507, %fd506, %fd70, 0d0000000000000000;
	ld.param.f64 	%fd508, [%rd1253+352];
	fma.rn.f64 	%fd509, %fd508, %fd71, %fd507;
	ld.param.f64 	%fd510, [%rd1253+360];
	fma.rn.f64 	%fd511, %fd510, %fd72, %fd509;
	ld.param.f64 	%fd512, [%rd1253+368];
	fma.rn.f64 	%fd513, %fd512, %fd73, %fd511;
	ld.param.f64 	%fd514, [%rd1253+376];
	fma.rn.f64 	%fd515, %fd514, %fd74, %fd513;
	ld.param.f64 	%fd516, [%rd1253+384];
	fma.rn.f64 	%fd517, %fd516, %fd75, %fd515;
	ld.param.f64 	%fd518, [%rd1253+392];
	fma.rn.f64 	%fd519, %fd518, %fd76, %fd517;
	ld.param.f64 	%fd520, [%rd1253+400];
	fma.rn.f64 	%fd521, %fd520, %fd77, %fd519;
	ld.param.f64 	%fd522, [%rd1253+408];
	fma.rn.f64 	%fd523, %fd522, %fd78, %fd521;
	ld.param.f64 	%fd524, [%rd1253+416];
	fma.rn.f64 	%fd525, %fd524, %fd79, %fd523;
	ld.param.f64 	%fd526, [%rd1253+424];
	sub.f64 	%fd527, %fd525, %fd526;
	abs.f64 	%fd528, %fd527;
	ld.param.f64 	%fd529, [%rd1253+432];
	mul.f64 	%fd530, %fd1, %fd529;
	setp.gt.f64 	%p36, %fd528, %fd530;
	@%p36 bra 	$L__BB2_186;
	mov.u64 	%rd1255, %rd1115;
	ld.param.f64 	%fd531, [%rd1255+440];
	fma.rn.f64 	%fd532, %fd531, %fd70, 0d0000000000000000;
	ld.param.f64 	%fd533, [%rd1255+448];
	fma.rn.f64 	%fd534, %fd533, %fd71, %fd532;
	ld.param.f64 	%fd535, [%rd1255+456];
	fma.rn.f64 	%fd536, %fd535, %fd72, %fd534;
	fma.rn.f64 	%fd537, %fd31, %fd73, %fd536;
	fma.rn.f64 	%fd538, %fd30, %fd74, %fd537;
	fma.rn.f64 	%fd539, %fd29, %fd75, %fd538;
	fma.rn.f64 	%fd540, %fd28, %fd76, %fd539;
	fma.rn.f64 	%fd541, %fd27, %fd77, %fd540;
	fma.rn.f64 	%fd542, %fd26, %fd78, %fd541;
	fma.rn.f64 	%fd543, %fd25, %fd79, %fd542;
	sub.f64 	%fd544, %fd543, %fd24;
	abs.f64 	%fd545, %fd544;
	ld.param.f64 	%fd546, [%rd1255+528];
	mul.f64 	%fd547, %fd1, %fd546;
	setp.gt.f64 	%p37, %fd545, %fd547;
	@%p37 bra 	$L__BB2_186;
	fma.rn.f64 	%fd548, %fd23, %fd70, 0d0000000000000000;
	fma.rn.f64 	%fd549, %fd22, %fd71, %fd548;
	fma.rn.f64 	%fd550, %fd21, %fd72, %fd549;
	mov.u64 	%rd1257, %rd1115;
	ld.param.f64 	%fd551, [%rd1257+560];
	fma.rn.f64 	%fd552, %fd551, %fd73, %fd550;
	ld.param.f64 	%fd553, [%rd1257+568];
	fma.rn.f64 	%fd554, %fd553, %fd74, %fd552;
	ld.param.f64 	%fd555, [%rd1257+576];
	fma.rn.f64 	%fd556, %fd555, %fd75, %fd554;
	ld.param.f64 	%fd557, [%rd1257+584];
	fma.rn.f64 	%fd558, %fd557, %fd76, %fd556;
	ld.param.f64 	%fd559, [%rd1257+592];
	fma.rn.f64 	%fd560, %fd559, %fd77, %fd558;
	ld.param.f64 	%fd561, [%rd1257+600];
	fma.rn.f64 	%fd562, %fd561, %fd78, %fd560;
	ld.param.f64 	%fd563, [%rd1257+608];
	fma.rn.f64 	%fd564, %fd563, %fd79, %fd562;
	ld.param.f64 	%fd565, [%rd1257+616];
	sub.f64 	%fd566, %fd564, %fd565;
	abs.f64 	%fd567, %fd566;
	ld.param.f64 	%fd568, [%rd1257+624];
	mul.f64 	%fd569, %fd1, %fd568;
	setp.gt.f64 	%p38, %fd567, %fd569;
	@%p38 bra 	$L__BB2_186;
	mov.u64 	%rd1259, %rd1115;
	ld.param.f64 	%fd570, [%rd1259+632];
	fma.rn.f64 	%fd571, %fd570, %fd70, 0d0000000000000000;
	ld.param.f64 	%fd572, [%rd1259+640];
	fma.rn.f64 	%fd573, %fd572, %fd71, %fd571;
	ld.param.f64 	%fd574, [%rd1259+648];
	fma.rn.f64 	%fd575, %fd574, %fd72, %fd573;
	ld.param.f64 	%fd576, [%rd1259+656];
	fma.rn.f64 	%fd577, %fd576, %fd73, %fd575;
	ld.param.f64 	%fd578, [%rd1259+664];
	fma.rn.f64 	%fd579, %fd578, %fd74, %fd577;
	ld.param.f64 	%fd580, [%rd1259+672];
	fma.rn.f64 	%fd581, %fd580, %fd75, %fd579;
	ld.param.f64 	%fd582, [%rd1259+680];
	fma.rn.f64 	%fd583, %fd582, %fd76, %fd581;
	ld.param.f64 	%fd584, [%rd1259+688];
	fma.rn.f64 	%fd585, %fd584, %fd77, %fd583;
	ld.param.f64 	%fd586, [%rd1259+696];
	fma.rn.f64 	%fd587, %fd586, %fd78, %fd585;
	ld.param.f64 	%fd588, [%rd1259+704];
	fma.rn.f64 	%fd589, %fd588, %fd79, %fd587;
	ld.param.f64 	%fd590, [%rd1259+712];
	sub.f64 	%fd591, %fd589, %fd590;
	abs.f64 	%fd592, %fd591;
	ld.param.f64 	%fd593, [%rd1259+720];
	mul.f64 	%fd594, %fd1, %fd593;
	setp.gt.f64 	%p39, %fd592, %fd594;
	@%p39 bra 	$L__BB2_186;
	mov.u64 	%rd1261, %rd1115;
	ld.param.f64 	%fd595, [%rd1261+728];
	fma.rn.f64 	%fd596, %fd595, %fd70, 0d0000000000000000;
	ld.param.f64 	%fd597, [%rd1261+736];
	fma.rn.f64 	%fd598, %fd597, %fd71, %fd596;
	ld.param.f64 	%fd599, [%rd1261+744];
	fma.rn.f64 	%fd600, %fd599, %fd72, %fd598;
	ld.param.f64 	%fd601, [%rd1261+752];
	fma.rn.f64 	%fd602, %fd601, %fd73, %fd600;
	ld.param.f64 	%fd603, [%rd1261+760];
	fma.rn.f64 	%fd604, %fd603, %fd74, %fd602;
	ld.param.f64 	%fd605, [%rd1261+768];
	fma.rn.f64 	%fd606, %fd605, %fd75, %fd604;
	ld.param.f64 	%fd607, [%rd1261+776];
	fma.rn.f64 	%fd608, %fd607, %fd76, %fd606;
	ld.param.f64 	%fd609, [%rd1261+784];
	fma.rn.f64 	%fd610, %fd609, %fd77, %fd608;
	ld.param.f64 	%fd611, [%rd1261+792];
	fma.rn.f64 	%fd612, %fd611, %fd78, %fd610;
	ld.param.f64 	%fd613, [%rd1261+800];
	fma.rn.f64 	%fd614, %fd613, %fd79, %fd612;
	ld.param.f64 	%fd615, [%rd1261+808];
	sub.f64 	%fd616, %fd614, %fd615;
	abs.f64 	%fd617, %fd616;
	ld.param.f64 	%fd618, [%rd1261+816];
	mul.f64 	%fd619, %fd1, %fd618;
	setp.gt.f64 	%p40, %fd617, %fd619;
	@%p40 bra 	$L__BB2_186;
	mov.u64 	%rd1263, %rd1115;
	ld.param.f64 	%fd620, [%rd1263+824];
	fma.rn.f64 	%fd621, %fd620, %fd70, 0d0000000000000000;
	ld.param.f64 	%fd622, [%rd1263+832];
	fma.rn.f64 	%fd623, %fd622, %fd71, %fd621;
	ld.param.f64 	%fd624, [%rd1263+840];
	fma.rn.f64 	%fd625, %fd624, %fd72, %fd623;
	ld.param.f64 	%fd626, [%rd1263+848];
	fma.rn.f64 	%fd627, %fd626, %fd73, %fd625;
	ld.param.f64 	%fd628, [%rd1263+856];
	fma.rn.f64 	%fd629, %fd628, %fd74, %fd627;
	ld.param.f64 	%fd630, [%rd1263+864];
	fma.rn.f64 	%fd631, %fd630, %fd75, %fd629;
	ld.param.f64 	%fd632, [%rd1263+872];
	fma.rn.f64 	%fd633, %fd632, %fd76, %fd631;
	ld.param.f64 	%fd634, [%rd1263+880];
	fma.rn.f64 	%fd635, %fd634, %fd77, %fd633;
	ld.param.f64 	%fd636, [%rd1263+888];
	fma.rn.f64 	%fd637, %fd636, %fd78, %fd635;
	ld.param.f64 	%fd638, [%rd1263+896];
	fma.rn.f64 	%fd639, %fd638, %fd79, %fd637;
	ld.param.f64 	%fd640, [%rd1263+904];
	sub.f64 	%fd641, %fd639, %fd640;
	abs.f64 	%fd642, %fd641;
	ld.param.f64 	%fd643, [%rd1263+912];
	mul.f64 	%fd644, %fd1, %fd643;
	setp.gt.f64 	%p41, %fd642, %fd644;
	@%p41 bra 	$L__BB2_186;
	mov.u64 	%rd1265, %rd1115;
	ld.param.f64 	%fd645, [%rd1265+920];
	fma.rn.f64 	%fd646, %fd645, %fd70, 0d0000000000000000;
	ld.param.f64 	%fd647, [%rd1265+928];
	fma.rn.f64 	%fd648, %fd647, %fd71, %fd646;
	ld.param.f64 	%fd649, [%rd1265+936];
	fma.rn.f64 	%fd650, %fd649, %fd72, %fd648;
	ld.param.f64 	%fd651, [%rd1265+944];
	fma.rn.f64 	%fd652, %fd651, %fd73, %fd650;
	ld.param.f64 	%fd653, [%rd1265+952];
	fma.rn.f64 	%fd654, %fd653, %fd74, %fd652;
	ld.param.f64 	%fd655, [%rd1265+960];
	fma.rn.f64 	%fd656, %fd655, %fd75, %fd654;
	ld.param.f64 	%fd657, [%rd1265+968];
	fma.rn.f64 	%fd658, %fd657, %fd76, %fd656;
	fma.rn.f64 	%fd659, %fd20, %fd77, %fd658;
	fma.rn.f64 	%fd660, %fd19, %fd78, %fd659;
	fma.rn.f64 	%fd661, %fd18, %fd79, %fd660;
	sub.f64 	%fd662, %fd661, %fd17;
	abs.f64 	%fd663, %fd662;
	ld.param.f64 	%fd664, [%rd1265+1008];
	mul.f64 	%fd665, %fd1, %fd664;
	setp.gt.f64 	%p42, %fd663, %fd665;
	@%p42 bra 	$L__BB2_186;
	fma.rn.f64 	%fd666, %fd16, %fd70, 0d0000000000000000;
	fma.rn.f64 	%fd667, %fd15, %fd71, %fd666;
	fma.rn.f64 	%fd668, %fd14, %fd72, %fd667;
	fma.rn.f64 	%fd669, %fd13, %fd73, %fd668;
	mov.u64 	%rd1267, %rd1115;
	ld.param.f64 	%fd670, [%rd1267+1048];
	fma.rn.f64 	%fd671, %fd670, %fd74, %fd669;
	fma.rn.f64 	%fd672, %fd12, %fd75, %fd671;
	fma.rn.f64 	%fd673, %fd11, %fd76, %fd672;
	fma.rn.f64 	%fd674, %fd10, %fd77, %fd673;
	ld.param.f64 	%fd675, [%rd1267+1080];
	fma.rn.f64 	%fd676, %fd675, %fd78, %fd674;
	fma.rn.f64 	%fd677, %fd9, %fd79, %fd676;
	sub.f64 	%fd678, %fd677, %fd8;
	abs.f64 	%fd679, %fd678;
	ld.param.f64 	%fd680, [%rd1267+1104];
	mul.f64 	%fd681, %fd1, %fd680;
	setp.gt.f64 	%p43, %fd679, %fd681;
	@%p43 bra 	$L__BB2_186;
	mov.u64 	%rd1269, %rd1115;
	ld.param.f64 	%fd682, [%rd1269+1112];
	fma.rn.f64 	%fd683, %fd682, %fd70, 0d0000000000000000;
	ld.param.f64 	%fd684, [%rd1269+1120];
	fma.rn.f64 	%fd685, %fd684, %fd71, %fd683;
	ld.param.f64 	%fd686, [%rd1269+1128];
	fma.rn.f64 	%fd687, %fd686, %fd72, %fd685;
	fma.rn.f64 	%fd688, %fd7, %fd73, %fd687;
	fma.rn.f64 	%fd689, %fd6, %fd74, %fd688;
	fma.rn.f64 	%fd690, %fd5, %fd75, %fd689;
	fma.rn.f64 	%fd691, %fd4, %fd76, %fd690;
	ld.param.f64 	%fd692, [%rd1269+1168];
	fma.rn.f64 	%fd693, %fd692, %fd77, %fd691;
	fma.rn.f64 	%fd694, %fd2, %fd78, %fd693;
	ld.param.f64 	%fd695, [%rd1269+1184];
	fma.rn.f64 	%fd696, %fd695, %fd79, %fd694;
	ld.param.f64 	%fd697, [%rd1269+1192];
	sub.f64 	%fd698, %fd696, %fd697;
	abs.f64 	%fd699, %fd698;
	ld.param.f64 	%fd700, [%rd1269+1200];
	mul.f64 	%fd701, %fd1, %fd700;
	setp.gt.f64 	%p44, %fd699, %fd701;
	@%p44 bra 	$L__BB2_186;
	mov.b64 	%rd2644, 1;
$L__BB2_186:
	mov.u64 	%rd1272, %rd1115;
	ld.param.u64 	%rd1273, [%rd1272];
	add.s64 	%rd1275, %rd1273, %rd1120;
	add.s64 	%rd289, %rd1275, 1024;
	ld.param.u64 	%rd1276, [%rd1272+1256];
	setp.ge.u64 	%p45, %rd289, %rd1276;
	mov.b64 	%rd2664, 0;
	@%p45 bra 	$L__BB2_228;
	mov.u64 	%rd1277, %rd1115;
	ld.param.s32 	%rd290, [%rd1277+1252];
	or.b64  	%rd1278, %rd289, %rd290;
	and.b64  	%rd1279, %rd1278, -4294967296;
	setp.ne.s64 	%p46, %rd1279, 0;
	@%p46 bra 	$L__BB2_189;
	cvt.u32.u64 	%r277, %rd290;
	cvt.u32.u64 	%r278, %rd289;
	div.u32 	%r279, %r278, %r277;
	mul.lo.s32 	%r280, %r279, %r277;
	sub.s32 	%r281, %r278, %r280;
	cvt.u64.u32 	%rd2645, %r279;
	cvt.u64.u32 	%rd2646, %r281;
	bra.uni 	$L__BB2_190;
$L__BB2_189:
	div.u64 	%rd2645, %rd289, %rd290;
	mul.lo.s64 	%rd1280, %rd2645, %rd290;
	sub.s64 	%rd2646, %rd289, %rd1280;
$L__BB2_190:
	cvt.u32.u64 	%r42, %rd2646;
	or.b64  	%rd1281, %rd2645, %rd5;
	and.b64  	%rd1282, %rd1281, -4294967296;
	setp.ne.s64 	%p47, %rd1282, 0;
	@%p47 bra 	$L__BB2_192;
	cvt.u32.u64 	%r282, %rd5;
	cvt.u32.u64 	%r283, %rd2645;
	div.u32 	%r284, %r283, %r282;
	mul.lo.s32 	%r285, %r284, %r282;
	sub.s32 	%r286, %r283, %r285;
	cvt.u64.u32 	%rd2647, %r284;
	cvt.u64.u32 	%rd2648, %r286;
	bra.uni 	$L__BB2_193;
$L__BB2_192:
	div.u64 	%rd2647, %rd2645, %rd5;
	mul.lo.s64 	%rd1283, %rd2647, %rd5;
	sub.s64 	%rd2648, %rd2645, %rd1283;
$L__BB2_193:
	cvt.u32.u64 	%r43, %rd2648;
	mov.u64 	%rd1284, %rd1115;
	ld.param.s32 	%rd304, [%rd1284+1244];
	or.b64  	%rd1285, %rd2647, %rd304;
	and.b64  	%rd1286, %rd1285, -4294967296;
	setp.ne.s64 	%p48, %rd1286, 0;
	@%p48 bra 	$L__BB2_195;
	cvt.u32.u64 	%r287, %rd304;
	cvt.u32.u64 	%r288, %rd2647;
	div.u32 	%r289, %r288, %r287;
	mul.lo.s32 	%r290, %r289, %r287;
	sub.s32 	%r291, %r288, %r290;
	cvt.u64.u32 	%rd2649, %r289;
	cvt.u64.u32 	%rd2650, %r291;
	bra.uni 	$L__BB2_196;
$L__BB2_195:
	div.u64 	%rd2649, %rd2647, %rd304;
	mul.lo.s64 	%rd1287, %rd2649, %rd304;
	sub.s64 	%rd2650, %rd2647, %rd1287;
$L__BB2_196:
	mov.u64 	%rd1288, %rd1115;
	ld.param.s32 	%rd311, [%rd1288+1240];
	cvt.u32.u64 	%r44, %rd2650;
	or.b64  	%rd1289, %rd2649, %rd311;
	and.b64  	%rd1290, %rd1289, -4294967296;
	setp.ne.s64 	%p49, %rd1290, 0;
	@%p49 bra 	$L__BB2_198;
	cvt.u32.u64 	%r292, %rd311;
	cvt.u32.u64 	%r293, %rd2649;
	div.u32 	%r294, %r293, %r292;
	mul.lo.s32 	%r295, %r294, %r292;
	sub.s32 	%r296, %r293, %r295;
	cvt.u64.u32 	%rd2651, %r294;
	cvt.u64.u32 	%rd2652, %r296;
	bra.uni 	$L__BB2_199;
$L__BB2_198:
	div.u64 	%rd2651, %rd2649, %rd311;
	mul.lo.s64 	%rd1291, %rd2651, %rd311;
	sub.s64 	%rd2652, %rd2649, %rd1291;
$L__BB2_199:
	cvt.u32.u64 	%r45, %rd2652;
	mov.u64 	%rd1292, %rd1115;
	ld.param.s32 	%rd318, [%rd1292+1236];
	or.b64  	%rd1293, %rd2651, %rd318;
	and.b64  	%rd1294, %rd1293, -4294967296;
	setp.ne.s64 	%p50, %rd1294, 0;
	@%p50 bra 	$L__BB2_201;
	cvt.u32.u64 	%r297, %rd318;
	cvt.u32.u64 	%r298, %rd2651;
	div.u32 	%r299, %r298, %r297;
	mul.lo.s32 	%r300, %r299, %r297;
	sub.s32 	%r301, %r298, %r300;
	cvt.u64.u32 	%rd2653, %r299;
	cvt.u64.u32 	%rd2654, %r301;
	bra.uni 	$L__BB2_202;
$L__BB2_201:
	div.u64 	%rd2653, %rd2651, %rd318;
	mul.lo.s64 	%rd1295, %rd2653, %rd318;
	sub.s64 	%rd2654, %rd2651, %rd1295;
$L__BB2_202:
	mov.u64 	%rd1296, %rd1115;
	ld.param.s32 	%rd325, [%rd1296+1232];
	cvt.u32.u64 	%r46, %rd2654;
	or.b64  	%rd1297, %rd2653, %rd325;
	and.b64  	%rd1298, %rd1297, -4294967296;
	setp.ne.s64 	%p51, %rd1298, 0;
	@%p51 bra 	$L__BB2_204;
	cvt.u32.u64 	%r302, %rd325;
	cvt.u32.u64 	%r303, %rd2653;
	div.u32 	%r304, %r303, %r302;
	mul.lo.s32 	%r305, %r304, %r302;
	sub.s32 	%r306, %r303, %r305;
	cvt.u64.u32 	%rd2655, %r304;
	cvt.u64.u32 	%rd2656, %r306;
	bra.uni 	$L__BB2_205;
$L__BB2_204:
	div.u64 	%rd2655, %rd2653, %rd325;
	mul.lo.s64 	%rd1299, %rd2655, %rd325;
	sub.s64 	%rd2656, %rd2653, %rd1299;
$L__BB2_205:
	cvt.u32.u64 	%r47, %rd2656;
	mov.u64 	%rd1300, %rd1115;
	ld.param.s32 	%rd332, [%rd1300+1228];
	or.b64  	%rd1301, %rd2655, %rd332;
	and.b64  	%rd1302, %rd1301, -4294967296;
	setp.ne.s64 	%p52, %rd1302, 0;
	@%p52 bra 	$L__BB2_207;
	cvt.u32.u64 	%r307, %rd332;
	cvt.u32.u64 	%r308, %rd2655;
	div.u32 	%r309, %r308, %r307;
	mul.lo.s32 	%r310, %r309, %r307;
	sub.s32 	%r311, %r308, %r310;
	cvt.u64.u32 	%rd2657, %r309;
	cvt.u64.u32 	%rd2658, %r311;
	bra.uni 	$L__BB2_208;
$L__BB2_207:
	div.u64 	%rd2657, %rd2655, %rd332;
	mul.lo.s64 	%rd1303, %rd2657, %rd332;
	sub.s64 	%rd2658, %rd2655, %rd1303;
$L__BB2_208:
	mov.u64 	%rd1304, %rd1115;
	ld.param.s32 	%rd339, [%rd1304+1224];
	cvt.u32.u64 	%r48, %rd2658;
	or.b64  	%rd1305, %rd2657, %rd339;
	and.b64  	%rd1306, %rd1305, -4294967296;
	setp.ne.s64 	%p53, %rd1306, 0;
	@%p53 bra 	$L__BB2_210;
	cvt.u32.u64 	%r312, %rd339;
	cvt.u32.u64 	%r313, %rd2657;
	div.u32 	%r314, %r313, %r312;
	mul.lo.s32 	%r315, %r314, %r312;
	sub.s32 	%r316, %r313, %r315;
	cvt.u64.u32 	%rd2659, %r314;
	cvt.u64.u32 	%rd2660, %r316;
	bra.uni 	$L__BB2_211;
$L__BB2_210:
	div.u64 	%rd2659, %rd2657, %rd339;
	mul.lo.s64 	%rd1307, %rd2659, %rd339;
	sub.s64 	%rd2660, %rd2657, %rd1307;
$L__BB2_211:
	cvt.u32.u64 	%r49, %rd2660;
	mov.u64 	%rd1308, %rd1115;
	ld.param.s32 	%rd346, [%rd1308+1220];
	or.b64  	%rd1309, %rd2659, %rd346;
	and.b64  	%rd1310, %rd1309, -4294967296;
	setp.ne.s64 	%p54, %rd1310, 0;
	@%p54 bra 	$L__BB2_213;
	cvt.u32.u64 	%r317, %rd346;
	cvt.u32.u64 	%r318, %rd2659;
	div.u32 	%r319, %r318, %r317;
	mul.lo.s32 	%r320, %r319, %r317;
	sub.s32 	%r321, %r318, %r320;
	cvt.u64.u32 	%rd2661, %r319;
	cvt.u64.u32 	%rd2662, %r321;
	bra.uni 	$L__BB2_214;
$L__BB2_213:
	div.u64 	%rd2661, %rd2659, %rd346;
	mul.lo.s64 	%rd1311, %rd2661, %rd346;
	sub.s64 	%rd2662, %rd2659, %rd1311;
$L__BB2_214:
	mov.u64 	%rd1312, %rd1115;
	ld.param.s32 	%rd353, [%rd1312+1216];
	cvt.u32.u64 	%r50, %rd2662;
	or.b64  	%rd1313, %rd2661, %rd353;
	and.b64  	%rd1314, %rd1313, -4294967296;
	setp.ne.s64 	%p55, %rd1314, 0;
	@%p55 bra 	$L__BB2_216;
	cvt.u32.u64 	%r322, %rd353;
	cvt.u32.u64 	%r323, %rd2661;
	rem.u32 	%r324, %r323, %r322;
	cvt.u64.u32 	%rd2663, %r324;
	bra.uni 	$L__BB2_217;
$L__BB2_216:
	rem.u64 	%rd2663, %rd2661, %rd353;
$L__BB2_217:
	cvt.u32.u64 	%r325, %rd2663;
	cvt.rn.f64.s32 	%fd702, %r325;
	fma.rn.f64 	%fd80, %fd38, %fd702, %fd39;
	cvt.rn.f64.s32 	%fd703, %r50;
	mov.u64 	%rd1316, %rd1115;
	ld.param.f64 	%fd704, [%rd1316+32];
	fma.rn.f64 	%fd81, %fd37, %fd703, %fd704;
	cvt.rn.f64.s32 	%fd705, %r49;
	ld.param.f64 	%fd706, [%rd1316+72];
	ld.param.f64 	%fd707, [%rd1316+56];
	fma.rn.f64 	%fd82, %fd706, %fd705, %fd707;
	cvt.rn.f64.s32 	%fd708, %r48;
	ld.param.f64 	%fd709, [%rd1316+96];
	ld.param.f64 	%fd710, [%rd1316+80];
	fma.rn.f64 	%fd83, %fd709, %fd708, %fd710;
	cvt.rn.f64.s32 	%fd711, %r47;
	ld.param.f64 	%fd712, [%rd1316+120];
	ld.param.f64 	%fd713, [%rd1316+104];
	fma.rn.f64 	%fd84, %fd712, %fd711, %fd713;
	cvt.rn.f64.s32 	%fd714, %r46;
	ld.param.f64 	%fd715, [%rd1316+144];
	ld.param.f64 	%fd716, [%rd1316+128];
	fma.rn.f64 	%fd85, %fd715, %fd714, %fd716;
	cvt.rn.f64.s32 	%fd717, %r45;
	ld.param.f64 	%fd718, [%rd1316+168];
	ld.param.f64 	%fd719, [%rd1316+152];
	fma.rn.f64 	%fd86, %fd718, %fd717, %fd719;
	cvt.rn.f64.s32 	%fd720, %r44;
	ld.param.f64 	%fd721, [%rd1316+192];
	ld.param.f64 	%fd722, [%rd1316+176];
	fma.rn.f64 	%fd87, %fd721, %fd720, %fd722;
	cvt.rn.f64.s32 	%fd723, %r43;
	fma.rn.f64 	%fd88, %fd35, %fd723, %fd36;
	cvt.rn.f64.s32 	%fd724, %r42;
	ld.param.f64 	%fd725, [%rd1316+240];
	ld.param.f64 	%fd726, [%rd1316+224];
	fma.rn.f64 	%fd89, %fd725, %fd724, %fd726;
	fma.rn.f64 	%fd727, %fd34, %fd80, 0d0000000000000000;
	fma.rn.f64 	%fd728, %fd33, %fd81, %fd727;
	ld.param.f64 	%fd729, [%rd1316+264];
	fma.rn.f64 	%fd730, %fd729, %fd82, %fd728;
	ld.param.f64 	%fd731, [%rd1316+272];
	fma.rn.f64 	%fd732, %fd731, %fd83, %fd730;
	ld.param.f64 	%fd733, [%rd1316+280];
	fma.rn.f64 	%fd734, %fd733, %fd84, %fd732;
	ld.param.f64 	%fd735, [%rd1316+288];
	fma.rn.f64 	%fd736, %fd735, %fd85, %fd734;
	ld.param.f64 	%fd737, [%rd1316+296];
	fma.rn.f64 	%fd738, %fd737, %fd86, %fd736;
	ld.param.f64 	%fd739, [%rd1316+304];
	fma.rn.f64 	%fd740, %fd739, %fd87, %fd738;
	ld.param.f64 	%fd741, [%rd1316+312];
	fma.rn.f64 	%fd742, %fd741, %fd88, %fd740;
	ld.param.f64 	%fd743, [%rd1316+320];
	fma.rn.f64 	%fd744, %fd743, %fd89, %fd742;
	ld.param.f64 	%fd745, [%rd1316+328];
	sub.f64 	%fd746, %fd744, %fd745;
	abs.f64 	%fd747, %fd746;
	ld.param.f64 	%fd748, [%rd1316+336];
	mul.f64 	%fd749, %fd1, %fd748;
	setp.gt.f64 	%p56, %fd747, %fd749;
	@%p56 bra 	$L__BB2_228;
	mov.u64 	%rd1318, %rd1115;
	ld.param.f64 	%fd750, [%rd1318+344];
	fma.rn.f64 	%fd751, %fd750, %fd80, 0d0000000000000000;
	ld.param.f64 	%fd752, [%rd1318+352];
	fma.rn.f64 	%fd753, %fd752, %fd81, %fd751;
	ld.param.f64 	%fd754, [%rd1318+360];
	fma.rn.f64 	%fd755, %fd754, %fd82, %fd753;
	ld.param.f64 	%fd756, [%rd1318+368];
	fma.rn.f64 	%fd757, %fd756, %fd83, %fd755;
	ld.param.f64 	%fd758, [%rd1318+376];
	fma.rn.f64 	%fd759, %fd758, %fd84, %fd757;
	ld.param.f64 	%fd760, [%rd1318+384];
	fma.rn.f64 	%fd761, %fd760, %fd85, %fd759;
	ld.param.f64 	%fd762, [%rd1318+392];
	fma.rn.f64 	%fd763, %fd762, %fd86, %fd761;
	ld.param.f64 	%fd764, [%rd1318+400];
	fma.rn.f64 	%fd765, %fd764, %fd87, %fd763;
	ld.param.f64 	%fd766, [%rd1318+408];
	fma.rn.f64 	%fd767, %fd766, %fd88, %fd765;
	ld.param.f64 	%fd768, [%rd1318+416];
	fma.rn.f64 	%fd769, %fd768, %fd89, %fd767;
	ld.param.f64 	%fd770, [%rd1318+424];
	sub.f64 	%fd771, %fd769, %fd770;
	abs.f64 	%fd772, %fd771;
	ld.param.f64 	%fd773, [%rd1318+432];
	mul.f64 	%fd774, %fd1, %fd773;
	setp.gt.f64 	%p57, %fd772, %fd774;
	@%p57 bra 	$L__BB2_228;
	mov.u64 	%rd1320, %rd1115;
	ld.param.f64 	%fd775, [%rd1320+440];
	fma.rn.f64 	%fd776, %fd775, %fd80, 0d0000000000000000;
	ld.param.f64 	%fd777, [%rd1320+448];
	fma.rn.f64 	%fd778, %fd777, %fd81, %fd776;
	ld.param.f64 	%fd779, [%rd1320+456];
	fma.rn.f64 	%fd780, %fd779, %fd82, %fd778;
	fma.rn.f64 	%fd781, %fd31, %fd83, %fd780;
	fma.rn.f64 	%fd782, %fd30, %fd84, %fd781;
	fma.rn.f64 	%fd783, %fd29, %fd85, %fd782;
	fma.rn.f64 	%fd784, %fd28, %fd86, %fd783;
	fma.rn.f64 	%fd785, %fd27, %fd87, %fd784;
	fma.rn.f64 	%fd786, %fd26, %fd88, %fd785;
	fma.rn.f64 	%fd787, %fd25, %fd89, %fd786;
	sub.f64 	%fd788, %fd787, %fd24;
	abs.f64 	%fd789, %fd788;
	ld.param.f64 	%fd790, [%rd1320+528];
	mul.f64 	%fd791, %fd1, %fd790;
	setp.gt.f64 	%p58, %fd789, %fd791;
	@%p58 bra 	$L__BB2_228;
	fma.rn.f64 	%fd792, %fd23, %fd80, 0d0000000000000000;
	fma.rn.f64 	%fd793, %fd22, %fd81, %fd792;
	fma.rn.f64 	%fd794, %fd21, %fd82, %fd793;
	mov.u64 	%rd1322, %rd1115;
	ld.param.f64 	%fd795, [%rd1322+560];
	fma.rn.f64 	%fd796, %fd795, %fd83, %fd794;
	ld.param.f64 	%fd797, [%rd1322+568];
	fma.rn.f64 	%fd798, %fd797, %fd84, %fd796;
	ld.param.f64 	%fd799, [%rd1322+576];
	fma.rn.f64 	%fd800, %fd799, %fd85, %fd798;
	ld.param.f64 	%fd801, [%rd1322+584];
	fma.rn.f64 	%fd802, %fd801, %fd86, %fd800;
	ld.param.f64 	%fd803, [%rd1322+592];
	fma.rn.f64 	%fd804, %fd803, %fd87, %fd802;
	ld.param.f64 	%fd805, [%rd1322+600];
	fma.rn.f64 	%fd806, %fd805, %fd88, %fd804;
	ld.param.f64 	%fd807, [%rd1322+608];
	fma.rn.f64 	%fd808, %fd807, %fd89, %fd806;
	ld.param.f64 	%fd809, [%rd1322+616];
	sub.f64 	%fd810, %fd808, %fd809;
	abs.f64 	%fd811, %fd810;
	ld.param.f64 	%fd812, [%rd1322+624];
	mul.f64 	%fd813, %fd1, %fd812;
	setp.gt.f64 	%p59, %fd811, %fd813;
	@%p59 bra 	$L__BB2_228;
	mov.u64 	%rd1324, %rd1115;
	ld.param.f64 	%fd814, [%rd1324+632];
	fma.rn.f64 	%fd815, %fd814, %fd80, 0d0000000000000000;
	ld.param.f64 	%fd816, [%rd1324+640];
	fma.rn.f64 	%fd817, %fd816, %fd81, %fd815;
	ld.param.f64 	%fd818, [%rd1324+648];
	fma.rn.f64 	%fd819, %fd818, %fd82, %fd817;
	ld.param.f64 	%fd820, [%rd1324+656];
	fma.rn.f64 	%fd821, %fd820, %fd83, %fd819;
	ld.param.f64 	%fd822, [%rd1324+664];
	fma.rn.f64 	%fd823, %fd822, %fd84, %fd821;
	ld.param.f64 	%fd824, [%rd1324+672];
	fma.rn.f64 	%fd825, %fd824, %fd85, %fd823;
	ld.param.f64 	%fd826, [%rd1324+680];
	fma.rn.f64 	%fd827, %fd826, %fd86, %fd825;
	ld.param.f64 	%fd828, [%rd1324+688];
	fma.rn.f64 	%fd829, %fd828, %fd87, %fd827;
	ld.param.f64 	%fd830, [%rd1324+696];
	fma.rn.f64 	%fd831, %fd830, %fd88, %fd829;
	ld.param.f64 	%fd832, [%rd1324+704];
	fma.rn.f64 	%fd833, %fd832, %fd89, %fd831;
	ld.param.f64 	%fd834, [%rd1324+712];
	sub.f64 	%fd835, %fd833, %fd834;
	abs.f64 	%fd836, %fd835;
	ld.param.f64 	%fd837, [%rd1324+720];
	mul.f64 	%fd838, %fd1, %fd837;
	setp.gt.f64 	%p60, %fd836, %fd838;
	@%p60 bra 	$L__BB2_228;
	mov.u64 	%rd1326, %rd1115;
	ld.param.f64 	%fd839, [%rd1326+728];
	fma.rn.f64 	%fd840, %fd839, %fd80, 0d0000000000000000;
	ld.param.f64 	%fd841, [%rd1326+736];
	fma.rn.f64 	%fd842, %fd841, %fd81, %fd840;
	ld.param.f64 	%fd843, [%rd1326+744];
	fma.rn.f64 	%fd844, %fd843, %fd82, %fd842;
	ld.param.f64 	%fd845, [%rd1326+752];
	fma.rn.f64 	%fd846, %fd845, %fd83, %fd844;
	ld.param.f64 	%fd847, [%rd1326+760];
	fma.rn.f64 	%fd848, %fd847, %fd84, %fd846;
	ld.param.f64 	%fd849, [%rd1326+768];
	fma.rn.f64 	%fd850, %fd849, %fd85, %fd848;
	ld.param.f64 	%fd851, [%rd1326+776];
	fma.rn.f64 	%fd852, %fd851, %fd86, %fd850;
	ld.param.f64 	%fd853, [%rd1326+784];
	fma.rn.f64 	%fd854, %fd853, %fd87, %fd852;
	ld.param.f64 	%fd855, [%rd1326+792];
	fma.rn.f64 	%fd856, %fd855, %fd88, %fd854;
	ld.param.f64 	%fd857, [%rd1326+800];
	fma.rn.f64 	%fd858, %fd857, %fd89, %fd856;
	ld.param.f64 	%fd859, [%rd1326+808];
	sub.f64 	%fd860, %fd858, %fd859;
	abs.f64 	%fd861, %fd860;
	ld.param.f64 	%fd862, [%rd1326+816];
	mul.f64 	%fd863, %fd1, %fd862;
	setp.gt.f64 	%p61, %fd861, %fd863;
	@%p61 bra 	$L__BB2_228;
	mov.u64 	%rd1328, %rd1115;
	ld.param.f64 	%fd864, [%rd1328+824];
	fma.rn.f64 	%fd865, %fd864, %fd80, 0d0000000000000000;
	ld.param.f64 	%fd866, [%rd1328+832];
	fma.rn.f64 	%fd867, %fd866, %fd81, %fd865;
	ld.param.f64 	%fd868, [%rd1328+840];
	fma.rn.f64 	%fd869, %fd868, %fd82, %fd867;
	ld.param.f64 	%fd870, [%rd1328+848];
	fma.rn.f64 	%fd871, %fd870, %fd83, %fd869;
	ld.param.f64 	%fd872, [%rd1328+856];
	fma.rn.f64 	%fd873, %fd872, %fd84, %fd871;
	ld.param.f64 	%fd874, [%rd1328+864];
	fma.rn.f64 	%fd875, %fd874, %fd85, %fd873;
	ld.param.f64 	%fd876, [%rd1328+872];
	fma.rn.f64 	%fd877, %fd876, %fd86, %fd875;
	ld.param.f64 	%fd878, [%rd1328+880];
	fma.rn.f64 	%fd879, %fd878, %fd87, %fd877;
	ld.param.f64 	%fd880, [%rd1328+888];
	fma.rn.f64 	%fd881, %fd880, %fd88, %fd879;
	ld.param.f64 	%fd882, [%rd1328+896];
	fma.rn.f64 	%fd883, %fd882, %fd89, %fd881;
	ld.param.f64 	%fd884, [%rd1328+904];
	sub.f64 	%fd885, %fd883, %fd884;
	abs.f64 	%fd886, %fd885;
	ld.param.f64 	%fd887, [%rd1328+912];
	mul.f64 	%fd888, %fd1, %fd887;
	setp.gt.f64 	%p62, %fd886, %fd888;
	@%p62 bra 	$L__BB2_228;
	mov.u64 	%rd1330, %rd1115;
	ld.param.f64 	%fd889, [%rd1330+920];
	fma.rn.f64 	%fd890, %fd889, %fd80, 0d0000000000000000;
	ld.param.f64 	%fd891, [%rd1330+928];
	fma.rn.f64 	%fd892, %fd891, %fd81, %fd890;
	ld.param.f64 	%fd893, [%rd1330+936];
	fma.rn.f64 	%fd894, %fd893, %fd82, %fd892;
	ld.param.f64 	%fd895, [%rd1330+944];
	fma.rn.f64 	%fd896, %fd895, %fd83, %fd894;
	ld.param.f64 	%fd897, [%rd1330+952];
	fma.rn.f64 	%fd898, %fd897, %fd84, %fd896;
	ld.param.f64 	%fd899, [%rd1330+960];
	fma.rn.f64 	%fd900, %fd899, %fd85, %fd898;
	ld.param.f64 	%fd901, [%rd1330+968];
	fma.rn.f64 	%fd902, %fd901, %fd86, %fd900;
	fma.rn.f64 	%fd903, %fd20, %fd87, %fd902;
	fma.rn.f64 	%fd904, %fd19, %fd88, %fd903;
	fma.rn.f64 	%fd905, %fd18, %fd89, %fd904;
	sub.f64 	%fd906, %fd905, %fd17;
	abs.f64 	%fd907, %fd906;
	ld.param.f64 	%fd908, [%rd1330+1008];
	mul.f64 	%fd909, %fd1, %fd908;
	setp.gt.f64 	%p63, %fd907, %fd909;
	@%p63 bra 	$L__BB2_228;
	fma.rn.f64 	%fd910, %fd16, %fd80, 0d0000000000000000;
	fma.rn.f64 	%fd911, %fd15, %fd81, %fd910;
	fma.rn.f64 	%fd912, %fd14, %fd82, %fd911;
	fma.rn.f64 	%fd913, %fd13, %fd83, %fd912;
	mov.u64 	%rd1332, %rd1115;
	ld.param.f64 	%fd914, [%rd1332+1048];
	fma.rn.f64 	%fd915, %fd914, %fd84, %fd913;
	fma.rn.f64 	%fd916, %fd12, %fd85, %fd915;
	fma.rn.f64 	%fd917, %fd11, %fd86, %fd916;
	fma.rn.f64 	%fd918, %fd10, %fd87, %fd917;
	ld.param.f64 	%fd919, [%rd1332+1080];
	fma.rn.f64 	%fd920, %fd919, %fd88, %fd918;
	fma.rn.f64 	%fd921, %fd9, %fd89, %fd920;
	sub.f64 	%fd922, %fd921, %fd8;
	abs.f64 	%fd923, %fd922;
	ld.param.f64 	%fd924, [%rd1332+1104];
	mul.f64 	%fd925, %fd1, %fd924;
	setp.gt.f64 	%p64, %fd923, %fd925;
	@%p64 bra 	$L__BB2_228;
	mov.u64 	%rd1334, %rd1115;
	ld.param.f64 	%fd926, [%rd1334+1112];
	fma.rn.f64 	%fd927, %fd926, %fd80, 0d0000000000000000;
	ld.param.f64 	%fd928, [%rd1334+1120];
	fma.rn.f64 	%fd929, %fd928, %fd81, %fd927;
	ld.param.f64 	%fd930, [%rd1334+1128];
	fma.rn.f64 	%fd931, %fd930, %fd82, %fd929;
	fma.rn.f64 	%fd932, %fd7, %fd83, %fd931;
	fma.rn.f64 	%fd933, %fd6, %fd84, %fd932;
	fma.rn.f64 	%fd934, %fd5, %fd85, %fd933;
	fma.rn.f64 	%fd935, %fd4, %fd86, %fd934;
	ld.param.f64 	%fd936, [%rd1334+1168];
	fma.rn.f64 	%fd937, %fd936, %fd87, %fd935;
	fma.rn.f64 	%fd938, %fd2, %fd88, %fd937;
	ld.param.f64 	%fd939, [%rd1334+1184];
	fma.rn.f64 	%fd940, %fd939, %fd89, %fd938;
	ld.param.f64 	%fd941, [%rd1334+1192];
	sub.f64 	%fd942, %fd940, %fd941;
	abs.f64 	%fd943, %fd942;
	ld.param.f64 	%fd944, [%rd1334+1200];
	mul.f64 	%fd945, %fd1, %fd944;
	setp.gt.f64 	%p65, %fd943, %fd945;
	@%p65 bra 	$L__BB2_228;
	mov.b64 	%rd2664, 1;
$L__BB2_228:
	mov.u64 	%rd1337, %rd1115;
	ld.param.u64 	%rd1338, [%rd1337];
	add.s64 	%rd1340, %rd1338, %rd1120;
	add.s64 	%rd358, %rd1340, 1536;
	ld.param.u64 	%rd1341, [%rd1337+1256];
	setp.ge.u64 	%p66, %rd358, %rd1341;
	mov.b64 	%rd2684, 0;
	@%p66 bra 	$L__BB2_270;
	mov.u64 	%rd1342, %rd1115;
	ld.param.s32 	%rd359, [%rd1342+1252];
	or.b64  	%rd1343, %rd358, %rd359;
	and.b64  	%rd1344, %rd1343, -4294967296;
	setp.ne.s64 	%p67, %rd1344, 0;
	@%p67 bra 	$L__BB2_231;
	cvt.u32.u64 	%r327, %rd359;
	cvt.u32.u64 	%r328, %rd358;
	div.u32 	%r329, %r328, %r327;
	mul.lo.s32 	%r330, %r329, %r327;
	sub.s32 	%r331, %r328, %r330;
	cvt.u64.u32 	%rd2665, %r329;
	cvt.u64.u32 	%rd2666, %r331;
	bra.uni 	$L__BB2_232;
$L__BB2_231:
	div.u64 	%rd2665, %rd358, %rd359;
	mul.lo.s64 	%rd1345, %rd2665, %rd359;
	sub.s64 	%rd2666, %rd358, %rd1345;
$L__BB2_232:
	cvt.u32.u64 	%r51, %rd2666;
	mov.u64 	%rd1346, %rd1115;
	ld.param.s32 	%rd1347, [%rd1346+1248];
	or.b64  	%rd1348, %rd2665, %rd1347;
	and.b64  	%rd1349, %rd1348, -4294967296;
	setp.ne.s64 	%p68, %rd1349, 0;
	@%p68 bra 	$L__BB2_234;
	mov.u64 	%rd1353, %rd1115;
	ld.param.u32 	%r332, [%rd1353+1248];
	cvt.u32.u64 	%r333, %rd2665;
	div.u32 	%r334, %r333, %r332;
	mul.lo.s32 	%r335, %r334, %r332;
	sub.s32 	%r336, %r333, %r335;
	cvt.u64.u32 	%rd2667, %r334;
	cvt.u64.u32 	%rd2668, %r336;
	bra.uni 	$L__BB2_235;
$L__BB2_234:
	mov.u64 	%rd1350, %rd1115;
	ld.param.s32 	%rd1351, [%rd1350+1248];
	div.u64 	%rd2667, %rd2665, %rd1351;
	mul.lo.s64 	%rd1352, %rd2667, %rd1351;
	sub.s64 	%rd2668, %rd2665, %rd1352;
$L__BB2_235:
	cvt.u32.u64 	%r52, %rd2668;
	mov.u64 	%rd1354, %rd1115;
	ld.param.s32 	%rd372, [%rd1354+1244];
	or.b64  	%rd1355, %rd2667, %rd372;
	and.b64  	%rd1356, %rd1355, -4294967296;
	setp.ne.s64 	%p69, %rd1356, 0;
	@%p69 bra 	$L__BB2_237;
	cvt.u32.u64 	%r337, %rd372;
	cvt.u32.u64 	%r338, %rd2667;
	div.u32 	%r339, %r338, %r337;
	mul.lo.s32 	%r340, %r339, %r337;
	sub.s32 	%r341, %r338, %r340;
	cvt.u64.u32 	%rd2669, %r339;
	cvt.u64.u32 	%rd2670, %r341;
	bra.uni 	$L__BB2_238;
$L__BB2_237:
	div.u64 	%rd2669, %rd2667, %rd372;
	mul.lo.s64 	%rd1357, %rd2669, %rd372;
	sub.s64 	%rd2670, %rd2667, %rd1357;
$L__BB2_238:
	cvt.u32.u64 	%r53, %rd2670;
	mov.u64 	%rd1358, %rd1115;
	ld.param.s32 	%rd1359, [%rd1358+1240];
	or.b64  	%rd1360, %rd2669, %rd1359;
	and.b64  	%rd1361, %rd1360, -4294967296;
	setp.ne.s64 	%p70, %rd1361, 0;
	@%p70 bra 	$L__BB2_240;
	mov.u64 	%rd1365, %rd1115;
	ld.param.u32 	%r342, [%rd1365+1240];
	cvt.u32.u64 	%r343, %rd2669;
	div.u32 	%r344, %r343, %r342;
	mul.lo.s32 	%r345, %r344, %r342;
	sub.s32 	%r346, %r343, %r345;
	cvt.u64.u32 	%rd2671, %r344;
	cvt.u64.u32 	%rd2672, %r346;
	bra.uni 	$L__BB2_241;
$L__BB2_240:
	mov.u64 	%rd1362, %rd1115;
	ld.param.s32 	%rd1363, [%rd1362+1240];
	div.u64 	%rd2671, %rd2669, %rd1363;
	mul.lo.s64 	%rd1364, %rd2671, %rd1363;
	sub.s64 	%rd2672, %rd2669, %rd1364;
$L__BB2_241:
	cvt.u32.u64 	%r54, %rd2672;
	mov.u64 	%rd1366, %rd1115;
	ld.param.s32 	%rd385, [%rd1366+1236];
	or.b64  	%rd1367, %rd2671, %rd385;
	and.b64  	%rd1368, %rd1367, -4294967296;
	setp.ne.s64 	%p71, %rd1368, 0;
	@%p71 bra 	$L__BB2_243;
	cvt.u32.u64 	%r347, %rd385;
	cvt.u32.u64 	%r348, %rd2671;
	div.u32 	%r349, %r348, %r347;
	mul.lo.s32 	%r350, %r349, %r347;
	sub.s32 	%r351, %r348, %r350;
	cvt.u64.u32 	%rd2673, %r349;
	cvt.u64.u32 	%rd2674, %r351;
	bra.uni 	$L__BB2_244;
$L__BB2_243:
	div.u64 	%rd2673, %rd2671, %rd385;
	mul.lo.s64 	%rd1369, %rd2673, %rd385;
	sub.s64 	%rd2674, %rd2671, %rd1369;
$L__BB2_244:
	cvt.u32.u64 	%r55, %rd2674;
	mov.u64 	%rd1370, %rd1115;
	ld.param.s32 	%rd1371, [%rd1370+1232];
	or.b64  	%rd1372, %rd2673, %rd1371;
	and.b64  	%rd1373, %rd1372, -4294967296;
	setp.ne.s64 	%p72, %rd1373, 0;
	@%p72 bra 	$L__BB2_246;
	mov.u64 	%rd1377, %rd1115;
	ld.param.u32 	%r352, [%rd1377+1232];
	cvt.u32.u64 	%r353, %rd2673;
	div.u32 	%r354, %r353, %r352;
	mul.lo.s32 	%r355, %r354, %r352;
	sub.s32 	%r356, %r353, %r355;
	cvt.u64.u32 	%rd2675, %r354;
	cvt.u64.u32 	%rd2676, %r356;
	bra.uni 	$L__BB2_247;
$L__BB2_246:
	mov.u64 	%rd1374, %rd1115;
	ld.param.s32 	%rd1375, [%rd1374+1232];
	div.u64 	%rd2675, %rd2673, %rd1375;
	mul.lo.s64 	%rd1376, %rd2675, %rd1375;
	sub.s64 	%rd2676, %rd2673, %rd1376;
$L__BB2_247:
	cvt.u32.u64 	%r56, %rd2676;
	mov.u64 	%rd1378, %rd1115;
	ld.param.s32 	%rd398, [%rd1378+1228];
	or.b64  	%rd1379, %rd2675, %rd398;
	and.b64  	%rd1380, %rd1379, -4294967296;
	setp.ne.s64 	%p73, %rd1380, 0;
	@%p73 bra 	$L__BB2_249;
	cvt.u32.u64 	%r357, %rd398;
	cvt.u32.u64 	%r358, %rd2675;
	div.u32 	%r359, %r358, %r357;
	mul.lo.s32 	%r360, %r359, %r357;
	sub.s32 	%r361, %r358, %r360;
	cvt.u64.u32 	%rd2677, %r359;
	cvt.u64.u32 	%rd2678, %r361;
	bra.uni 	$L__BB2_250;
$L__BB2_249:
	div.u64 	%rd2677, %rd2675, %rd398;
	mul.lo.s64 	%rd1381, %rd2677, %rd398;
	sub.s64 	%rd2678, %rd2675, %rd1381;
$L__BB2_250:
	cvt.u32.u64 	%r57, %rd2678;
	mov.u64 	%rd1382, %rd1115;
	ld.param.s32 	%rd1383, [%rd1382+1224];
	or.b64  	%rd1384, %rd2677, %rd1383;
	and.b64  	%rd1385, %rd1384, -4294967296;
	setp.ne.s64 	%p74, %rd1385, 0;
	@%p74 bra 	$L__BB2_252;
	mov.u64 	%rd1389, %rd1115;
	ld.param.u32 	%r362, [%rd1389+1224];
	cvt.u32.u64 	%r363, %rd2677;
	div.u32 	%r364, %r363, %r362;
	mul.lo.s32 	%r365, %r364, %r362;
	sub.s32 	%r366, %r363, %r365;
	cvt.u64.u32 	%rd2679, %r364;
	cvt.u64.u32 	%rd2680, %r366;
	bra.uni 	$L__BB2_253;
$L__BB2_252:
	mov.u64 	%rd1386, %rd1115;
	ld.param.s32 	%rd1387, [%rd1386+1224];
	div.u64 	%rd2679, %rd2677, %rd1387;
	mul.lo.s64 	%rd1388, %rd2679, %rd1387;
	sub.s64 	%rd2680, %rd2677, %rd1388;
$L__BB2_253:
	cvt.u32.u64 	%r58, %rd2680;
	mov.u64 	%rd1390, %rd1115;
	ld.param.s32 	%rd411, [%rd1390+1220];
	or.b64  	%rd1391, %rd2679, %rd411;
	and.b64  	%rd1392, %rd1391, -4294967296;
	setp.ne.s64 	%p75, %rd1392, 0;
	@%p75 bra 	$L__BB2_255;
	cvt.u32.u64 	%r367, %rd411;
	cvt.u32.u64 	%r368, %rd2679;
	div.u32 	%r369, %r368, %r367;
	mul.lo.s32 	%r370, %r369, %r367;
	sub.s32 	%r371, %r368, %r370;
	cvt.u64.u32 	%rd2681, %r369;
	cvt.u64.u32 	%rd2682, %r371;
	bra.uni 	$L__BB2_256;
$L__BB2_255:
	div.u64 	%rd2681, %rd2679, %rd411;
	mul.lo.s64 	%rd1393, %rd2681, %rd411;
	sub.s64 	%rd2682, %rd2679, %rd1393;
$L__BB2_256:
	cvt.u32.u64 	%r59, %rd2682;
	mov.u64 	%rd1394, %rd1115;
	ld.param.s32 	%rd1395, [%rd1394+1216];
	or.b64  	%rd1396, %rd2681, %rd1395;
	and.b64  	%rd1397, %rd1396, -4294967296;
	setp.ne.s64 	%p76, %rd1397, 0;
	@%p76 bra 	$L__BB2_258;
	mov.u64 	%rd1400, %rd1115;
	ld.param.u32 	%r372, [%rd1400+1216];
	cvt.u32.u64 	%r373, %rd2681;
	rem.u32 	%r374, %r373, %r372;
	cvt.u64.u32 	%rd2683, %r374;
	bra.uni 	$L__BB2_259;
$L__BB2_258:
	mov.u64 	%rd1398, %rd1115;
	ld.param.s32 	%rd1399, [%rd1398+1216];
	rem.u64 	%rd2683, %rd2681, %rd1399;
$L__BB2_259:
	cvt.u32.u64 	%r375, %rd2683;
	cvt.rn.f64.s32 	%fd946, %r375;
	fma.rn.f64 	%fd90, %fd38, %fd946, %fd39;
	cvt.rn.f64.s32 	%fd947, %r59;
	mov.u64 	%rd1402, %rd1115;
	ld.param.f64 	%fd948, [%rd1402+32];
	fma.rn.f64 	%fd91, %fd37, %fd947, %fd948;
	cvt.rn.f64.s32 	%fd949, %r58;
	ld.param.f64 	%fd950, [%rd1402+72];
	ld.param.f64 	%fd951, [%rd1402+56];
	fma.rn.f64 	%fd92, %fd950, %fd949, %fd951;
	cvt.rn.f64.s32 	%fd952, %r57;
	ld.param.f64 	%fd953, [%rd1402+96];
	ld.param.f64 	%fd954, [%rd1402+80];
	fma.rn.f64 	%fd93, %fd953, %fd952, %fd954;
	cvt.rn.f64.s32 	%fd955, %r56;
	ld.param.f64 	%fd956, [%rd1402+120];
	ld.param.f64 	%fd957, [%rd1402+104];
	fma.rn.f64 	%fd94, %fd956, %fd955, %fd957;
	cvt.rn.f64.s32 	%fd958, %r55;
	ld.param.f64 	%fd959, [%rd1402+144];
	ld.param.f64 	%fd960, [%rd1402+128];
	fma.rn.f64 	%fd95, %fd959, %fd958, %fd960;
	cvt.rn.f64.s32 	%fd961, %r54;
	ld.param.f64 	%fd962, [%rd1402+168];
	ld.param.f64 	%fd963, [%rd1402+152];
	fma.rn.f64 	%fd96, %fd962, %fd961, %fd963;
	cvt.rn.f64.s32 	%fd964, %r53;
	ld.param.f64 	%fd965, [%rd1402+192];
	ld.param.f64 	%fd966, [%rd1402+176];
	fma.rn.f64 	%fd97, %fd965, %fd964, %fd966;
	cvt.rn.f64.s32 	%fd967, %r52;
	fma.rn.f64 	%fd98, %fd35, %fd967, %fd36;
	cvt.rn.f64.s32 	%fd968, %r51;
	ld.param.f64 	%fd969, [%rd1402+240];
	ld.param.f64 	%fd970, [%rd1402+224];
	fma.rn.f64 	%fd99, %fd969, %fd968, %fd970;
	fma.rn.f64 	%fd971, %fd34, %fd90, 0d0000000000000000;
	ld.param.f64 	%fd972, [%rd1402+256];
	fma.rn.f64 	%fd973, %fd972, %fd91, %fd971;
	ld.param.f64 	%fd974, [%rd1402+264];
	fma.rn.f64 	%fd975, %fd974, %fd92, %fd973;
	ld.param.f64 	%fd976, [%rd1402+272];
	fma.rn.f64 	%fd977, %fd976, %fd93, %fd975;
	ld.param.f64 	%fd978, [%rd1402+280];
	fma.rn.f64 	%fd979, %fd978, %fd94, %fd977;
	ld.param.f64 	%fd980, [%rd1402+288];
	fma.rn.f64 	%fd981, %fd980, %fd95, %fd979;
	ld.param.f64 	%fd982, [%rd1402+296];
	fma.rn.f64 	%fd983, %fd982, %fd96, %fd981;
	ld.param.f64 	%fd984, [%rd1402+304];
	fma.rn.f64 	%fd985, %fd984, %fd97, %fd983;
	ld.param.f64 	%fd986, [%rd1402+312];
	fma.rn.f64 	%fd987, %fd986, %fd98, %fd985;
	ld.param.f64 	%fd988, [%rd1402+320];
	fma.rn.f64 	%fd989, %fd988, %fd99, %fd987;
	ld.param.f64 	%fd990, [%rd1402+328];
	sub.f64 	%fd991, %fd989, %fd990;
	abs.f64 	%fd992, %fd991;
	ld.param.f64 	%fd993, [%rd1402+336];
	mul.f64 	%fd994, %fd1, %fd993;
	setp.gt.f64 	%p77, %fd992, %fd994;
	@%p77 bra 	$L__BB2_270;
	mov.u64 	%rd1404, %rd1115;
	ld.param.f64 	%fd995, [%rd1404+344];
	fma.rn.f64 	%fd996, %fd995, %fd90, 0d0000000000000000;
	ld.param.f64 	%fd997, [%rd1404+352];
	fma.rn.f64 	%fd998, %fd997, %fd91, %fd996;
	ld.param.f64 	%fd999, [%rd1404+360];
	fma.rn.f64 	%fd1000, %fd999, %fd92, %fd998;
	ld.param.f64 	%fd1001, [%rd1404+368];
	fma.rn.f64 	%fd1002, %fd1001, %fd93, %fd1000;
	ld.param.f64 	%fd1003, [%rd1404+376];
	fma.rn.f64 	%fd1004, %fd1003, %fd94, %fd1002;
	ld.param.f64 	%fd1005, [%rd1404+384];
	fma.rn.f64 	%fd1006, %fd1005, %fd95, %fd1004;
	ld.param.f64 	%fd1007, [%rd1404+392];
	fma.rn.f64 	%fd1008, %fd1007, %fd96, %fd1006;
	ld.param.f64 	%fd1009, [%rd1404+400];
	fma.rn.f64 	%fd1010, %fd1009, %fd97, %fd1008;
	ld.param.f64 	%fd1011, [%rd1404+408];
	fma.rn.f64 	%fd1012, %fd1011, %fd98, %fd1010;
	ld.param.f64 	%fd1013, [%rd1404+416];
	fma.rn.f64 	%fd1014, %fd1013, %fd99, %fd1012;
	ld.param.f64 	%fd1015, [%rd1404+424];
	sub.f64 	%fd1016, %fd1014, %fd1015;
	abs.f64 	%fd1017, %fd1016;
	ld.param.f64 	%fd1018, [%rd1404+432];
	mul.f64 	%fd1019, %fd1, %fd1018;
	setp.gt.f64 	%p78, %fd1017, %fd1019;
	@%p78 bra 	$L__BB2_270;
	mov.u64 	%rd1406, %rd1115;
	ld.param.f64 	%fd1020, [%rd1406+440];
	fma.rn.f64 	%fd1021, %fd1020, %fd90, 0d0000000000000000;
	ld.param.f64 	%fd1022, [%rd1406+448];
	fma.rn.f64 	%fd1023, %fd1022, %fd91, %fd1021;
	ld.param.f64 	%fd1024, [%rd1406+456];
	fma.rn.f64 	%fd1025, %fd1024, %fd92, %fd1023;
	fma.rn.f64 	%fd1026, %fd31, %fd93, %fd1025;
	fma.rn.f64 	%fd1027, %fd30, %fd94, %fd1026;
	fma.rn.f64 	%fd1028, %fd29, %fd95, %fd1027;
	fma.rn.f64 	%fd1029, %fd28, %fd96, %fd1028;
	fma.rn.f64 	%fd1030, %fd27, %fd97, %fd1029;
	fma.rn.f64 	%fd1031, %fd26, %fd98, %fd1030;
	fma.rn.f64 	%fd1032, %fd25, %fd99, %fd1031;
	sub.f64 	%fd1033, %fd1032, %fd24;
	abs.f64 	%fd1034, %fd1033;
	ld.param.f64 	%fd1035, [%rd1406+528];
	mul.f64 	%fd1036, %fd1, %fd1035;
	setp.gt.f64 	%p79, %fd1034, %fd1036;
	@%p79 bra 	$L__BB2_270;
	fma.rn.f64 	%fd1037, %fd23, %fd90, 0d0000000000000000;
	fma.rn.f64 	%fd1038, %fd22, %fd91, %fd1037;
	fma.rn.f64 	%fd1039, %fd21, %fd92, %fd1038;
	mov.u64 	%rd1408, %rd1115;
	ld.param.f64 	%fd1040, [%rd1408+560];
	fma.rn.f64 	%fd1041, %fd1040, %fd93, %fd1039;
	ld.param.f64 	%fd1042, [%rd1408+568];
	fma.rn.f64 	%fd1043, %fd1042, %fd94, %fd1041;
	ld.param.f64 	%fd1044, [%rd1408+576];
	fma.rn.f64 	%fd1045, %fd1044, %fd95, %fd1043;
	ld.param.f64 	%fd1046, [%rd1408+584];
	fma.rn.f64 	%fd1047, %fd1046, %fd96, %fd1045;
	ld.param.f64 	%fd1048, [%rd1408+592];
	fma.rn.f64 	%fd1049, %fd1048, %fd97, %fd1047;
	ld.param.f64 	%fd1050, [%rd1408+600];
	fma.rn.f64 	%fd1051, %fd1050, %fd98, %fd1049;
	ld.param.f64 	%fd1052, [%rd1408+608];
	fma.rn.f64 	%fd1053, %fd1052, %fd99, %fd1051;
	ld.param.f64 	%fd1054, [%rd1408+616];
	sub.f64 	%fd1055, %fd1053, %fd1054;
	abs.f64 	%fd1056, %fd1055;
	ld.param.f64 	%fd1057, [%rd1408+624];
	mul.f64 	%fd1058, %fd1, %fd1057;
	setp.gt.f64 	%p80, %fd1056, %fd1058;
	@%p80 bra 	$L__BB2_270;
	mov.u64 	%rd1410, %rd1115;
	ld.param.f64 	%fd1059, [%rd1410+632];
	fma.rn.f64 	%fd1060, %fd1059, %fd90, 0d0000000000000000;
	ld.param.f64 	%fd1061, [%rd1410+640];
	fma.rn.f64 	%fd1062, %fd1061, %fd91, %fd1060;
	ld.param.f64 	%fd1063, [%rd1410+648];
	fma.rn.f64 	%fd1064, %fd1063, %fd92, %fd1062;
	ld.param.f64 	%fd1065, [%rd1410+656];
	fma.rn.f64 	%fd1066, %fd1065, %fd93, %fd1064;
	ld.param.f64 	%fd1067, [%rd1410+664];
	fma.rn.f64 	%fd1068, %fd1067, %fd94, %fd1066;
	ld.param.f64 	%fd1069, [%rd1410+672];
	fma.rn.f64 	%fd1070, %fd1069, %fd95, %fd1068;
	ld.param.f64 	%fd1071, [%rd1410+680];
	fma.rn.f64 	%fd1072, %fd1071, %fd96, %fd1070;
	ld.param.f64 	%fd1073, [%rd1410+688];
	fma.rn.f64 	%fd1074, %fd1073, %fd97, %fd1072;
	ld.param.f64 	%fd1075, [%rd1410+696];
	fma.rn.f64 	%fd1076, %fd1075, %fd98, %fd1074;
	ld.param.f64 	%fd1077, [%rd1410+704];
	fma.rn.f64 	%fd1078, %fd1077, %fd99, %fd1076;
	ld.param.f64 	%fd1079, [%rd1410+712];
	sub.f64 	%fd1080, %fd1078, %fd1079;
	abs.f64 	%fd1081, %fd1080;
	ld.param.f64 	%fd1082, [%rd1410+720];
	mul.f64 	%fd1083, %fd1, %fd1082;
	setp.gt.f64 	%p81, %fd1081, %fd1083;
	@%p81 bra 	$L__BB2_270;
	mov.u64 	%rd1412, %rd1115;
	ld.param.f64 	%fd1084, [%rd1412+728];
	fma.rn.f64 	%fd1085, %fd1084, %fd90, 0d0000000000000000;
	ld.param.f64 	%fd1086, [%rd1412+736];
	fma.rn.f64 	%fd1087, %fd1086, %fd91, %fd1085;
	ld.param.f64 	%fd1088, [%rd1412+744];
	fma.rn.f64 	%fd1089, %fd1088, %fd92, %fd1087;
	ld.param.f64 	%fd1090, [%rd1412+752];
	fma.rn.f64 	%fd1091, %fd1090, %fd93, %fd1089;
	ld.param.f64 	%fd1092, [%rd1412+760];
	fma.rn.f64 	%fd1093, %fd1092, %fd94, %fd1091;
	ld.param.f64 	%fd1094, [%rd1412+768];
	fma.rn.f64 	%fd1095, %fd1094, %fd95, %fd1093;
	ld.param.f64 	%fd1096, [%rd1412+776];
	fma.rn.f64 	%fd1097, %fd1096, %fd96, %fd1095;
	ld.param.f64 	%fd1098, [%rd1412+784];
	fma.rn.f64 	%fd1099, %fd1098, %fd97, %fd1097;
	ld.param.f64 	%fd1100, [%rd1412+792];
	fma.rn.f64 	%fd1101, %fd1100, %fd98, %fd1099;
	ld.param.f64 	%fd1102, [%rd1412+800];
	fma.rn.f64 	%fd1103, %fd1102, %fd99, %fd1101;
	ld.param.f64 	%fd1104, [%rd1412+808];
	sub.f64 	%fd1105, %fd1103, %fd1104;
	abs.f64 	%fd1106, %fd1105;
	ld.param.f64 	%fd1107, [%rd1412+816];
	mul.f64 	%fd1108, %fd1, %fd1107;
	setp.gt.f64 	%p82, %fd1106, %fd1108;
	@%p82 bra 	$L__BB2_270;
	mov.u64 	%rd1414, %rd1115;
	ld.param.f64 	%fd1109, [%rd1414+824];
	fma.rn.f64 	%fd1110, %fd1109, %fd90, 0d0000000000000000;
	ld.param.f64 	%fd1111, [%rd1414+832];
	fma.rn.f64 	%fd1112, %fd1111, %fd91, %fd1110;
	ld.param.f64 	%fd1113, [%rd1414+840];
	fma.rn.f64 	%fd1114, %fd1113, %fd92, %fd1112;
	ld.param.f64 	%fd1115, [%rd1414+848];
	fma.rn.f64 	%fd1116, %fd1115, %fd93, %fd1114;
	ld.param.f64 	%fd1117, [%rd1414+856];
	fma.rn.f64 	%fd1118, %fd1117, %fd94, %fd1116;
	ld.param.f64 	%fd1119, [%rd1414+864];
	fma.rn.f64 	%fd1120, %fd1119, %fd95, %fd1118;
	ld.param.f64 	%fd1121, [%rd1414+872];
	fma.rn.f64 	%fd1122, %fd1121, %fd96, %fd1120;
	ld.param.f64 	%fd1123, [%rd1414+880];
	fma.rn.f64 	%fd1124, %fd1123, %fd97, %fd1122;
	ld.param.f64 	%fd1125, [%rd1414+888];
	fma.rn.f64 	%fd1126, %fd1125, %fd98, %fd1124;
	ld.param.f64 	%fd1127, [%rd1414+896];
	fma.rn.f64 	%fd1128, %fd1127, %fd99, %fd1126;
	ld.param.f64 	%fd1129, [%rd1414+904];
	sub.f64 	%fd1130, %fd1128, %fd1129;
	abs.f64 	%fd1131, %fd1130;
	ld.param.f64 	%fd1132, [%rd1414+912];
	mul.f64 	%fd1133, %fd1, %fd1132;
	setp.gt.f64 	%p83, %fd1131, %fd1133;
	@%p83 bra 	$L__BB2_270;
	mov.u64 	%rd1416, %rd1115;
	ld.param.f64 	%fd1134, [%rd1416+920];
	fma.rn.f64 	%fd1135, %fd1134, %fd90, 0d0000000000000000;
	ld.param.f64 	%fd1136, [%rd1416+928];
	fma.rn.f64 	%fd1137, %fd1136, %fd91, %fd1135;
	ld.param.f64 	%fd1138, [%rd1416+936];
	fma.rn.f64 	%fd1139, %fd1138, %fd92, %fd1137;
	ld.param.f64 	%fd1140, [%rd1416+944];
	fma.rn.f64 	%fd1141, %fd1140, %fd93, %fd1139;
	ld.param.f64 	%fd1142, [%rd1416+952];
	fma.rn.f64 	%fd1143, %fd1142, %fd94, %fd1141;
	ld.param.f64 	%fd1144, [%rd1416+960];
	fma.rn.f64 	%fd1145, %fd1144, %fd95, %fd1143;
	ld.param.f64 	%fd1146, [%rd1416+968];
	fma.rn.f64 	%fd1147, %fd1146, %fd96, %fd1145;
	fma.rn.f64 	%fd1148, %fd20, %fd97, %fd1147;
	fma.rn.f64 	%fd1149, %fd19, %fd98, %fd1148;
	fma.rn.f64 	%fd1150, %fd18, %fd99, %fd1149;
	sub.f64 	%fd1151, %fd1150, %fd17;
	abs.f64 	%fd1152, %fd1151;
	ld.param.f64 	%fd1153, [%rd1416+1008];
	mul.f64 	%fd1154, %fd1, %fd1153;
	setp.gt.f64 	%p84, %fd1152, %fd1154;
	@%p84 bra 	$L__BB2_270;
	fma.rn.f64 	%fd1155, %fd16, %fd90, 0d0000000000000000;
	fma.rn.f64 	%fd1156, %fd15, %fd91, %fd1155;
	fma.rn.f64 	%fd1157, %fd14, %fd92, %fd1156;
	fma.rn.f64 	%fd1158, %fd13, %fd93, %fd1157;
	mov.u64 	%rd1418, %rd1115;
	ld.param.f64 	%fd1159, [%rd1418+1048];
	fma.rn.f64 	%fd1160, %fd1159, %fd94, %fd1158;
	fma.rn.f64 	%fd1161, %fd12, %fd95, %fd1160;
	fma.rn.f64 	%fd1162, %fd11, %fd96, %fd1161;
	fma.rn.f64 	%fd1163, %fd10, %fd97, %fd1162;
	ld.param.f64 	%fd1164, [%rd1418+1080];
	fma.rn.f64 	%fd1165, %fd1164, %fd98, %fd1163;
	fma.rn.f64 	%fd1166, %fd9, %fd99, %fd1165;
	sub.f64 	%fd1167, %fd1166, %fd8;
	abs.f64 	%fd1168, %fd1167;
	ld.param.f64 	%fd1169, [%rd1418+1104];
	mul.f64 	%fd1170, %fd1, %fd1169;
	setp.gt.f64 	%p85, %fd1168, %fd1170;
	@%p85 bra 	$L__BB2_270;
	mov.u64 	%rd1420, %rd1115;
	ld.param.f64 	%fd1171, [%rd1420+1112];
	fma.rn.f64 	%fd1172, %fd1171, %fd90, 0d0000000000000000;
	ld.param.f64 	%fd1173, [%rd1420+1120];
	fma.rn.f64 	%fd1174, %fd1173, %fd91, %fd1172;
	ld.param.f64 	%fd1175, [%rd1420+1128];
	fma.rn.f64 	%fd1176, %fd1175, %fd92, %fd1174;
	fma.rn.f64 	%fd1177, %fd7, %fd93, %fd1176;
	fma.rn.f64 	%fd1178, %fd6, %fd94, %fd1177;
	fma.rn.f64 	%fd1179, %fd5, %fd95, %fd1178;
	fma.rn.f64 	%fd1180, %fd4, %fd96, %fd1179;
	ld.param.f64 	%fd1181, [%rd1420+1168];
	fma.rn.f64 	%fd1182, %fd1181, %fd97, %fd1180;
	fma.rn.f64 	%fd1183, %fd2, %fd98, %fd1182;
	ld.param.f64 	%fd1184, [%rd1420+1184];
	fma.rn.f64 	%fd1185, %fd1184, %fd99, %fd1183;
	ld.param.f64 	%fd1186, [%rd1420+1192];
	sub.f64 	%fd1187, %fd1185, %fd1186;
	abs.f64 	%fd1188, %fd1187;
	ld.param.f64 	%fd1189, [%rd1420+1200];
	mul.f64 	%fd1190, %fd1, %fd1189;
	setp.gt.f64 	%p86, %fd1188, %fd1190;
	@%p86 bra 	$L__BB2_270;
	mov.b64 	%rd2684, 1;
$L__BB2_270:
	mov.u64 	%rd1423, %rd1115;
	ld.param.u64 	%rd1424, [%rd1423];
	add.s64 	%rd1426, %rd1424, %rd1120;
	add.s64 	%rd422, %rd1426, 2048;
	ld.param.u64 	%rd1427, [%rd1423+1256];
	setp.ge.u64 	%p87, %rd422, %rd1427;
	mov.b64 	%rd2704, 0;
	@%p87 bra 	$L__BB2_312;
	mov.u64 	%rd1428, %rd1115;
	ld.param.s32 	%rd423, [%rd1428+1252];
	or.b64  	%rd1429, %rd422, %rd423;
	and.b64  	%rd1430, %rd1429, -4294967296;
	setp.ne.s64 	%p88, %rd1430, 0;
	@%p88 bra 	$L__BB2_273;
	cvt.u32.u64 	%r377, %rd423;
	cvt.u32.u64 	%r378, %rd422;
	div.u32 	%r379, %r378, %r377;
	mul.lo.s32 	%r380, %r379, %r377;
	sub.s32 	%r381, %r378, %r380;
	cvt.u64.u32 	%rd2685, %r379;
	cvt.u64.u32 	%rd2686, %r381;
	bra.uni 	$L__BB2_274;
$L__BB2_273:
	div.u64 	%rd2685, %rd422, %rd423;
	mul.lo.s64 	%rd1431, %rd2685, %rd423;
	sub.s64 	%rd2686, %rd422, %rd1431;
$L__BB2_274:
	mov.u64 	%rd1432, %rd1115;
	ld.param.s32 	%rd430, [%rd1432+1248];
	cvt.u32.u64 	%r60, %rd2686;
	or.b64  	%rd1433, %rd2685, %rd430;
	and.b64  	%rd1434, %rd1433, -4294967296;
	setp.ne.s64 	%p89, %rd1434, 0;
	@%p89 bra 	$L__BB2_276;
	cvt.u32.u64 	%r382, %rd430;
	cvt.u32.u64 	%r383, %rd2685;
	div.u32 	%r384, %r383, %r382;
	mul.lo.s32 	%r385, %r384, %r382;
	sub.s32 	%r386, %r383, %r385;
	cvt.u64.u32 	%rd2687, %r384;
	cvt.u64.u32 	%rd2688, %r386;
	bra.uni 	$L__BB2_277;
$L__BB2_276:
	div.u64 	%rd2687, %rd2685, %rd430;
	mul.lo.s64 	%rd1435, %rd2687, %rd430;
	sub.s64 	%rd2688, %rd2685, %rd1435;
$L__BB2_277:
	cvt.u32.u64 	%r61, %rd2688;
	mov.u64 	%rd1436, %rd1115;
	ld.param.s32 	%rd437, [%rd1436+1244];
	or.b64  	%rd1437, %rd2687, %rd437;
	and.b64  	%rd1438, %rd1437, -4294967296;
	setp.ne.s64 	%p90, %rd1438, 0;
	@%p90 bra 	$L__BB2_279;
	cvt.u32.u64 	%r387, %rd437;
	cvt.u32.u64 	%r388, %rd2687;
	div.u32 	%r389, %r388, %r387;
	mul.lo.s32 	%r390, %r389, %r387;
	sub.s32 	%r391, %r388, %r390;
	cvt.u64.u32 	%rd2689, %r389;
	cvt.u64.u32 	%rd2690, %r391;
	bra.uni 	$L__BB2_280;
$L__BB2_279:
	div.u64 	%rd2689, %rd2687, %rd437;
	mul.lo.s64 	%rd1439, %rd2689, %rd437;
	sub.s64 	%rd2690, %rd2687, %rd1439;
$L__BB2_280:
	mov.u64 	%rd1440, %rd1115;
	ld.param.s32 	%rd444, [%rd1440+1240];
	cvt.u32.u64 	%r62, %rd2690;
	or.b64  	%rd1441, %rd2689, %rd444;
	and.b64  	%rd1442, %rd1441, -4294967296;
	setp.ne.s64 	%p91, %rd1442, 0;
	@%p91 bra 	$L__BB2_282;
	cvt.u32.u64 	%r392, %rd444;
	cvt.u32.u64 	%r393, %rd2689;
	div.u32 	%r394, %r393, %r392;
	mul.lo.s32 	%r395, %r394, %r392;
	sub.s32 	%r396, %r393, %r395;
	cvt.u64.u32 	%rd2691, %r394;
	cvt.u64.u32 	%rd2692, %r396;
	bra.uni 	$L__BB2_283;
$L__BB2_282:
	div.u64 	%rd2691, %rd2689, %rd444;
	mul.lo.s64 	%rd1443, %rd2691, %rd444;
	sub.s64 	%rd2692, %rd2689, %rd1443;
$L__BB2_283:
	cvt.u32.u64 	%r63, %rd2692;
	mov.u64 	%rd1444, %rd1115;
	ld.param.s32 	%rd451, [%rd1444+1236];
	or.b64  	%rd1445, %rd2691, %rd451;
	and.b64  	%rd1446, %rd1445, -4294967296;
	setp.ne.s64 	%p92, %rd1446, 0;
	@%p92 bra 	$L__BB2_285;
	cvt.u32.u64 	%r397, %rd451;
	cvt.u32.u64 	%r398, %rd2691;
	div.u32 	%r399, %r398, %r397;
	mul.lo.s32 	%r400, %r399, %r397;
	sub.s32 	%r401, %r398, %r400;
	cvt.u64.u32 	%rd2693, %r399;
	cvt.u64.u32 	%rd2694, %r401;
	bra.uni 	$L__BB2_286;
$L__BB2_285:
	div.u64 	%rd2693, %rd2691, %rd451;
	mul.lo.s64 	%rd1447, %rd2693, %rd451;
	sub.s64 	%rd2694, %rd2691, %rd1447;
$L__BB2_286:
	mov.u64 	%rd1448, %rd1115;
	ld.param.s32 	%rd458, [%rd1448+1232];
	cvt.u32.u64 	%r64, %rd2694;
	or.b64  	%rd1449, %rd2693, %rd458;
	and.b64  	%rd1450, %rd1449, -4294967296;
	setp.ne.s64 	%p93, %rd1450, 0;
	@%p93 bra 	$L__BB2_288;
	cvt.u32.u64 	%r402, %rd458;
	cvt.u32.u64 	%r403, %rd2693;
	div.u32 	%r404, %r403, %r402;
	mul.lo.s32 	%r405, %r404, %r402;
	sub.s32 	%r406, %r403, %r405;
	cvt.u64.u32 	%rd2695, %r404;
	cvt.u64.u32 	%rd2696, %r406;
	bra.uni 	$L__BB2_289;
$L__BB2_288:
	div.u64 	%rd2695, %rd2693, %rd458;
	mul.lo.s64 	%rd1451, %rd2695, %rd458;
	sub.s64 	%rd2696, %rd2693, %rd1451;
$L__BB2_289:
	cvt.u32.u64 	%r65, %rd2696;
	mov.u64 	%rd1452, %rd1115;
	ld.param.s32 	%rd465, [%rd1452+1228];
	or.b64  	%rd1453, %rd2695, %rd465;
	and.b64  	%rd1454, %rd1453, -4294967296;
	setp.ne.s64 	%p94, %rd1454, 0;
	@%p94 bra 	$L__BB2_291;
	cvt.u32.u64 	%r407, %rd465;
	cvt.u32.u64 	%r408, %rd2695;
	div.u32 	%r409, %r408, %r407;
	mul.lo.s32 	%r410, %r409, %r407;
	sub.s32 	%r411, %r408, %r410;
	cvt.u64.u32 	%rd2697, %r409;
	cvt.u64.u32 	%rd2698, %r411;
	bra.uni 	$L__BB2_292;
$L__BB2_291:
	div.u64 	%rd2697, %rd2695, %rd465;
	mul.lo.s64 	%rd1455, %rd2697, %rd465;
	sub.s64 	%rd2698, %rd2695, %rd1455;
$L__BB2_292:
	mov.u64 	%rd1456, %rd1115;
	ld.param.s32 	%rd472, [%rd1456+1224];
	cvt.u32.u64 	%r66, %rd2698;
	or.b64  	%rd1457, %rd2697, %rd472;
	and.b64  	%rd1458, %rd1457, -4294967296;
	setp.ne.s64 	%p95, %rd1458, 0;
	@%p95 bra 	$L__BB2_294;
	cvt.u32.u64 	%r412, %rd472;
	cvt.u32.u64 	%r413, %rd2697;
	div.u32 	%r414, %r413, %r412;
	mul.lo.s32 	%r415, %r414, %r412;
	sub.s32 	%r416, %r413, %r415;
	cvt.u64.u32 	%rd2699, %r414;
	cvt.u64.u32 	%rd2700, %r416;
	bra.uni 	$L__BB2_295;
$L__BB2_294:
	div.u64 	%rd2699, %rd2697, %rd472;
	mul.lo.s64 	%rd1459, %rd2699, %rd472;
	sub.s64 	%rd2700, %rd2697, %rd1459;
$L__BB2_295:
	cvt.u32.u64 	%r67, %rd2700;
	mov.u64 	%rd1460, %rd1115;
	ld.param.s32 	%rd479, [%rd1460+1220];
	or.b64  	%rd1461, %rd2699, %rd479;
	and.b64  	%rd1462, %rd1461, -4294967296;
	setp.ne.s64 	%p96, %rd1462, 0;
	@%p96 bra 	$L__BB2_297;
	cvt.u32.u64 	%r417, %rd479;
	cvt.u32.u64 	%r418, %rd2699;
	div.u32 	%r419, %r418, %r417;
	mul.lo.s32 	%r420, %r419, %r417;
	sub.s32 	%r421, %r418, %r420;
	cvt.u64.u32 	%rd2701, %r419;
	cvt.u64.u32 	%rd2702, %r421;
	bra.uni 	$L__BB2_298;
$L__BB2_297:
	div.u64 	%rd2701, %rd2699, %rd479;
	mul.lo.s64 	%rd1463, %rd2701, %rd479;
	sub.s64 	%rd2702, %rd2699, %rd1463;
$L__BB2_298:
	mov.u64 	%rd1464, %rd1115;
	ld.param.s32 	%rd486, [%rd1464+1216];
	cvt.u32.u64 	%r68, %rd2702;
	or.b64  	%rd1465, %rd2701, %rd486;
	and.b64  	%rd1466, %rd1465, -4294967296;
	setp.ne.s64 	%p97, %rd1466, 0;
	@%p97 bra 	$L__BB2_300;
	cvt.u32.u64 	%r422, %rd486;
	cvt.u32.u64 	%r423, %rd2701;
	rem.u32 	%r424, %r423, %r422;
	cvt.u64.u32 	%rd2703, %r424;
	bra.uni 	$L__BB2_301;
$L__BB2_300:
	rem.u64 	%rd2703, %rd2701, %rd486;
$L__BB2_301:
	cvt.u32.u64 	%r425, %rd2703;
	cvt.rn.f64.s32 	%fd1191, %r425;
	fma.rn.f64 	%fd100, %fd38, %fd1191, %fd39;
	cvt.rn.f64.s32 	%fd1192, %r68;
	mov.u64 	%rd1468, %rd1115;
	ld.param.f64 	%fd1193, [%rd1468+32];
	fma.rn.f64 	%fd101, %fd37, %fd1192, %fd1193;
	cvt.rn.f64.s32 	%fd1194, %r67;
	ld.param.f64 	%fd1195, [%rd1468+72];
	ld.param.f64 	%fd1196, [%rd1468+56];
	fma.rn.f64 	%fd102, %fd1195, %fd1194, %fd1196;
	cvt.rn.f64.s32 	%fd1197, %r66;
	ld.param.f64 	%fd1198, [%rd1468+96];
	ld.param.f64 	%fd1199, [%rd1468+80];
	fma.rn.f64 	%fd103, %fd1198, %fd1197, %fd1199;
	cvt.rn.f64.s32 	%fd1200, %r65;
	ld.param.f64 	%fd1201, [%rd1468+120];
	ld.param.f64 	%fd1202, [%rd1468+104];
	fma.rn.f64 	%fd104, %fd1201, %fd1200, %fd1202;
	cvt.rn.f64.s32 	%fd1203, %r64;
	ld.param.f64 	%fd1204, [%rd1468+144];
	ld.param.f64 	%fd1205, [%rd1468+128];
	fma.rn.f64 	%fd105, %fd1204, %fd1203, %fd1205;
	cvt.rn.f64.s32 	%fd1206, %r63;
	ld.param.f64 	%fd1207, [%rd1468+168];
	ld.param.f64 	%fd1208, [%rd1468+152];
	fma.rn.f64 	%fd106, %fd1207, %fd1206, %fd1208;
	cvt.rn.f64.s32 	%fd1209, %r62;
	ld.param.f64 	%fd1210, [%rd1468+192];
	ld.param.f64 	%fd1211, [%rd1468+176];
	fma.rn.f64 	%fd107, %fd1210, %fd1209, %fd1211;
	cvt.rn.f64.s32 	%fd1212, %r61;
	fma.rn.f64 	%fd108, %fd35, %fd1212, %fd36;
	cvt.rn.f64.s32 	%fd1213, %r60;
	ld.param.f64 	%fd1214, [%rd1468+240];
	ld.param.f64 	%fd1215, [%rd1468+224];
	fma.rn.f64 	%fd109, %fd1214, %fd1213, %fd1215;
	fma.rn.f64 	%fd1216, %fd34, %fd100, 0d0000000000000000;
	ld.param.f64 	%fd1217, [%rd1468+256];
	fma.rn.f64 	%fd1218, %fd1217, %fd101, %fd1216;
	ld.param.f64 	%fd1219, [%rd1468+264];
	fma.rn.f64 	%fd1220, %fd1219, %fd102, %fd1218;
	ld.param.f64 	%fd1221, [%rd1468+272];
	fma.rn.f64 	%fd1222, %fd1221, %fd103, %fd1220;
	ld.param.f64 	%fd1223, [%rd1468+280];
	fma.rn.f64 	%fd1224, %fd1223, %fd104, %fd1222;
	ld.param.f64 	%fd1225, [%rd1468+288];
	fma.rn.f64 	%fd1226, %fd1225, %fd105, %fd1224;
	ld.param.f64 	%fd1227, [%rd1468+296];
	fma.rn.f64 	%fd1228, %fd1227, %fd106, %fd1226;
	ld.param.f64 	%fd1229, [%rd1468+304];
	fma.rn.f64 	%fd1230, %fd1229, %fd107, %fd1228;
	ld.param.f64 	%fd1231, [%rd1468+312];
	fma.rn.f64 	%fd1232, %fd1231, %fd108, %fd1230;
	ld.param.f64 	%fd1233, [%rd1468+320];
	fma.rn.f64 	%fd1234, %fd1233, %fd109, %fd1232;
	ld.param.f64 	%fd1235, [%rd1468+328];
	sub.f64 	%fd1236, %fd1234, %fd1235;
	abs.f64 	%fd1237, %fd1236;
	ld.param.f64 	%fd1238, [%rd1468+336];
	mul.f64 	%fd1239, %fd1, %fd1238;
	setp.gt.f64 	%p98, %fd1237, %fd1239;
	@%p98 bra 	$L__BB2_312;
	mov.u64 	%rd1470, %rd1115;
	ld.param.f64 	%fd1240, [%rd1470+344];
	fma.rn.f64 	%fd1241, %fd1240, %fd100, 0d0000000000000000;
	ld.param.f64 	%fd1242, [%rd1470+352];
	fma.rn.f64 	%fd1243, %fd1242, %fd101, %fd1241;
	ld.param.f64 	%fd1244, [%rd1470+360];
	fma.rn.f64 	%fd1245, %fd1244, %fd102, %fd1243;
	ld.param.f64 	%fd1246, [%rd1470+368];
	fma.rn.f64 	%fd1247, %fd1246, %fd103, %fd1245;
	ld.param.f64 	%fd1248, [%rd1470+376];
	fma.rn.f64 	%fd1249, %fd1248, %fd104, %fd1247;
	ld.param.f64 	%fd1250, [%rd1470+384];
	fma.rn.f64 	%fd1251, %fd1250, %fd105, %fd1249;
	ld.param.f64 	%fd1252, [%rd1470+392];
	fma.rn.f64 	%fd1253, %fd1252, %fd106, %fd1251;
	ld.param.f64 	%fd1254, [%rd1470+400];
	fma.rn.f64 	%fd1255, %fd1254, %fd107, %fd1253;
	ld.param.f64 	%fd1256, [%rd1470+408];
	fma.rn.f64 	%fd1257, %fd1256, %fd108, %fd1255;
	ld.param.f64 	%fd1258, [%rd1470+416];
	fma.rn.f64 	%fd1259, %fd1258, %fd109, %fd1257;
	ld.param.f64 	%fd1260, [%rd1470+424];
	sub.f64 	%fd1261, %fd1259, %fd1260;
	abs.f64 	%fd1262, %fd1261;
	ld.param.f64 	%fd1263, [%rd1470+432];
	mul.f64 	%fd1264, %fd1, %fd1263;
	setp.gt.f64 	%p99, %fd1262, %fd1264;
	@%p99 bra 	$L__BB2_312;
	mov.u64 	%rd1472, %rd1115;
	ld.param.f64 	%fd1265, [%rd1472+440];
	fma.rn.f64 	%fd1266, %fd1265, %fd100, 0d0000000000000000;
	ld.param.f64 	%fd1267, [%rd1472+448];
	fma.rn.f64 	%fd1268, %fd1267, %fd101, %fd1266;
	ld.param.f64 	%fd1269, [%rd1472+456];
	fma.rn.f64 	%fd1270, %fd1269, %fd102, %fd1268;
	fma.rn.f64 	%fd1271, %fd31, %fd103, %fd1270;
	fma.rn.f64 	%fd1272, %fd30, %fd104, %fd1271;
	fma.rn.f64 	%fd1273, %fd29, %fd105, %fd1272;
	fma.rn.f64 	%fd1274, %fd28, %fd106, %fd1273;
	fma.rn.f64 	%fd1275, %fd27, %fd107, %fd1274;
	fma.rn.f64 	%fd1276, %fd26, %fd108, %fd1275;
	fma.rn.f64 	%fd1277, %fd25, %fd109, %fd1276;
	sub.f64 	%fd1278, %fd1277, %fd24;
	abs.f64 	%fd1279, %fd1278;
	ld.param.f64 	%fd1280, [%rd1472+528];
	mul.f64 	%fd1281, %fd1, %fd1280;
	setp.gt.f64 	%p100, %fd1279, %fd1281;
	@%p100 bra 	$L__BB2_312;
	fma.rn.f64 	%fd1282, %fd23, %fd100, 0d0000000000000000;
	fma.rn.f64 	%fd1283, %fd22, %fd101, %fd1282;
	mov.u64 	%rd1474, %rd1115;
	ld.param.f64 	%fd1284, [%rd1474+552];
	fma.rn.f64 	%fd1285, %fd1284, %fd102, %fd1283;
	ld.param.f64 	%fd1286, [%rd1474+560];
	fma.rn.f64 	%fd1287, %fd1286, %fd103, %fd1285;
	ld.param.f64 	%fd1288, [%rd1474+568];
	fma.rn.f64 	%fd1289, %fd1288, %fd104, %fd1287;
	ld.param.f64 	%fd1290, [%rd1474+576];
	fma.rn.f64 	%fd1291, %fd1290, %fd105, %fd1289;
	ld.param.f64 	%fd1292, [%rd1474+584];
	fma.rn.f64 	%fd1293, %fd1292, %fd106, %fd1291;
	ld.param.f64 	%fd1294, [%rd1474+592];
	fma.rn.f64 	%fd1295, %fd1294, %fd107, %fd1293;
	ld.param.f64 	%fd1296, [%rd1474+600];
	fma.rn.f64 	%fd1297, %fd1296, %fd108, %fd1295;
	ld.param.f64 	%fd1298, [%rd1474+608];
	fma.rn.f64 	%fd1299, %fd1298, %fd109, %fd1297;
	ld.param.f64 	%fd1300, [%rd1474+616];
	sub.f64 	%fd1301, %fd1299, %fd1300;
	abs.f64 	%fd1302, %fd1301;
	ld.param.f64 	%fd1303, [%rd1474+624];
	mul.f64 	%fd1304, %fd1, %fd1303;
	setp.gt.f64 	%p101, %fd1302, %fd1304;
	@%p101 bra 	$L__BB2_312;
	mov.u64 	%rd1476, %rd1115;
	ld.param.f64 	%fd1305, [%rd1476+632];
	fma.rn.f64 	%fd1306, %fd1305, %fd100, 0d0000000000000000;
	ld.param.f64 	%fd1307, [%rd1476+640];
	fma.rn.f64 	%fd1308, %fd1307, %fd101, %fd1306;
	ld.param.f64 	%fd1309, [%rd1476+648];
	fma.rn.f64 	%fd1310, %fd1309, %fd102, %fd1308;
	ld.param.f64 	%fd1311, [%rd1476+656];
	fma.rn.f64 	%fd1312, %fd1311, %fd103, %fd1310;
	ld.param.f64 	%fd1313, [%rd1476+664];
	fma.rn.f64 	%fd1314, %fd1313, %fd104, %fd1312;
	ld.param.f64 	%fd1315, [%rd1476+672];
	fma.rn.f64 	%fd1316, %fd1315, %fd105, %fd1314;
	ld.param.f64 	%fd1317, [%rd1476+680];
	fma.rn.f64 	%fd1318, %fd1317, %fd106, %fd1316;
	ld.param.f64 	%fd1319, [%rd1476+688];
	fma.rn.f64 	%fd1320, %fd1319, %fd107, %fd1318;
	ld.param.f64 	%fd1321, [%rd1476+696];
	fma.rn.f64 	%fd1322, %fd1321, %fd108, %fd1320;
	ld.param.f64 	%fd1323, [%rd1476+704];
	fma.rn.f64 	%fd1324, %fd1323, %fd109, %fd1322;
	ld.param.f64 	%fd1325, [%rd1476+712];
	sub.f64 	%fd1326, %fd1324, %fd1325;
	abs.f64 	%fd1327, %fd1326;
	ld.param.f64 	%fd1328, [%rd1476+720];
	mul.f64 	%fd1329, %fd1, %fd1328;
	setp.gt.f64 	%p102, %fd1327, %fd1329;
	@%p102 bra 	$L__BB2_312;
	mov.u64 	%rd1478, %rd1115;
	ld.param.f64 	%fd1330, [%rd1478+728];
	fma.rn.f64 	%fd1331, %fd1330, %fd100, 0d0000000000000000;
	ld.param.f64 	%fd1332, [%rd1478+736];
	fma.rn.f64 	%fd1333, %fd1332, %fd101, %fd1331;
	ld.param.f64 	%fd1334, [%rd1478+744];
	fma.rn.f64 	%fd1335, %fd1334, %fd102, %fd1333;
	ld.param.f64 	%fd1336, [%rd1478+752];
	fma.rn.f64 	%fd1337, %fd1336, %fd103, %fd1335;
	ld.param.f64 	%fd1338, [%rd1478+760];
	fma.rn.f64 	%fd1339, %fd1338, %fd104, %fd1337;
	ld.param.f64 	%fd1340, [%rd1478+768];
	fma.rn.f64 	%fd1341, %fd1340, %fd105, %fd1339;
	ld.param.f64 	%fd1342, [%rd1478+776];
	fma.rn.f64 	%fd1343, %fd1342, %fd106, %fd1341;
	ld.param.f64 	%fd1344, [%rd1478+784];
	fma.rn.f64 	%fd1345, %fd1344, %fd107, %fd1343;
	ld.param.f64 	%fd1346, [%rd1478+792];
	fma.rn.f64 	%fd1347, %fd1346, %fd108, %fd1345;
	ld.param.f64 	%fd1348, [%rd1478+800];
	fma.rn.f64 	%fd1349, %fd1348, %fd109, %fd1347;
	ld.param.f64 	%fd1350, [%rd1478+808];
	sub.f64 	%fd1351, %fd1349, %fd1350;
	abs.f64 	%fd1352, %fd1351;
	ld.param.f64 	%fd1353, [%rd1478+816];
	mul.f64 	%fd1354, %fd1, %fd1353;
	setp.gt.f64 	%p103, %fd1352, %fd1354;
	@%p103 bra 	$L__BB2_312;
	mov.u64 	%rd1480, %rd1115;
	ld.param.f64 	%fd1355, [%rd1480+824];
	fma.rn.f64 	%fd1356, %fd1355, %fd100, 0d0000000000000000;
	ld.param.f64 	%fd1357, [%rd1480+832];
	fma.rn.f64 	%fd1358, %fd1357, %fd101, %fd1356;
	ld.param.f64 	%fd1359, [%rd1480+840];
	fma.rn.f64 	%fd1360, %fd1359, %fd102, %fd1358;
	ld.param.f64 	%fd1361, [%rd1480+848];
	fma.rn.f64 	%fd1362, %fd1361, %fd103, %fd1360;
	ld.param.f64 	%fd1363, [%rd1480+856];
	fma.rn.f64 	%fd1364, %fd1363, %fd104, %fd1362;
	ld.param.f64 	%fd1365, [%rd1480+864];
	fma.rn.f64 	%fd1366, %fd1365, %fd105, %fd1364;
	ld.param.f64 	%fd1367, [%rd1480+872];
	fma.rn.f64 	%fd1368, %fd1367, %fd106, %fd1366;
	ld.param.f64 	%fd1369, [%rd1480+880];
	fma.rn.f64 	%fd1370, %fd1369, %fd107, %fd1368;
	ld.param.f64 	%fd1371, [%rd1480+888];
	fma.rn.f64 	%fd1372, %fd1371, %fd108, %fd1370;
	ld.param.f64 	%fd1373, [%rd1480+896];
	fma.rn.f64 	%fd1374, %fd1373, %fd109, %fd1372;
	ld.param.f64 	%fd1375, [%rd1480+904];
	sub.f64 	%fd1376, %fd1374, %fd1375;
	abs.f64 	%fd1377, %fd1376;
	ld.param.f64 	%fd1378, [%rd1480+912];
	mul.f64 	%fd1379, %fd1, %fd1378;
	setp.gt.f64 	%p104, %fd1377, %fd1379;
	@%p104 bra 	$L__BB2_312;
	mov.u64 	%rd1482, %rd1115;
	ld.param.f64 	%fd1380, [%rd1482+920];
	fma.rn.f64 	%fd1381, %fd1380, %fd100, 0d0000000000000000;
	ld.param.f64 	%fd1382, [%rd1482+928];
	fma.rn.f64 	%fd1383, %fd1382, %fd101, %fd1381;
	ld.param.f64 	%fd1384, [%rd1482+936];
	fma.rn.f64 	%fd1385, %fd1384, %fd102, %fd1383;
	ld.param.f64 	%fd1386, [%rd1482+944];
	fma.rn.f64 	%fd1387, %fd1386, %fd103, %fd1385;
	ld.param.f64 	%fd1388, [%rd1482+952];
	fma.rn.f64 	%fd1389, %fd1388, %fd104, %fd1387;
	ld.param.f64 	%fd1390, [%rd1482+960];
	fma.rn.f64 	%fd1391, %fd1390, %fd105, %fd1389;
	ld.param.f64 	%fd1392, [%rd1482+968];
	fma.rn.f64 	%fd1393, %fd1392, %fd106, %fd1391;
	fma.rn.f64 	%fd1394, %fd20, %fd107, %fd1393;
	fma.rn.f64 	%fd1395, %fd19, %fd108, %fd1394;
	fma.rn.f64 	%fd1396, %fd18, %fd109, %fd1395;
	sub.f64 	%fd1397, %fd1396, %fd17;
	abs.f64 	%fd1398, %fd1397;
	ld.param.f64 	%fd1399, [%rd1482+1008];
	mul.f64 	%fd1400, %fd1, %fd1399;
	setp.gt.f64 	%p105, %fd1398, %fd1400;
	@%p105 bra 	$L__BB2_312;
	fma.rn.f64 	%fd1401, %fd16, %fd100, 0d0000000000000000;
	fma.rn.f64 	%fd1402, %fd15, %fd101, %fd1401;
	fma.rn.f64 	%fd1403, %fd14, %fd102, %fd1402;
	fma.rn.f64 	%fd1404, %fd13, %fd103, %fd1403;
	mov.u64 	%rd1484, %rd1115;
	ld.param.f64 	%fd1405, [%rd1484+1048];
	fma.rn.f64 	%fd1406, %fd1405, %fd104, %fd1404;
	fma.rn.f64 	%fd1407, %fd12, %fd105, %fd1406;
	fma.rn.f64 	%fd1408, %fd11, %fd106, %fd1407;
	fma.rn.f64 	%fd1409, %fd10, %fd107, %fd1408;
	ld.param.f64 	%fd1410, [%rd1484+1080];
	fma.rn.f64 	%fd1411, %fd1410, %fd108, %fd1409;
	fma.rn.f64 	%fd1412, %fd9, %fd109, %fd1411;
	sub.f64 	%fd1413, %fd1412, %fd8;
	abs.f64 	%fd1414, %fd1413;
	ld.param.f64 	%fd1415, [%rd1484+1104];
	mul.f64 	%fd1416, %fd1, %fd1415;
	setp.gt.f64 	%p106, %fd1414, %fd1416;
	@%p106 bra 	$L__BB2_312;
	mov.u64 	%rd1486, %rd1115;
	ld.param.f64 	%fd1417, [%rd1486+1112];
	fma.rn.f64 	%fd1418, %fd1417, %fd100, 0d0000000000000000;
	ld.param.f64 	%fd1419, [%rd1486+1120];
	fma.rn.f64 	%fd1420, %fd1419, %fd101, %fd1418;
	ld.param.f64 	%fd1421, [%rd1486+1128];
	fma.rn.f64 	%fd1422, %fd1421, %fd102, %fd1420;
	fma.rn.f64 	%fd1423, %fd7, %fd103, %fd1422;
	fma.rn.f64 	%fd1424, %fd6, %fd104, %fd1423;
	fma.rn.f64 	%fd1425, %fd5, %fd105, %fd1424;
	fma.rn.f64 	%fd1426, %fd4, %fd106, %fd1425;
	ld.param.f64 	%fd1427, [%rd1486+1168];
	fma.rn.f64 	%fd1428, %fd1427, %fd107, %fd1426;
	fma.rn.f64 	%fd1429, %fd2, %fd108, %fd1428;
	ld.param.f64 	%fd1430, [%rd1486+1184];
	fma.rn.f64 	%fd1431, %fd1430, %fd109, %fd1429;
	ld.param.f64 	%fd1432, [%rd1486+1192];
	sub.f64 	%fd1433, %fd1431, %fd1432;
	abs.f64 	%fd1434, %fd1433;
	ld.param.f64 	%fd1435, [%rd1486+1200];
	mul.f64 	%fd1436, %fd1, %fd1435;
	setp.gt.f64 	%p107, %fd1434, %fd1436;
	@%p107 bra 	$L__BB2_312;
	mov.b64 	%rd2704, 1;
$L__BB2_312:
	mov.u64 	%rd1489, %rd1115;
	ld.param.u64 	%rd1490, [%rd1489];
	add.s64 	%rd1492, %rd1490, %rd1120;
	add.s64 	%rd491, %rd1492, 2560;
	ld.param.u64 	%rd1493, [%rd1489+1256];
	setp.ge.u64 	%p108, %rd491, %rd1493;
	mov.b64 	%rd2724, 0;
	@%p108 bra 	$L__BB2_354;
	mov.u64 	%rd1494, %rd1115;
	ld.param.s32 	%rd492, [%rd1494+1252];
	or.b64  	%rd1495, %rd491, %rd492;
	and.b64  	%rd1496, %rd1495, -4294967296;
	setp.ne.s64 	%p109, %rd1496, 0;
	@%p109 bra 	$L__BB2_315;
	cvt.u32.u64 	%r427, %rd492;
	cvt.u32.u64 	%r428, %rd491;
	div.u32 	%r429, %r428, %r427;
	mul.lo.s32 	%r430, %r429, %r427;
	sub.s32 	%r431, %r428, %r430;
	cvt.u64.u32 	%rd2705, %r429;
	cvt.u64.u32 	%rd2706, %r431;
	bra.uni 	$L__BB2_316;
$L__BB2_315:
	div.u64 	%rd2705, %rd491, %rd492;
	mul.lo.s64 	%rd1497, %rd2705, %rd492;
	sub.s64 	%rd2706, %rd491, %rd1497;
$L__BB2_316:
	cvt.u32.u64 	%r69, %rd2706;
	mov.u64 	%rd1498, %rd1115;
	ld.param.s32 	%rd1499, [%rd1498+1248];
	or.b64  	%rd1500, %rd2705, %rd1499;
	and.b64  	%rd1501, %rd1500, -4294967296;
	setp.ne.s64 	%p110, %rd1501, 0;
	@%p110 bra 	$L__BB2_318;
	mov.u64 	%rd1505, %rd1115;
	ld.param.u32 	%r432, [%rd1505+1248];
	cvt.u32.u64 	%r433, %rd2705;
	div.u32 	%r434, %r433, %r432;
	mul.lo.s32 	%r435, %r434, %r432;
	sub.s32 	%r436, %r433, %r435;
	cvt.u64.u32 	%rd2707, %r434;
	cvt.u64.u32 	%rd2708, %r436;
	bra.uni 	$L__BB2_319;
$L__BB2_318:
	mov.u64 	%rd1502, %rd1115;
	ld.param.s32 	%rd1503, [%rd1502+1248];
	div.u64 	%rd2707, %rd2705, %rd1503;
	mul.lo.s64 	%rd1504, %rd2707, %rd1503;
	sub.s64 	%rd2708, %rd2705, %rd1504;
$L__BB2_319:
	cvt.u32.u64 	%r70, %rd2708;
	mov.u64 	%rd1506, %rd1115;
	ld.param.s32 	%rd505, [%rd1506+1244];
	or.b64  	%rd1507, %rd2707, %rd505;
	and.b64  	%rd1508, %rd1507, -4294967296;
	setp.ne.s64 	%p111, %rd1508, 0;
	@%p111 bra 	$L__BB2_321;
	cvt.u32.u64 	%r437, %rd505;
	cvt.u32.u64 	%r438, %rd2707;
	div.u32 	%r439, %r438, %r437;
	mul.lo.s32 	%r440, %r439, %r437;
	sub.s32 	%r441, %r438, %r440;
	cvt.u64.u32 	%rd2709, %r439;
	cvt.u64.u32 	%rd2710, %r441;
	bra.uni 	$L__BB2_322;
$L__BB2_321:
	div.u64 	%rd2709, %rd2707, %rd505;
	mul.lo.s64 	%rd1509, %rd2709, %rd505;
	sub.s64 	%rd2710, %rd2707, %rd1509;
$L__BB2_322:
	cvt.u32.u64 	%r71, %rd2710;
	mov.u64 	%rd1510, %rd1115;
	ld.param.s32 	%rd1511, [%rd1510+1240];
	or.b64  	%rd1512, %rd2709, %rd1511;
	and.b64  	%rd1513, %rd1512, -4294967296;
	setp.ne.s64 	%p112, %rd1513, 0;
	@%p112 bra 	$L__BB2_324;
	mov.u64 	%rd1517, %rd1115;
	ld.param.u32 	%r442, [%rd1517+1240];
	cvt.u32.u64 	%r443, %rd2709;
	div.u32 	%r444, %r443, %r442;
	mul.lo.s32 	%r445, %r444, %r442;
	sub.s32 	%r446, %r443, %r445;
	cvt.u64.u32 	%rd2711, %r444;
	cvt.u64.u32 	%rd2712, %r446;
	bra.uni 	$L__BB2_325;
$L__BB2_324:
	mov.u64 	%rd1514, %rd1115;
	ld.param.s32 	%rd1515, [%rd1514+1240];
	div.u64 	%rd2711, %rd2709, %rd1515;
	mul.lo.s64 	%rd1516, %rd2711, %rd1515;
	sub.s64 	%rd2712, %rd2709, %rd1516;
$L__BB2_325:
	cvt.u32.u64 	%r72, %rd2712;
	mov.u64 	%rd1518, %rd1115;
	ld.param.s32 	%rd518, [%rd1518+1236];
	or.b64  	%rd1519, %rd2711, %rd518;
	and.b64  	%rd1520, %rd1519, -4294967296;
	setp.ne.s64 	%p113, %rd1520, 0;
	@%p113 bra 	$L__BB2_327;
	cvt.u32.u64 	%r447, %rd518;
	cvt.u32.u64 	%r448, %rd2711;
	div.u32 	%r449, %r448, %r447;
	mul.lo.s32 	%r450, %r449, %r447;
	sub.s32 	%r451, %r448, %r450;
	cvt.u64.u32 	%rd2713, %r449;
	cvt.u64.u32 	%rd2714, %r451;
	bra.uni 	$L__BB2_328;
$L__BB2_327:
	div.u64 	%rd2713, %rd2711, %rd518;
	mul.lo.s64 	%rd1521, %rd2713, %rd518;
	sub.s64 	%rd2714, %rd2711, %rd1521;
$L__BB2_328:
	cvt.u32.u64 	%r73, %rd2714;
	mov.u64 	%rd1522, %rd1115;
	ld.param.s32 	%rd1523, [%rd1522+1232];
	or.b64  	%rd1524, %rd2713, %rd1523;
	and.b64  	%rd1525, %rd1524, -4294967296;
	setp.ne.s64 	%p114, %rd1525, 0;
	@%p114 bra 	$L__BB2_330;
	mov.u64 	%rd1529, %rd1115;
	ld.param.u32 	%r452, [%rd1529+1232];
	cvt.u32.u64 	%r453, %rd2713;
	div.u32 	%r454, %r453, %r452;
	mul.lo.s32 	%r455, %r454, %r452;
	sub.s32 	%r456, %r453, %r455;
	cvt.u64.u32 	%rd2715, %r454;
	cvt.u64.u32 	%rd2716, %r456;
	bra.uni 	$L__BB2_331;
$L__BB2_330:
	mov.u64 	%rd1526, %rd1115;
	ld.param.s32 	%rd1527, [%rd1526+1232];
	div.u64 	%rd2715, %rd2713, %rd1527;
	mul.lo.s64 	%rd1528, %rd2715, %rd1527;
	sub.s64 	%rd2716, %rd2713, %rd1528;
$L__BB2_331:
	cvt.u32.u64 	%r74, %rd2716;
	mov.u64 	%rd1530, %rd1115;
	ld.param.s32 	%rd531, [%rd1530+1228];
	or.b64  	%rd1531, %rd2715, %rd531;
	and.b64  	%rd1532, %rd1531, -4294967296;
	setp.ne.s64 	%p115, %rd1532, 0;
	@%p115 bra 	$L__BB2_333;
	cvt.u32.u64 	%r457, %rd531;
	cvt.u32.u64 	%r458, %rd2715;
	div.u32 	%r459, %r458, %r457;
	mul.lo.s32 	%r460, %r459, %r457;
	sub.s32 	%r461, %r458, %r460;
	cvt.u64.u32 	%rd2717, %r459;
	cvt.u64.u32 	%rd2718, %r461;
	bra.uni 	$L__BB2_334;
$L__BB2_333:
	div.u64 	%rd2717, %rd2715, %rd531;
	mul.lo.s64 	%rd1533, %rd2717, %rd531;
	sub.s64 	%rd2718, %rd2715, %rd1533;
$L__BB2_334:
	cvt.u32.u64 	%r75, %rd2718;
	mov.u64 	%rd1534, %rd1115;
	ld.param.s32 	%rd1535, [%rd1534+1224];
	or.b64  	%rd1536, %rd2717, %rd1535;
	and.b64  	%rd1537, %rd1536, -4294967296;
	setp.ne.s64 	%p116, %rd1537, 0;
	@%p116 bra 	$L__BB2_336;
	mov.u64 	%rd1541, %rd1115;
	ld.param.u32 	%r462, [%rd1541+1224];
	cvt.u32.u64 	%r463, %rd2717;
	div.u32 	%r464, %r463, %r462;
	mul.lo.s32 	%r465, %r464, %r462;
	sub.s32 	%r466, %r463, %r465;
	cvt.u64.u32 	%rd2719, %r464;
	cvt.u64.u32 	%rd2720, %r466;
	bra.uni 	$L__BB2_337;
$L__BB2_336:
	mov.u64 	%rd1538, %rd1115;
	ld.param.s32 	%rd1539, [%rd1538+1224];
	div.u64 	%rd2719, %rd2717, %rd1539;
	mul.lo.s64 	%rd1540, %rd2719, %rd1539;
	sub.s64 	%rd2720, %rd2717, %rd1540;
$L__BB2_337:
	cvt.u32.u64 	%r76, %rd2720;
	mov.u64 	%rd1542, %rd1115;
	ld.param.s32 	%rd544, [%rd1542+1220];
	or.b64  	%rd1543, %rd2719, %rd544;
	and.b64  	%rd1544, %rd1543, -4294967296;
	setp.ne.s64 	%p117, %rd1544, 0;
	@%p117 bra 	$L__BB2_339;
	cvt.u32.u64 	%r467, %rd544;
	cvt.u32.u64 	%r468, %rd2719;
	div.u32 	%r469, %r468, %r467;
	mul.lo.s32 	%r470, %r469, %r467;
	sub.s32 	%r471, %r468, %r470;
	cvt.u64.u32 	%rd2721, %r469;
	cvt.u64.u32 	%rd2722, %r471;
	bra.uni 	$L__BB2_340;
$L__BB2_339:
	div.u64 	%rd2721, %rd2719, %rd544;
	mul.lo.s64 	%rd1545, %rd2721, %rd544;
	sub.s64 	%rd2722, %rd2719, %rd1545;
$L__BB2_340:
	cvt.u32.u64 	%r77, %rd2722;
	mov.u64 	%rd1546, %rd1115;
	ld.param.s32 	%rd1547, [%rd1546+1216];
	or.b64  	%rd1548, %rd2721, %rd1547;
	and.b64  	%rd1549, %rd1548, -4294967296;
	setp.ne.s64 	%p118, %rd1549, 0;
	@%p118 bra 	$L__BB2_342;
	mov.u64 	%rd1552, %rd1115;
	ld.param.u32 	%r472, [%rd1552+1216];
	cvt.u32.u64 	%r473, %rd2721;
	rem.u32 	%r474, %r473, %r472;
	cvt.u64.u32 	%rd2723, %r474;
	bra.uni 	$L__BB2_343;
$L__BB2_342:
	mov.u64 	%rd1550, %rd1115;
	ld.param.s32 	%rd1551, [%rd1550+1216];
	rem.u64 	%rd2723, %rd2721, %rd1551;
$L__BB2_343:
	cvt.u32.u64 	%r475, %rd2723;
	cvt.rn.f64.s32 	%fd1437, %r475;
	fma.rn.f64 	%fd110, %fd38, %fd1437, %fd39;
	cvt.rn.f64.s32 	%fd1438, %r77;
	mov.u64 	%rd1554, %rd1115;
	ld.param.f64 	%fd1439, [%rd1554+32];
	fma.rn.f64 	%fd111, %fd37, %fd1438, %fd1439;
	cvt.rn.f64.s32 	%fd1440, %r76;
	ld.param.f64 	%fd1441, [%rd1554+72];
	ld.param.f64 	%fd1442, [%rd1554+56];
	fma.rn.f64 	%fd112, %fd1441, %fd1440, %fd1442;
	cvt.rn.f64.s32 	%fd1443, %r75;
	ld.param.f64 	%fd1444, [%rd1554+96];
	ld.param.f64 	%fd1445, [%rd1554+80];
	fma.rn.f64 	%fd113, %fd1444, %fd1443, %fd1445;
	cvt.rn.f64.s32 	%fd1446, %r74;
	ld.param.f64 	%fd1447, [%rd1554+120];
	ld.param.f64 	%fd1448, [%rd1554+104];
	fma.rn.f64 	%fd114, %fd1447, %fd1446, %fd1448;
	cvt.rn.f64.s32 	%fd1449, %r73;
	ld.param.f64 	%fd1450, [%rd1554+144];
	ld.param.f64 	%fd1451, [%rd1554+128];
	fma.rn.f64 	%fd115, %fd1450, %fd1449, %fd1451;
	cvt.rn.f64.s32 	%fd1452, %r72;
	ld.param.f64 	%fd1453, [%rd1554+168];
	ld.param.f64 	%fd1454, [%rd1554+152];
	fma.rn.f64 	%fd116, %fd1453, %fd1452, %fd1454;
	cvt.rn.f64.s32 	%fd1455, %r71;
	ld.param.f64 	%fd1456, [%rd1554+192];
	ld.param.f64 	%fd1457, [%rd1554+176];
	fma.rn.f64 	%fd117, %fd1456, %fd1455, %fd1457;
	cvt.rn.f64.s32 	%fd1458, %r70;
	fma.rn.f64 	%fd118, %fd35, %fd1458, %fd36;
	cvt.rn.f64.s32 	%fd1459, %r69;
	ld.param.f64 	%fd1460, [%rd1554+240];
	ld.param.f64 	%fd1461, [%rd1554+224];
	fma.rn.f64 	%fd119, %fd1460, %fd1459, %fd1461;
	fma.rn.f64 	%fd1462, %fd34, %fd110, 0d0000000000000000;
	ld.param.f64 	%fd1463, [%rd1554+256];
	fma.rn.f64 	%fd1464, %fd1463, %fd111, %fd1462;
	ld.param.f64 	%fd1465, [%rd1554+264];
	fma.rn.f64 	%fd1466, %fd1465, %fd112, %fd1464;
	ld.param.f64 	%fd1467, [%rd1554+272];
	fma.rn.f64 	%fd1468, %fd1467, %fd113, %fd1466;
	ld.param.f64 	%fd1469, [%rd1554+280];
	fma.rn.f64 	%fd1470, %fd1469, %fd114, %fd1468;
	ld.param.f64 	%fd1471, [%rd1554+288];
	fma.rn.f64 	%fd1472, %fd1471, %fd115, %fd1470;
	ld.param.f64 	%fd1473, [%rd1554+296];
	fma.rn.f64 	%fd1474, %fd1473, %fd116, %fd1472;
	ld.param.f64 	%fd1475, [%rd1554+304];
	fma.rn.f64 	%fd1476, %fd1475, %fd117, %fd1474;
	ld.param.f64 	%fd1477, [%rd1554+312];
	fma.rn.f64 	%fd1478, %fd1477, %fd118, %fd1476;
	ld.param.f64 	%fd1479, [%rd1554+320];
	fma.rn.f64 	%fd1480, %fd1479, %fd119, %fd1478;
	ld.param.f64 	%fd1481, [%rd1554+328];
	sub.f64 	%fd1482, %fd1480, %fd1481;
	abs.f64 	%fd1483, %fd1482;
	ld.param.f64 	%fd1484, [%rd1554+336];
	mul.f64 	%fd1485, %fd1, %fd1484;
	setp.gt.f64 	%p119, %fd1483, %fd1485;
	@%p119 bra 	$L__BB2_354;
	mov.u64 	%rd1556, %rd1115;
	ld.param.f64 	%fd1486, [%rd1556+344];
	fma.rn.f64 	%fd1487, %fd1486, %fd110, 0d0000000000000000;
	ld.param.f64 	%fd1488, [%rd1556+352];
	fma.rn.f64 	%fd1489, %fd1488, %fd111, %fd1487;
	ld.param.f64 	%fd1490, [%rd1556+360];
	fma.rn.f64 	%fd1491, %fd1490, %fd112, %fd1489;
	ld.param.f64 	%fd1492, [%rd1556+368];
	fma.rn.f64 	%fd1493, %fd1492, %fd113, %fd1491;
	ld.param.f64 	%fd1494, [%rd1556+376];
	fma.rn.f64 	%fd1495, %fd1494, %fd114, %fd1493;
	ld.param.f64 	%fd1496, [%rd1556+384];
	fma.rn.f64 	%fd1497, %fd1496, %fd115, %fd1495;
	ld.param.f64 	%fd1498, [%rd1556+392];
	fma.rn.f64 	%fd1499, %fd1498, %fd116, %fd1497;
	ld.param.f64 	%fd1500, [%rd1556+400];
	fma.rn.f64 	%fd1501, %fd1500, %fd117, %fd1499;
	ld.param.f64 	%fd1502, [%rd1556+408];
	fma.rn.f64 	%fd1503, %fd1502, %fd118, %fd1501;
	ld.param.f64 	%fd1504, [%rd1556+416];
	fma.rn.f64 	%fd1505, %fd1504, %fd119, %fd1503;
	ld.param.f64 	%fd1506, [%rd1556+424];
	sub.f64 	%fd1507, %fd1505, %fd1506;
	abs.f64 	%fd1508, %fd1507;
	ld.param.f64 	%fd1509, [%rd1556+432];
	mul.f64 	%fd1510, %fd1, %fd1509;
	setp.gt.f64 	%p120, %fd1508, %fd1510;
	@%p120 bra 	$L__BB2_354;
	mov.u64 	%rd1558, %rd1115;
	ld.param.f64 	%fd1511, [%rd1558+440];
	fma.rn.f64 	%fd1512, %fd1511, %fd110, 0d0000000000000000;
	ld.param.f64 	%fd1513, [%rd1558+448];
	fma.rn.f64 	%fd1514, %fd1513, %fd111, %fd1512;
	ld.param.f64 	%fd1515, [%rd1558+456];
	fma.rn.f64 	%fd1516, %fd1515, %fd112, %fd1514;
	fma.rn.f64 	%fd1517, %fd31, %fd113, %fd1516;
	fma.rn.f64 	%fd1518, %fd30, %fd114, %fd1517;
	fma.rn.f64 	%fd1519, %fd29, %fd115, %fd1518;
	fma.rn.f64 	%fd1520, %fd28, %fd116, %fd1519;
	fma.rn.f64 	%fd1521, %fd27, %fd117, %fd1520;
	fma.rn.f64 	%fd1522, %fd26, %fd118, %fd1521;
	fma.rn.f64 	%fd1523, %fd25, %fd119, %fd1522;
	sub.f64 	%fd1524, %fd1523, %fd24;
	abs.f64 	%fd1525, %fd1524;
	ld.param.f64 	%fd1526, [%rd1558+528];
	mul.f64 	%fd1527, %fd1, %fd1526;
	setp.gt.f64 	%p121, %fd1525, %fd1527;
	@%p121 bra 	$L__BB2_354;
	fma.rn.f64 	%fd1528, %fd23, %fd110, 0d0000000000000000;
	fma.rn.f64 	%fd1529, %fd22, %fd111, %fd1528;
	mov.u64 	%rd1560, %rd1115;
	ld.param.f64 	%fd1530, [%rd1560+552];
	fma.rn.f64 	%fd1531, %fd1530, %fd112, %fd1529;
	ld.param.f64 	%fd1532, [%rd1560+560];
	fma.rn.f64 	%fd1533, %fd1532, %fd113, %fd1531;
	ld.param.f64 	%fd1534, [%rd1560+568];
	fma.rn.f64 	%fd1535, %fd1534, %fd114, %fd1533;
	ld.param.f64 	%fd1536, [%rd1560+576];
	fma.rn.f64 	%fd1537, %fd1536, %fd115, %fd1535;
	ld.param.f64 	%fd1538, [%rd1560+584];
	fma.rn.f64 	%fd1539, %fd1538, %fd116, %fd1537;
	ld.param.f64 	%fd1540, [%rd1560+592];
	fma.rn.f64 	%fd1541, %fd1540, %fd117, %fd1539;
	ld.param.f64 	%fd1542, [%rd1560+600];
	fma.rn.f64 	%fd1543, %fd1542, %fd118, %fd1541;
	ld.param.f64 	%fd1544, [%rd1560+608];
	fma.rn.f64 	%fd1545, %fd1544, %fd119, %fd1543;
	ld.param.f64 	%fd1546, [%rd1560+616];
	sub.f64 	%fd1547, %fd1545, %fd1546;
	abs.f64 	%fd1548, %fd1547;
	ld.param.f64 	%fd1549, [%rd1560+624];
	mul.f64 	%fd1550, %fd1, %fd1549;
	setp.gt.f64 	%p122, %fd1548, %fd1550;
	@%p122 bra 	$L__BB2_354;
	mov.u64 	%rd1562, %rd1115;
	ld.param.f64 	%fd1551, [%rd1562+632];
	fma.rn.f64 	%fd1552, %fd1551, %fd110, 0d0000000000000000;
	ld.param.f64 	%fd1553, [%rd1562+640];
	fma.rn.f64 	%fd1554, %fd1553, %fd111, %fd1552;
	ld.param.f64 	%fd1555, [%rd1562+648];
	fma.rn.f64 	%fd1556, %fd1555, %fd112, %fd1554;
	ld.param.f64 	%fd1557, [%rd1562+656];
	fma.rn.f64 	%fd1558, %fd1557, %fd113, %fd1556;
	ld.param.f64 	%fd1559, [%rd1562+664];
	fma.rn.f64 	%fd1560, %fd1559, %fd114, %fd1558;
	ld.param.f64 	%fd1561, [%rd1562+672];
	fma.rn.f64 	%fd1562, %fd1561, %fd115, %fd1560;
	ld.param.f64 	%fd1563, [%rd1562+680];
	fma.rn.f64 	%fd1564, %fd1563, %fd116, %fd1562;
	ld.param.f64 	%fd1565, [%rd1562+688];
	fma.rn.f64 	%fd1566, %fd1565, %fd117, %fd1564;
	ld.param.f64 	%fd1567, [%rd1562+696];
	fma.rn.f64 	%fd1568, %fd1567, %fd118, %fd1566;
	ld.param.f64 	%fd1569, [%rd1562+704];
	fma.rn.f64 	%fd1570, %fd1569, %fd119, %fd1568;
	ld.param.f64 	%fd1571, [%rd1562+712];
	sub.f64 	%fd1572, %fd1570, %fd1571;
	abs.f64 	%fd1573, %fd1572;
	ld.param.f64 	%fd1574, [%rd1562+720];
	mul.f64 	%fd1575, %fd1, %fd1574;
	setp.gt.f64 	%p123, %fd1573, %fd1575;
	@%p123 bra 	$L__BB2_354;
	mov.u64 	%rd1564, %rd1115;
	ld.param.f64 	%fd1576, [%rd1564+728];
	fma.rn.f64 	%fd1577, %fd1576, %fd110, 0d0000000000000000;
	ld.param.f64 	%fd1578, [%rd1564+736];
	fma.rn.f64 	%fd1579, %fd1578, %fd111, %fd1577;
	ld.param.f64 	%fd1580, [%rd1564+744];
	fma.rn.f64 	%fd1581, %fd1580, %fd112, %fd1579;
	ld.param.f64 	%fd1582, [%rd1564+752];
	fma.rn.f64 	%fd1583, %fd1582, %fd113, %fd1581;
	ld.param.f64 	%fd1584, [%rd1564+760];
	fma.rn.f64 	%fd1585, %fd1584, %fd114, %fd1583;
	ld.param.f64 	%fd1586, [%rd1564+768];
	fma.rn.f64 	%fd1587, %fd1586, %fd115, %fd1585;
	ld.param.f64 	%fd1588, [%rd1564+776];
	fma.rn.f64 	%fd1589, %fd1588, %fd116, %fd1587;
	ld.param.f64 	%fd1590, [%rd1564+784];
	fma.rn.f64 	%fd1591, %fd1590, %fd117, %fd1589;
	ld.param.f64 	%fd1592, [%rd1564+792];
	fma.rn.f64 	%fd1593, %fd1592, %fd118, %fd1591;
	ld.param.f64 	%fd1594, [%rd1564+800];
	fma.rn.f64 	%fd1595, %fd1594, %fd119, %fd1593;
	ld.param.f64 	%fd1596, [%rd1564+808];
	sub.f64 	%fd1597, %fd1595, %fd1596;
	abs.f64 	%fd1598, %fd1597;
	ld.param.f64 	%fd1599, [%rd1564+816];
	mul.f64 	%fd1600, %fd1, %fd1599;
	setp.gt.f64 	%p124, %fd1598, %fd1600;
	@%p124 bra 	$L__BB2_354;
	mov.u64 	%rd1566, %rd1115;
	ld.param.f64 	%fd1601, [%rd1566+824];
	fma.rn.f64 	%fd1602, %fd1601, %fd110, 0d0000000000000000;
	ld.param.f64 	%fd1603, [%rd1566+832];
	fma.rn.f64 	%fd1604, %fd1603, %fd111, %fd1602;
	ld.param.f64 	%fd1605, [%rd1566+840];
	fma.rn.f64 	%fd1606, %fd1605, %fd112, %fd1604;
	ld.param.f64 	%fd1607, [%rd1566+848];
	fma.rn.f64 	%fd1608, %fd1607, %fd113, %fd1606;
	ld.param.f64 	%fd1609, [%rd1566+856];
	fma.rn.f64 	%fd1610, %fd1609, %fd114, %fd1608;
	ld.param.f64 	%fd1611, [%rd1566+864];
	fma.rn.f64 	%fd1612, %fd1611, %fd115, %fd1610;
	ld.param.f64 	%fd1613, [%rd1566+872];
	fma.rn.f64 	%fd1614, %fd1613, %fd116, %fd1612;
	ld.param.f64 	%fd1615, [%rd1566+880];
	fma.rn.f64 	%fd1616, %fd1615, %fd117, %fd1614;
	ld.param.f64 	%fd1617, [%rd1566+888];
	fma.rn.f64 	%fd1618, %fd1617, %fd118, %fd1616;
	ld.param.f64 	%fd1619, [%rd1566+896];
	fma.rn.f64 	%fd1620, %fd1619, %fd119, %fd1618;
	ld.param.f64 	%fd1621, [%rd1566+904];
	sub.f64 	%fd1622, %fd1620, %fd1621;
	abs.f64 	%fd1623, %fd1622;
	ld.param.f64 	%fd1624, [%rd1566+912];
	mul.f64 	%fd1625, %fd1, %fd1624;
	setp.gt.f64 	%p125, %fd1623, %fd1625;
	@%p125 bra 	$L__BB2_354;
	mov.u64 	%rd1568, %rd1115;
	ld.param.f64 	%fd1626, [%rd1568+920];
	fma.rn.f64 	%fd1627, %fd1626, %fd110, 0d0000000000000000;
	ld.param.f64 	%fd1628, [%rd1568+928];
	fma.rn.f64 	%fd1629, %fd1628, %fd111, %fd1627;
	ld.param.f64 	%fd1630, [%rd1568+936];
	fma.rn.f64 	%fd1631, %fd1630, %fd112, %fd1629;
	ld.param.f64 	%fd1632, [%rd1568+944];
	fma.rn.f64 	%fd1633, %fd1632, %fd113, %fd1631;
	ld.param.f64 	%fd1634, [%rd1568+952];
	fma.rn.f64 	%fd1635, %fd1634, %fd114, %fd1633;
	ld.param.f64 	%fd1636, [%rd1568+960];
	fma.rn.f64 	%fd1637, %fd1636, %fd115, %fd1635;
	ld.param.f64 	%fd1638, [%rd1568+968];
	fma.rn.f64 	%fd1639, %fd1638, %fd116, %fd1637;
	fma.rn.f64 	%fd1640, %fd20, %fd117, %fd1639;
	fma.rn.f64 	%fd1641, %fd19, %fd118, %fd1640;
	fma.rn.f64 	%fd1642, %fd18, %fd119, %fd1641;
	sub.f64 	%fd1643, %fd1642, %fd17;
	abs.f64 	%fd1644, %fd1643;
	ld.param.f64 	%fd1645, [%rd1568+1008];
	mul.f64 	%fd1646, %fd1, %fd1645;
	setp.gt.f64 	%p126, %fd1644, %fd1646;
	@%p126 bra 	$L__BB2_354;
	fma.rn.f64 	%fd1647, %fd16, %fd110, 0d0000000000000000;
	fma.rn.f64 	%fd1648, %fd15, %fd111, %fd1647;
	fma.rn.f64 	%fd1649, %fd14, %fd112, %fd1648;
	fma.rn.f64 	%fd1650, %fd13, %fd113, %fd1649;
	mov.u64 	%rd1570, %rd1115;
	ld.param.f64 	%fd1651, [%rd1570+1048];
	fma.rn.f64 	%fd1652, %fd1651, %fd114, %fd1650;
	fma.rn.f64 	%fd1653, %fd12, %fd115, %fd1652;
	fma.rn.f64 	%fd1654, %fd11, %fd116, %fd1653;
	fma.rn.f64 	%fd1655, %fd10, %fd117, %fd1654;
	ld.param.f64 	%fd1656, [%rd1570+1080];
	fma.rn.f64 	%fd1657, %fd1656, %fd118, %fd1655;
	fma.rn.f64 	%fd1658, %fd9, %fd119, %fd1657;
	sub.f64 	%fd1659, %fd1658, %fd8;
	abs.f64 	%fd1660, %fd1659;
	ld.param.f64 	%fd1661, [%rd1570+1104];
	mul.f64 	%fd1662, %fd1, %fd1661;
	setp.gt.f64 	%p127, %fd1660, %fd1662;
	@%p127 bra 	$L__BB2_354;
	mov.u64 	%rd1572, %rd1115;
	ld.param.f64 	%fd1663, [%rd1572+1112];
	fma.rn.f64 	%fd1664, %fd1663, %fd110, 0d0000000000000000;
	ld.param.f64 	%fd1665, [%rd1572+1120];
	fma.rn.f64 	%fd1666, %fd1665, %fd111, %fd1664;
	ld.param.f64 	%fd1667, [%rd1572+1128];
	fma.rn.f64 	%fd1668, %fd1667, %fd112, %fd1666;
	fma.rn.f64 	%fd1669, %fd7, %fd113, %fd1668;
	fma.rn.f64 	%fd1670, %fd6, %fd114, %fd1669;
	fma.rn.f64 	%fd1671, %fd5, %fd115, %fd1670;
	ld.param.f64 	%fd1672, [%rd1572+1160];
	fma.rn.f64 	%fd1673, %fd1672, %fd116, %fd1671;
	ld.param.f64 	%fd1674, [%rd1572+1168];
	fma.rn.f64 	%fd1675, %fd1674, %fd117, %fd1673;
	fma.rn.f64 	%fd1676, %fd2, %fd118, %fd1675;
	ld.param.f64 	%fd1677, [%rd1572+1184];
	fma.rn.f64 	%fd1678, %fd1677, %fd119, %fd1676;
	ld.param.f64 	%fd1679, [%rd1572+1192];
	sub.f64 	%fd1680, %fd1678, %fd1679;
	abs.f64 	%fd1681, %fd1680;
	ld.param.f64 	%fd1682, [%rd1572+1200];
	mul.f64 	%fd1683, %fd1, %fd1682;
	setp.gt.f64 	%p128, %fd1681, %fd1683;
	@%p128 bra 	$L__BB2_354;
	mov.b64 	%rd2724, 1;
$L__BB2_354:
	mov.u64 	%rd1575, %rd1115;
	ld.param.u64 	%rd1576, [%rd1575];
	add.s64 	%rd1578, %rd1576, %rd1120;
	add.s64 	%rd555, %rd1578, 3072;
	ld.param.u64 	%rd1579, [%rd1575+1256];
	setp.ge.u64 	%p129, %rd555, %rd1579;
	mov.b64 	%rd2744, 0;
	@%p129 bra 	$L__BB2_396;
	mov.u64 	%rd1580, %rd1115;
	ld.param.s32 	%rd556, [%rd1580+1252];
	or.b64  	%rd1581, %rd555, %rd556;
	and.b64  	%rd1582, %rd1581, -4294967296;
	setp.ne.s64 	%p130, %rd1582, 0;
	@%p130 bra 	$L__BB2_357;
	cvt.u32.u64 	%r477, %rd556;
	cvt.u32.u64 	%r478, %rd555;
	div.u32 	%r479, %r478, %r477;
	mul.lo.s32 	%r480, %r479, %r477;
	sub.s32 	%r481, %r478, %r480;
	cvt.u64.u32 	%rd2725, %r479;
	cvt.u64.u32 	%rd2726, %r481;
	bra.uni 	$L__BB2_358;
$L__BB2_357:
	div.u64 	%rd2725, %rd555, %rd556;
	mul.lo.s64 	%rd1583, %rd2725, %rd556;
	sub.s64 	%rd2726, %rd555, %rd1583;
$L__BB2_358:
	mov.u64 	%rd1584, %rd1115;
	ld.param.s32 	%rd563, [%rd1584+1248];
	cvt.u32.u64 	%r78, %rd2726;
	or.b64  	%rd1585, %rd2725, %rd563;
	and.b64  	%rd1586, %rd1585, -4294967296;
	setp.ne.s64 	%p131, %rd1586, 0;
	@%p131 bra 	$L__BB2_360;
	cvt.u32.u64 	%r482, %rd563;
	cvt.u32.u64 	%r483, %rd2725;
	div.u32 	%r484, %r483, %r482;
	mul.lo.s32 	%r485, %r484, %r482;
	sub.s32 	%r486, %r483, %r485;
	cvt.u64.u32 	%rd2727, %r484;
	cvt.u64.u32 	%rd2728, %r486;
	bra.uni 	$L__BB2_361;
$L__BB2_360:
	div.u64 	%rd2727, %rd2725, %rd563;
	mul.lo.s64 	%rd1587, %rd2727, %rd563;
	sub.s64 	%rd2728, %rd2725, %rd1587;
$L__BB2_361:
	cvt.u32.u64 	%r79, %rd2728;
	mov.u64 	%rd1588, %rd1115;
	ld.param.s32 	%rd570, [%rd1588+1244];
	or.b64  	%rd1589, %rd2727, %rd570;
	and.b64  	%rd1590, %rd1589, -4294967296;
	setp.ne.s64 	%p132, %rd1590, 0;
	@%p132 bra 	$L__BB2_363;
	cvt.u32.u64 	%r487, %rd570;
	cvt.u32.u64 	%r488, %rd2727;
	div.u32 	%r489, %r488, %r487;
	mul.lo.s32 	%r490, %r489, %r487;
	sub.s32 	%r491, %r488, %r490;
	cvt.u64.u32 	%rd2729, %r489;
	cvt.u64.u32 	%rd2730, %r491;
	bra.uni 	$L__BB2_364;
$L__BB2_363:
	div.u64 	%rd2729, %rd2727, %rd570;
	mul.lo.s64 	%rd1591, %rd2729, %rd570;
	sub.s64 	%rd2730, %rd2727, %rd1591;
$L__BB2_364:
	mov.u64 	%rd1592, %rd1115;
	ld.param.s32 	%rd577, [%rd1592+1240];
	cvt.u32.u64 	%r80, %rd2730;
	or.b64  	%rd1593, %rd2729, %rd577;
	and.b64  	%rd1594, %rd1593, -4294967296;
	setp.ne.s64 	%p133, %rd1594, 0;
	@%p133 bra 	$L__BB2_366;
	cvt.u32.u64 	%r492, %rd577;
	cvt.u32.u64 	%r493, %rd2729;
	div.u32 	%r494, %r493, %r492;
	mul.lo.s32 	%r495, %r494, %r492;
	sub.s32 	%r496, %r493, %r495;
	cvt.u64.u32 	%rd2731, %r494;
	cvt.u64.u32 	%rd2732, %r496;
	bra.uni 	$L__BB2_367;
$L__BB2_366:
	div.u64 	%rd2731, %rd2729, %rd577;
	mul.lo.s64 	%rd1595, %rd2731, %rd577;
	sub.s64 	%rd2732, %rd2729, %rd1595;
$L__BB2_367:
	cvt.u32.u64 	%r81, %rd2732;
	mov.u64 	%rd1596, %rd1115;
	ld.param.s32 	%rd584, [%rd1596+1236];
	or.b64  	%rd1597, %rd2731, %rd584;
	and.b64  	%rd1598, %rd1597, -4294967296;
	setp.ne.s64 	%p134, %rd1598, 0;
	@%p134 bra 	$L__BB2_369;
	cvt.u32.u64 	%r497, %rd584;
	cvt.u32.u64 	%r498, %rd2731;
	div.u32 	%r499, %r498, %r497;
	mul.lo.s32 	%r500, %r499, %r497;
	sub.s32 	%r501, %r498, %r500;
	cvt.u64.u32 	%rd2733, %r499;
	cvt.u64.u32 	%rd2734, %r501;
	bra.uni 	$L__BB2_370;
$L__BB2_369:
	div.u64 	%rd2733, %rd2731, %rd584;
	mul.lo.s64 	%rd1599, %rd2733, %rd584;
	sub.s64 	%rd2734, %rd2731, %rd1599;
$L__BB2_370:
	mov.u64 	%rd1600, %rd1115;
	ld.param.s32 	%rd591, [%rd1600+1232];
	cvt.u32.u64 	%r82, %rd2734;
	or.b64  	%rd1601, %rd2733, %rd591;
	and.b64  	%rd1602, %rd1601, -4294967296;
	setp.ne.s64 	%p135, %rd1602, 0;
	@%p135 bra 	$L__BB2_372;
	cvt.u32.u64 	%r502, %rd591;
	cvt.u32.u64 	%r503, %rd2733;
	div.u32 	%r504, %r503, %r502;
	mul.lo.s32 	%r505, %r504, %r502;
	sub.s32 	%r506, %r503, %r505;
	cvt.u64.u32 	%rd2735, %r504;
	cvt.u64.u32 	%rd2736, %r506;
	bra.uni 	$L__BB2_373;
$L__BB2_372:
	div.u64 	%rd2735, %rd2733, %rd591;
	mul.lo.s64 	%rd1603, %rd2735, %rd591;
	sub.s64 	%rd2736, %rd2733, %rd1603;
$L__BB2_373:
	cvt.u32.u64 	%r83, %rd2736;
	mov.u64 	%rd1604, %rd1115;
	ld.param.s32 	%rd598, [%rd1604+1228];
	or.b64  	%rd1605, %rd2735, %rd598;
	and.b64  	%rd1606, %rd1605, -4294967296;
	setp.ne.s64 	%p136, %rd1606, 0;
	@%p136 bra 	$L__BB2_375;
	cvt.u32.u64 	%r507, %rd598;
	cvt.u32.u64 	%r508, %rd2735;
	div.u32 	%r509, %r508, %r507;
	mul.lo.s32 	%r510, %r509, %r507;
	sub.s32 	%r511, %r508, %r510;
	cvt.u64.u32 	%rd2737, %r509;
	cvt.u64.u32 	%rd2738, %r511;
	bra.uni 	$L__BB2_376;
$L__BB2_375:
	div.u64 	%rd2737, %rd2735, %rd598;
	mul.lo.s64 	%rd1607, %rd2737, %rd598;
	sub.s64 	%rd2738, %rd2735, %rd1607;
$L__BB2_376:
	mov.u64 	%rd1608, %rd1115;
	ld.param.s32 	%rd605, [%rd1608+1224];
	cvt.u32.u64 	%r84, %rd2738;
	or.b64  	%rd1609, %rd2737, %rd605;
	and.b64  	%rd1610, %rd1609, -4294967296;
	setp.ne.s64 	%p137, %rd1610, 0;
	@%p137 bra 	$L__BB2_378;
	cvt.u32.u64 	%r512, %rd605;
	cvt.u32.u64 	%r513, %rd2737;
	div.u32 	%r514, %r513, %r512;
	mul.lo.s32 	%r515, %r514, %r512;
	sub.s32 	%r516, %r513, %r515;
	cvt.u64.u32 	%rd2739, %r514;
	cvt.u64.u32 	%rd2740, %r516;
	bra.uni 	$L__BB2_379;
$L__BB2_378:
	div.u64 	%rd2739, %rd2737, %rd605;
	mul.lo.s64 	%rd1611, %rd2739, %rd605;
	sub.s64 	%rd2740, %rd2737, %rd1611;
$L__BB2_379:
	cvt.u32.u64 	%r85, %rd2740;
	mov.u64 	%rd1612, %rd1115;
	ld.param.s32 	%rd612, [%rd1612+1220];
	or.b64  	%rd1613, %rd2739, %rd612;
	and.b64  	%rd1614, %rd1613, -4294967296;
	setp.ne.s64 	%p138, %rd1614, 0;
	@%p138 bra 	$L__BB2_381;
	cvt.u32.u64 	%r517, %rd612;
	cvt.u32.u64 	%r518, %rd2739;
	div.u32 	%r519, %r518, %r517;
	mul.lo.s32 	%r520, %r519, %r517;
	sub.s32 	%r521, %r518, %r520;
	cvt.u64.u32 	%rd2741, %r519;
	cvt.u64.u32 	%rd2742, %r521;
	bra.uni 	$L__BB2_382;
$L__BB2_381:
	div.u64 	%rd2741, %rd2739, %rd612;
	mul.lo.s64 	%rd1615, %rd2741, %rd612;
	sub.s64 	%rd2742, %rd2739, %rd1615;
$L__BB2_382:
	mov.u64 	%rd1616, %rd1115;
	ld.param.s32 	%rd619, [%rd1616+1216];
	cvt.u32.u64 	%r86, %rd2742;
	or.b64  	%rd1617, %rd2741, %rd619;
	and.b64  	%rd1618, %rd1617, -4294967296;
	setp.ne.s64 	%p139, %rd1618, 0;
	@%p139 bra 	$L__BB2_384;
	cvt.u32.u64 	%r522, %rd619;
	cvt.u32.u64 	%r523, %rd2741;
	rem.u32 	%r524, %r523, %r522;
	cvt.u64.u32 	%rd2743, %r524;
	bra.uni 	$L__BB2_385;
$L__BB2_384:
	rem.u64 	%rd2743, %rd2741, %rd619;
$L__BB2_385:
	cvt.u32.u64 	%r525, %rd2743;
	cvt.rn.f64.s32 	%fd1684, %r525;
	fma.rn.f64 	%fd120, %fd38, %fd1684, %fd39;
	cvt.rn.f64.s32 	%fd1685, %r86;
	mov.u64 	%rd1620, %rd1115;
	ld.param.f64 	%fd1686, [%rd1620+32];
	fma.rn.f64 	%fd121, %fd37, %fd1685, %fd1686;
	cvt.rn.f64.s32 	%fd1687, %r85;
	ld.param.f64 	%fd1688, [%rd1620+72];
	ld.param.f64 	%fd1689, [%rd1620+56];
	fma.rn.f64 	%fd122, %fd1688, %fd1687, %fd1689;
	cvt.rn.f64.s32 	%fd1690, %r84;
	ld.param.f64 	%fd1691, [%rd1620+96];
	ld.param.f64 	%fd1692, [%rd1620+80];
	fma.rn.f64 	%fd123, %fd1691, %fd1690, %fd1692;
	cvt.rn.f64.s32 	%fd1693, %r83;
	ld.param.f64 	%fd1694, [%rd1620+120];
	ld.param.f64 	%fd1695, [%rd1620+104];
	fma.rn.f64 	%fd124, %fd1694, %fd1693, %fd1695;
	cvt.rn.f64.s32 	%fd1696, %r82;
	ld.param.f64 	%fd1697, [%rd1620+144];
	ld.param.f64 	%fd1698, [%rd1620+128];
	fma.rn.f64 	%fd125, %fd1697, %fd1696, %fd1698;
	cvt.rn.f64.s32 	%fd1699, %r81;
	ld.param.f64 	%fd1700, [%rd1620+168];
	ld.param.f64 	%fd1701, [%rd1620+152];
	fma.rn.f64 	%fd126, %fd1700, %fd1699, %fd1701;
	cvt.rn.f64.s32 	%fd1702, %r80;
	ld.param.f64 	%fd1703, [%rd1620+192];
	ld.param.f64 	%fd1704, [%rd1620+176];
	fma.rn.f64 	%fd127, %fd1703, %fd1702, %fd1704;
	cvt.rn.f64.s32 	%fd1705, %r79;
	fma.rn.f64 	%fd128, %fd35, %fd1705, %fd36;
	cvt.rn.f64.s32 	%fd1706, %r78;
	ld.param.f64 	%fd1707, [%rd1620+240];
	ld.param.f64 	%fd1708, [%rd1620+224];
	fma.rn.f64 	%fd129, %fd1707, %fd1706, %fd1708;
	fma.rn.f64 	%fd1709, %fd34, %fd120, 0d0000000000000000;
	ld.param.f64 	%fd1710, [%rd1620+256];
	fma.rn.f64 	%fd1711, %fd1710, %fd121, %fd1709;
	ld.param.f64 	%fd1712, [%rd1620+264];
	fma.rn.f64 	%fd1713, %fd1712, %fd122, %fd1711;
	ld.param.f64 	%fd1714, [%rd1620+272];
	fma.rn.f64 	%fd1715, %fd1714, %fd123, %fd1713;
	ld.param.f64 	%fd1716, [%rd1620+280];
	fma.rn.f64 	%fd1717, %fd1716, %fd124, %fd1715;
	ld.param.f64 	%fd1718, [%rd1620+288];
	fma.rn.f64 	%fd1719, %fd1718, %fd125, %fd1717;
	ld.param.f64 	%fd1720, [%rd1620+296];
	fma.rn.f64 	%fd1721, %fd1720, %fd126, %fd1719;
	ld.param.f64 	%fd1722, [%rd1620+304];
	fma.rn.f64 	%fd1723, %fd1722, %fd127, %fd1721;
	ld.param.f64 	%fd1724, [%rd1620+312];
	fma.rn.f64 	%fd1725, %fd1724, %fd128, %fd1723;
	ld.param.f64 	%fd1726, [%rd1620+320];
	fma.rn.f64 	%fd1727, %fd1726, %fd129, %fd1725;
	ld.param.f64 	%fd1728, [%rd1620+328];
	sub.f64 	%fd1729, %fd1727, %fd1728;
	abs.f64 	%fd1730, %fd1729;
	ld.param.f64 	%fd1731, [%rd1620+336];
	mul.f64 	%fd1732, %fd1, %fd1731;
	setp.gt.f64 	%p140, %fd1730, %fd1732;
	@%p140 bra 	$L__BB2_396;
	mov.u64 	%rd1622, %rd1115;
	ld.param.f64 	%fd1733, [%rd1622+344];
	fma.rn.f64 	%fd1734, %fd1733, %fd120, 0d0000000000000000;
	ld.param.f64 	%fd1735, [%rd1622+352];
	fma.rn.f64 	%fd1736, %fd1735, %fd121, %fd1734;
	ld.param.f64 	%fd1737, [%rd1622+360];
	fma.rn.f64 	%fd1738, %fd1737, %fd122, %fd1736;
	ld.param.f64 	%fd1739, [%rd1622+368];
	fma.rn.f64 	%fd1740, %fd1739, %fd123, %fd1738;
	ld.param.f64 	%fd1741, [%rd1622+376];
	fma.rn.f64 	%fd1742, %fd1741, %fd124, %fd1740;
	ld.param.f64 	%fd1743, [%rd1622+384];
	fma.rn.f64 	%fd1744, %fd1743, %fd125, %fd1742;
	ld.param.f64 	%fd1745, [%rd1622+392];
	fma.rn.f64 	%fd1746, %fd1745, %fd126, %fd1744;
	ld.param.f64 	%fd1747, [%rd1622+400];
	fma.rn.f64 	%fd1748, %fd1747, %fd127, %fd1746;
	ld.param.f64 	%fd1749, [%rd1622+408];
	fma.rn.f64 	%fd1750, %fd1749, %fd128, %fd1748;
	ld.param.f64 	%fd1751, [%rd1622+416];
	fma.rn.f64 	%fd1752, %fd1751, %fd129, %fd1750;
	ld.param.f64 	%fd1753, [%rd1622+424];
	sub.f64 	%fd1754, %fd1752, %fd1753;
	abs.f64 	%fd1755, %fd1754;
	ld.param.f64 	%fd1756, [%rd1622+432];
	mul.f64 	%fd1757, %fd1, %fd1756;
	setp.gt.f64 	%p141, %fd1755, %fd1757;
	@%p141 bra 	$L__BB2_396;
	mov.u64 	%rd1624, %rd1115;
	ld.param.f64 	%fd1758, [%rd1624+440];
	fma.rn.f64 	%fd1759, %fd1758, %fd120, 0d0000000000000000;
	ld.param.f64 	%fd1760, [%rd1624+448];
	fma.rn.f64 	%fd1761, %fd1760, %fd121, %fd1759;
	ld.param.f64 	%fd1762, [%rd1624+456];
	fma.rn.f64 	%fd1763, %fd1762, %fd122, %fd1761;
	fma.rn.f64 	%fd1764, %fd31, %fd123, %fd1763;
	fma.rn.f64 	%fd1765, %fd30, %fd124, %fd1764;
	fma.rn.f64 	%fd1766, %fd29, %fd125, %fd1765;
	fma.rn.f64 	%fd1767, %fd28, %fd126, %fd1766;
	fma.rn.f64 	%fd1768, %fd27, %fd127, %fd1767;
	fma.rn.f64 	%fd1769, %fd26, %fd128, %fd1768;
	fma.rn.f64 	%fd1770, %fd25, %fd129, %fd1769;
	sub.f64 	%fd1771, %fd1770, %fd24;
	abs.f64 	%fd1772, %fd1771;
	ld.param.f64 	%fd1773, [%rd1624+528];
	mul.f64 	%fd1774, %fd1, %fd1773;
	setp.gt.f64 	%p142, %fd1772, %fd1774;
	@%p142 bra 	$L__BB2_396;
	fma.rn.f64 	%fd1775, %fd23, %fd120, 0d0000000000000000;
	fma.rn.f64 	%fd1776, %fd22, %fd121, %fd1775;
	mov.u64 	%rd1626, %rd1115;
	ld.param.f64 	%fd1777, [%rd1626+552];
	fma.rn.f64 	%fd1778, %fd1777, %fd122, %fd1776;
	ld.param.f64 	%fd1779, [%rd1626+560];
	fma.rn.f64 	%fd1780, %fd1779, %fd123, %fd1778;
	ld.param.f64 	%fd1781, [%rd1626+568];
	fma.rn.f64 	%fd1782, %fd1781, %fd124, %fd1780;
	ld.param.f64 	%fd1783, [%rd1626+576];
	fma.rn.f64 	%fd1784, %fd1783, %fd125, %fd1782;
	ld.param.f64 	%fd1785, [%rd1626+584];
	fma.rn.f64 	%fd1786, %fd1785, %fd126, %fd1784;
	ld.param.f64 	%fd1787, [%rd1626+592];
	fma.rn.f64 	%fd1788, %fd1787, %fd127, %fd1786;
	ld.param.f64 	%fd1789, [%rd1626+600];
	fma.rn.f64 	%fd1790, %fd1789, %fd128, %fd1788;
	ld.param.f64 	%fd1791, [%rd1626+608];
	fma.rn.f64 	%fd1792, %fd1791, %fd129, %fd1790;
	ld.param.f64 	%fd1793, [%rd1626+616];
	sub.f64 	%fd1794, %fd1792, %fd1793;
	abs.f64 	%fd1795, %fd1794;
	ld.param.f64 	%fd1796, [%rd1626+624];
	mul.f64 	%fd1797, %fd1, %fd1796;
	setp.gt.f64 	%p143, %fd1795, %fd1797;
	@%p143 bra 	$L__BB2_396;
	mov.u64 	%rd1628, %rd1115;
	ld.param.f64 	%fd1798, [%rd1628+632];
	fma.rn.f64 	%fd1799, %fd1798, %fd120, 0d0000000000000000;
	ld.param.f64 	%fd1800, [%rd1628+640];
	fma.rn.f64 	%fd1801, %fd1800, %fd121, %fd1799;
	ld.param.f64 	%fd1802, [%rd1628+648];
	fma.rn.f64 	%fd1803, %fd1802, %fd122, %fd1801;
	ld.param.f64 	%fd1804, [%rd1628+656];
	fma.rn.f64 	%fd1805, %fd1804, %fd123, %fd1803;
	ld.param.f64 	%fd1806, [%rd1628+664];
	fma.rn.f64 	%fd1807, %fd1806, %fd124, %fd1805;
	ld.param.f64 	%fd1808, [%rd1628+672];
	fma.rn.f64 	%fd1809, %fd1808, %fd125, %fd1807;
	ld.param.f64 	%fd1810, [%rd1628+680];
	fma.rn.f64 	%fd1811, %fd1810, %fd126, %fd1809;
	ld.param.f64 	%fd1812, [%rd1628+688];
	fma.rn.f64 	%fd1813, %fd1812, %fd127, %fd1811;
	ld.param.f64 	%fd1814, [%rd1628+696];
	fma.rn.f64 	%fd1815, %fd1814, %fd128, %fd1813;
	ld.param.f64 	%fd1816, [%rd1628+704];
	fma.rn.f64 	%fd1817, %fd1816, %fd129, %fd1815;
	ld.param.f64 	%fd1818, [%rd1628+712];
	sub.f64 	%fd1819, %fd1817, %fd1818;
	abs.f64 	%fd1820, %fd1819;
	ld.param.f64 	%fd1821, [%rd1628+720];
	mul.f64 	%fd1822, %fd1, %fd1821;
	setp.gt.f64 	%p144, %fd1820, %fd1822;
	@%p144 bra 	$L__BB2_396;
	mov.u64 	%rd1630, %rd1115;
	ld.param.f64 	%fd1823, [%rd1630+728];
	fma.rn.f64 	%fd1824, %fd1823, %fd120, 0d0000000000000000;
	ld.param.f64 	%fd1825, [%rd1630+736];
	fma.rn.f64 	%fd1826, %fd1825, %fd121, %fd1824;
	ld.param.f64 	%fd1827, [%rd1630+744];
	fma.rn.f64 	%fd1828, %fd1827, %fd122, %fd1826;
	ld.param.f64 	%fd1829, [%rd1630+752];
	fma.rn.f64 	%fd1830, %fd1829, %fd123, %fd1828;
	ld.param.f64 	%fd1831, [%rd1630+760];
	fma.rn.f64 	%fd1832, %fd1831, %fd124, %fd1830;
	ld.param.f64 	%fd1833, [%rd1630+768];
	fma.rn.f64 	%fd1834, %fd1833, %fd125, %fd1832;
	ld.param.f64 	%fd1835, [%rd1630+776];
	fma.rn.f64 	%fd1836, %fd1835, %fd126, %fd1834;
	ld.param.f64 	%fd1837, [%rd1630+784];
	fma.rn.f64 	%fd1838, %fd1837, %fd127, %fd1836;
	ld.param.f64 	%fd1839, [%rd1630+792];
	fma.rn.f64 	%fd1840, %fd1839, %fd128, %fd1838;
	ld.param.f64 	%fd1841, [%rd1630+800];
	fma.rn.f64 	%fd1842, %fd1841, %fd129, %fd1840;
	ld.param.f64 	%fd1843, [%rd1630+808];
	sub.f64 	%fd1844, %fd1842, %fd1843;
	abs.f64 	%fd1845, %fd1844;
	ld.param.f64 	%fd1846, [%rd1630+816];
	mul.f64 	%fd1847, %fd1, %fd1846;
	setp.gt.f64 	%p145, %fd1845, %fd1847;
	@%p145 bra 	$L__BB2_396;
	mov.u64 	%rd1632, %rd1115;
	ld.param.f64 	%fd1848, [%rd1632+824];
	fma.rn.f64 	%fd1849, %fd1848, %fd120, 0d0000000000000000;
	ld.param.f64 	%fd1850, [%rd1632+832];
	fma.rn.f64 	%fd1851, %fd1850, %fd121, %fd1849;
	ld.param.f64 	%fd1852, [%rd1632+840];
	fma.rn.f64 	%fd1853, %fd1852, %fd122, %fd1851;
	ld.param.f64 	%fd1854, [%rd1632+848];
	fma.rn.f64 	%fd1855, %fd1854, %fd123, %fd1853;
	ld.param.f64 	%fd1856, [%rd1632+856];
	fma.rn.f64 	%fd1857, %fd1856, %fd124, %fd1855;
	ld.param.f64 	%fd1858, [%rd1632+864];
	fma.rn.f64 	%fd1859, %fd1858, %fd125, %fd1857;
	ld.param.f64 	%fd1860, [%rd1632+872];
	fma.rn.f64 	%fd1861, %fd1860, %fd126, %fd1859;
	ld.param.f64 	%fd1862, [%rd1632+880];
	fma.rn.f64 	%fd1863, %fd1862, %fd127, %fd1861;
	ld.param.f64 	%fd1864, [%rd1632+888];
	fma.rn.f64 	%fd1865, %fd1864, %fd128, %fd1863;
	ld.param.f64 	%fd1866, [%rd1632+896];
	fma.rn.f64 	%fd1867, %fd1866, %fd129, %fd1865;
	ld.param.f64 	%fd1868, [%rd1632+904];
	sub.f64 	%fd1869, %fd1867, %fd1868;
	abs.f64 	%fd1870, %fd1869;
	ld.param.f64 	%fd1871, [%rd1632+912];
	mul.f64 	%fd1872, %fd1, %fd1871;
	setp.gt.f64 	%p146, %fd1870, %fd1872;
	@%p146 bra 	$L__BB2_396;
	mov.u64 	%rd1634, %rd1115;
	ld.param.f64 	%fd1873, [%rd1634+920];
	fma.rn.f64 	%fd1874, %fd1873, %fd120, 0d0000000000000000;
	ld.param.f64 	%fd1875, [%rd1634+928];
	fma.rn.f64 	%fd1876, %fd1875, %fd121, %fd1874;
	ld.param.f64 	%fd1877, [%rd1634+936];
	fma.rn.f64 	%fd1878, %fd1877, %fd122, %fd1876;
	ld.param.f64 	%fd1879, [%rd1634+944];
	fma.rn.f64 	%fd1880, %fd1879, %fd123, %fd1878;
	ld.param.f64 	%fd1881, [%rd1634+952];
	fma.rn.f64 	%fd1882, %fd1881, %fd124, %fd1880;
	ld.param.f64 	%fd1883, [%rd1634+960];
	fma.rn.f64 	%fd1884, %fd1883, %fd125, %fd1882;
	ld.param.f64 	%fd1885, [%rd1634+968];
	fma.rn.f64 	%fd1886, %fd1885, %fd126, %fd1884;
	fma.rn.f64 	%fd1887, %fd20, %fd127, %fd1886;
	fma.rn.f64 	%fd1888, %fd19, %fd128, %fd1887;
	fma.rn.f64 	%fd1889, %fd18, %fd129, %fd1888;
	sub.f64 	%fd1890, %fd1889, %fd17;
	abs.f64 	%fd1891, %fd1890;
	ld.param.f64 	%fd1892, [%rd1634+1008];
	mul.f64 	%fd1893, %fd1, %fd1892;
	setp.gt.f64 	%p147, %fd1891, %fd1893;
	@%p147 bra 	$L__BB2_396;
	fma.rn.f64 	%fd1894, %fd16, %fd120, 0d0000000000000000;
	fma.rn.f64 	%fd1895, %fd15, %fd121, %fd1894;
	fma.rn.f64 	%fd1896, %fd14, %fd122, %fd1895;
	fma.rn.f64 	%fd1897, %fd13, %fd123, %fd1896;
	mov.u64 	%rd1636, %rd1115;
	ld.param.f64 	%fd1898, [%rd1636+1048];
	fma.rn.f64 	%fd1899, %fd1898, %fd124, %fd1897;
	fma.rn.f64 	%fd1900, %fd12, %fd125, %fd1899;
	fma.rn.f64 	%fd1901, %fd11, %fd126, %fd1900;
	fma.rn.f64 	%fd1902, %fd10, %fd127, %fd1901;
	ld.param.f64 	%fd1903, [%rd1636+1080];
	fma.rn.f64 	%fd1904, %fd1903, %fd128, %fd1902;
	fma.rn.f64 	%fd1905, %fd9, %fd129, %fd1904;
	sub.f64 	%fd1906, %fd1905, %fd8;
	abs.f64 	%fd1907, %fd1906;
	ld.param.f64 	%fd1908, [%rd1636+1104];
	mul.f64 	%fd1909, %fd1, %fd1908;
	setp.gt.f64 	%p148, %fd1907, %fd1909;
	@%p148 bra 	$L__BB2_396;
	mov.u64 	%rd1638, %rd1115;
	ld.param.f64 	%fd1910, [%rd1638+1112];
	fma.rn.f64 	%fd1911, %fd1910, %fd120, 0d0000000000000000;
	ld.param.f64 	%fd1912, [%rd1638+1120];
	fma.rn.f64 	%fd1913, %fd1912, %fd121, %fd1911;
	ld.param.f64 	%fd1914, [%rd1638+1128];
	fma.rn.f64 	%fd1915, %fd1914, %fd122, %fd1913;
	fma.rn.f64 	%fd1916, %fd7, %fd123, %fd1915;
	fma.rn.f64 	%fd1917, %fd6, %fd124, %fd1916;
	ld.param.f64 	%fd1918, [%rd1638+1152];
	fma.rn.f64 	%fd1919, %fd1918, %fd125, %fd1917;
	ld.param.f64 	%fd1920, [%rd1638+1160];
	fma.rn.f64 	%fd1921, %fd1920, %fd126, %fd1919;
	ld.param.f64 	%fd1922, [%rd1638+1168];
	fma.rn.f64 	%fd1923, %fd1922, %fd127, %fd1921;
	fma.rn.f64 	%fd1924, %fd2, %fd128, %fd1923;
	ld.param.f64 	%fd1925, [%rd1638+1184];
	fma.rn.f64 	%fd1926, %fd1925, %fd129, %fd1924;
	ld.param.f64 	%fd1927, [%rd1638+1192];
	sub.f64 	%fd1928, %fd1926, %fd1927;
	abs.f64 	%fd1929, %fd1928;
	ld.param.f64 	%fd1930, [%rd1638+1200];
	mul.f64 	%fd1931, %fd1, %fd1930;
	setp.gt.f64 	%p149, %fd1929, %fd1931;
	@%p149 bra 	$L__BB2_396;
	mov.b64 	%rd2744, 1;
$L__BB2_396:
	ld.param.u32 	%r1212, [_ZN3cub18CUB_300001_SM_10006detail6reduce28DeviceReduceSingleTileKernelINS2_10policy_hubIljN4cuda3std3__44plusIlEEE10Policy1000EN6thrust24THRUST_300001_SM_1000_NS18transform_iteratorI18GridPointValidatorNSD_17counting_iteratorIyNSD_11use_defaultESH_SH_EEllEEPljS9_llNS7_10__identityEEEvT0_T1_T2_T3_T4_T6__param_2];
	add.s64 	%rd1640, %rd2644, %rd2624;
	add.s64 	%rd1641, %rd2664, %rd1640;
	add.s64 	%rd1642, %rd2684, %rd1641;
	add.s64 	%rd1643, %rd2704, %rd1642;
	add.s64 	%rd1644, %rd2724, %rd1643;
	add.s64 	%rd2908, %rd2744, %rd1644;
	add.s32 	%r527, %r1212, -3584;
	setp.lt.u32 	%p150, %r527, 3584;
	mov.b32 	%r1226, 3584;
	@%p150 bra 	$L__BB2_694;
	mov.b32 	%r1226, 3584;
	cvt.u32.u64 	%r534, %rd1120;
$L__BB2_398:
	mov.u64 	%rd1646, %rd1115;
	ld.param.f64 	%fd130, [%rd1646+544];
	ld.param.f64 	%fd131, [%rd1646+1152];
	ld.param.f64 	%fd132, [%rd1646+1160];
	ld.param.f64 	%fd133, [%rd1646+552];
	ld.param.f64 	%fd134, [%rd1646+256];
	cvt.u64.u32 	%rd1647, %r1226;
	ld.param.u64 	%rd1648, [%rd1646];
	add.s64 	%rd1650, %rd1648, %rd1120;
	add.s64 	%rd1651, %rd1650, %rd1647;
	ld.param.u64 	%rd1652, [%rd1646+1256];
	setp.ge.u64 	%p151, %rd1651, %rd1652;
	mov.b64 	%rd2765, 0;
	@%p151 bra 	$L__BB2_440;
	mov.u64 	%rd1653, %rd1115;
	ld.param.u64 	%rd1654, [%rd1653];
	add.s64 	%rd1656, %rd1654, %rd1120;
	add.s64 	%rd1658, %rd1656, %rd1647;
	ld.param.s32 	%rd1659, [%rd1653+1252];
	or.b64  	%rd1660, %rd1658, %rd1659;
	and.b64  	%rd1661, %rd1660, -4294967296;
	setp.ne.s64 	%p152, %rd1661, 0;
	@%p152 bra 	$L__BB2_401;
	mov.u64 	%rd1670, %rd1115;
	ld.param.u32 	%r532, [%rd1670+1252];
	ld.param.u64 	%rd1671, [%rd1670];
	cvt.u32.u64 	%r535, %rd1671;
	add.s32 	%r536, %r535, %r534;
	cvt.u32.u64 	%r537, %rd1647;
	add.s32 	%r538, %r536, %r537;
	div.u32 	%r539, %r538, %r532;
	mul.lo.s32 	%r540, %r539, %r532;
	sub.s32 	%r541, %r538, %r540;
	cvt.u64.u32 	%rd2746, %r539;
	cvt.u64.u32 	%rd2747, %r541;
	bra.uni 	$L__BB2_402;
$L__BB2_401:
	mov.u64 	%rd1662, %rd1115;
	ld.param.u64 	%rd1663, [%rd1662];
	add.s64 	%rd1665, %rd1663, %rd1120;
	add.s64 	%rd1667, %rd1665, %rd1647;
	ld.param.s32 	%rd1668, [%rd1662+1252];
	div.u64 	%rd2746, %rd1667, %rd1668;
	mul.lo.s64 	%rd1669, %rd2746, %rd1668;
	sub.s64 	%rd2747, %rd1667, %rd1669;
$L__BB2_402:
	cvt.u32.u64 	%r88, %rd2747;
	or.b64  	%rd1674, %rd2746, %rd5;
	and.b64  	%rd1675, %rd1674, -4294967296;
	setp.ne.s64 	%p153, %rd1675, 0;
	@%p153 bra 	$L__BB2_404;
	cvt.u32.u64 	%r542, %rd5;
	cvt.u32.u64 	%r543, %rd2746;
	div.u32 	%r544, %r543, %r542;
	mul.lo.s32 	%r545, %r544, %r542;
	sub.s32 	%r546, %r543, %r545;
	cvt.u64.u32 	%rd2748, %r544;
	cvt.u64.u32 	%rd2749, %r546;
	bra.uni 	$L__BB2_405;
$L__BB2_404:
	div.u64 	%rd2748, %rd2746, %rd5;
	mul.lo.s64 	%rd1676, %rd2748, %rd5;
	sub.s64 	%rd2749, %rd2746, %rd1676;
$L__BB2_405:
	cvt.u32.u64 	%r89, %rd2749;
	mov.u64 	%rd1677, %rd1115;
	ld.param.s32 	%rd1678, [%rd1677+1244];
	or.b64  	%rd1679, %rd2748, %rd1678;
	and.b64  	%rd1680, %rd1679, -4294967296;
	setp.ne.s64 	%p154, %rd1680, 0;
	@%p154 bra 	$L__BB2_407;
	mov.u64 	%rd1684, %rd1115;
	ld.param.u32 	%r547, [%rd1684+1244];
	cvt.u32.u64 	%r548, %rd2748;
	div.u32 	%r549, %r548, %r547;
	mul.lo.s32 	%r550, %r549, %r547;
	sub.s32 	%r551, %r548, %r550;
	cvt.u64.u32 	%rd2750, %r549;
	cvt.u64.u32 	%rd2751, %r551;
	bra.uni 	$L__BB2_408;
$L__BB2_407:
	mov.u64 	%rd1681, %rd1115;
	ld.param.s32 	%rd1682, [%rd1681+1244];
	div.u64 	%rd2750, %rd2748, %rd1682;
	mul.lo.s64 	%rd1683, %rd2750, %rd1682;
	sub.s64 	%rd2751, %rd2748, %rd1683;
$L__BB2_408:
	cvt.u32.u64 	%r90, %rd2751;
	or.b64  	%rd1685, %rd2750, %rd7;
	and.b64  	%rd1686, %rd1685, -4294967296;
	setp.ne.s64 	%p155, %rd1686, 0;
	@%p155 bra 	$L__BB2_410;
	cvt.u32.u64 	%r552, %rd7;
	cvt.u32.u64 	%r553, %rd2750;
	div.u32 	%r554, %r553, %r552;
	mul.lo.s32 	%r555, %r554, %r552;
	sub.s32 	%r556, %r553, %r555;
	cvt.u64.u32 	%rd2752, %r554;
	cvt.u64.u32 	%rd2753, %r556;
	bra.uni 	$L__BB2_411;
$L__BB2_410:
	div.u64 	%rd2752, %rd2750, %rd7;
	mul.lo.s64 	%rd1687, %rd2752, %rd7;
	sub.s64 	%rd2753, %rd2750, %rd1687;
$L__BB2_411:
	cvt.u32.u64 	%r91, %rd2753;
	mov.u64 	%rd1688, %rd1115;
	ld.param.s32 	%rd1689, [%rd1688+1236];
	or.b64  	%rd1690, %rd2752, %rd1689;
	and.b64  	%rd1691, %rd1690, -4294967296;
	setp.ne.s64 	%p156, %rd1691, 0;
	@%p156 bra 	$L__BB2_413;
	mov.u64 	%rd1695, %rd1115;
	ld.param.u32 	%r557, [%rd1695+1236];
	cvt.u32.u64 	%r558, %rd2752;
	div.u32 	%r559, %r558, %r557;
	mul.lo.s32 	%r560, %r559, %r557;
	sub.s32 	%r561, %r558, %r560;
	cvt.u64.u32 	%rd2754, %r559;
	cvt.u64.u32 	%rd2755, %r561;
	bra.uni 	$L__BB2_414;
$L__BB2_413:
	mov.u64 	%rd1692, %rd1115;
	ld.param.s32 	%rd1693, [%rd1692+1236];
	div.u64 	%rd2754, %rd2752, %rd1693;
	mul.lo.s64 	%rd1694, %rd2754, %rd1693;
	sub.s64 	%rd2755, %rd2752, %rd1694;
$L__BB2_414:
	cvt.u32.u64 	%r92, %rd2755;
	or.b64  	%rd1696, %rd2754, %rd9;
	and.b64  	%rd1697, %rd1696, -4294967296;
	setp.ne.s64 	%p157, %rd1697, 0;
	@%p157 bra 	$L__BB2_416;
	cvt.u32.u64 	%r562, %rd9;
	cvt.u32.u64 	%r563, %rd2754;
	div.u32 	%r564, %r563, %r562;
	mul.lo.s32 	%r565, %r564, %r562;
	sub.s32 	%r566, %r563, %r565;
	cvt.u64.u32 	%rd2756, %r564;
	cvt.u64.u32 	%rd2757, %r566;
	bra.uni 	$L__BB2_417;
$L__BB2_416:
	div.u64 	%rd2756, %rd2754, %rd9;
	mul.lo.s64 	%rd1698, %rd2756, %rd9;
	sub.s64 	%rd2757, %rd2754, %rd1698;
$L__BB2_417:
	cvt.u32.u64 	%r93, %rd2757;
	mov.u64 	%rd1699, %rd1115;
	ld.param.s32 	%rd1700, [%rd1699+1228];
	or.b64  	%rd1701, %rd2756, %rd1700;
	and.b64  	%rd1702, %rd1701, -4294967296;
	setp.ne.s64 	%p158, %rd1702, 0;
	@%p158 bra 	$L__BB2_419;
	mov.u64 	%rd1706, %rd1115;
	ld.param.u32 	%r567, [%rd1706+1228];
	cvt.u32.u64 	%r568, %rd2756;
	div.u32 	%r569, %r568, %r567;
	mul.lo.s32 	%r570, %r569, %r567;
	sub.s32 	%r571, %r568, %r570;
	cvt.u64.u32 	%rd2758, %r569;
	cvt.u64.u32 	%rd2759, %r571;
	bra.uni 	$L__BB2_420;
$L__BB2_419:
	mov.u64 	%rd1703, %rd1115;
	ld.param.s32 	%rd1704, [%rd1703+1228];
	div.u64 	%rd2758, %rd2756, %rd1704;
	mul.lo.s64 	%rd1705, %rd2758, %rd1704;
	sub.s64 	%rd2759, %rd2756, %rd1705;
$L__BB2_420:
	cvt.u32.u64 	%r94, %rd2759;
	or.b64  	%rd1707, %rd2758, %rd11;
	and.b64  	%rd1708, %rd1707, -4294967296;
	setp.ne.s64 	%p159, %rd1708, 0;
	@%p159 bra 	$L__BB2_422;
	cvt.u32.u64 	%r572, %rd11;
	cvt.u32.u64 	%r573, %rd2758;
	div.u32 	%r574, %r573, %r572;
	mul.lo.s32 	%r575, %r574, %r572;
	sub.s32 	%r576, %r573, %r575;
	cvt.u64.u32 	%rd2760, %r574;
	cvt.u64.u32 	%rd2761, %r576;
	bra.uni 	$L__BB2_423;
$L__BB2_422:
	div.u64 	%rd2760, %rd2758, %rd11;
	mul.lo.s64 	%rd1709, %rd2760, %rd11;
	sub.s64 	%rd2761, %rd2758, %rd1709;
$L__BB2_423:
	cvt.u32.u64 	%r95, %rd2761;
	mov.u64 	%rd1710, %rd1115;
	ld.param.s32 	%rd1711, [%rd1710+1220];
	or.b64  	%rd1712, %rd2760, %rd1711;
	and.b64  	%rd1713, %rd1712, -4294967296;
	setp.ne.s64 	%p160, %rd1713, 0;
	@%p160 bra 	$L__BB2_425;
	mov.u64 	%rd1717, %rd1115;
	ld.param.u32 	%r577, [%rd1717+1220];
	cvt.u32.u64 	%r578, %rd2760;
	div.u32 	%r579, %r578, %r577;
	mul.lo.s32 	%r580, %r579, %r577;
	sub.s32 	%r581, %r578, %r580;
	cvt.u64.u32 	%rd2762, %r579;
	cvt.u64.u32 	%rd2763, %r581;
	bra.uni 	$L__BB2_426;
$L__BB2_425:
	mov.u64 	%rd1714, %rd1115;
	ld.param.s32 	%rd1715, [%rd1714+1220];
	div.u64 	%rd2762, %rd2760, %rd1715;
	mul.lo.s64 	%rd1716, %rd2762, %rd1715;
	sub.s64 	%rd2763, %rd2760, %rd1716;
$L__BB2_426:
	cvt.u32.u64 	%r96, %rd2763;
	or.b64  	%rd1718, %rd2762, %rd13;
	and.b64  	%rd1719, %rd1718, -4294967296;
	setp.ne.s64 	%p161, %rd1719, 0;
	@%p161 bra 	$L__BB2_428;
	cvt.u32.u64 	%r582, %rd13;
	cvt.u32.u64 	%r583, %rd2762;
	rem.u32 	%r584, %r583, %r582;
	cvt.u64.u32 	%rd2764, %r584;
	bra.uni 	$L__BB2_429;
$L__BB2_428:
	rem.u64 	%rd2764, %rd2762, %rd13;
$L__BB2_429:
	cvt.u32.u64 	%r585, %rd2764;
	cvt.rn.f64.s32 	%fd1932, %r585;
	fma.rn.f64 	%fd135, %fd38, %fd1932, %fd39;
	cvt.rn.f64.s32 	%fd1933, %r96;
	mov.u64 	%rd1721, %rd1115;
	ld.param.f64 	%fd1934, [%rd1721+32];
	fma.rn.f64 	%fd136, %fd37, %fd1933, %fd1934;
	cvt.rn.f64.s32 	%fd1935, %r95;
	ld.param.f64 	%fd1936, [%rd1721+72];
	ld.param.f64 	%fd1937, [%rd1721+56];
	fma.rn.f64 	%fd137, %fd1936, %fd1935, %fd1937;
	cvt.rn.f64.s32 	%fd1938, %r94;
	ld.param.f64 	%fd1939, [%rd1721+96];
	ld.param.f64 	%fd1940, [%rd1721+80];
	fma.rn.f64 	%fd138, %fd1939, %fd1938, %fd1940;
	cvt.rn.f64.s32 	%fd1941, %r93;
	ld.param.f64 	%fd1942, [%rd1721+120];
	ld.param.f64 	%fd1943, [%rd1721+104];
	fma.rn.f64 	%fd139, %fd1942, %fd1941, %fd1943;
	cvt.rn.f64.s32 	%fd1944, %r92;
	ld.param.f64 	%fd1945, [%rd1721+144];
	ld.param.f64 	%fd1946, [%rd1721+128];
	fma.rn.f64 	%fd140, %fd1945, %fd1944, %fd1946;
	cvt.rn.f64.s32 	%fd1947, %r91;
	ld.param.f64 	%fd1948, [%rd1721+168];
	ld.param.f64 	%fd1949, [%rd1721+152];
	fma.rn.f64 	%fd141, %fd1948, %fd1947, %fd1949;
	cvt.rn.f64.s32 	%fd1950, %r90;
	ld.param.f64 	%fd1951, [%rd1721+192];
	ld.param.f64 	%fd1952, [%rd1721+176];
	fma.rn.f64 	%fd142, %fd1951, %fd1950, %fd1952;
	cvt.rn.f64.s32 	%fd1953, %r89;
	fma.rn.f64 	%fd143, %fd35, %fd1953, %fd36;
	cvt.rn.f64.s32 	%fd1954, %r88;
	ld.param.f64 	%fd1955, [%rd1721+240];
	ld.param.f64 	%fd1956, [%rd1721+224];
	fma.rn.f64 	%fd144, %fd1955, %fd1954, %fd1956;
	fma.rn.f64 	%fd1957, %fd34, %fd135, 0d0000000000000000;
	fma.rn.f64 	%fd1958, %fd134, %fd136, %fd1957;
	ld.param.f64 	%fd1959, [%rd1721+264];
	fma.rn.f64 	%fd1960, %fd1959, %fd137, %fd1958;
	ld.param.f64 	%fd1961, [%rd1721+272];
	fma.rn.f64 	%fd1962, %fd1961, %fd138, %fd1960;
	ld.param.f64 	%fd1963, [%rd1721+280];
	fma.rn.f64 	%fd1964, %fd1963, %fd139, %fd1962;
	ld.param.f64 	%fd1965, [%rd1721+288];
	fma.rn.f64 	%fd1966, %fd1965, %fd140, %fd1964;
	ld.param.f64 	%fd1967, [%rd1721+296];
	fma.rn.f64 	%fd1968, %fd1967, %fd141, %fd1966;
	ld.param.f64 	%fd1969, [%rd1721+304];
	fma.rn.f64 	%fd1970, %fd1969, %fd142, %fd1968;
	ld.param.f64 	%fd1971, [%rd1721+312];
	fma.rn.f64 	%fd1972, %fd1971, %fd143, %fd1970;
	ld.param.f64 	%fd1973, [%rd1721+320];
	fma.rn.f64 	%fd1974, %fd1973, %fd144, %fd1972;
	ld.param.f64 	%fd1975, [%rd1721+328];
	sub.f64 	%fd1976, %fd1974, %fd1975;
	abs.f64 	%fd1977, %fd1976;
	ld.param.f64 	%fd1978, [%rd1721+336];
	mul.f64 	%fd1979, %fd1, %fd1978;
	setp.gt.f64 	%p162, %fd1977, %fd1979;
	@%p162 bra 	$L__BB2_440;
	mov.u64 	%rd1723, %rd1115;
	ld.param.f64 	%fd1980, [%rd1723+344];
	fma.rn.f64 	%fd1981, %fd1980, %fd135, 0d0000000000000000;
	ld.param.f64 	%fd1982, [%rd1723+352];
	fma.rn.f64 	%fd1983, %fd1982, %fd136, %fd1981;
	ld.param.f64 	%fd1984, [%rd1723+360];
	fma.rn.f64 	%fd1985, %fd1984, %fd137, %fd1983;
	ld.param.f64 	%fd1986, [%rd1723+368];
	fma.rn.f64 	%fd1987, %fd1986, %fd138, %fd1985;
	ld.param.f64 	%fd1988, [%rd1723+376];
	fma.rn.f64 	%fd1989, %fd1988, %fd139, %fd1987;
	ld.param.f64 	%fd1990, [%rd1723+384];
	fma.rn.f64 	%fd1991, %fd1990, %fd140, %fd1989;
	ld.param.f64 	%fd1992, [%rd1723+392];
	fma.rn.f64 	%fd1993, %fd1992, %fd141, %fd1991;
	ld.param.f64 	%fd1994, [%rd1723+400];
	fma.rn.f64 	%fd1995, %fd1994, %fd142, %fd1993;
	ld.param.f64 	%fd1996, [%rd1723+408];
	fma.rn.f64 	%fd1997, %fd1996, %fd143, %fd1995;
	ld.param.f64 	%fd1998, [%rd1723+416];
	fma.rn.f64 	%fd1999, %fd1998, %fd144, %fd1997;
	ld.param.f64 	%fd2000, [%rd1723+424];
	sub.f64 	%fd2001, %fd1999, %fd2000;
	abs.f64 	%fd2002, %fd2001;
	ld.param.f64 	%fd2003, [%rd1723+432];
	mul.f64 	%fd2004, %fd1, %fd2003;
	setp.gt.f64 	%p163, %fd2002, %fd2004;
	@%p163 bra 	$L__BB2_440;
	mov.u64 	%rd1725, %rd1115;
	ld.param.f64 	%fd2005, [%rd1725+440];
	fma.rn.f64 	%fd2006, %fd2005, %fd135, 0d0000000000000000;
	ld.param.f64 	%fd2007, [%rd1725+448];
	fma.rn.f64 	%fd2008, %fd2007, %fd136, %fd2006;
	ld.param.f64 	%fd2009, [%rd1725+456];
	fma.rn.f64 	%fd2010, %fd2009, %fd137, %fd2008;
	fma.rn.f64 	%fd2011, %fd31, %fd138, %fd2010;
	fma.rn.f64 	%fd2012, %fd30, %fd139, %fd2011;
	fma.rn.f64 	%fd2013, %fd29, %fd140, %fd2012;
	fma.rn.f64 	%fd2014, %fd28, %fd141, %fd2013;
	fma.rn.f64 	%fd2015, %fd27, %fd142, %fd2014;
	fma.rn.f64 	%fd2016, %fd26, %fd143, %fd2015;
	fma.rn.f64 	%fd2017, %fd25, %fd144, %fd2016;
	sub.f64 	%fd2018, %fd2017, %fd24;
	abs.f64 	%fd2019, %fd2018;
	ld.param.f64 	%fd2020, [%rd1725+528];
	mul.f64 	%fd2021, %fd1, %fd2020;
	setp.gt.f64 	%p164, %fd2019, %fd2021;
	@%p164 bra 	$L__BB2_440;
	fma.rn.f64 	%fd2022, %fd23, %fd135, 0d0000000000000000;
	fma.rn.f64 	%fd2023, %fd130, %fd136, %fd2022;
	fma.rn.f64 	%fd2024, %fd133, %fd137, %fd2023;
	mov.u64 	%rd1727, %rd1115;
	ld.param.f64 	%fd2025, [%rd1727+560];
	fma.rn.f64 	%fd2026, %fd2025, %fd138, %fd2024;
	ld.param.f64 	%fd2027, [%rd1727+568];
	fma.rn.f64 	%fd2028, %fd2027, %fd139, %fd2026;
	ld.param.f64 	%fd2029, [%rd1727+576];
	fma.rn.f64 	%fd2030, %fd2029, %fd140, %fd2028;
	ld.param.f64 	%fd2031, [%rd1727+584];
	fma.rn.f64 	%fd2032, %fd2031, %fd141, %fd2030;
	ld.param.f64 	%fd2033, [%rd1727+592];
	fma.rn.f64 	%fd2034, %fd2033, %fd142, %fd2032;
	ld.param.f64 	%fd2035, [%rd1727+600];
	fma.rn.f64 	%fd2036, %fd2035, %fd143, %fd2034;
	ld.param.f64 	%fd2037, [%rd1727+608];
	fma.rn.f64 	%fd2038, %fd2037, %fd144, %fd2036;
	ld.param.f64 	%fd2039, [%rd1727+616];
	sub.f64 	%fd2040, %fd2038, %fd2039;
	abs.f64 	%fd2041, %fd2040;
	ld.param.f64 	%fd2042, [%rd1727+624];
	mul.f64 	%fd2043, %fd1, %fd2042;
	setp.gt.f64 	%p165, %fd2041, %fd2043;
	@%p165 bra 	$L__BB2_440;
	mov.u64 	%rd1729, %rd1115;
	ld.param.f64 	%fd2044, [%rd1729+632];
	fma.rn.f64 	%fd2045, %fd2044, %fd135, 0d0000000000000000;
	ld.param.f64 	%fd2046, [%rd1729+640];
	fma.rn.f64 	%fd2047, %fd2046, %fd136, %fd2045;
	ld.param.f64 	%fd2048, [%rd1729+648];
	fma.rn.f64 	%fd2049, %fd2048, %fd137, %fd2047;
	ld.param.f64 	%fd2050, [%rd1729+656];
	fma.rn.f64 	%fd2051, %fd2050, %fd138, %fd2049;
	ld.param.f64 	%fd2052, [%rd1729+664];
	fma.rn.f64 	%fd2053, %fd2052, %fd139, %fd2051;
	ld.param.f64 	%fd2054, [%rd1729+672];
	fma.rn.f64 	%fd2055, %fd2054, %fd140, %fd2053;
	ld.param.f64 	%fd2056, [%rd1729+680];
	fma.rn.f64 	%fd2057, %fd2056, %fd141, %fd2055;
	ld.param.f64 	%fd2058, [%rd1729+688];
	fma.rn.f64 	%fd2059, %fd2058, %fd142, %fd2057;
	ld.param.f64 	%fd2060, [%rd1729+696];
	fma.rn.f64 	%fd2061, %fd2060, %fd143, %fd2059;
	ld.param.f64 	%fd2062, [%rd1729+704];
	fma.rn.f64 	%fd2063, %fd2062, %fd144, %fd2061;
	ld.param.f64 	%fd2064, [%rd1729+712];
	sub.f64 	%fd2065, %fd2063, %fd2064;
	abs.f64 	%fd2066, %fd2065;
	ld.param.f64 	%fd2067, [%rd1729+720];
	mul.f64 	%fd2068, %fd1, %fd2067;
	setp.gt.f64 	%p166, %fd2066, %fd2068;
	@%p166 bra 	$L__BB2_440;
	mov.u64 	%rd1731, %rd1115;
	ld.param.f64 	%fd2069, [%rd1731+728];
	fma.rn.f64 	%fd2070, %fd2069, %fd135, 0d0000000000000000;
	ld.param.f64 	%fd2071, [%rd1731+736];
	fma.rn.f64 	%fd2072, %fd2071, %fd136, %fd2070;
	ld.param.f64 	%fd2073, [%rd1731+744];
	fma.rn.f64 	%fd2074, %fd2073, %fd137, %fd2072;
	ld.param.f64 	%fd2075, [%rd1731+752];
	fma.rn.f64 	%fd2076, %fd2075, %fd138, %fd2074;
	ld.param.f64 	%fd2077, [%rd1731+760];
	fma.rn.f64 	%fd2078, %fd2077, %fd139, %fd2076;
	ld.param.f64 	%fd2079, [%rd1731+768];
	fma.rn.f64 	%fd2080, %fd2079, %fd140, %fd2078;
	ld.param.f64 	%fd2081, [%rd1731+776];
	fma.rn.f64 	%fd2082, %fd2081, %fd141, %fd2080;
	ld.param.f64 	%fd2083, [%rd1731+784];
	fma.rn.f64 	%fd2084, %fd2083, %fd142, %fd2082;
	ld.param.f64 	%fd2085, [%rd1731+792];
	fma.rn.f64 	%fd2086, %fd2085, %fd143, %fd2084;
	ld.param.f64 	%fd2087, [%rd1731+800];
	fma.rn.f64 	%fd2088, %fd2087, %fd144, %fd2086;
	ld.param.f64 	%fd2089, [%rd1731+808];
	sub.f64 	%fd2090, %fd2088, %fd2089;
	abs.f64 	%fd2091, %fd2090;
	ld.param.f64 	%fd2092, [%rd1731+816];
	mul.f64 	%fd2093, %fd1, %fd2092;
	setp.gt.f64 	%p167, %fd2091, %fd2093;
	@%p167 bra 	$L__BB2_440;
	mov.u64 	%rd1733, %rd1115;
	ld.param.f64 	%fd2094, [%rd1733+824];
	fma.rn.f64 	%fd2095, %fd2094, %fd135, 0d0000000000000000;
	ld.param.f64 	%fd2096, [%rd1733+832];
	fma.rn.f64 	%fd2097, %fd2096, %fd136, %fd2095;
	ld.param.f64 	%fd2098, [%rd1733+840];
	fma.rn.f64 	%fd2099, %fd2098, %fd137, %fd2097;
	ld.param.f64 	%fd2100, [%rd1733+848];
	fma.rn.f64 	%fd2101, %fd2100, %fd138, %fd2099;
	ld.param.f64 	%fd2102, [%rd1733+856];
	fma.rn.f64 	%fd2103, %fd2102, %fd139, %fd2101;
	ld.param.f64 	%fd2104, [%rd1733+864];
	fma.rn.f64 	%fd2105, %fd2104, %fd140, %fd2103;
	ld.param.f64 	%fd2106, [%rd1733+872];
	fma.rn.f64 	%fd2107, %fd2106, %fd141, %fd2105;
	ld.param.f64 	%fd2108, [%rd1733+880];
	fma.rn.f64 	%fd2109, %fd2108, %fd142, %fd2107;
	ld.param.f64 	%fd2110, [%rd1733+888];
	fma.rn.f64 	%fd2111, %fd2110, %fd143, %fd2109;
	ld.param.f64 	%fd2112, [%rd1733+896];
	fma.rn.f64 	%fd2113, %fd2112, %fd144, %fd2111;
	ld.param.f64 	%fd2114, [%rd1733+904];
	sub.f64 	%fd2115, %fd2113, %fd2114;
	abs.f64 	%fd2116, %fd2115;
	ld.param.f64 	%fd2117, [%rd1733+912];
	mul.f64 	%fd2118, %fd1, %fd2117;
	setp.gt.f64 	%p168, %fd2116, %fd2118;
	@%p168 bra 	$L__BB2_440;
	mov.u64 	%rd1735, %rd1115;
	ld.param.f64 	%fd2119, [%rd1735+920];
	fma.rn.f64 	%fd2120, %fd2119, %fd135, 0d0000000000000000;
	ld.param.f64 	%fd2121, [%rd1735+928];
	fma.rn.f64 	%fd2122, %fd2121, %fd136, %fd2120;
	ld.param.f64 	%fd2123, [%rd1735+936];
	fma.rn.f64 	%fd2124, %fd2123, %fd137, %fd2122;
	ld.param.f64 	%fd2125, [%rd1735+944];
	fma.rn.f64 	%fd2126, %fd2125, %fd138, %fd2124;
	ld.param.f64 	%fd2127, [%rd1735+952];
	fma.rn.f64 	%fd2128, %fd2127, %fd139, %fd2126;
	ld.param.f64 	%fd2129, [%rd1735+960];
	fma.rn.f64 	%fd2130, %fd2129, %fd140, %fd2128;
	ld.param.f64 	%fd2131, [%rd1735+968];
	fma.rn.f64 	%fd2132, %fd2131, %fd141, %fd2130;
	fma.rn.f64 	%fd2133, %fd20, %fd142, %fd2132;
	fma.rn.f64 	%fd2134, %fd19, %fd143, %fd2133;
	fma.rn.f64 	%fd2135, %fd18, %fd144, %fd2134;
	sub.f64 	%fd2136, %fd2135, %fd17;
	abs.f64 	%fd2137, %fd2136;
	ld.param.f64 	%fd2138, [%rd1735+1008];
	mul.f64 	%fd2139, %fd1, %fd2138;
	setp.gt.f64 	%p169, %fd2137, %fd2139;
	@%p169 bra 	$L__BB2_440;
	fma.rn.f64 	%fd2140, %fd16, %fd135, 0d0000000000000000;
	fma.rn.f64 	%fd2141, %fd15, %fd136, %fd2140;
	fma.rn.f64 	%fd2142, %fd14, %fd137, %fd2141;
	fma.rn.f64 	%fd2143, %fd13, %fd138, %fd2142;
	mov.u64 	%rd1737, %rd1115;
	ld.param.f64 	%fd2144, [%rd1737+1048];
	fma.rn.f64 	%fd2145, %fd2144, %fd139, %fd2143;
	fma.rn.f64 	%fd2146, %fd12, %fd140, %fd2145;
	fma.rn.f64 	%fd2147, %fd11, %fd141, %fd2146;
	fma.rn.f64 	%fd2148, %fd10, %fd142, %fd2147;
	ld.param.f64 	%fd2149, [%rd1737+1080];
	fma.rn.f64 	%fd2150, %fd2149, %fd143, %fd2148;
	fma.rn.f64 	%fd2151, %fd9, %fd144, %fd2150;
	sub.f64 	%fd2152, %fd2151, %fd8;
	abs.f64 	%fd2153, %fd2152;
	ld.param.f64 	%fd2154, [%rd1737+1104];
	mul.f64 	%fd2155, %fd1, %fd2154;
	setp.gt.f64 	%p170, %fd2153, %fd2155;
	@%p170 bra 	$L__BB2_440;
	mov.u64 	%rd1739, %rd1115;
	ld.param.f64 	%fd2156, [%rd1739+1112];
	fma.rn.f64 	%fd2157, %fd2156, %fd135, 0d0000000000000000;
	ld.param.f64 	%fd2158, [%rd1739+1120];
	fma.rn.f64 	%fd2159, %fd2158, %fd136, %fd2157;
	ld.param.f64 	%fd2160, [%rd1739+1128];
	fma.rn.f64 	%fd2161, %fd2160, %fd137, %fd2159;
	fma.rn.f64 	%fd2162, %fd7, %fd138, %fd2161;
	fma.rn.f64 	%fd2163, %fd6, %fd139, %fd2162;
	fma.rn.f64 	%fd2164, %fd131, %fd140, %fd2163;
	fma.rn.f64 	%fd2165, %fd132, %fd141, %fd2164;
	ld.param.f64 	%fd2166, [%rd1739+1168];
	fma.rn.f64 	%fd2167, %fd2166, %fd142, %fd2165;
	fma.rn.f64 	%fd2168, %fd2, %fd143, %fd2167;
	ld.param.f64 	%fd2169, [%rd1739+1184];
	fma.rn.f64 	%fd2170, %fd2169, %fd144, %fd2168;
	ld.param.f64 	%fd2171, [%rd1739+1192];
	sub.f64 	%fd2172, %fd2170, %fd2171;
	abs.f64 	%fd2173, %fd2172;
	ld.param.f64 	%fd2174, [%rd1739+1200];
	mul.f64 	%fd2175, %fd1, %fd2174;
	setp.gt.f64 	%p171, %fd2173, %fd2175;
	@%p171 bra 	$L__BB2_440;
	mov.b64 	%rd2765, 1;
$L__BB2_440:
	mov.u64 	%rd1742, %rd1115;
	ld.param.u64 	%rd1743, [%rd1742];
	add.s64 	%rd1745, %rd1743, %rd1120;
	add.s64 	%rd1747, %rd1745, %rd1647;
	add.s64 	%rd684, %rd1747, 512;
	ld.param.u64 	%rd1748, [%rd1742+1256];
	setp.ge.u64 	%p172, %rd684, %rd1748;
	mov.b64 	%rd2785, 0;
	@%p172 bra 	$L__BB2_482;
	mov.u64 	%rd1749, %rd1115;
	ld.param.s32 	%rd1750, [%rd1749+1252];
	or.b64  	%rd1751, %rd684, %rd1750;
	and.b64  	%rd1752, %rd1751, -4294967296;
	setp.ne.s64 	%p173, %rd1752, 0;
	@%p173 bra 	$L__BB2_443;
	mov.u64 	%rd1756, %rd1115;
	ld.param.u32 	%r587, [%rd1756+1252];
	cvt.u32.u64 	%r588, %rd684;
	div.u32 	%r589, %r588, %r587;
	mul.lo.s32 	%r590, %r589, %r587;
	sub.s32 	%r591, %r588, %r590;
	cvt.u64.u32 	%rd2766, %r589;
	cvt.u64.u32 	%rd2767, %r591;
	bra.uni 	$L__BB2_444;
$L__BB2_443:
	mov.u64 	%rd1753, %rd1115;
	ld.param.s32 	%rd1754, [%rd1753+1252];
	div.u64 	%rd2766, %rd684, %rd1754;
	mul.lo.s64 	%rd1755, %rd2766, %rd1754;
	sub.s64 	%rd2767, %rd684, %rd1755;
$L__BB2_444:
	cvt.u32.u64 	%r97, %rd2767;
	or.b64  	%rd1757, %rd2766, %rd5;
	and.b64  	%rd1758, %rd1757, -4294967296;
	setp.ne.s64 	%p174, %rd1758, 0;
	@%p174 bra 	$L__BB2_446;
	cvt.u32.u64 	%r592, %rd5;
	cvt.u32.u64 	%r593, %rd2766;
	div.u32 	%r594, %r593, %r592;
	mul.lo.s32 	%r595, %r594, %r592;
	sub.s32 	%r596, %r593, %r595;
	cvt.u64.u32 	%rd2768, %r594;
	cvt.u64.u32 	%rd2769, %r596;
	bra.uni 	$L__BB2_447;
$L__BB2_446:
	div.u64 	%rd2768, %rd2766, %rd5;
	mul.lo.s64 	%rd1759, %rd2768, %rd5;
	sub.s64 	%rd2769, %rd2766, %rd1759;
$L__BB2_447:
	cvt.u32.u64 	%r98, %rd2769;
	mov.u64 	%rd1760, %rd1115;
	ld.param.s32 	%rd1761, [%rd1760+1244];
	or.b64  	%rd1762, %rd2768, %rd1761;
	and.b64  	%rd1763, %rd1762, -4294967296;
	setp.ne.s64 	%p175, %rd1763, 0;
	@%p175 bra 	$L__BB2_449;
	mov.u64 	%rd1767, %rd1115;
	ld.param.u32 	%r597, [%rd1767+1244];
	cvt.u32.u64 	%r598, %rd2768;
	div.u32 	%r599, %r598, %r597;
	mul.lo.s32 	%r600, %r599, %r597;
	sub.s32 	%r601, %r598, %r600;
	cvt.u64.u32 	%rd2770, %r599;
	cvt.u64.u32 	%rd2771, %r601;
	bra.uni 	$L__BB2_450;
$L__BB2_449:
	mov.u64 	%rd1764, %rd1115;
	ld.param.s32 	%rd1765, [%rd1764+1244];
	div.u64 	%rd2770, %rd2768, %rd1765;
	mul.lo.s64 	%rd1766, %rd2770, %rd1765;
	sub.s64 	%rd2771, %rd2768, %rd1766;
$L__BB2_450:
	cvt.u32.u64 	%r99, %rd2771;
	or.b64  	%rd1768, %rd2770, %rd7;
	and.b64  	%rd1769, %rd1768, -4294967296;
	setp.ne.s64 	%p176, %rd1769, 0;
	@%p176 bra 	$L__BB2_452;
	cvt.u32.u64 	%r602, %rd7;
	cvt.u32.u64 	%r603, %rd2770;
	div.u32 	%r604, %r603, %r602;
	mul.lo.s32 	%r605, %r604, %r602;
	sub.s32 	%r606, %r603, %r605;
	cvt.u64.u32 	%rd2772, %r604;
	cvt.u64.u32 	%rd2773, %r606;
	bra.uni 	$L__BB2_453;
$L__BB2_452:
	div.u64 	%rd2772, %rd2770, %rd7;
	mul.lo.s64 	%rd1770, %rd2772, %rd7;
	sub.s64 	%rd2773, %rd2770, %rd1770;
$L__BB2_453:
	cvt.u32.u64 	%r100, %rd2773;
	mov.u64 	%rd1771, %rd1115;
	ld.param.s32 	%rd1772, [%rd1771+1236];
	or.b64  	%rd1773, %rd2772, %rd1772;
	and.b64  	%rd1774, %rd1773, -4294967296;
	setp.ne.s64 	%p177, %rd1774, 0;
	@%p177 bra 	$L__BB2_455;
	mov.u64 	%rd1778, %rd1115;
	ld.param.u32 	%r607, [%rd1778+1236];
	cvt.u32.u64 	%r608, %rd2772;
	div.u32 	%r609, %r608, %r607;
	mul.lo.s32 	%r610, %r609, %r607;
	sub.s32 	%r611, %r608, %r610;
	cvt.u64.u32 	%rd2774, %r609;
	cvt.u64.u32 	%rd2775, %r611;
	bra.uni 	$L__BB2_456;
$L__BB2_455:
	mov.u64 	%rd1775, %rd1115;
	ld.param.s32 	%rd1776, [%rd1775+1236];
	div.u64 	%rd2774, %rd2772, %rd1776;
	mul.lo.s64 	%rd1777, %rd2774, %rd1776;
	sub.s64 	%rd2775, %rd2772, %rd1777;
$L__BB2_456:
	cvt.u32.u64 	%r101, %rd2775;
	or.b64  	%rd1779, %rd2774, %rd9;
	and.b64  	%rd1780, %rd1779, -4294967296;
	setp.ne.s64 	%p178, %rd1780, 0;
	@%p178 bra 	$L__BB2_458;
	cvt.u32.u64 	%r612, %rd9;
	cvt.u32.u64 	%r613, %rd2774;
	div.u32 	%r614, %r613, %r612;
	mul.lo.s32 	%r615, %r614, %r612;
	sub.s32 	%r616, %r613, %r615;
	cvt.u64.u32 	%rd2776, %r614;
	cvt.u64.u32 	%rd2777, %r616;
	bra.uni 	$L__BB2_459;
$L__BB2_458:
	div.u64 	%rd2776, %rd2774, %rd9;
	mul.lo.s64 	%rd1781, %rd2776, %rd9;
	sub.s64 	%rd2777, %rd2774, %rd1781;
$L__BB2_459:
	cvt.u32.u64 	%r102, %rd2777;
	mov.u64 	%rd1782, %rd1115;
	ld.param.s32 	%rd1783, [%rd1782+1228];
	or.b64  	%rd1784, %rd2776, %rd1783;
	and.b64  	%rd1785, %rd1784, -4294967296;
	setp.ne.s64 	%p179, %rd1785, 0;
	@%p179 bra 	$L__BB2_461;
	mov.u64 	%rd1789, %rd1115;
	ld.param.u32 	%r617, [%rd1789+1228];
	cvt.u32.u64 	%r618, %rd2776;
	div.u32 	%r619, %r618, %r617;
	mul.lo.s32 	%r620, %r619, %r617;
	sub.s32 	%r621, %r618, %r620;
	cvt.u64.u32 	%rd2778, %r619;
	cvt.u64.u32 	%rd2779, %r621;
	bra.uni 	$L__BB2_462;
$L__BB2_461:
	mov.u64 	%rd1786, %rd1115;
	ld.param.s32 	%rd1787, [%rd1786+1228];
	div.u64 	%rd2778, %rd2776, %rd1787;
	mul.lo.s64 	%rd1788, %rd2778, %rd1787;
	sub.s64 	%rd2779, %rd2776, %rd1788;
$L__BB2_462:
	cvt.u32.u64 	%r103, %rd2779;
	or.b64  	%rd1790, %rd2778, %rd11;
	and.b64  	%rd1791, %rd1790, -4294967296;
	setp.ne.s64 	%p180, %rd1791, 0;
	@%p180 bra 	$L__BB2_464;
	cvt.u32.u64 	%r622, %rd11;
	cvt.u32.u64 	%r623, %rd2778;
	div.u32 	%r624, %r623, %r622;
	mul.lo.s32 	%r625, %r624, %r622;
	sub.s32 	%r626, %r623, %r625;
	cvt.u64.u32 	%rd2780, %r624;
	cvt.u64.u32 	%rd2781, %r626;
	bra.uni 	$L__BB2_465;
$L__BB2_464:
	div.u64 	%rd2780, %rd2778, %rd11;
	mul.lo.s64 	%rd1792, %rd2780, %rd11;
	sub.s64 	%rd2781, %rd2778, %rd1792;
$L__BB2_465:
	cvt.u32.u64 	%r104, %rd2781;
	mov.u64 	%rd1793, %rd1115;
	ld.param.s32 	%rd1794, [%rd1793+1220];
	or.b64  	%rd1795, %rd2780, %rd1794;
	and.b64  	%rd1796, %rd1795, -4294967296;
	setp.ne.s64 	%p181, %rd1796, 0;
	@%p181 bra 	$L__BB2_467;
	mov.u64 	%rd1800, %rd1115;
	ld.param.u32 	%r627, [%rd1800+1220];
	cvt.u32.u64 	%r628, %rd2780;
	div.u32 	%r629, %r628, %r627;
	mul.lo.s32 	%r630, %r629, %r627;
	sub.s32 	%r631, %r628, %r630;
	cvt.u64.u32 	%rd2782, %r629;
	cvt.u64.u32 	%rd2783, %r631;
	bra.uni 	$L__BB2_468;
$L__BB2_467:
	mov.u64 	%rd1797, %rd1115;
	ld.param.s32 	%rd1798, [%rd1797+1220];
	div.u64 	%rd2782, %rd2780, %rd1798;
	mul.lo.s64 	%rd1799, %rd2782, %rd1798;
	sub.s64 	%rd2783, %rd2780, %rd1799;
$L__BB2_468:
	cvt.u32.u64 	%r105, %rd2783;
	or.b64  	%rd1801, %rd2782, %rd13;
	and.b64  	%rd1802, %rd1801, -4294967296;
	setp.ne.s64 	%p182, %rd1802, 0;
	@%p182 bra 	$L__BB2_470;
	cvt.u32.u64 	%r632, %rd13;
	cvt.u32.u64 	%r633, %rd2782;
	rem.u32 	%r634, %r633, %r632;
	cvt.u64.u32 	%rd2784, %r634;
	bra.uni 	$L__BB2_471;
$L__BB2_470:
	rem.u64 	%rd2784, %rd2782, %rd13;
$L__BB2_471:
	cvt.u32.u64 	%r635, %rd2784;
	cvt.rn.f64.s32 	%fd2176, %r635;
	fma.rn.f64 	%fd145, %fd38, %fd2176, %fd39;
	cvt.rn.f64.s32 	%fd2177, %r105;
	mov.u64 	%rd1804, %rd1115;
	ld.param.f64 	%fd2178, [%rd1804+32];
	fma.rn.f64 	%fd146, %fd37, %fd2177, %fd2178;
	cvt.rn.f64.s32 	%fd2179, %r104;
	ld.param.f64 	%fd2180, [%rd1804+72];
	ld.param.f64 	%fd2181, [%rd1804+56];
	fma.rn.f64 	%fd147, %fd2180, %fd2179, %fd2181;
	cvt.rn.f64.s32 	%fd2182, %r103;
	ld.param.f64 	%fd2183, [%rd1804+96];
	ld.param.f64 	%fd2184, [%rd1804+80];
	fma.rn.f64 	%fd148, %fd2183, %fd2182, %fd2184;
	cvt.rn.f64.s32 	%fd2185, %r102;
	ld.param.f64 	%fd2186, [%rd1804+120];
	ld.param.f64 	%fd2187, [%rd1804+104];
	fma.rn.f64 	%fd149, %fd2186, %fd2185, %fd2187;
	cvt.rn.f64.s32 	%fd2188, %r101;
	ld.param.f64 	%fd2189, [%rd1804+144];
	ld.param.f64 	%fd2190, [%rd1804+128];
	fma.rn.f64 	%fd150, %fd2189, %fd2188, %fd2190;
	cvt.rn.f64.s32 	%fd2191, %r100;
	ld.param.f64 	%fd2192, [%rd1804+168];
	ld.param.f64 	%fd2193, [%rd1804+152];
	fma.rn.f64 	%fd151, %fd2192, %fd2191, %fd2193;
	cvt.rn.f64.s32 	%fd2194, %r99;
	ld.param.f64 	%fd2195, [%rd1804+192];
	ld.param.f64 	%fd2196, [%rd1804+176];
	fma.rn.f64 	%fd152, %fd2195, %fd2194, %fd2196;
	cvt.rn.f64.s32 	%fd2197, %r98;
	fma.rn.f64 	%fd153, %fd35, %fd2197, %fd36;
	cvt.rn.f64.s32 	%fd2198, %r97;
	ld.param.f64 	%fd2199, [%rd1804+240];
	ld.param.f64 	%fd2200, [%rd1804+224];
	fma.rn.f64 	%fd154, %fd2199, %fd2198, %fd2200;
	fma.rn.f64 	%fd2201, %fd34, %fd145, 0d0000000000000000;
	fma.rn.f64 	%fd2202, %fd134, %fd146, %fd2201;
	ld.param.f64 	%fd2203, [%rd1804+264];
	fma.rn.f64 	%fd2204, %fd2203, %fd147, %fd2202;
	ld.param.f64 	%fd2205, [%rd1804+272];
	fma.rn.f64 	%fd2206, %fd2205, %fd148, %fd2204;
	ld.param.f64 	%fd2207, [%rd1804+280];
	fma.rn.f64 	%fd2208, %fd2207, %fd149, %fd2206;
	ld.param.f64 	%fd2209, [%rd1804+288];
	fma.rn.f64 	%fd2210, %fd2209, %fd150, %fd2208;
	ld.param.f64 	%fd2211, [%rd1804+296];
	fma.rn.f64 	%fd2212, %fd2211, %fd151, %fd2210;
	ld.param.f64 	%fd2213, [%rd1804+304];
	fma.rn.f64 	%fd2214, %fd2213, %fd152, %fd2212;
	ld.param.f64 	%fd2215, [%rd1804+312];
	fma.rn.f64 	%fd2216, %fd2215, %fd153, %fd2214;
	ld.param.f64 	%fd2217, [%rd1804+320];
	fma.rn.f64 	%fd2218, %fd2217, %fd154, %fd2216;
	ld.param.f64 	%fd2219, [%rd1804+328];
	sub.f64 	%fd2220, %fd2218, %fd2219;
	abs.f64 	%fd2221, %fd2220;
	ld.param.f64 	%fd2222, [%rd1804+336];
	mul.f64 	%fd2223, %fd1, %fd2222;
	setp.gt.f64 	%p183, %fd2221, %fd2223;
	@%p183 bra 	$L__BB2_482;
	mov.u64 	%rd1806, %rd1115;
	ld.param.f64 	%fd2224, [%rd1806+344];
	fma.rn.f64 	%fd2225, %fd2224, %fd145, 0d0000000000000000;
	ld.param.f64 	%fd2226, [%rd1806+352];
	fma.rn.f64 	%fd2227, %fd2226, %fd146, %fd2225;
	ld.param.f64 	%fd2228, [%rd1806+360];
	fma.rn.f64 	%fd2229, %fd2228, %fd147, %fd2227;
	ld.param.f64 	%fd2230, [%rd1806+368];
	fma.rn.f64 	%fd2231, %fd2230, %fd148, %fd2229;
	ld.param.f64 	%fd2232, [%rd1806+376];
	fma.rn.f64 	%fd2233, %fd2232, %fd149, %fd2231;
	ld.param.f64 	%fd2234, [%rd1806+384];
	fma.rn.f64 	%fd2235, %fd2234, %fd150, %fd2233;
	ld.param.f64 	%fd2236, [%rd1806+392];
	fma.rn.f64 	%fd2237, %fd2236, %fd151, %fd2235;
	ld.param.f64 	%fd2238, [%rd1806+400];
	fma.rn.f64 	%fd2239, %fd2238, %fd152, %fd2237;
	ld.param.f64 	%fd2240, [%rd1806+408];
	fma.rn.f64 	%fd2241, %fd2240, %fd153, %fd2239;
	ld.param.f64 	%fd2242, [%rd1806+416];
	fma.rn.f64 	%fd2243, %fd2242, %fd154, %fd2241;
	ld.param.f64 	%fd2244, [%rd1806+424];
	sub.f64 	%fd2245, %fd2243, %fd2244;
	abs.f64 	%fd2246, %fd2245;
	ld.param.f64 	%fd2247, [%rd1806+432];
	mul.f64 	%fd2248, %fd1, %fd2247;
	setp.gt.f64 	%p184, %fd2246, %fd2248;
	@%p184 bra 	$L__BB2_482;
	mov.u64 	%rd1808, %rd1115;
	ld.param.f64 	%fd2249, [%rd1808+440];
	fma.rn.f64 	%fd2250, %fd2249, %fd145, 0d0000000000000000;
	ld.param.f64 	%fd2251, [%rd1808+448];
	fma.rn.f64 	%fd2252, %fd2251, %fd146, %fd2250;
	ld.param.f64 	%fd2253, [%rd1808+456];
	fma.rn.f64 	%fd2254, %fd2253, %fd147, %fd2252;
	fma.rn.f64 	%fd2255, %fd31, %fd148, %fd2254;
	fma.rn.f64 	%fd2256, %fd30, %fd149, %fd2255;
	fma.rn.f64 	%fd2257, %fd29, %fd150, %fd2256;
	fma.rn.f64 	%fd2258, %fd28, %fd151, %fd2257;
	fma.rn.f64 	%fd2259, %fd27, %fd152, %fd2258;
	fma.rn.f64 	%fd2260, %fd26, %fd153, %fd2259;
	fma.rn.f64 	%fd2261, %fd25, %fd154, %fd2260;
	sub.f64 	%fd2262, %fd2261, %fd24;
	abs.f64 	%fd2263, %fd2262;
	ld.param.f64 	%fd2264, [%rd1808+528];
	mul.f64 	%fd2265, %fd1, %fd2264;
	setp.gt.f64 	%p185, %fd2263, %fd2265;
	@%p185 bra 	$L__BB2_482;
	fma.rn.f64 	%fd2266, %fd23, %fd145, 0d0000000000000000;
	fma.rn.f64 	%fd2267, %fd130, %fd146, %fd2266;
	fma.rn.f64 	%fd2268, %fd133, %fd147, %fd2267;
	mov.u64 	%rd1810, %rd1115;
	ld.param.f64 	%fd2269, [%rd1810+560];
	fma.rn.f64 	%fd2270, %fd2269, %fd148, %fd2268;
	ld.param.f64 	%fd2271, [%rd1810+568];
	fma.rn.f64 	%fd2272, %fd2271, %fd149, %fd2270;
	ld.param.f64 	%fd2273, [%rd1810+576];
	fma.rn.f64 	%fd2274, %fd2273, %fd150, %fd2272;
	ld.param.f64 	%fd2275, [%rd1810+584];
	fma.rn.f64 	%fd2276, %fd2275, %fd151, %fd2274;
	ld.param.f64 	%fd2277, [%rd1810+592];
	fma.rn.f64 	%fd2278, %fd2277, %fd152, %fd2276;
	ld.param.f64 	%fd2279, [%rd1810+600];
	fma.rn.f64 	%fd2280, %fd2279, %fd153, %fd2278;
	ld.param.f64 	%fd2281, [%rd1810+608];
	fma.rn.f64 	%fd2282, %fd2281, %fd154, %fd2280;
	ld.param.f64 	%fd2283, [%rd1810+616];
	sub.f64 	%fd2284, %fd2282, %fd2283;
	abs.f64 	%fd2285, %fd2284;
	ld.param.f64 	%fd2286, [%rd1810+624];
	mul.f64 	%fd2287, %fd1, %fd2286;
	setp.gt.f64 	%p186, %fd2285, %fd2287;
	@%p186 bra 	$L__BB2_482;
	mov.u64 	%rd1812, %rd1115;
	ld.param.f64 	%fd2288, [%rd1812+632];
	fma.rn.f64 	%fd2289, %fd2288, %fd145, 0d0000000000000000;
	ld.param.f64 	%fd2290, [%rd1812+640];
	fma.rn.f64 	%fd2291, %fd2290, %fd146, %fd2289;
	ld.param.f64 	%fd2292, [%rd1812+648];
	fma.rn.f64 	%fd2293, %fd2292, %fd147, %fd2291;
	ld.param.f64 	%fd2294, [%rd1812+656];
	fma.rn.f64 	%fd2295, %fd2294, %fd148, %fd2293;
	ld.param.f64 	%fd2296, [%rd1812+664];
	fma.rn.f64 	%fd2297, %fd2296, %fd149, %fd2295;
	ld.param.f64 	%fd2298, [%rd1812+672];
	fma.rn.f64 	%fd2299, %fd2298, %fd150, %fd2297;
	ld.param.f64 	%fd2300, [%rd1812+680];
	fma.rn.f64 	%fd2301, %fd2300, %fd151, %fd2299;
	ld.param.f64 	%fd2302, [%rd1812+688];
	fma.rn.f64 	%fd2303, %fd2302, %fd152, %fd2301;
	ld.param.f64 	%fd2304, [%rd1812+696];
	fma.rn.f64 	%fd2305, %fd2304, %fd153, %fd2303;
	ld.param.f64 	%fd2306, [%rd1812+704];
	fma.rn.f64 	%fd2307, %fd2306, %fd154, %fd2305;
	ld.param.f64 	%fd2308, [%rd1812+712];
	sub.f64 	%fd2309, %fd2307, %fd2308;
	abs.f64 	%fd2310, %fd2309;
	ld.param.f64 	%fd2311, [%rd1812+720];
	mul.f64 	%fd2312, %fd1, %fd2311;
	setp.gt.f64 	%p187, %fd2310, %fd2312;
	@%p187 bra 	$L__BB2_482;
	mov.u64 	%rd1814, %rd1115;
	ld.param.f64 	%fd2313, [%rd1814+728];
	fma.rn.f64 	%fd2314, %fd2313, %fd145, 0d0000000000000000;
	ld.param.f64 	%fd2315, [%rd1814+736];
	fma.rn.f64 	%fd2316, %fd2315, %fd146, %fd2314;
	ld.param.f64 	%fd2317, [%rd1814+744];
	fma.rn.f64 	%fd2318, %fd2317, %fd147, %fd2316;
	ld.param.f64 	%fd2319, [%rd1814+752];
	fma.rn.f64 	%fd2320, %fd2319, %fd148, %fd2318;
	ld.param.f64 	%fd2321, [%rd1814+760];
	fma.rn.f64 	%fd2322, %fd2321, %fd149, %fd2320;
	ld.param.f64 	%fd2323, [%rd1814+768];
	fma.rn.f64 	%fd2324, %fd2323, %fd150, %fd2322;
	ld.param.f64 	%fd2325, [%rd1814+776];
	fma.rn.f64 	%fd2326, %fd2325, %fd151, %fd2324;
	ld.param.f64 	%fd2327, [%rd1814+784];
	fma.rn.f64 	%fd2328, %fd2327, %fd152, %fd2326;
	ld.param.f64 	%fd2329, [%rd1814+792];
	fma.rn.f64 	%fd2330, %fd2329, %fd153, %fd2328;
	ld.param.f64 	%fd2331, [%rd1814+800];
	fma.rn.f64 	%fd2332, %fd2331, %fd154, %fd2330;
	ld.param.f64 	%fd2333, [%rd1814+808];
	sub.f64 	%fd2334, %fd2332, %fd2333;
	abs.f64 	%fd2335, %fd2334;
	ld.param.f64 	%fd2336, [%rd1814+816];
	mul.f64 	%fd2337, %fd1, %fd2336;
	setp.gt.f64 	%p188, %fd2335, %fd2337;
	@%p188 bra 	$L__BB2_482;
	mov.u64 	%rd1816, %rd1115;
	ld.param.f64 	%fd2338, [%rd1816+824];
	fma.rn.f64 	%fd2339, %fd2338, %fd145, 0d0000000000000000;
	ld.param.f64 	%fd2340, [%rd1816+832];
	fma.rn.f64 	%fd2341, %fd2340, %fd146, %fd2339;
	ld.param.f64 	%fd2342, [%rd1816+840];
	fma.rn.f64 	%fd2343, %fd2342, %fd147, %fd2341;
	ld.param.f64 	%fd2344, [%rd1816+848];
	fma.rn.f64 	%fd2345, %fd2344, %fd148, %fd2343;
	ld.param.f64 	%fd2346, [%rd1816+856];
	fma.rn.f64 	%fd2347, %fd2346, %fd149, %fd2345;
	ld.param.f64 	%fd2348, [%rd1816+864];
	fma.rn.f64 	%fd2349, %fd2348, %fd150, %fd2347;
	ld.param.f64 	%fd2350, [%rd1816+872];
	fma.rn.f64 	%fd2351, %fd2350, %fd151, %fd2349;
	ld.param.f64 	%fd2352, [%rd1816+880];
	fma.rn.f64 	%fd2353, %fd2352, %fd152, %fd2351;
	ld.param.f64 	%fd2354, [%rd1816+888];
	fma.rn.f64 	%fd2355, %fd2354, %fd153, %fd2353;
	ld.param.f64 	%fd2356, [%rd1816+896];
	fma.rn.f64 	%fd2357, %fd2356, %fd154, %fd2355;
	ld.param.f64 	%fd2358, [%rd1816+904];
	sub.f64 	%fd2359, %fd2357, %fd2358;
	abs.f64 	%fd2360, %fd2359;
	ld.param.f64 	%fd2361, [%rd1816+912];
	mul.f64 	%fd2362, %fd1, %fd2361;
	setp.gt.f64 	%p189, %fd2360, %fd2362;
	@%p189 bra 	$L__BB2_482;
	mov.u64 	%rd1818, %rd1115;
	ld.param.f64 	%fd2363, [%rd1818+920];
	fma.rn.f64 	%fd2364, %fd2363, %fd145, 0d0000000000000000;
	ld.param.f64 	%fd2365, [%rd1818+928];
	fma.rn.f64 	%fd2366, %fd2365, %fd146, %fd2364;
	ld.param.f64 	%fd2367, [%rd1818+936];
	fma.rn.f64 	%fd2368, %fd2367, %fd147, %fd2366;
	ld.param.f64 	%fd2369, [%rd1818+944];
	fma.rn.f64 	%fd2370, %fd2369, %fd148, %fd2368;
	ld.param.f64 	%fd2371, [%rd1818+952];
	fma.rn.f64 	%fd2372, %fd2371, %fd149, %fd2370;
	ld.param.f64 	%fd2373, [%rd1818+960];
	fma.rn.f64 	%fd2374, %fd2373, %fd150, %fd2372;
	ld.param.f64 	%fd2375, [%rd1818+968];
	fma.rn.f64 	%fd2376, %fd2375, %fd151, %fd2374;
	fma.rn.f64 	%fd2377, %fd20, %fd152, %fd2376;
	fma.rn.f64 	%fd2378, %fd19, %fd153, %fd2377;
	fma.rn.f64 	%fd2379, %fd18, %fd154, %fd2378;
	sub.f64 	%fd2380, %fd2379, %fd17;
	abs.f64 	%fd2381, %fd2380;
	ld.param.f64 	%fd2382, [%rd1818+1008];
	mul.f64 	%fd2383, %fd1, %fd2382;
	setp.gt.f64 	%p190, %fd2381, %fd2383;
	@%p190 bra 	$L__BB2_482;
	fma.rn.f64 	%fd2384, %fd16, %fd145, 0d0000000000000000;
	fma.rn.f64 	%fd2385, %fd15, %fd146, %fd2384;
	fma.rn.f64 	%fd2386, %fd14, %fd147, %fd2385;
	fma.rn.f64 	%fd2387, %fd13, %fd148, %fd2386;
	mov.u64 	%rd1820, %rd1115;
	ld.param.f64 	%fd2388, [%rd1820+1048];
	fma.rn.f64 	%fd2389, %fd2388, %fd149, %fd2387;
	fma.rn.f64 	%fd2390, %fd12, %fd150, %fd2389;
	fma.rn.f64 	%fd2391, %fd11, %fd151, %fd2390;
	fma.rn.f64 	%fd2392, %fd10, %fd152, %fd2391;
	ld.param.f64 	%fd2393, [%rd1820+1080];
	fma.rn.f64 	%fd2394, %fd2393, %fd153, %fd2392;
	fma.rn.f64 	%fd2395, %fd9, %fd154, %fd2394;
	sub.f64 	%fd2396, %fd2395, %fd8;
	abs.f64 	%fd2397, %fd2396;
	ld.param.f64 	%fd2398, [%rd1820+1104];
	mul.f64 	%fd2399, %fd1, %fd2398;
	setp.gt.f64 	%p191, %fd2397, %fd2399;
	@%p191 bra 	$L__BB2_482;
	mov.u64 	%rd1822, %rd1115;
	ld.param.f64 	%fd2400, [%rd1822+1112];
	fma.rn.f64 	%fd2401, %fd2400, %fd145, 0d0000000000000000;
	ld.param.f64 	%fd2402, [%rd1822+1120];
	fma.rn.f64 	%fd2403, %fd2402, %fd146, %fd2401;
	ld.param.f64 	%fd2404, [%rd1822+1128];
	fma.rn.f64 	%fd2405, %fd2404, %fd147, %fd2403;
	fma.rn.f64 	%fd2406, %fd7, %fd148, %fd2405;
	fma.rn.f64 	%fd2407, %fd6, %fd149, %fd2406;
	fma.rn.f64 	%fd2408, %fd131, %fd150, %fd2407;
	fma.rn.f64 	%fd2409, %fd132, %fd151, %fd2408;
	ld.param.f64 	%fd2410, [%rd1822+1168];
	fma.rn.f64 	%fd2411, %fd2410, %fd152, %fd2409;
	fma.rn.f64 	%fd2412, %fd2, %fd153, %fd2411;
	ld.param.f64 	%fd2413, [%rd1822+1184];
	fma.rn.f64 	%fd2414, %fd2413, %fd154, %fd2412;
	ld.param.f64 	%fd2415, [%rd1822+1192];
	sub.f64 	%fd2416, %fd2414, %fd2415;
	abs.f64 	%fd2417, %fd2416;
	ld.param.f64 	%fd2418, [%rd1822+1200];
	mul.f64 	%fd2419, %fd1, %fd2418;
	setp.gt.f64 	%p192, %fd2417, %fd2419;
	@%p192 bra 	$L__BB2_482;
	mov.b64 	%rd2785, 1;
$L__BB2_482:
	mov.u64 	%rd1825, %rd1115;
	ld.param.u64 	%rd1826, [%rd1825];
	add.s64 	%rd1828, %rd1826, %rd1120;
	add.s64 	%rd1830, %rd1828, %rd1647;
	add.s64 	%rd743, %rd1830, 1024;
	ld.param.u64 	%rd1831, [%rd1825+1256];
	setp.ge.u64 	%p193, %rd743, %rd1831;
	mov.b64 	%rd2805, 0;
	@%p193 bra 	$L__BB2_524;
	mov.u64 	%rd1832, %rd1115;
	ld.param.s32 	%rd1833, [%rd1832+1252];
	or.b64  	%rd1834, %rd743, %rd1833;
	and.b64  	%rd1835, %rd1834, -4294967296;
	setp.ne.s64 	%p194, %rd1835, 0;
	@%p194 bra 	$L__BB2_485;
	mov.u64 	%rd1839, %rd1115;
	ld.param.u32 	%r637, [%rd1839+1252];
	cvt.u32.u64 	%r638, %rd743;
	div.u32 	%r639, %r638, %r637;
	mul.lo.s32 	%r640, %r639, %r637;
	sub.s32 	%r641, %r638, %r640;
	cvt.u64.u32 	%rd2786, %r639;
	cvt.u64.u32 	%rd2787, %r641;
	bra.uni 	$L__BB2_486;
$L__BB2_485:
	mov.u64 	%rd1836, %rd1115;
	ld.param.s32 	%rd1837, [%rd1836+1252];
	div.u64 	%rd2786, %rd743, %rd1837;
	mul.lo.s64 	%rd1838, %rd2786, %rd1837;
	sub.s64 	%rd2787, %rd743, %rd1838;
$L__BB2_486:
	cvt.u32.u64 	%r106, %rd2787;
	or.b64  	%rd1840, %rd2786, %rd5;
	and.b64  	%rd1841, %rd1840, -4294967296;
	setp.ne.s64 	%p195, %rd1841, 0;
	@%p195 bra 	$L__BB2_488;
	cvt.u32.u64 	%r642, %rd5;
	cvt.u32.u64 	%r643, %rd2786;
	div.u32 	%r644, %r643, %r642;
	mul.lo.s32 	%r645, %r644, %r642;
	sub.s32 	%r646, %r643, %r645;
	cvt.u64.u32 	%rd2788, %r644;
	cvt.u64.u32 	%rd2789, %r646;
	bra.uni 	$L__BB2_489;
$L__BB2_488:
	div.u64 	%rd2788, %rd2786, %rd5;
	mul.lo.s64 	%rd1842, %rd2788, %rd5;
	sub.s64 	%rd2789, %rd2786, %rd1842;
$L__BB2_489:
	cvt.u32.u64 	%r107, %rd2789;
	mov.u64 	%rd1843, %rd1115;
	ld.param.s32 	%rd1844, [%rd1843+1244];
	or.b64  	%rd1845, %rd2788, %rd1844;
	and.b64  	%rd1846, %rd1845, -4294967296;
	setp.ne.s64 	%p196, %rd1846, 0;
	@%p196 bra 	$L__BB2_491;
	mov.u64 	%rd1850, %rd1115;
	ld.param.u32 	%r647, [%rd1850+1244];
	cvt.u32.u64 	%r648, %rd2788;
	div.u32 	%r649, %r648, %r647;
	mul.lo.s32 	%r650, %r649, %r647;
	sub.s32 	%r651, %r648, %r650;
	cvt.u64.u32 	%rd2790, %r649;
	cvt.u64.u32 	%rd2791, %r651;
	bra.uni 	$L__BB2_492;
$L__BB2_491:
	mov.u64 	%rd1847, %rd1115;
	ld.param.s32 	%rd1848, [%rd1847+1244];
	div.u64 	%rd2790, %rd2788, %rd1848;
	mul.lo.s64 	%rd1849, %rd2790, %rd1848;
	sub.s64 	%rd2791, %rd2788, %rd1849;
$L__BB2_492:
	cvt.u32.u64 	%r108, %rd2791;
	or.b64  	%rd1851, %rd2790, %rd7;
	and.b64  	%rd1852, %rd1851, -4294967296;
	setp.ne.s64 	%p197, %rd1852, 0;
	@%p197 bra 	$L__BB2_494;
	cvt.u32.u64 	%r652, %rd7;
	cvt.u32.u64 	%r653, %rd2790;
	div.u32 	%r654, %r653, %r652;
	mul.lo.s32 	%r655, %r654, %r652;
	sub.s32 	%r656, %r653, %r655;
	cvt.u64.u32 	%rd2792, %r654;
	cvt.u64.u32 	%rd2793, %r656;
	bra.uni 	$L__BB2_495;
$L__BB2_494:
	div.u64 	%rd2792, %rd2790, %rd7;
	mul.lo.s64 	%rd1853, %rd2792, %rd7;
	sub.s64 	%rd2793, %rd2790, %rd1853;
$L__BB2_495:
	cvt.u32.u64 	%r109, %rd2793;
	mov.u64 	%rd1854, %rd1115;
	ld.param.s32 	%rd1855, [%rd1854+1236];
	or.b64  	%rd1856, %rd2792, %rd1855;
	and.b64  	%rd1857, %rd1856, -4294967296;
	setp.ne.s64 	%p198, %rd1857, 0;
	@%p198 bra 	$L__BB2_497;
	mov.u64 	%rd1861, %rd1115;
	ld.param.u32 	%r657, [%rd1861+1236];
	cvt.u32.u64 	%r658, %rd2792;
	div.u32 	%r659, %r658, %r657;
	mul.lo.s32 	%r660, %r659, %r657;
	sub.s32 	%r661, %r658, %r660;
	cvt.u64.u32 	%rd2794, %r659;
	cvt.u64.u32 	%rd2795, %r661;
	bra.uni 	$L__BB2_498;
$L__BB2_497:
	mov.u64 	%rd1858, %rd1115;
	ld.param.s32 	%rd1859, [%rd1858+1236];
	div.u64 	%rd2794, %rd2792, %rd1859;
	mul.lo.s64 	%rd1860, %rd2794, %rd1859;
	sub.s64 	%rd2795, %rd2792, %rd1860;
$L__BB2_498:
	cvt.u32.u64 	%r110, %rd2795;
	or.b64  	%rd1862, %rd2794, %rd9;
	and.b64  	%rd1863, %rd1862, -4294967296;
	setp.ne.s64 	%p199, %rd1863, 0;
	@%p199 bra 	$L__BB2_500;
	cvt.u32.u64 	%r662, %rd9;
	cvt.u32.u64 	%r663, %rd2794;
	div.u32 	%r664, %r663, %r662;
	mul.lo.s32 	%r665, %r664, %r662;
	sub.s32 	%r666, %r663, %r665;
	cvt.u64.u32 	%rd2796, %r664;
	cvt.u64.u32 	%rd2797, %r666;
	bra.uni 	$L__BB2_501;
$L__BB2_500:
	div.u64 	%rd2796, %rd2794, %rd9;
	mul.lo.s64 	%rd1864, %rd2796, %rd9;
	sub.s64 	%rd2797, %rd2794, %rd1864;
$L__BB2_501:
	cvt.u32.u64 	%r111, %rd2797;
	mov.u64 	%rd1865, %rd1115;
	ld.param.s32 	%rd1866, [%rd1865+1228];
	or.b64  	%rd1867, %rd2796, %rd1866;
	and.b64  	%rd1868, %rd1867, -4294967296;
	setp.ne.s64 	%p200, %rd1868, 0;
	@%p200 bra 	$L__BB2_503;
	mov.u64 	%rd1872, %rd1115;
	ld.param.u32 	%r667, [%rd1872+1228];
	cvt.u32.u64 	%r668, %rd2796;
	div.u32 	%r669, %r668, %r667;
	mul.lo.s32 	%r670, %r669, %r667;
	sub.s32 	%r671, %r668, %r670;
	cvt.u64.u32 	%rd2798, %r669;
	cvt.u64.u32 	%rd2799, %r671;
	bra.uni 	$L__BB2_504;
$L__BB2_503:
	mov.u64 	%rd1869, %rd1115;
	ld.param.s32 	%rd1870, [%rd1869+1228];
	div.u64 	%rd2798, %rd2796, %rd1870;
	mul.lo.s64 	%rd1871, %rd2798, %rd1870;
	sub.s64 	%rd2799, %rd2796, %rd1871;
$L__BB2_504:
	cvt.u32.u64 	%r112, %rd2799;
	or.b64  	%rd1873, %rd2798, %rd11;
	and.b64  	%rd1874, %rd1873, -4294967296;
	setp.ne.s64 	%p201, %rd1874, 0;
	@%p201 bra 	$L__BB2_506;
	cvt.u32.u64 	%r672, %rd11;
	cvt.u32.u64 	%r673, %rd2798;
	div.u32 	%r674, %r673, %r672;
	mul.lo.s32 	%r675, %r674, %r672;
	sub.s32 	%r676, %r673, %r675;
	cvt.u64.u32 	%rd2800, %r674;
	cvt.u64.u32 	%rd2801, %r676;
	bra.uni 	$L__BB2_507;
$L__BB2_506:
	div.u64 	%rd2800, %rd2798, %rd11;
	mul.lo.s64 	%rd1875, %rd2800, %rd11;
	sub.s64 	%rd2801, %rd2798, %rd1875;
$L__BB2_507:
	cvt.u32.u64 	%r113, %rd2801;
	mov.u64 	%rd1876, %rd1115;
	ld.param.s32 	%rd1877, [%rd1876+1220];
	or.b64  	%rd1878, %rd2800, %rd1877;
	and.b64  	%rd1879, %rd1878, -4294967296;
	setp.ne.s64 	%p202, %rd1879, 0;
	@%p202 bra 	$L__BB2_509;
	mov.u64 	%rd1883, %rd1115;
	ld.param.u32 	%r677, [%rd1883+1220];
	cvt.u32.u64 	%r678, %rd2800;
	div.u32 	%r679, %r678, %r677;
	mul.lo.s32 	%r680, %r679, %r677;
	sub.s32 	%r681, %r678, %r680;
	cvt.u64.u32 	%rd2802, %r679;
	cvt.u64.u32 	%rd2803, %r681;
	bra.uni 	$L__BB2_510;
$L__BB2_509:
	mov.u64 	%rd1880, %rd1115;
	ld.param.s32 	%rd1881, [%rd1880+1220];
	div.u64 	%rd2802, %rd2800, %rd1881;
	mul.lo.s64 	%rd1882, %rd2802, %rd1881;
	sub.s64 	%rd2803, %rd2800, %rd1882;
$L__BB2_510:
	cvt.u32.u64 	%r114, %rd2803;
	or.b64  	%rd1884, %rd2802, %rd13;
	and.b64  	%rd1885, %rd1884, -4294967296;
	setp.ne.s64 	%p203, %rd1885, 0;
	@%p203 bra 	$L__BB2_512;
	cvt.u32.u64 	%r682, %rd13;
	cvt.u32.u64 	%r683, %rd2802;
	rem.u32 	%r684, %r683, %r682;
	cvt.u64.u32 	%rd2804, %r684;
	bra.uni 	$L__BB2_513;
$L__BB2_512:
	rem.u64 	%rd2804, %rd2802, %rd13;
$L__BB2_513:
	cvt.u32.u64 	%r685, %rd2804;
	cvt.rn.f64.s32 	%fd2420, %r685;
	fma.rn.f64 	%fd155, %fd38, %fd2420, %fd39;
	cvt.rn.f64.s32 	%fd2421, %r114;
	mov.u64 	%rd1887, %rd1115;
	ld.param.f64 	%fd2422, [%rd1887+32];
	fma.rn.f64 	%fd156, %fd37, %fd2421, %fd2422;
	cvt.rn.f64.s32 	%fd2423, %r113;
	ld.param.f64 	%fd2424, [%rd1887+72];
	ld.param.f64 	%fd2425, [%rd1887+56];
	fma.rn.f64 	%fd157, %fd2424, %fd2423, %fd2425;
	cvt.rn.f64.s32 	%fd2426, %r112;
	ld.param.f64 	%fd2427, [%rd1887+96];
	ld.param.f64 	%fd2428, [%rd1887+80];
	fma.rn.f64 	%fd158, %fd2427, %fd2426, %fd2428;
	cvt.rn.f64.s32 	%fd2429, %r111;
	ld.param.f64 	%fd2430, [%rd1887+120];
	ld.param.f64 	%fd2431, [%rd1887+104];
	fma.rn.f64 	%fd159, %fd2430, %fd2429, %fd2431;
	cvt.rn.f64.s32 	%fd2432, %r110;
	ld.param.f64 	%fd2433, [%rd1887+144];
	ld.param.f64 	%fd2434, [%rd1887+128];
	fma.rn.f64 	%fd160, %fd2433, %fd2432, %fd2434;
	cvt.rn.f64.s32 	%fd2435, %r109;
	ld.param.f64 	%fd2436, [%rd1887+168];
	ld.param.f64 	%fd2437, [%rd1887+152];
	fma.rn.f64 	%fd161, %fd2436, %fd2435, %fd2437;
	cvt.rn.f64.s32 	%fd2438, %r108;
	ld.param.f64 	%fd2439, [%rd1887+192];
	ld.param.f64 	%fd2440, [%rd1887+176];
	fma.rn.f64 	%fd162, %fd2439, %fd2438, %fd2440;
	cvt.rn.f64.s32 	%fd2441, %r107;
	fma.rn.f64 	%fd163, %fd35, %fd2441, %fd36;
	cvt.rn.f64.s32 	%fd2442, %r106;
	ld.param.f64 	%fd2443, [%rd1887+240];
	ld.param.f64 	%fd2444, [%rd1887+224];
	fma.rn.f64 	%fd164, %fd2443, %fd2442, %fd2444;
	fma.rn.f64 	%fd2445, %fd34, %fd155, 0d0000000000000000;
	ld.param.f64 	%fd2446, [%rd1887+256];
	fma.rn.f64 	%fd2447, %fd2446, %fd156, %fd2445;
	ld.param.f64 	%fd2448, [%rd1887+264];
	fma.rn.f64 	%fd2449, %fd2448, %fd157, %fd2447;
	ld.param.f64 	%fd2450, [%rd1887+272];
	fma.rn.f64 	%fd2451, %fd2450, %fd158, %fd2449;
	ld.param.f64 	%fd2452, [%rd1887+280];
	fma.rn.f64 	%fd2453, %fd2452, %fd159, %fd2451;
	ld.param.f64 	%fd2454, [%rd1887+288];
	fma.rn.f64 	%fd2455, %fd2454, %fd160, %fd2453;
	ld.param.f64 	%fd2456, [%rd1887+296];
	fma.rn.f64 	%fd2457, %fd2456, %fd161, %fd2455;
	ld.param.f64 	%fd2458, [%rd1887+304];
	fma.rn.f64 	%fd2459, %fd2458, %fd162, %fd2457;
	ld.param.f64 	%fd2460, [%rd1887+312];
	fma.rn.f64 	%fd2461, %fd2460, %fd163, %fd2459;
	ld.param.f64 	%fd2462, [%rd1887+320];
	fma.rn.f64 	%fd2463, %fd2462, %fd164, %fd2461;
	ld.param.f64 	%fd2464, [%rd1887+328];
	sub.f64 	%fd2465, %fd2463, %fd2464;
	abs.f64 	%fd2466, %fd2465;
	ld.param.f64 	%fd2467, [%rd1887+336];
	mul.f64 	%fd2468, %fd1, %fd2467;
	setp.gt.f64 	%p204, %fd2466, %fd2468;
	@%p204 bra 	$L__BB2_524;
	mov.u64 	%rd1889, %rd1115;
	ld.param.f64 	%fd2469, [%rd1889+344];
	fma.rn.f64 	%fd2470, %fd2469, %fd155, 0d0000000000000000;
	ld.param.f64 	%fd2471, [%rd1889+352];
	fma.rn.f64 	%fd2472, %fd2471, %fd156, %fd2470;
	ld.param.f64 	%fd2473, [%rd1889+360];
	fma.rn.f64 	%fd2474, %fd2473, %fd157, %fd2472;
	ld.param.f64 	%fd2475, [%rd1889+368];
	fma.rn.f64 	%fd2476, %fd2475, %fd158, %fd2474;
	ld.param.f64 	%fd2477, [%rd1889+376];
	fma.rn.f64 	%fd2478, %fd2477, %fd159, %fd2476;
	ld.param.f64 	%fd2479, [%rd1889+384];
	fma.rn.f64 	%fd2480, %fd2479, %fd160, %fd2478;
	ld.param.f64 	%fd2481, [%rd1889+392];
	fma.rn.f64 	%fd2482, %fd2481, %fd161, %fd2480;
	ld.param.f64 	%fd2483, [%rd1889+400];
	fma.rn.f64 	%fd2484, %fd2483, %fd162, %fd2482;
	ld.param.f64 	%fd2485, [%rd1889+408];
	fma.rn.f64 	%fd2486, %fd2485, %fd163, %fd2484;
	ld.param.f64 	%fd2487, [%rd1889+416];
	fma.rn.f64 	%fd2488, %fd2487, %fd164, %fd2486;
	ld.param.f64 	%fd2489, [%rd1889+424];
	sub.f64 	%fd2490, %fd2488, %fd2489;
	abs.f64 	%fd2491, %fd2490;
	ld.param.f64 	%fd2492, [%rd1889+432];
	mul.f64 	%fd2493, %fd1, %fd2492;
	setp.gt.f64 	%p205, %fd2491, %fd2493;
	@%p205 bra 	$L__BB2_524;
	mov.u64 	%rd1891, %rd1115;
	ld.param.f64 	%fd2494, [%rd1891+440];
	fma.rn.f64 	%fd2495, %fd2494, %fd155, 0d0000000000000000;
	ld.param.f64 	%fd2496, [%rd1891+448];
	fma.rn.f64 	%fd2497, %fd2496, %fd156, %fd2495;
	ld.param.f64 	%fd2498, [%rd1891+456];
	fma.rn.f64 	%fd2499, %fd2498, %fd157, %fd2497;
	fma.rn.f64 	%fd2500, %fd31, %fd158, %fd2499;
	fma.rn.f64 	%fd2501, %fd30, %fd159, %fd2500;
	fma.rn.f64 	%fd2502, %fd29, %fd160, %fd2501;
	fma.rn.f64 	%fd2503, %fd28, %fd161, %fd2502;
	fma.rn.f64 	%fd2504, %fd27, %fd162, %fd2503;
	fma.rn.f64 	%fd2505, %fd26, %fd163, %fd2504;
	fma.rn.f64 	%fd2506, %fd25, %fd164, %fd2505;
	sub.f64 	%fd2507, %fd2506, %fd24;
	abs.f64 	%fd2508, %fd2507;
	ld.param.f64 	%fd2509, [%rd1891+528];
	mul.f64 	%fd2510, %fd1, %fd2509;
	setp.gt.f64 	%p206, %fd2508, %fd2510;
	@%p206 bra 	$L__BB2_524;
	fma.rn.f64 	%fd2511, %fd23, %fd155, 0d0000000000000000;
	fma.rn.f64 	%fd2512, %fd130, %fd156, %fd2511;
	fma.rn.f64 	%fd2513, %fd133, %fd157, %fd2512;
	mov.u64 	%rd1893, %rd1115;
	ld.param.f64 	%fd2514, [%rd1893+560];
	fma.rn.f64 	%fd2515, %fd2514, %fd158, %fd2513;
	ld.param.f64 	%fd2516, [%rd1893+568];
	fma.rn.f64 	%fd2517, %fd2516, %fd159, %fd2515;
	ld.param.f64 	%fd2518, [%rd1893+576];
	fma.rn.f64 	%fd2519, %fd2518, %fd160, %fd2517;
	ld.param.f64 	%fd2520, [%rd1893+584];
	fma.rn.f64 	%fd2521, %fd2520, %fd161, %fd2519;
	ld.param.f64 	%fd2522, [%rd1893+592];
	fma.rn.f64 	%fd2523, %fd2522, %fd162, %fd2521;
	ld.param.f64 	%fd2524, [%rd1893+600];
	fma.rn.f64 	%fd2525, %fd2524, %fd163, %fd2523;
	ld.param.f64 	%fd2526, [%rd1893+608];
	fma.rn.f64 	%fd2527, %fd2526, %fd164, %fd2525;
	ld.param.f64 	%fd2528, [%rd1893+616];
	sub.f64 	%fd2529, %fd2527, %fd2528;
	abs.f64 	%fd2530, %fd2529;
	ld.param.f64 	%fd2531, [%rd1893+624];
	mul.f64 	%fd2532, %fd1, %fd2531;
	setp.gt.f64 	%p207, %fd2530, %fd2532;
	@%p207 bra 	$L__BB2_524;
	mov.u64 	%rd1895, %rd1115;
	ld.param.f64 	%fd2533, [%rd1895+632];
	fma.rn.f64 	%fd2534, %fd2533, %fd155, 0d0000000000000000;
	ld.param.f64 	%fd2535, [%rd1895+640];
	fma.rn.f64 	%fd2536, %fd2535, %fd156, %fd2534;
	ld.param.f64 	%fd2537, [%rd1895+648];
	fma.rn.f64 	%fd2538, %fd2537, %fd157, %fd2536;
	ld.param.f64 	%fd2539, [%rd1895+656];
	fma.rn.f64 	%fd2540, %fd2539, %fd158, %fd2538;
	ld.param.f64 	%fd2541, [%rd1895+664];
	fma.rn.f64 	%fd2542, %fd2541, %fd159, %fd2540;
	ld.param.f64 	%fd2543, [%rd1895+672];
	fma.rn.f64 	%fd2544, %fd2543, %fd160, %fd2542;
	ld.param.f64 	%fd2545, [%rd1895+680];
	fma.rn.f64 	%fd2546, %fd2545, %fd161, %fd2544;
	ld.param.f64 	%fd2547, [%rd1895+688];
	fma.rn.f64 	%fd2548, %fd2547, %fd162, %fd2546;
	ld.param.f64 	%fd2549, [%rd1895+696];
	fma.rn.f64 	%fd2550, %fd2549, %fd163, %fd2548;
	ld.param.f64 	%fd2551, [%rd1895+704];
	fma.rn.f64 	%fd2552, %fd2551, %fd164, %fd2550;
	ld.param.f64 	%fd2553, [%rd1895+712];
	sub.f64 	%fd2554, %fd2552, %fd2553;
	abs.f64 	%fd2555, %fd2554;
	ld.param.f64 	%fd2556, [%rd1895+720];
	mul.f64 	%fd2557, %fd1, %fd2556;
	setp.gt.f64 	%p208, %fd2555, %fd2557;
	@%p208 bra 	$L__BB2_524;
	mov.u64 	%rd1897, %rd1115;
	ld.param.f64 	%fd2558, [%rd1897+728];
	fma.rn.f64 	%fd2559, %fd2558, %fd155, 0d0000000000000000;
	ld.param.f64 	%fd2560, [%rd1897+736];
	fma.rn.f64 	%fd2561, %fd2560, %fd156, %fd2559;
	ld.param.f64 	%fd2562, [%rd1897+744];
	fma.rn.f64 	%fd2563, %fd2562, %fd157, %fd2561;
	ld.param.f64 	%fd2564, [%rd1897+752];
	fma.rn.f64 	%fd2565, %fd2564, %fd158, %fd2563;
	ld.param.f64 	%fd2566, [%rd1897+760];
	fma.rn.f64 	%fd2567, %fd2566, %fd159, %fd2565;
	ld.param.f64 	%fd2568, [%rd1897+768];
	fma.rn.f64 	%fd2569, %fd2568, %fd160, %fd2567;
	ld.param.f64 	%fd2570, [%rd1897+776];
	fma.rn.f64 	%fd2571, %fd2570, %fd161, %fd2569;
	ld.param.f64 	%fd2572, [%rd1897+784];
	fma.rn.f64 	%fd2573, %fd2572, %fd162, %fd2571;
	ld.param.f64 	%fd2574, [%rd1897+792];
	fma.rn.f64 	%fd2575, %fd2574, %fd163, %fd2573;
	ld.param.f64 	%fd2576, [%rd1897+800];
	fma.rn.f64 	%fd2577, %fd2576, %fd164, %fd2575;
	ld.param.f64 	%fd2578, [%rd1897+808];
	sub.f64 	%fd2579, %fd2577, %fd2578;
	abs.f64 	%fd2580, %fd2579;
	ld.param.f64 	%fd2581, [%rd1897+816];
	mul.f64 	%fd2582, %fd1, %fd2581;
	setp.gt.f64 	%p209, %fd2580, %fd2582;
	@%p209 bra 	$L__BB2_524;
	mov.u64 	%rd1899, %rd1115;
	ld.param.f64 	%fd2583, [%rd1899+824];
	fma.rn.f64 	%fd2584, %fd2583, %fd155, 0d0000000000000000;
	ld.param.f64 	%fd2585, [%rd1899+832];
	fma.rn.f64 	%fd2586, %fd2585, %fd156, %fd2584;
	ld.param.f64 	%fd2587, [%rd1899+840];
	fma.rn.f64 	%fd2588, %fd2587, %fd157, %fd2586;
	ld.param.f64 	%fd2589, [%rd1899+848];
	fma.rn.f64 	%fd2590, %fd2589, %fd158, %fd2588;
	ld.param.f64 	%fd2591, [%rd1899+856];
	fma.rn.f64 	%fd2592, %fd2591, %fd159, %fd2590;
	ld.param.f64 	%fd2593, [%rd1899+864];
	fma.rn.f64 	%fd2594, %fd2593, %fd160, %fd2592;
	ld.param.f64 	%fd2595, [%rd1899+872];
	fma.rn.f64 	%fd2596, %fd2595, %fd161, %fd2594;
	ld.param.f64 	%fd2597, [%rd1899+880];
	fma.rn.f64 	%fd2598, %fd2597, %fd162, %fd2596;
	ld.param.f64 	%fd2599, [%rd1899+888];
	fma.rn.f64 	%fd2600, %fd2599, %fd163, %fd2598;
	ld.param.f64 	%fd2601, [%rd1899+896];
	fma.rn.f64 	%fd2602, %fd2601, %fd164, %fd2600;
	ld.param.f64 	%fd2603, [%rd1899+904];
	sub.f64 	%fd2604, %fd2602, %fd2603;
	abs.f64 	%fd2605, %fd2604;
	ld.param.f64 	%fd2606, [%rd1899+912];
	mul.f64 	%fd2607, %fd1, %fd2606;
	setp.gt.f64 	%p210, %fd2605, %fd2607;
	@%p210 bra 	$L__BB2_524;
	mov.u64 	%rd1901, %rd1115;
	ld.param.f64 	%fd2608, [%rd1901+920];
	fma.rn.f64 	%fd2609, %fd2608, %fd155, 0d0000000000000000;
	ld.param.f64 	%fd2610, [%rd1901+928];
	fma.rn.f64 	%fd2611, %fd2610, %fd156, %fd2609;
	ld.param.f64 	%fd2612, [%rd1901+936];
	fma.rn.f64 	%fd2613, %fd2612, %fd157, %fd2611;
	ld.param.f64 	%fd2614, [%rd1901+944];
	fma.rn.f64 	%fd2615, %fd2614, %fd158, %fd2613;
	ld.param.f64 	%fd2616, [%rd1901+952];
	fma.rn.f64 	%fd2617, %fd2616, %fd159, %fd2615;
	ld.param.f64 	%fd2618, [%rd1901+960];
	fma.rn.f64 	%fd2619, %fd2618, %fd160, %fd2617;
	ld.param.f64 	%fd2620, [%rd1901+968];
	fma.rn.f64 	%fd2621, %fd2620, %fd161, %fd2619;
	fma.rn.f64 	%fd2622, %fd20, %fd162, %fd2621;
	fma.rn.f64 	%fd2623, %fd19, %fd163, %fd2622;
	fma.rn.f64 	%fd2624, %fd18, %fd164, %fd2623;
	sub.f64 	%fd2625, %fd2624, %fd17;
	abs.f64 	%fd2626, %fd2625;
	ld.param.f64 	%fd2627, [%rd1901+1008];
	mul.f64 	%fd2628, %fd1, %fd2627;
	setp.gt.f64 	%p211, %fd2626, %fd2628;
	@%p211 bra 	$L__BB2_524;
	fma.rn.f64 	%fd2629, %fd16, %fd155, 0d0000000000000000;
	fma.rn.f64 	%fd2630, %fd15, %fd156, %fd2629;
	fma.rn.f64 	%fd2631, %fd14, %fd157, %fd2630;
	fma.rn.f64 	%fd2632, %fd13, %fd158, %fd2631;
	mov.u64 	%rd1903, %rd1115;
	ld.param.f64 	%fd2633, [%rd1903+1048];
	fma.rn.f64 	%fd2634, %fd2633, %fd159, %fd2632;
	fma.rn.f64 	%fd2635, %fd12, %fd160, %fd2634;
	fma.rn.f64 	%fd2636, %fd11, %fd161, %fd2635;
	fma.rn.f64 	%fd2637, %fd10, %fd162, %fd2636;
	ld.param.f64 	%fd2638, [%rd1903+1080];
	fma.rn.f64 	%fd2639, %fd2638, %fd163, %fd2637;
	fma.rn.f64 	%fd2640, %fd9, %fd164, %fd2639;
	sub.f64 	%fd2641, %fd2640, %fd8;
	abs.f64 	%fd2642, %fd2641;
	ld.param.f64 	%fd2643, [%rd1903+1104];
	mul.f64 	%fd2644, %fd1, %fd2643;
	setp.gt.f64 	%p212, %fd2642, %fd2644;
	@%p212 bra 	$L__BB2_524;
	mov.u64 	%rd1905, %rd1115;
	ld.param.f64 	%fd2645, [%rd1905+1112];
	fma.rn.f64 	%fd2646, %fd2645, %fd155, 0d0000000000000000;
	ld.param.f64 	%fd2647, [%rd1905+1120];
	fma.rn.f64 	%fd2648, %fd2647, %fd156, %fd2646;
	ld.param.f64 	%fd2649, [%rd1905+1128];
	fma.rn.f64 	%fd2650, %fd2649, %fd157, %fd2648;
	fma.rn.f64 	%fd2651, %fd7, %fd158, %fd2650;
	fma.rn.f64 	%fd2652, %fd6, %fd159, %fd2651;
	fma.rn.f64 	%fd2653, %fd131, %fd160, %fd2652;
	fma.rn.f64 	%fd2654, %fd132, %fd161, %fd2653;
	ld.param.f64 	%fd2655, [%rd1905+1168];
	fma.rn.f64 	%fd2656, %fd2655, %fd162, %fd2654;
	fma.rn.f64 	%fd2657, %fd2, %fd163, %fd2656;
	ld.param.f64 	%fd2658, [%rd1905+1184];
	fma.rn.f64 	%fd2659, %fd2658, %fd164, %fd2657;
	ld.param.f64 	%fd2660, [%rd1905+1192];
	sub.f64 	%fd2661, %fd2659, %fd2660;
	abs.f64 	%fd2662, %fd2661;
	ld.param.f64 	%fd2663, [%rd1905+1200];
	mul.f64 	%fd2664, %fd1, %fd2663;
	setp.gt.f64 	%p213, %fd2662, %fd2664;
	@%p213 bra 	$L__BB2_524;
	mov.b64 	%rd2805, 1;
$L__BB2_524:
	mov.u64 	%rd1908, %rd1115;
	ld.param.u64 	%rd1909, [%rd1908];
	add.s64 	%rd1911, %rd1909, %rd1120;
	add.s64 	%rd1913, %rd1911, %rd1647;
	add.s64 	%rd802, %rd1913, 1536;
	ld.param.u64 	%rd1914, [%rd1908+1256];
	setp.ge.u64 	%p214, %rd802, %rd1914;
	mov.b64 	%rd2825, 0;
	@%p214 bra 	$L__BB2_566;
	mov.u64 	%rd1915, %rd1115;
	ld.param.s32 	%rd1916, [%rd1915+1252];
	or.b64  	%rd1917, %rd802, %rd1916;
	and.b64  	%rd1918, %rd1917, -4294967296;
	setp.ne.s64 	%p215, %rd1918, 0;
	@%p215 bra 	$L__BB2_527;
	mov.u64 	%rd1922, %rd1115;
	ld.param.u32 	%r687, [%rd1922+1252];
	cvt.u32.u64 	%r688, %rd802;
	div.u32 	%r689, %r688, %r687;
	mul.lo.s32 	%r690, %r689, %r687;
	sub.s32 	%r691, %r688, %r690;
	cvt.u64.u32 	%rd2806, %r689;
	cvt.u64.u32 	%rd2807, %r691;
	bra.uni 	$L__BB2_528;
$L__BB2_527:
	mov.u64 	%rd1919, %rd1115;
	ld.param.s32 	%rd1920, [%rd1919+1252];
	div.u64 	%rd2806, %rd802, %rd1920;
	mul.lo.s64 	%rd1921, %rd2806, %rd1920;
	sub.s64 	%rd2807, %rd802, %rd1921;
$L__BB2_528:
	cvt.u32.u64 	%r115, %rd2807;
	or.b64  	%rd1923, %rd2806, %rd5;
	and.b64  	%rd1924, %rd1923, -4294967296;
	setp.ne.s64 	%p216, %rd1924, 0;
	@%p216 bra 	$L__BB2_530;
	cvt.u32.u64 	%r692, %rd5;
	cvt.u32.u64 	%r693, %rd2806;
	div.u32 	%r694, %r693, %r692;
	mul.lo.s32 	%r695, %r694, %r692;
	sub.s32 	%r696, %r693, %r695;
	cvt.u64.u32 	%rd2808, %r694;
	cvt.u64.u32 	%rd2809, %r696;
	bra.uni 	$L__BB2_531;
$L__BB2_530:
	div.u64 	%rd2808, %rd2806, %rd5;
	mul.lo.s64 	%rd1925, %rd2808, %rd5;
	sub.s64 	%rd2809, %rd2806, %rd1925;
$L__BB2_531:
	cvt.u32.u64 	%r116, %rd2809;
	mov.u64 	%rd1926, %rd1115;
	ld.param.s32 	%rd1927, [%rd1926+1244];
	or.b64  	%rd1928, %rd2808, %rd1927;
	and.b64  	%rd1929, %rd1928, -4294967296;
	setp.ne.s64 	%p217, %rd1929, 0;
	@%p217 bra 	$L__BB2_533;
	mov.u64 	%rd1933, %rd1115;
	ld.param.u32 	%r697, [%rd1933+1244];
	cvt.u32.u64 	%r698, %rd2808;
	div.u32 	%r699, %r698, %r697;
	mul.lo.s32 	%r700, %r699, %r697;
	sub.s32 	%r701, %r698, %r700;
	cvt.u64.u32 	%rd2810, %r699;
	cvt.u64.u32 	%rd2811, %r701;
	bra.uni 	$L__BB2_534;
$L__BB2_533:
	mov.u64 	%rd1930, %rd1115;
	ld.param.s32 	%rd1931, [%rd1930+1244];
	div.u64 	%rd2810, %rd2808, %rd1931;
	mul.lo.s64 	%rd1932, %rd2810, %rd1931;
	sub.s64 	%rd2811, %rd2808, %rd1932;
$L__BB2_534:
	cvt.u32.u64 	%r117, %rd2811;
	or.b64  	%rd1934, %rd2810, %rd7;
	and.b64  	%rd1935, %rd1934, -4294967296;
	setp.ne.s64 	%p218, %rd1935, 0;
	@%p218 bra 	$L__BB2_536;
	cvt.u32.u64 	%r702, %rd7;
	cvt.u32.u64 	%r703, %rd2810;
	div.u32 	%r704, %r703, %r702;
	mul.lo.s32 	%r705, %r704, %r702;
	sub.s32 	%r706, %r703, %r705;
	cvt.u64.u32 	%rd2812, %r704;
	cvt.u64.u32 	%rd2813, %r706;
	bra.uni 	$L__BB2_537;
$L__BB2_536:
	div.u64 	%rd2812, %rd2810, %rd7;
	mul.lo.s64 	%rd1936, %rd2812, %rd7;
	sub.s64 	%rd2813, %rd2810, %rd1936;
$L__BB2_537:
	cvt.u32.u64 	%r118, %rd2813;
	mov.u64 	%rd1937, %rd1115;
	ld.param.s32 	%rd1938, [%rd1937+1236];
	or.b64  	%rd1939, %rd2812, %rd1938;
	and.b64  	%rd1940, %rd1939, -4294967296;
	setp.ne.s64 	%p219, %rd1940, 0;
	@%p219 bra 	$L__BB2_539;
	mov.u64 	%rd1944, %rd1115;
	ld.param.u32 	%r707, [%rd1944+1236];
	cvt.u32.u64 	%r708, %rd2812;
	div.u32 	%r709, %r708, %r707;
	mul.lo.s32 	%r710, %r709, %r707;
	sub.s32 	%r711, %r708, %r710;
	cvt.u64.u32 	%rd2814, %r709;
	cvt.u64.u32 	%rd2815, %r711;
	bra.uni 	$L__BB2_540;
$L__BB2_539:
	mov.u64 	%rd1941, %rd1115;
	ld.param.s32 	%rd1942, [%rd1941+1236];
	div.u64 	%rd2814, %rd2812, %rd1942;
	mul.lo.s64 	%rd1943, %rd2814, %rd1942;
	sub.s64 	%rd2815, %rd2812, %rd1943;
$L__BB2_540:
	cvt.u32.u64 	%r119, %rd2815;
	or.b64  	%rd1945, %rd2814, %rd9;
	and.b64  	%rd1946, %rd1945, -4294967296;
	setp.ne.s64 	%p220, %rd1946, 0;
	@%p220 bra 	$L__BB2_542;
	cvt.u32.u64 	%r712, %rd9;
	cvt.u32.u64 	%r713, %rd2814;
	div.u32 	%r714, %r713, %r712;
	mul.lo.s32 	%r715, %r714, %r712;
	sub.s32 	%r716, %r713, %r715;
	cvt.u64.u32 	%rd2816, %r714;
	cvt.u64.u32 	%rd2817, %r716;
	bra.uni 	$L__BB2_543;
$L__BB2_542:
	div.u64 	%rd2816, %rd2814, %rd9;
	mul.lo.s64 	%rd1947, %rd2816, %rd9;
	sub.s64 	%rd2817, %rd2814, %rd1947;
$L__BB2_543:
	cvt.u32.u64 	%r120, %rd2817;
	mov.u64 	%rd1948, %rd1115;
	ld.param.s32 	%rd1949, [%rd1948+1228];
	or.b64  	%rd1950, %rd2816, %rd1949;
	and.b64  	%rd1951, %rd1950, -4294967296;
	setp.ne.s64 	%p221, %rd1951, 0;
	@%p221 bra 	$L__BB2_545;
	mov.u64 	%rd1955, %rd1115;
	ld.param.u32 	%r717, [%rd1955+1228];
	cvt.u32.u64 	%r718, %rd2816;
	div.u32 	%r719, %r718, %r717;
	mul.lo.s32 	%r720, %r719, %r717;
	sub.s32 	%r721, %r718, %r720;
	cvt.u64.u32 	%rd2818, %r719;
	cvt.u64.u32 	%rd2819, %r721;
	bra.uni 	$L__BB2_546;
$L__BB2_545:
	mov.u64 	%rd1952, %rd1115;
	ld.param.s32 	%rd1953, [%rd1952+1228];
	div.u64 	%rd2818, %rd2816, %rd1953;
	mul.lo.s64 	%rd1954, %rd2818, %rd1953;
	sub.s64 	%rd2819, %rd2816, %rd1954;
$L__BB2_546:
	cvt.u32.u64 	%r121, %rd2819;
	or.b64  	%rd1956, %rd2818, %rd11;
	and.b64  	%rd1957, %rd1956, -4294967296;
	setp.ne.s64 	%p222, %rd1957, 0;
	@%p222 bra 	$L__BB2_548;
	cvt.u32.u64 	%r722, %rd11;
	cvt.u32.u64 	%r723, %rd2818;
	div.u32 	%r724, %r723, %r722;
	mul.lo.s32 	%r725, %r724, %r722;
	sub.s32 	%r726, %r723, %r725;
	cvt.u64.u32 	%rd2820, %r724;
	cvt.u64.u32 	%rd2821, %r726;
	bra.uni 	$L__BB2_549;
$L__BB2_548:
	div.u64 	%rd2820, %rd2818, %rd11;
	mul.lo.s64 	%rd1958, %rd2820, %rd11;
	sub.s64 	%rd2821, %rd2818, %rd1958;
$L__BB2_549:
	cvt.u32.u64 	%r122, %rd2821;
	mov.u64 	%rd1959, %rd1115;
	ld.param.s32 	%rd1960, [%rd1959+1220];
	or.b64  	%rd1961, %rd2820, %rd1960;
	and.b64  	%rd1962, %rd1961, -4294967296;
	setp.ne.s64 	%p223, %rd1962, 0;
	@%p223 bra 	$L__BB2_551;
	mov.u64 	%rd1966, %rd1115;
	ld.param.u32 	%r727, [%rd1966+1220];
	cvt.u32.u64 	%r728, %rd2820;
	div.u32 	%r729, %r728, %r727;
	mul.lo.s32 	%r730, %r729, %r727;
	sub.s32 	%r731, %r728, %r730;
	cvt.u64.u32 	%rd2822, %r729;
	cvt.u64.u32 	%rd2823, %r731;
	bra.uni 	$L__BB2_552;
$L__BB2_551:
	mov.u64 	%rd1963, %rd1115;
	ld.param.s32 	%rd1964, [%rd1963+1220];
	div.u64 	%rd2822, %rd2820, %rd1964;
	mul.lo.s64 	%rd1965, %rd2822, %rd1964;
	sub.s64 	%rd2823, %rd2820, %rd1965;
$L__BB2_552:
	cvt.u32.u64 	%r123, %rd2823;
	or.b64  	%rd1967, %rd2822, %rd13;
	and.b64  	%rd1968, %rd1967, -4294967296;
	setp.ne.s64 	%p224, %rd1968, 0;
	@%p224 bra 	$L__BB2_554;
	cvt.u32.u64 	%r732, %rd13;
	cvt.u32.u64 	%r733, %rd2822;
	rem.u32 	%r734, %r733, %r732;
	cvt.u64.u32 	%rd2824, %r734;
	bra.uni 	$L__BB2_555;
$L__BB2_554:
	rem.u64 	%rd2824, %rd2822, %rd13;
$L__BB2_555:
	cvt.u32.u64 	%r735, %rd2824;
	cvt.rn.f64.s32 	%fd2665, %r735;
	fma.rn.f64 	%fd165, %fd38, %fd2665, %fd39;
	cvt.rn.f64.s32 	%fd2666, %r123;
	mov.u64 	%rd1970, %rd1115;
	ld.param.f64 	%fd2667, [%rd1970+32];
	fma.rn.f64 	%fd166, %fd37, %fd2666, %fd2667;
	cvt.rn.f64.s32 	%fd2668, %r122;
	ld.param.f64 	%fd2669, [%rd1970+72];
	ld.param.f64 	%fd2670, [%rd1970+56];
	fma.rn.f64 	%fd167, %fd2669, %fd2668, %fd2670;
	cvt.rn.f64.s32 	%fd2671, %r121;
	ld.param.f64 	%fd2672, [%rd1970+96];
	ld.param.f64 	%fd2673, [%rd1970+80];
	fma.rn.f64 	%fd168, %fd2672, %fd2671, %fd2673;
	cvt.rn.f64.s32 	%fd2674, %r120;
	ld.param.f64 	%fd2675, [%rd1970+120];
	ld.param.f64 	%fd2676, [%rd1970+104];
	fma.rn.f64 	%fd169, %fd2675, %fd2674, %fd2676;
	cvt.rn.f64.s32 	%fd2677, %r119;
	ld.param.f64 	%fd2678, [%rd1970+144];
	ld.param.f64 	%fd2679, [%rd1970+128];
	fma.rn.f64 	%fd170, %fd2678, %fd2677, %fd2679;
	cvt.rn.f64.s32 	%fd2680, %r118;
	ld.param.f64 	%fd2681, [%rd1970+168];
	ld.param.f64 	%fd2682, [%rd1970+152];
	fma.rn.f64 	%fd171, %fd2681, %fd2680, %fd2682;
	cvt.rn.f64.s32 	%fd2683, %r117;
	ld.param.f64 	%fd2684, [%rd1970+192];
	ld.param.f64 	%fd2685, [%rd1970+176];
	fma.rn.f64 	%fd172, %fd2684, %fd2683, %fd2685;
	cvt.rn.f64.s32 	%fd2686, %r116;
	fma.rn.f64 	%fd173, %fd35, %fd2686, %fd36;
	cvt.rn.f64.s32 	%fd2687, %r115;
	ld.param.f64 	%fd2688, [%rd1970+240];
	ld.param.f64 	%fd2689, [%rd1970+224];
	fma.rn.f64 	%fd174, %fd2688, %fd2687, %fd2689;
	fma.rn.f64 	%fd2690, %fd34, %fd165, 0d0000000000000000;
	ld.param.f64 	%fd2691, [%rd1970+256];
	fma.rn.f64 	%fd2692, %fd2691, %fd166, %fd2690;
	ld.param.f64 	%fd2693, [%rd1970+264];
	fma.rn.f64 	%fd2694, %fd2693, %fd167, %fd2692;
	ld.param.f64 	%fd2695, [%rd1970+272];
	fma.rn.f64 	%fd2696, %fd2695, %fd168, %fd2694;
	ld.param.f64 	%fd2697, [%rd1970+280];
	fma.rn.f64 	%fd2698, %fd2697, %fd169, %fd2696;
	ld.param.f64 	%fd2699, [%rd1970+288];
	fma.rn.f64 	%fd2700, %fd2699, %fd170, %fd2698;
	ld.param.f64 	%fd2701, [%rd1970+296];
	fma.rn.f64 	%fd2702, %fd2701, %fd171, %fd2700;
	ld.param.f64 	%fd2703, [%rd1970+304];
	fma.rn.f64 	%fd2704, %fd2703, %fd172, %fd2702;
	ld.param.f64 	%fd2705, [%rd1970+312];
	fma.rn.f64 	%fd2706, %fd2705, %fd173, %fd2704;
	ld.param.f64 	%fd2707, [%rd1970+320];
	fma.rn.f64 	%fd2708, %fd2707, %fd174, %fd2706;
	ld.param.f64 	%fd2709, [%rd1970+328];
	sub.f64 	%fd2710, %fd2708, %fd2709;
	abs.f64 	%fd2711, %fd2710;
	ld.param.f64 	%fd2712, [%rd1970+336];
	mul.f64 	%fd2713, %fd1, %fd2712;
	setp.gt.f64 	%p225, %fd2711, %fd2713;
	@%p225 bra 	$L__BB2_566;
	mov.u64 	%rd1972, %rd1115;
	ld.param.f64 	%fd2714, [%rd1972+344];
	fma.rn.f64 	%fd2715, %fd2714, %fd165, 0d0000000000000000;
	ld.param.f64 	%fd2716, [%rd1972+352];
	fma.rn.f64 	%fd2717, %fd2716, %fd166, %fd2715;
	ld.param.f64 	%fd2718, [%rd1972+360];
	fma.rn.f64 	%fd2719, %fd2718, %fd167, %fd2717;
	ld.param.f64 	%fd2720, [%rd1972+368];
	fma.rn.f64 	%fd2721, %fd2720, %fd168, %fd2719;
	ld.param.f64 	%fd2722, [%rd1972+376];
	fma.rn.f64 	%fd2723, %fd2722, %fd169, %fd2721;
	ld.param.f64 	%fd2724, [%rd1972+384];
	fma.rn.f64 	%fd2725, %fd2724, %fd170, %fd2723;
	ld.param.f64 	%fd2726, [%rd1972+392];
	fma.rn.f64 	%fd2727, %fd2726, %fd171, %fd2725;
	ld.param.f64 	%fd2728, [%rd1972+400];
	fma.rn.f64 	%fd2729, %fd2728, %fd172, %fd2727;
	ld.param.f64 	%fd2730, [%rd1972+408];
	fma.rn.f64 	%fd2731, %fd2730, %fd173, %fd2729;
	ld.param.f64 	%fd2732, [%rd1972+416];
	fma.rn.f64 	%fd2733, %fd2732, %fd174, %fd2731;
	ld.param.f64 	%fd2734, [%rd1972+424];
	sub.f64 	%fd2735, %fd2733, %fd2734;
	abs.f64 	%fd2736, %fd2735;
	ld.param.f64 	%fd2737, [%rd1972+432];
	mul.f64 	%fd2738, %fd1, %fd2737;
	setp.gt.f64 	%p226, %fd2736, %fd2738;
	@%p226 bra 	$L__BB2_566;
	mov.u64 	%rd1974, %rd1115;
	ld.param.f64 	%fd2739, [%rd1974+440];
	fma.rn.f64 	%fd2740, %fd2739, %fd165, 0d0000000000000000;
	ld.param.f64 	%fd2741, [%rd1974+448];
	fma.rn.f64 	%fd2742, %fd2741, %fd166, %fd2740;
	ld.param.f64 	%fd2743, [%rd1974+456];
	fma.rn.f64 	%fd2744, %fd2743, %fd167, %fd2742;
	fma.rn.f64 	%fd2745, %fd31, %fd168, %fd2744;
	fma.rn.f64 	%fd2746, %fd30, %fd169, %fd2745;
	fma.rn.f64 	%fd2747, %fd29, %fd170, %fd2746;
	fma.rn.f64 	%fd2748, %fd28, %fd171, %fd2747;
	fma.rn.f64 	%fd2749, %fd27, %fd172, %fd2748;
	fma.rn.f64 	%fd2750, %fd26, %fd173, %fd2749;
	fma.rn.f64 	%fd2751, %fd25, %fd174, %fd2750;
	sub.f64 	%fd2752, %fd2751, %fd24;
	abs.f64 	%fd2753, %fd2752;
	ld.param.f64 	%fd2754, [%rd1974+528];
	mul.f64 	%fd2755, %fd1, %fd2754;
	setp.gt.f64 	%p227, %fd2753, %fd2755;
	@%p227 bra 	$L__BB2_566;
	fma.rn.f64 	%fd2756, %fd23, %fd165, 0d0000000000000000;
	fma.rn.f64 	%fd2757, %fd130, %fd166, %fd2756;
	mov.u64 	%rd1976, %rd1115;
	ld.param.f64 	%fd2758, [%rd1976+552];
	fma.rn.f64 	%fd2759, %fd2758, %fd167, %fd2757;
	ld.param.f64 	%fd2760, [%rd1976+560];
	fma.rn.f64 	%fd2761, %fd2760, %fd168, %fd2759;
	ld.param.f64 	%fd2762, [%rd1976+568];
	fma.rn.f64 	%fd2763, %fd2762, %fd169, %fd2761;
	ld.param.f64 	%fd2764, [%rd1976+576];
	fma.rn.f64 	%fd2765, %fd2764, %fd170, %fd2763;
	ld.param.f64 	%fd2766, [%rd1976+584];
	fma.rn.f64 	%fd2767, %fd2766, %fd171, %fd2765;
	ld.param.f64 	%fd2768, [%rd1976+592];
	fma.rn.f64 	%fd2769, %fd2768, %fd172, %fd2767;
	ld.param.f64 	%fd2770, [%rd1976+600];
	fma.rn.f64 	%fd2771, %fd2770, %fd173, %fd2769;
	ld.param.f64 	%fd2772, [%rd1976+608];
	fma.rn.f64 	%fd2773, %fd2772, %fd174, %fd2771;
	ld.param.f64 	%fd2774, [%rd1976+616];
	sub.f64 	%fd2775, %fd2773, %fd2774;
	abs.f64 	%fd2776, %fd2775;
	ld.param.f64 	%fd2777, [%rd1976+624];
	mul.f64 	%fd2778, %fd1, %fd2777;
	setp.gt.f64 	%p228, %fd2776, %fd2778;
	@%p228 bra 	$L__BB2_566;
	mov.u64 	%rd1978, %rd1115;
	ld.param.f64 	%fd2779, [%rd1978+632];
	fma.rn.f64 	%fd2780, %fd2779, %fd165, 0d0000000000000000;
	ld.param.f64 	%fd2781, [%rd1978+640];
	fma.rn.f64 	%fd2782, %fd2781, %fd166, %fd2780;
	ld.param.f64 	%fd2783, [%rd1978+648];
	fma.rn.f64 	%fd2784, %fd2783, %fd167, %fd2782;
	ld.param.f64 	%fd2785, [%rd1978+656];
	fma.rn.f64 	%fd2786, %fd2785, %fd168, %fd2784;
	ld.param.f64 	%fd2787, [%rd1978+664];
	fma.rn.f64 	%fd2788, %fd2787, %fd169, %fd2786;
	ld.param.f64 	%fd2789, [%rd1978+672];
	fma.rn.f64 	%fd2790, %fd2789, %fd170, %fd2788;
	ld.param.f64 	%fd2791, [%rd1978+680];
	fma.rn.f64 	%fd2792, %fd2791, %fd171, %fd2790;
	ld.param.f64 	%fd2793, [%rd1978+688];
	fma.rn.f64 	%fd2794, %fd2793, %fd172, %fd2792;
	ld.param.f64 	%fd2795, [%rd1978+696];
	fma.rn.f64 	%fd2796, %fd2795, %fd173, %fd2794;
	ld.param.f64 	%fd2797, [%rd1978+704];
	fma.rn.f64 	%fd2798, %fd2797, %fd174, %fd2796;
	ld.param.f64 	%fd2799, [%rd1978+712];
	sub.f64 	%fd2800, %fd2798, %fd2799;
	abs.f64 	%fd2801, %fd2800;
	ld.param.f64 	%fd2802, [%rd1978+720];
	mul.f64 	%fd2803, %fd1, %fd2802;
	setp.gt.f64 	%p229, %fd2801, %fd2803;
	@%p229 bra 	$L__BB2_566;
	mov.u64 	%rd1980, %rd1115;
	ld.param.f64 	%fd2804, [%rd1980+728];
	fma.rn.f64 	%fd2805, %fd2804, %fd165, 0d0000000000000000;
	ld.param.f64 	%fd2806, [%rd1980+736];
	fma.rn.f64 	%fd2807, %fd2806, %fd166, %fd2805;
	ld.param.f64 	%fd2808, [%rd1980+744];
	fma.rn.f64 	%fd2809, %fd2808, %fd167, %fd2807;
	ld.param.f64 	%fd2810, [%rd1980+752];
	fma.rn.f64 	%fd2811, %fd2810, %fd168, %fd2809;
	ld.param.f64 	%fd2812, [%rd1980+760];
	fma.rn.f64 	%fd2813, %fd2812, %fd169, %fd2811;
	ld.param.f64 	%fd2814, [%rd1980+768];
	fma.rn.f64 	%fd2815, %fd2814, %fd170, %fd2813;
	ld.param.f64 	%fd2816, [%rd1980+776];
	fma.rn.f64 	%fd2817, %fd2816, %fd171, %fd2815;
	ld.param.f64 	%fd2818, [%rd1980+784];
	fma.rn.f64 	%fd2819, %fd2818, %fd172, %fd2817;
	ld.param.f64 	%fd2820, [%rd1980+792];
	fma.rn.f64 	%fd2821, %fd2820, %fd173, %fd2819;
	ld.param.f64 	%fd2822, [%rd1980+800];
	fma.rn.f64 	%fd2823, %fd2822, %fd174, %fd2821;
	ld.param.f64 	%fd2824, [%rd1980+808];
	sub.f64 	%fd2825, %fd2823, %fd2824;
	abs.f64 	%fd2826, %fd2825;
	ld.param.f64 	%fd2827, [%rd1980+816];
	mul.f64 	%fd2828, %fd1, %fd2827;
	setp.gt.f64 	%p230, %fd2826, %fd2828;
	@%p230 bra 	$L__BB2_566;
	mov.u64 	%rd1982, %rd1115;
	ld.param.f64 	%fd2829, [%rd1982+824];
	fma.rn.f64 	%fd2830, %fd2829, %fd165, 0d0000000000000000;
	ld.param.f64 	%fd2831, [%rd1982+832];
	fma.rn.f64 	%fd2832, %fd2831, %fd166, %fd2830;
	ld.param.f64 	%fd2833, [%rd1982+840];
	fma.rn.f64 	%fd2834, %fd2833, %fd167, %fd2832;
	ld.param.f64 	%fd2835, [%rd1982+848];
	fma.rn.f64 	%fd2836, %fd2835, %fd168, %fd2834;
	ld.param.f64 	%fd2837, [%rd1982+856];
	fma.rn.f64 	%fd2838, %fd2837, %fd169, %fd2836;
	ld.param.f64 	%fd2839, [%rd1982+864];
	fma.rn.f64 	%fd2840, %fd2839, %fd170, %fd2838;
	ld.param.f64 	%fd2841, [%rd1982+872];
	fma.rn.f64 	%fd2842, %fd2841, %fd171, %fd2840;
	ld.param.f64 	%fd2843, [%rd1982+880];
	fma.rn.f64 	%fd2844, %fd2843, %fd172, %fd2842;
	ld.param.f64 	%fd2845, [%rd1982+888];
	fma.rn.f64 	%fd2846, %fd2845, %fd173, %fd2844;
	ld.param.f64 	%fd2847, [%rd1982+896];
	fma.rn.f64 	%fd2848, %fd2847, %fd174, %fd2846;
	ld.param.f64 	%fd2849, [%rd1982+904];
	sub.f64 	%fd2850, %fd2848, %fd2849;
	abs.f64 	%fd2851, %fd2850;
	ld.param.f64 	%fd2852, [%rd1982+912];
	mul.f64 	%fd2853, %fd1, %fd2852;
	setp.gt.f64 	%p231, %fd2851, %fd2853;
	@%p231 bra 	$L__BB2_566;
	mov.u64 	%rd1984, %rd1115;
	ld.param.f64 	%fd2854, [%rd1984+920];
	fma.rn.f64 	%fd2855, %fd2854, %fd165, 0d0000000000000000;
	ld.param.f64 	%fd2856, [%rd1984+928];
	fma.rn.f64 	%fd2857, %fd2856, %fd166, %fd2855;
	ld.param.f64 	%fd2858, [%rd1984+936];
	fma.rn.f64 	%fd2859, %fd2858, %fd167, %fd2857;
	ld.param.f64 	%fd2860, [%rd1984+944];
	fma.rn.f64 	%fd2861, %fd2860, %fd168, %fd2859;
	ld.param.f64 	%fd2862, [%rd1984+952];
	fma.rn.f64 	%fd2863, %fd2862, %fd169, %fd2861;
	ld.param.f64 	%fd2864, [%rd1984+960];
	fma.rn.f64 	%fd2865, %fd2864, %fd170, %fd2863;
	ld.param.f64 	%fd2866, [%rd1984+968];
	fma.rn.f64 	%fd2867, %fd2866, %fd171, %fd2865;
	fma.rn.f64 	%fd2868, %fd20, %fd172, %fd2867;
	fma.rn.f64 	%fd2869, %fd19, %fd173, %fd2868;
	fma.rn.f64 	%fd2870, %fd18, %fd174, %fd2869;
	sub.f64 	%fd2871, %fd2870, %fd17;
	abs.f64 	%fd2872, %fd2871;
	ld.param.f64 	%fd2873, [%rd1984+1008];
	mul.f64 	%fd2874, %fd1, %fd2873;
	setp.gt.f64 	%p232, %fd2872, %fd2874;
	@%p232 bra 	$L__BB2_566;
	fma.rn.f64 	%fd2875, %fd16, %fd165, 0d0000000000000000;
	fma.rn.f64 	%fd2876, %fd15, %fd166, %fd2875;
	fma.rn.f64 	%fd2877, %fd14, %fd167, %fd2876;
	fma.rn.f64 	%fd2878, %fd13, %fd168, %fd2877;
	mov.u64 	%rd1986, %rd1115;
	ld.param.f64 	%fd2879, [%rd1986+1048];
	fma.rn.f64 	%fd2880, %fd2879, %fd169, %fd2878;
	fma.rn.f64 	%fd2881, %fd12, %fd170, %fd2880;
	fma.rn.f64 	%fd2882, %fd11, %fd171, %fd2881;
	fma.rn.f64 	%fd2883, %fd10, %fd172, %fd2882;
	ld.param.f64 	%fd2884, [%rd1986+1080];
	fma.rn.f64 	%fd2885, %fd2884, %fd173, %fd2883;
	fma.rn.f64 	%fd2886, %fd9, %fd174, %fd2885;
	sub.f64 	%fd2887, %fd2886, %fd8;
	abs.f64 	%fd2888, %fd2887;
	ld.param.f64 	%fd2889, [%rd1986+1104];
	mul.f64 	%fd2890, %fd1, %fd2889;
	setp.gt.f64 	%p233, %fd2888, %fd2890;
	@%p233 bra 	$L__BB2_566;
	mov.u64 	%rd1988, %rd1115;
	ld.param.f64 	%fd2891, [%rd1988+1112];
	fma.rn.f64 	%fd2892, %fd2891, %fd165, 0d0000000000000000;
	ld.param.f64 	%fd2893, [%rd1988+1120];
	fma.rn.f64 	%fd2894, %fd2893, %fd166, %fd2892;
	ld.param.f64 	%fd2895, [%rd1988+1128];
	fma.rn.f64 	%fd2896, %fd2895, %fd167, %fd2894;
	fma.rn.f64 	%fd2897, %fd7, %fd168, %fd2896;
	fma.rn.f64 	%fd2898, %fd6, %fd169, %fd2897;
	fma.rn.f64 	%fd2899, %fd131, %fd170, %fd2898;
	fma.rn.f64 	%fd2900, %fd132, %fd171, %fd2899;
	ld.param.f64 	%fd2901, [%rd1988+1168];
	fma.rn.f64 	%fd2902, %fd2901, %fd172, %fd2900;
	fma.rn.f64 	%fd2903, %fd2, %fd173, %fd2902;
	ld.param.f64 	%fd2904, [%rd1988+1184];
	fma.rn.f64 	%fd2905, %fd2904, %fd174, %fd2903;
	ld.param.f64 	%fd2906, [%rd1988+1192];
	sub.f64 	%fd2907, %fd2905, %fd2906;
	abs.f64 	%fd2908, %fd2907;
	ld.param.f64 	%fd2909, [%rd1988+1200];
	mul.f64 	%fd2910, %fd1, %fd2909;
	setp.gt.f64 	%p234, %fd2908, %fd2910;
	@%p234 bra 	$L__BB2_566;
	mov.b64 	%rd2825, 1;
$L__BB2_566:
	mov.u64 	%rd1991, %rd1115;
	ld.param.u64 	%rd1992, [%rd1991];
	add.s64 	%rd1994, %rd1992, %rd1120;
	add.s64 	%rd1996, %rd1994, %rd1647;
	add.s64 	%rd861, %rd1996, 2048;
	ld.param.u64 	%rd1997, [%rd1991+1256];
	setp.ge.u64 	%p235, %rd861, %rd1997;
	mov.b64 	%rd2845, 0;
	@%p235 bra 	$L__BB2_608;
	mov.u64 	%rd1998, %rd1115;
	ld.param.s32 	%rd1999, [%rd1998+1252];
	or.b64  	%rd2000, %rd861, %rd1999;
	and.b64  	%rd2001, %rd2000, -4294967296;
	setp.ne.s64 	%p236, %rd2001, 0;
	@%p236 bra 	$L__BB2_569;
	mov.u64 	%rd2005, %rd1115;
	ld.param.u32 	%r737, [%rd2005+1252];
	cvt.u32.u64 	%r738, %rd861;
	div.u32 	%r739, %r738, %r737;
	mul.lo.s32 	%r740, %r739, %r737;
	sub.s32 	%r741, %r738, %r740;
	cvt.u64.u32 	%rd2826, %r739;
	cvt.u64.u32 	%rd2827, %r741;
	bra.uni 	$L__BB2_570;
$L__BB2_569:
	mov.u64 	%rd2002, %rd1115;
	ld.param.s32 	%rd2003, [%rd2002+1252];
	div.u64 	%rd2826, %rd861, %rd2003;
	mul.lo.s64 	%rd2004, %rd2826, %rd2003;
	sub.s64 	%rd2827, %rd861, %rd2004;
$L__BB2_570:
	cvt.u32.u64 	%r124, %rd2827;
	or.b64  	%rd2006, %rd2826, %rd5;
	and.b64  	%rd2007, %rd2006, -4294967296;
	setp.ne.s64 	%p237, %rd2007, 0;
	@%p237 bra 	$L__BB2_572;
	cvt.u32.u64 	%r742, %rd5;
	cvt.u32.u64 	%r743, %rd2826;
	div.u32 	%r744, %r743, %r742;
	mul.lo.s32 	%r745, %r744, %r742;
	sub.s32 	%r746, %r743, %r745;
	cvt.u64.u32 	%rd2828, %r744;
	cvt.u64.u32 	%rd2829, %r746;
	bra.uni 	$L__BB2_573;
$L__BB2_572:
	div.u64 	%rd2828, %rd2826, %rd5;
	mul.lo.s64 	%rd2008, %rd2828, %rd5;
	sub.s64 	%rd2829, %rd2826, %rd2008;
$L__BB2_573:
	cvt.u32.u64 	%r125, %rd2829;
	mov.u64 	%rd2009, %rd1115;
	ld.param.s32 	%rd2010, [%rd2009+1244];
	or.b64  	%rd2011, %rd2828, %rd2010;
	and.b64  	%rd2012, %rd2011, -4294967296;
	setp.ne.s64 	%p238, %rd2012, 0;
	@%p238 bra 	$L__BB2_575;
	mov.u64 	%rd2016, %rd1115;
	ld.param.u32 	%r747, [%rd2016+1244];
	cvt.u32.u64 	%r748, %rd2828;
	div.u32 	%r749, %r748, %r747;
	mul.lo.s32 	%r750, %r749, %r747;
	sub.s32 	%r751, %r748, %r750;
	cvt.u64.u32 	%rd2830, %r749;
	cvt.u64.u32 	%rd2831, %r751;
	bra.uni 	$L__BB2_576;
$L__BB2_575:
	mov.u64 	%rd2013, %rd1115;
	ld.param.s32 	%rd2014, [%rd2013+1244];
	div.u64 	%rd2830, %rd2828, %rd2014;
	mul.lo.s64 	%rd2015, %rd2830, %rd2014;
	sub.s64 	%rd2831, %rd2828, %rd2015;
$L__BB2_576:
	cvt.u32.u64 	%r126, %rd2831;
	or.b64  	%rd2017, %rd2830, %rd7;
	and.b64  	%rd2018, %rd2017, -4294967296;
	setp.ne.s64 	%p239, %rd2018, 0;
	@%p239 bra 	$L__BB2_578;
	cvt.u32.u64 	%r752, %rd7;
	cvt.u32.u64 	%r753, %rd2830;
	div.u32 	%r754, %r753, %r752;
	mul.lo.s32 	%r755, %r754, %r752;
	sub.s32 	%r756, %r753, %r755;
	cvt.u64.u32 	%rd2832, %r754;
	cvt.u64.u32 	%rd2833, %r756;
	bra.uni 	$L__BB2_579;
$L__BB2_578:
	div.u64 	%rd2832, %rd2830, %rd7;
	mul.lo.s64 	%rd2019, %rd2832, %rd7;
	sub.s64 	%rd2833, %rd2830, %rd2019;
$L__BB2_579:
	cvt.u32.u64 	%r127, %rd2833;
	mov.u64 	%rd2020, %rd1115;
	ld.param.s32 	%rd2021, [%rd2020+1236];
	or.b64  	%rd2022, %rd2832, %rd2021;
	and.b64  	%rd2023, %rd2022, -4294967296;
	setp.ne.s64 	%p240, %rd2023, 0;
	@%p240 bra 	$L__BB2_581;
	mov.u64 	%rd2027, %rd1115;
	ld.param.u32 	%r757, [%rd2027+1236];
	cvt.u32.u64 	%r758, %rd2832;
	div.u32 	%r759, %r758, %r757;
	mul.lo.s32 	%r760, %r759, %r757;
	sub.s32 	%r761, %r758, %r760;
	cvt.u64.u32 	%rd2834, %r759;
	cvt.u64.u32 	%rd2835, %r761;
	bra.uni 	$L__BB2_582;
$L__BB2_581:
	mov.u64 	%rd2024, %rd1115;
	ld.param.s32 	%rd2025, [%rd2024+1236];
	div.u64 	%rd2834, %rd2832, %rd2025;
	mul.lo.s64 	%rd2026, %rd2834, %rd2025;
	sub.s64 	%rd2835, %rd2832, %rd2026;
$L__BB2_582:
	cvt.u32.u64 	%r128, %rd2835;
	or.b64  	%rd2028, %rd2834, %rd9;
	and.b64  	%rd2029, %rd2028, -4294967296;
	setp.ne.s64 	%p241, %rd2029, 0;
	@%p241 bra 	$L__BB2_584;
	cvt.u32.u64 	%r762, %rd9;
	cvt.u32.u64 	%r763, %rd2834;
	div.u32 	%r764, %r763, %r762;
	mul.lo.s32 	%r765, %r764, %r762;
	sub.s32 	%r766, %r763, %r765;
	cvt.u64.u32 	%rd2836, %r764;
	cvt.u64.u32 	%rd2837, %r766;
	bra.uni 	$L__BB2_585;
$L__BB2_584:
	div.u64 	%rd2836, %rd2834, %rd9;
	mul.lo.s64 	%rd2030, %rd2836, %rd9;
	sub.s64 	%rd2837, %rd2834, %rd2030;
$L__BB2_585:
	cvt.u32.u64 	%r129, %rd2837;
	mov.u64 	%rd2031, %rd1115;
	ld.param.s32 	%rd2032, [%rd2031+1228];
	or.b64  	%rd2033, %rd2836, %rd2032;
	and.b64  	%rd2034, %rd2033, -4294967296;
	setp.ne.s64 	%p242, %rd2034, 0;
	@%p242 bra 	$L__BB2_587;
	mov.u64 	%rd2038, %rd1115;
	ld.param.u32 	%r767, [%rd2038+1228];
	cvt.u32.u64 	%r768, %rd2836;
	div.u32 	%r769, %r768, %r767;
	mul.lo.s32 	%r770, %r769, %r767;
	sub.s32 	%r771, %r768, %r770;
	cvt.u64.u32 	%rd2838, %r769;
	cvt.u64.u32 	%rd2839, %r771;
	bra.uni 	$L__BB2_588;
$L__BB2_587:
	mov.u64 	%rd2035, %rd1115;
	ld.param.s32 	%rd2036, [%rd2035+1228];
	div.u64 	%rd2838, %rd2836, %rd2036;
	mul.lo.s64 	%rd2037, %rd2838, %rd2036;
	sub.s64 	%rd2839, %rd2836, %rd2037;
$L__BB2_588:
	cvt.u32.u64 	%r130, %rd2839;
	or.b64  	%rd2039, %rd2838, %rd11;
	and.b64  	%rd2040, %rd2039, -4294967296;
	setp.ne.s64 	%p243, %rd2040, 0;
	@%p243 bra 	$L__BB2_590;
	cvt.u32.u64 	%r772, %rd11;
	cvt.u32.u64 	%r773, %rd2838;
	div.u32 	%r774, %r773, %r772;
	mul.lo.s32 	%r775, %r774, %r772;
	sub.s32 	%r776, %r773, %r775;
	cvt.u64.u32 	%rd2840, %r774;
	cvt.u64.u32 	%rd2841, %r776;
	bra.uni 	$L__BB2_591;
$L__BB2_590:
	div.u64 	%rd2840, %rd2838, %rd11;
	mul.lo.s64 	%rd2041, %rd2840, %rd11;
	sub.s64 	%rd2841, %rd2838, %rd2041;
$L__BB2_591:
	cvt.u32.u64 	%r131, %rd2841;
	mov.u64 	%rd2042, %rd1115;
	ld.param.s32 	%rd2043, [%rd2042+1220];
	or.b64  	%rd2044, %rd2840, %rd2043;
	and.b64  	%rd2045, %rd2044, -4294967296;
	setp.ne.s64 	%p244, %rd2045, 0;
	@%p244 bra 	$L__BB2_593;
	mov.u64 	%rd2049, %rd1115;
	ld.param.u32 	%r777, [%rd2049+1220];
	cvt.u32.u64 	%r778, %rd2840;
	div.u32 	%r779, %r778, %r777;
	mul.lo.s32 	%r780, %r779, %r777;
	sub.s32 	%r781, %r778, %r780;
	cvt.u64.u32 	%rd2842, %r779;
	cvt.u64.u32 	%rd2843, %r781;
	bra.uni 	$L__BB2_594;
$L__BB2_593:
	mov.u64 	%rd2046, %rd1115;
	ld.param.s32 	%rd2047, [%rd2046+1220];
	div.u64 	%rd2842, %rd2840, %rd2047;
	mul.lo.s64 	%rd2048, %rd2842, %rd2047;
	sub.s64 	%rd2843, %rd2840, %rd2048;
$L__BB2_594:
	cvt.u32.u64 	%r132, %rd2843;
	or.b64  	%rd2050, %rd2842, %rd13;
	and.b64  	%rd2051, %rd2050, -4294967296;
	setp.ne.s64 	%p245, %rd2051, 0;
	@%p245 bra 	$L__BB2_596;
	cvt.u32.u64 	%r782, %rd13;
	cvt.u32.u64 	%r783, %rd2842;
	rem.u32 	%r784, %r783, %r782;
	cvt.u64.u32 	%rd2844, %r784;
	bra.uni 	$L__BB2_597;
$L__BB2_596:
	rem.u64 	%rd2844, %rd2842, %rd13;
$L__BB2_597:
	cvt.u32.u64 	%r785, %rd2844;
	cvt.rn.f64.s32 	%fd2911, %r785;
	fma.rn.f64 	%fd175, %fd38, %fd2911, %fd39;
	cvt.rn.f64.s32 	%fd2912, %r132;
	mov.u64 	%rd2053, %rd1115;
	ld.param.f64 	%fd2913, [%rd2053+32];
	fma.rn.f64 	%fd176, %fd37, %fd2912, %fd2913;
	cvt.rn.f64.s32 	%fd2914, %r131;
	ld.param.f64 	%fd2915, [%rd2053+72];
	ld.param.f64 	%fd2916, [%rd2053+56];
	fma.rn.f64 	%fd177, %fd2915, %fd2914, %fd2916;
	cvt.rn.f64.s32 	%fd2917, %r130;
	ld.param.f64 	%fd2918, [%rd2053+96];
	ld.param.f64 	%fd2919, [%rd2053+80];
	fma.rn.f64 	%fd178, %fd2918, %fd2917, %fd2919;
	cvt.rn.f64.s32 	%fd2920, %r129;
	ld.param.f64 	%fd2921, [%rd2053+120];
	ld.param.f64 	%fd2922, [%rd2053+104];
	fma.rn.f64 	%fd179, %fd2921, %fd2920, %fd2922;
	cvt.rn.f64.s32 	%fd2923, %r128;
	ld.param.f64 	%fd2924, [%rd2053+144];
	ld.param.f64 	%fd2925, [%rd2053+128];
	fma.rn.f64 	%fd180, %fd2924, %fd2923, %fd2925;
	cvt.rn.f64.s32 	%fd2926, %r127;
	ld.param.f64 	%fd2927, [%rd2053+168];
	ld.param.f64 	%fd2928, [%rd2053+152];
	fma.rn.f64 	%fd181, %fd2927, %fd2926, %fd2928;
	cvt.rn.f64.s32 	%fd2929, %r126;
	ld.param.f64 	%fd2930, [%rd2053+192];
	ld.param.f64 	%fd2931, [%rd2053+176];
	fma.rn.f64 	%fd182, %fd2930, %fd2929, %fd2931;
	cvt.rn.f64.s32 	%fd2932, %r125;
	fma.rn.f64 	%fd183, %fd35, %fd2932, %fd36;
	cvt.rn.f64.s32 	%fd2933, %r124;
	ld.param.f64 	%fd2934, [%rd2053+240];
	ld.param.f64 	%fd2935, [%rd2053+224];
	fma.rn.f64 	%fd184, %fd2934, %fd2933, %fd2935;
	fma.rn.f64 	%fd2936, %fd34, %fd175, 0d0000000000000000;
	ld.param.f64 	%fd2937, [%rd2053+256];
	fma.rn.f64 	%fd2938, %fd2937, %fd176, %fd2936;
	ld.param.f64 	%fd2939, [%rd2053+264];
	fma.rn.f64 	%fd2940, %fd2939, %fd177, %fd2938;
	ld.param.f64 	%fd2941, [%rd2053+272];
	fma.rn.f64 	%fd2942, %fd2941, %fd178, %fd2940;
	ld.param.f64 	%fd2943, [%rd2053+280];
	fma.rn.f64 	%fd2944, %fd2943, %fd179, %fd2942;
	ld.param.f64 	%fd2945, [%rd2053+288];
	fma.rn.f64 	%fd2946, %fd2945, %fd180, %fd2944;
	ld.param.f64 	%fd2947, [%rd2053+296];
	fma.rn.f64 	%fd2948, %fd2947, %fd181, %fd2946;
	ld.param.f64 	%fd2949, [%rd2053+304];
	fma.rn.f64 	%fd2950, %fd2949, %fd182, %fd2948;
	ld.param.f64 	%fd2951, [%rd2053+312];
	fma.rn.f64 	%fd2952, %fd2951, %fd183, %fd2950;
	ld.param.f64 	%fd2953, [%rd2053+320];
	fma.rn.f64 	%fd2954, %fd2953, %fd184, %fd2952;
	ld.param.f64 	%fd2955, [%rd2053+328];
	sub.f64 	%fd2956, %fd2954, %fd2955;
	abs.f64 	%fd2957, %fd2956;
	ld.param.f64 	%fd2958, [%rd2053+336];
	mul.f64 	%fd2959, %fd1, %fd2958;
	setp.gt.f64 	%p246, %fd2957, %fd2959;
	@%p246 bra 	$L__BB2_608;
	mov.u64 	%rd2055, %rd1115;
	ld.param.f64 	%fd2960, [%rd2055+344];
	fma.rn.f64 	%fd2961, %fd2960, %fd175, 0d0000000000000000;
	ld.param.f64 	%fd2962, [%rd2055+352];
	fma.rn.f64 	%fd2963, %fd2962, %fd176, %fd2961;
	ld.param.f64 	%fd2964, [%rd2055+360];
	fma.rn.f64 	%fd2965, %fd2964, %fd177, %fd2963;
	ld.param.f64 	%fd2966, [%rd2055+368];
	fma.rn.f64 	%fd2967, %fd2966, %fd178, %fd2965;
	ld.param.f64 	%fd2968, [%rd2055+376];
	fma.rn.f64 	%fd2969, %fd2968, %fd179, %fd2967;
	ld.param.f64 	%fd2970, [%rd2055+384];
	fma.rn.f64 	%fd2971, %fd2970, %fd180, %fd2969;
	ld.param.f64 	%fd2972, [%rd2055+392];
	fma.rn.f64 	%fd2973, %fd2972, %fd181, %fd2971;
	ld.param.f64 	%fd2974, [%rd2055+400];
	fma.rn.f64 	%fd2975, %fd2974, %fd182, %fd2973;
	ld.param.f64 	%fd2976, [%rd2055+408];
	fma.rn.f64 	%fd2977, %fd2976, %fd183, %fd2975;
	ld.param.f64 	%fd2978, [%rd2055+416];
	fma.rn.f64 	%fd2979, %fd2978, %fd184, %fd2977;
	ld.param.f64 	%fd2980, [%rd2055+424];
	sub.f64 	%fd2981, %fd2979, %fd2980;
	abs.f64 	%fd2982, %fd2981;
	ld.param.f64 	%fd2983, [%rd2055+432];
	mul.f64 	%fd2984, %fd1, %fd2983;
	setp.gt.f64 	%p247, %fd2982, %fd2984;
	@%p247 bra 	$L__BB2_608;
	mov.u64 	%rd2057, %rd1115;
	ld.param.f64 	%fd2985, [%rd2057+440];
	fma.rn.f64 	%fd2986, %fd2985, %fd175, 0d0000000000000000;
	ld.param.f64 	%fd2987, [%rd2057+448];
	fma.rn.f64 	%fd2988, %fd2987, %fd176, %fd2986;
	ld.param.f64 	%fd2989, [%rd2057+456];
	fma.rn.f64 	%fd2990, %fd2989, %fd177, %fd2988;
	fma.rn.f64 	%fd2991, %fd31, %fd178, %fd2990;
	fma.rn.f64 	%fd2992, %fd30, %fd179, %fd2991;
	fma.rn.f64 	%fd2993, %fd29, %fd180, %fd2992;
	fma.rn.f64 	%fd2994, %fd28, %fd181, %fd2993;
	fma.rn.f64 	%fd2995, %fd27, %fd182, %fd2994;
	fma.rn.f64 	%fd2996, %fd26, %fd183, %fd2995;
	fma.rn.f64 	%fd2997, %fd25, %fd184, %fd2996;
	sub.f64 	%fd2998, %fd2997, %fd24;
	abs.f64 	%fd2999, %fd2998;
	ld.param.f64 	%fd3000, [%rd2057+528];
	mul.f64 	%fd3001, %fd1, %fd3000;
	setp.gt.f64 	%p248, %fd2999, %fd3001;
	@%p248 bra 	$L__BB2_608;
	fma.rn.f64 	%fd3002, %fd23, %fd175, 0d0000000000000000;
	fma.rn.f64 	%fd3003, %fd130, %fd176, %fd3002;
	mov.u64 	%rd2059, %rd1115;
	ld.param.f64 	%fd3004, [%rd2059+552];
	fma.rn.f64 	%fd3005, %fd3004, %fd177, %fd3003;
	ld.param.f64 	%fd3006, [%rd2059+560];
	fma.rn.f64 	%fd3007, %fd3006, %fd178, %fd3005;
	ld.param.f64 	%fd3008, [%rd2059+568];
	fma.rn.f64 	%fd3009, %fd3008, %fd179, %fd3007;
	ld.param.f64 	%fd3010, [%rd2059+576];
	fma.rn.f64 	%fd3011, %fd3010, %fd180, %fd3009;
	ld.param.f64 	%fd3012, [%rd2059+584];
	fma.rn.f64 	%fd3013, %fd3012, %fd181, %fd3011;
	ld.param.f64 	%fd3014, [%rd2059+592];
	fma.rn.f64 	%fd3015, %fd3014, %fd182, %fd3013;
	ld.param.f64 	%fd3016, [%rd2059+600];
	fma.rn.f64 	%fd3017, %fd3016, %fd183, %fd3015;
	ld.param.f64 	%fd3018, [%rd2059+608];
	fma.rn.f64 	%fd3019, %fd3018, %fd184, %fd3017;
	ld.param.f64 	%fd3020, [%rd2059+616];
	sub.f64 	%fd3021, %fd3019, %fd3020;
	abs.f64 	%fd3022, %fd3021;
	ld.param.f64 	%fd3023, [%rd2059+624];
	mul.f64 	%fd3024, %fd1, %fd3023;
	setp.gt.f64 	%p249, %fd3022, %fd3024;
	@%p249 bra 	$L__BB2_608;
	mov.u64 	%rd2061, %rd1115;
	ld.param.f64 	%fd3025, [%rd2061+632];
	fma.rn.f64 	%fd3026, %fd3025, %fd175, 0d0000000000000000;
	ld.param.f64 	%fd3027, [%rd2061+640];
	fma.rn.f64 	%fd3028, %fd3027, %fd176, %fd3026;
	ld.param.f64 	%fd3029, [%rd2061+648];
	fma.rn.f64 	%fd3030, %fd3029, %fd177, %fd3028;
	ld.param.f64 	%fd3031, [%rd2061+656];
	fma.rn.f64 	%fd3032, %fd3031, %fd178, %fd3030;
	ld.param.f64 	%fd3033, [%rd2061+664];
	fma.rn.f64 	%fd3034, %fd3033, %fd179, %fd3032;
	ld.param.f64 	%fd3035, [%rd2061+672];
	fma.rn.f64 	%fd3036, %fd3035, %fd180, %fd3034;
	ld.param.f64 	%fd3037, [%rd2061+680];
	fma.rn.f64 	%fd3038, %fd3037, %fd181, %fd3036;
	ld.param.f64 	%fd3039, [%rd2061+688];
	fma.rn.f64 	%fd3040, %fd3039, %fd182, %fd3038;
	ld.param.f64 	%fd3041, [%rd2061+696];
	fma.rn.f64 	%fd3042, %fd3041, %fd183, %fd3040;
	ld.param.f64 	%fd3043, [%rd2061+704];
	fma.rn.f64 	%fd3044, %fd3043, %fd184, %fd3042;
	ld.param.f64 	%fd3045, [%rd2061+712];
	sub.f64 	%fd3046, %fd3044, %fd3045;
	abs.f64 	%fd3047, %fd3046;
	ld.param.f64 	%fd3048, [%rd2061+720];
	mul.f64 	%fd3049, %fd1, %fd3048;
	setp.gt.f64 	%p250, %fd3047, %fd3049;
	@%p250 bra 	$L__BB2_608;
	mov.u64 	%rd2063, %rd1115;
	ld.param.f64 	%fd3050, [%rd2063+728];
	fma.rn.f64 	%fd3051, %fd3050, %fd175, 0d0000000000000000;
	ld.param.f64 	%fd3052, [%rd2063+736];
	fma.rn.f64 	%fd3053, %fd3052, %fd176, %fd3051;
	ld.param.f64 	%fd3054, [%rd2063+744];
	fma.rn.f64 	%fd3055, %fd3054, %fd177, %fd3053;
	ld.param.f64 	%fd3056, [%rd2063+752];
	fma.rn.f64 	%fd3057, %fd3056, %fd178, %fd3055;
	ld.param.f64 	%fd3058, [%rd2063+760];
	fma.rn.f64 	%fd3059, %fd3058, %fd179, %fd3057;
	ld.param.f64 	%fd3060, [%rd2063+768];
	fma.rn.f64 	%fd3061, %fd3060, %fd180, %fd3059;
	ld.param.f64 	%fd3062, [%rd2063+776];
	fma.rn.f64 	%fd3063, %fd3062, %fd181, %fd3061;
	ld.param.f64 	%fd3064, [%rd2063+784];
	fma.rn.f64 	%fd3065, %fd3064, %fd182, %fd3063;
	ld.param.f64 	%fd3066, [%rd2063+792];
	fma.rn.f64 	%fd3067, %fd3066, %fd183, %fd3065;
	ld.param.f64 	%fd3068, [%rd2063+800];
	fma.rn.f64 	%fd3069, %fd3068, %fd184, %fd3067;
	ld.param.f64 	%fd3070, [%rd2063+808];
	sub.f64 	%fd3071, %fd3069, %fd3070;
	abs.f64 	%fd3072, %fd3071;
	ld.param.f64 	%fd3073, [%rd2063+816];
	mul.f64 	%fd3074, %fd1, %fd3073;
	setp.gt.f64 	%p251, %fd3072, %fd3074;
	@%p251 bra 	$L__BB2_608;
	mov.u64 	%rd2065, %rd1115;
	ld.param.f64 	%fd3075, [%rd2065+824];
	fma.rn.f64 	%fd3076, %fd3075, %fd175, 0d0000000000000000;
	ld.param.f64 	%fd3077, [%rd2065+832];
	fma.rn.f64 	%fd3078, %fd3077, %fd176, %fd3076;
	ld.param.f64 	%fd3079, [%rd2065+840];
	fma.rn.f64 	%fd3080, %fd3079, %fd177, %fd3078;
	ld.param.f64 	%fd3081, [%rd2065+848];
	fma.rn.f64 	%fd3082, %fd3081, %fd178, %fd3080;
	ld.param.f64 	%fd3083, [%rd2065+856];
	fma.rn.f64 	%fd3084, %fd3083, %fd179, %fd3082;
	ld.param.f64 	%fd3085, [%rd2065+864];
	fma.rn.f64 	%fd3086, %fd3085, %fd180, %fd3084;
	ld.param.f64 	%fd3087, [%rd2065+872];
	fma.rn.f64 	%fd3088, %fd3087, %fd181, %fd3086;
	ld.param.f64 	%fd3089, [%rd2065+880];
	fma.rn.f64 	%fd3090, %fd3089, %fd182, %fd3088;
	ld.param.f64 	%fd3091, [%rd2065+888];
	fma.rn.f64 	%fd3092, %fd3091, %fd183, %fd3090;
	ld.param.f64 	%fd3093, [%rd2065+896];
	fma.rn.f64 	%fd3094, %fd3093, %fd184, %fd3092;
	ld.param.f64 	%fd3095, [%rd2065+904];
	sub.f64 	%fd3096, %fd3094, %fd3095;
	abs.f64 	%fd3097, %fd3096;
	ld.param.f64 	%fd3098, [%rd2065+912];
	mul.f64 	%fd3099, %fd1, %fd3098;
	setp.gt.f64 	%p252, %fd3097, %fd3099;
	@%p252 bra 	$L__BB2_608;
	mov.u64 	%rd2067, %rd1115;
	ld.param.f64 	%fd3100, [%rd2067+920];
	fma.rn.f64 	%fd3101, %fd3100, %fd175, 0d0000000000000000;
	ld.param.f64 	%fd3102, [%rd2067+928];
	fma.rn.f64 	%fd3103, %fd3102, %fd176, %fd3101;
	ld.param.f64 	%fd3104, [%rd2067+936];
	fma.rn.f64 	%fd3105, %fd3104, %fd177, %fd3103;
	ld.param.f64 	%fd3106, [%rd2067+944];
	fma.rn.f64 	%fd3107, %fd3106, %fd178, %fd3105;
	ld.param.f64 	%fd3108, [%rd2067+952];
	fma.rn.f64 	%fd3109, %fd3108, %fd179, %fd3107;
	ld.param.f64 	%fd3110, [%rd2067+960];
	fma.rn.f64 	%fd3111, %fd3110, %fd180, %fd3109;
	ld.param.f64 	%fd3112, [%rd2067+968];
	fma.rn.f64 	%fd3113, %fd3112, %fd181, %fd3111;
	fma.rn.f64 	%fd3114, %fd20, %fd182, %fd3113;
	fma.rn.f64 	%fd3115, %fd19, %fd183, %fd3114;
	fma.rn.f64 	%fd3116, %fd18, %fd184, %fd3115;
	sub.f64 	%fd3117, %fd3116, %fd17;
	abs.f64 	%fd3118, %fd3117;
	ld.param.f64 	%fd3119, [%rd2067+1008];
	mul.f64 	%fd3120, %fd1, %fd3119;
	setp.gt.f64 	%p253, %fd3118, %fd3120;
	@%p253 bra 	$L__BB2_608;
	fma.rn.f64 	%fd3121, %fd16, %fd175, 0d0000000000000000;
	fma.rn.f64 	%fd3122, %fd15, %fd176, %fd3121;
	fma.rn.f64 	%fd3123, %fd14, %fd177, %fd3122;
	fma.rn.f64 	%fd3124, %fd13, %fd178, %fd3123;
	mov.u64 	%rd2069, %rd1115;
	ld.param.f64 	%fd3125, [%rd2069+1048];
	fma.rn.f64 	%fd3126, %fd3125, %fd179, %fd3124;
	fma.rn.f64 	%fd3127, %fd12, %fd180, %fd3126;
	fma.rn.f64 	%fd3128, %fd11, %fd181, %fd3127;
	fma.rn.f64 	%fd3129, %fd10, %fd182, %fd3128;
	ld.param.f64 	%fd3130, [%rd2069+1080];
	fma.rn.f64 	%fd3131, %fd3130, %fd183, %fd3129;
	fma.rn.f64 	%fd3132, %fd9, %fd184, %fd3131;
	sub.f64 	%fd3133, %fd3132, %fd8;
	abs.f64 	%fd3134, %fd3133;
	ld.param.f64 	%fd3135, [%rd2069+1104];
	mul.f64 	%fd3136, %fd1, %fd3135;
	setp.gt.f64 	%p254, %fd3134, %fd3136;
	@%p254 bra 	$L__BB2_608;
	mov.u64 	%rd2071, %rd1115;
	ld.param.f64 	%fd3137, [%rd2071+1112];
	fma.rn.f64 	%fd3138, %fd3137, %fd175, 0d0000000000000000;
	ld.param.f64 	%fd3139, [%rd2071+1120];
	fma.rn.f64 	%fd3140, %fd3139, %fd176, %fd3138;
	ld.param.f64 	%fd3141, [%rd2071+1128];
	fma.rn.f64 	%fd3142, %fd3141, %fd177, %fd3140;
	fma.rn.f64 	%fd3143, %fd7, %fd178, %fd3142;
	fma.rn.f64 	%fd3144, %fd6, %fd179, %fd3143;
	fma.rn.f64 	%fd3145, %fd131, %fd180, %fd3144;
	ld.param.f64 	%fd3146, [%rd2071+1160];
	fma.rn.f64 	%fd3147, %fd3146, %fd181, %fd3145;
	ld.param.f64 	%fd3148, [%rd2071+1168];
	fma.rn.f64 	%fd3149, %fd3148, %fd182, %fd3147;
	fma.rn.f64 	%fd3150, %fd2, %fd183, %fd3149;
	ld.param.f64 	%fd3151, [%rd2071+1184];
	fma.rn.f64 	%fd3152, %fd3151, %fd184, %fd3150;
	ld.param.f64 	%fd3153, [%rd2071+1192];
	sub.f64 	%fd3154, %fd3152, %fd3153;
	abs.f64 	%fd3155, %fd3154;
	ld.param.f64 	%fd3156, [%rd2071+1200];
	mul.f64 	%fd3157, %fd1, %fd3156;
	setp.gt.f64 	%p255, %fd3155, %fd3157;
	@%p255 bra 	$L__BB2_608;
	mov.b64 	%rd2845, 1;
$L__BB2_608:
	mov.u64 	%rd2074, %rd1115;
	ld.param.u64 	%rd2075, [%rd2074];
	add.s64 	%rd2077, %rd2075, %rd1120;
	add.s64 	%rd2079, %rd2077, %rd1647;
	add.s64 	%rd920, %rd2079, 2560;
	ld.param.u64 	%rd2080, [%rd2074+1256];
	setp.ge.u64 	%p256, %rd920, %rd2080;
	mov.b64 	%rd2865, 0;
	@%p256 bra 	$L__BB2_650;
	mov.u64 	%rd2081, %rd1115;
	ld.param.s32 	%rd2082, [%rd2081+1252];
	or.b64  	%rd2083, %rd920, %rd2082;
	and.b64  	%rd2084, %rd2083, -4294967296;
	setp.ne.s64 	%p257, %rd2084, 0;
	@%p257 bra 	$L__BB2_611;
	mov.u64 	%rd2088, %rd1115;
	ld.param.u32 	%r787, [%rd2088+1252];
	cvt.u32.u64 	%r788, %rd920;
	div.u32 	%r789, %r788, %r787;
	mul.lo.s32 	%r790, %r789, %r787;
	sub.s32 	%r791, %r788, %r790;
	cvt.u64.u32 	%rd2846, %r789;
	cvt.u64.u32 	%rd2847, %r791;
	bra.uni 	$L__BB2_612;
$L__BB2_611:
	mov.u64 	%rd2085, %rd1115;
	ld.param.s32 	%rd2086, [%rd2085+1252];
	div.u64 	%rd2846, %rd920, %rd2086;
	mul.lo.s64 	%rd2087, %rd2846, %rd2086;
	sub.s64 	%rd2847, %rd920, %rd2087;
$L__BB2_612:
	cvt.u32.u64 	%r133, %rd2847;
	or.b64  	%rd2089, %rd2846, %rd5;
	and.b64  	%rd2090, %rd2089, -4294967296;
	setp.ne.s64 	%p258, %rd2090, 0;
	@%p258 bra 	$L__BB2_614;
	cvt.u32.u64 	%r792, %rd5;
	cvt.u32.u64 	%r793, %rd2846;
	div.u32 	%r794, %r793, %r792;
	mul.lo.s32 	%r795, %r794, %r792;
	sub.s32 	%r796, %r793, %r795;
	cvt.u64.u32 	%rd2848, %r794;
	cvt.u64.u32 	%rd2849, %r796;
	bra.uni 	$L__BB2_615;
$L__BB2_614:
	div.u64 	%rd2848, %rd2846, %rd5;
	mul.lo.s64 	%rd2091, %rd2848, %rd5;
	sub.s64 	%rd2849, %rd2846, %rd2091;
$L__BB2_615:
	cvt.u32.u64 	%r134, %rd2849;
	mov.u64 	%rd2092, %rd1115;
	ld.param.s32 	%rd2093, [%rd2092+1244];
	or.b64  	%rd2094, %rd2848, %rd2093;
	and.b64  	%rd2095, %rd2094, -4294967296;
	setp.ne.s64 	%p259, %rd2095, 0;
	@%p259 bra 	$L__BB2_617;
	mov.u64 	%rd2099, %rd1115;
	ld.param.u32 	%r797, [%rd2099+1244];
	cvt.u32.u64 	%r798, %rd2848;
	div.u32 	%r799, %r798, %r797;
	mul.lo.s32 	%r800, %r799, %r797;
	sub.s32 	%r801, %r798, %r800;
	cvt.u64.u32 	%rd2850, %r799;
	cvt.u64.u32 	%rd2851, %r801;
	bra.uni 	$L__BB2_618;
$L__BB2_617:
	mov.u64 	%rd2096, %rd1115;
	ld.param.s32 	%rd2097, [%rd2096+1244];
	div.u64 	%rd2850, %rd2848, %rd2097;
	mul.lo.s64 	%rd2098, %rd2850, %rd2097;
	sub.s64 	%rd2851, %rd2848, %rd2098;
$L__BB2_618:
	cvt.u32.u64 	%r135, %rd2851;
	or.b64  	%rd2100, %rd2850, %rd7;
	and.b64  	%rd2101, %rd2100, -4294967296;
	setp.ne.s64 	%p260, %rd2101, 0;
	@%p260 bra 	$L__BB2_620;
	cvt.u32.u64 	%r802, %rd7;
	cvt.u32.u64 	%r803, %rd2850;
	div.u32 	%r804, %r803, %r802;
	mul.lo.s32 	%r805, %r804, %r802;
	sub.s32 	%r806, %r803, %r805;
	cvt.u64.u32 	%rd2852, %r804;
	cvt.u64.u32 	%rd2853, %r806;
	bra.uni 	$L__BB2_621;
$L__BB2_620:
	div.u64 	%rd2852, %rd2850, %rd7;
	mul.lo.s64 	%rd2102, %rd2852, %rd7;
	sub.s64 	%rd2853, %rd2850, %rd2102;
$L__BB2_621:
	cvt.u32.u64 	%r136, %rd2853;
	mov.u64 	%rd2103, %rd1115;
	ld.param.s32 	%rd2104, [%rd2103+1236];
	or.b64  	%rd2105, %rd2852, %rd2104;
	and.b64  	%rd2106, %rd2105, -4294967296;
	setp.ne.s64 	%p261, %rd2106, 0;
	@%p261 bra 	$L__BB2_623;
	mov.u64 	%rd2110, %rd1115;
	ld.param.u32 	%r807, [%rd2110+1236];
	cvt.u32.u64 	%r808, %rd2852;
	div.u32 	%r809, %r808, %r807;
	mul.lo.s32 	%r810, %r809, %r807;
	sub.s32 	%r811, %r808, %r810;
	cvt.u64.u32 	%rd2854, %r809;
	cvt.u64.u32 	%rd2855, %r811;
	bra.uni 	$L__BB2_624;
$L__BB2_623:
	mov.u64 	%rd2107, %rd1115;
	ld.param.s32 	%rd2108, [%rd2107+1236];
	div.u64 	%rd2854, %rd2852, %rd2108;
	mul.lo.s64 	%rd2109, %rd2854, %rd2108;
	sub.s64 	%rd2855, %rd2852, %rd2109;
$L__BB2_624:
	cvt.u32.u64 	%r137, %rd2855;
	or.b64  	%rd2111, %rd2854, %rd9;
	and.b64  	%rd2112, %rd2111, -4294967296;
	setp.ne.s64 	%p262, %rd2112, 0;
	@%p262 bra 	$L__BB2_626;
	cvt.u32.u64 	%r812, %rd9;
	cvt.u32.u64 	%r813, %rd2854;
	div.u32 	%r814, %r813, %r812;
	mul.lo.s32 	%r815, %r814, %r812;
	sub.s32 	%r816, %r813, %r815;
	cvt.u64.u32 	%rd2856, %r814;
	cvt.u64.u32 	%rd2857, %r816;
	bra.uni 	$L__BB2_627;
$L__BB2_626:
	div.u64 	%rd2856, %rd2854, %rd9;
	mul.lo.s64 	%rd2113, %rd2856, %rd9;
	sub.s64 	%rd2857, %rd2854, %rd2113;
$L__BB2_627:
	cvt.u32.u64 	%r138, %rd2857;
	mov.u64 	%rd2114, %rd1115;
	ld.param.s32 	%rd2115, [%rd2114+1228];
	or.b64  	%rd2116, %rd2856, %rd2115;
	and.b64  	%rd2117, %rd2116, -4294967296;
	setp.ne.s64 	%p263, %rd2117, 0;
	@%p263 bra 	$L__BB2_629;
	mov.u64 	%rd2121, %rd1115;
	ld.param.u32 	%r817, [%rd2121+1228];
	cvt.u32.u64 	%r818, %rd2856;
	div.u32 	%r819, %r818, %r817;
	mul.lo.s32 	%r820, %r819, %r817;
	sub.s32 	%r821, %r818, %r820;
	cvt.u64.u32 	%rd2858, %r819;
	cvt.u64.u32 	%rd2859, %r821;
	bra.uni 	$L__BB2_630;
$L__BB2_629:
	mov.u64 	%rd2118, %rd1115;
	ld.param.s32 	%rd2119, [%rd2118+1228];
	div.u64 	%rd2858, %rd2856, %rd2119;
	mul.lo.s64 	%rd2120, %rd2858, %rd2119;
	sub.s64 	%rd2859, %rd2856, %rd2120;
$L__BB2_630:
	cvt.u32.u64 	%r139, %rd2859;
	or.b64  	%rd2122, %rd2858, %rd11;
	and.b64  	%rd2123, %rd2122, -4294967296;
	setp.ne.s64 	%p264, %rd2123, 0;
	@%p264 bra 	$L__BB2_632;
	cvt.u32.u64 	%r822, %rd11;
	cvt.u32.u64 	%r823, %rd2858;
	div.u32 	%r824, %r823, %r822;
	mul.lo.s32 	%r825, %r824, %r822;
	sub.s32 	%r826, %r823, %r825;
	cvt.u64.u32 	%rd2860, %r824;
	cvt.u64.u32 	%rd2861, %r826;
	bra.uni 	$L__BB2_633;
$L__BB2_632:
	div.u64 	%rd2860, %rd2858, %rd11;
	mul.lo.s64 	%rd2124, %rd2860, %rd11;
	sub.s64 	%rd2861, %rd2858, %rd2124;
$L__BB2_633:
	cvt.u32.u64 	%r140, %rd2861;
	mov.u64 	%rd2125, %rd1115;
	ld.param.s32 	%rd2126, [%rd2125+1220];
	or.b64  	%rd2127, %rd2860, %rd2126;
	and.b64  	%rd2128, %rd2127, -4294967296;
	setp.ne.s64 	%p265, %rd2128, 0;
	@%p265 bra 	$L__BB2_635;
	mov.u64 	%rd2132, %rd1115;
	ld.param.u32 	%r827, [%rd2132+1220];
	cvt.u32.u64 	%r828, %rd2860;
	div.u32 	%r829, %r828, %r827;
	mul.lo.s32 	%r830, %r829, %r827;
	sub.s32 	%r831, %r828, %r830;
	cvt.u64.u32 	%rd2862, %r829;
	cvt.u64.u32 	%rd2863, %r831;
	bra.uni 	$L__BB2_636;
$L__BB2_635:
	mov.u64 	%rd2129, %rd1115;
	ld.param.s32 	%rd2130, [%rd2129+1220];
	div.u64 	%rd2862, %rd2860, %rd2130;
	mul.lo.s64 	%rd2131, %rd2862, %rd2130;
	sub.s64 	%rd2863, %rd2860, %rd2131;
$L__BB2_636:
	cvt.u32.u64 	%r141, %rd2863;
	or.b64  	%rd2133, %rd2862, %rd13;
	and.b64  	%rd2134, %rd2133, -4294967296;
	setp.ne.s64 	%p266, %rd2134, 0;
	@%p266 bra 	$L__BB2_638;
	cvt.u32.u64 	%r832, %rd13;
	cvt.u32.u64 	%r833, %rd2862;
	rem.u32 	%r834, %r833, %r832;
	cvt.u64.u32 	%rd2864, %r834;
	bra.uni 	$L__BB2_639;
$L__BB2_638:
	rem.u64 	%rd2864, %rd2862, %rd13;
$L__BB2_639:
	cvt.u32.u64 	%r835, %rd2864;
	cvt.rn.f64.s32 	%fd3158, %r835;
	fma.rn.f64 	%fd185, %fd38, %fd3158, %fd39;
	cvt.rn.f64.s32 	%fd3159, %r141;
	mov.u64 	%rd2136, %rd1115;
	ld.param.f64 	%fd3160, [%rd2136+32];
	fma.rn.f64 	%fd186, %fd37, %fd3159, %fd3160;
	cvt.rn.f64.s32 	%fd3161, %r140;
	ld.param.f64 	%fd3162, [%rd2136+72];
	ld.param.f64 	%fd3163, [%rd2136+56];
	fma.rn.f64 	%fd187, %fd3162, %fd3161, %fd3163;
	cvt.rn.f64.s32 	%fd3164, %r139;
	ld.param.f64 	%fd3165, [%rd2136+96];
	ld.param.f64 	%fd3166, [%rd2136+80];
	fma.rn.f64 	%fd188, %fd3165, %fd3164, %fd3166;
	cvt.rn.f64.s32 	%fd3167, %r138;
	ld.param.f64 	%fd3168, [%rd2136+120];
	ld.param.f64 	%fd3169, [%rd2136+104];
	fma.rn.f64 	%fd189, %fd3168, %fd3167, %fd3169;
	cvt.rn.f64.s32 	%fd3170, %r137;
	ld.param.f64 	%fd3171, [%rd2136+144];
	ld.param.f64 	%fd3172, [%rd2136+128];
	fma.rn.f64 	%fd190, %fd3171, %fd3170, %fd3172;
	cvt.rn.f64.s32 	%fd3173, %r136;
	ld.param.f64 	%fd3174, [%rd2136+168];
	ld.param.f64 	%fd3175, [%rd2136+152];
	fma.rn.f64 	%fd191, %fd3174, %fd3173, %fd3175;
	cvt.rn.f64.s32 	%fd3176, %r135;
	ld.param.f64 	%fd3177, [%rd2136+192];
	ld.param.f64 	%fd3178, [%rd2136+176];
	fma.rn.f64 	%fd192, %fd3177, %fd3176, %fd3178;
	cvt.rn.f64.s32 	%fd3179, %r134;
	fma.rn.f64 	%fd193, %fd35, %fd3179, %fd36;
	cvt.rn.f64.s32 	%fd3180, %r133;
	ld.param.f64 	%fd3181, [%rd2136+240];
	ld.param.f64 	%fd3182, [%rd2136+224];
	fma.rn.f64 	%fd194, %fd3181, %fd3180, %fd3182;
	fma.rn.f64 	%fd3183, %fd34, %fd185, 0d0000000000000000;
	ld.param.f64 	%fd3184, [%rd2136+256];
	fma.rn.f64 	%fd3185, %fd3184, %fd186, %fd3183;
	ld.param.f64 	%fd3186, [%rd2136+264];
	fma.rn.f64 	%fd3187, %fd3186, %fd187, %fd3185;
	ld.param.f64 	%fd3188, [%rd2136+272];
	fma.rn.f64 	%fd3189, %fd3188, %fd188, %fd3187;
	ld.param.f64 	%fd3190, [%rd2136+280];
	fma.rn.f64 	%fd3191, %fd3190, %fd189, %fd3189;
	ld.param.f64 	%fd3192, [%rd2136+288];
	fma.rn.f64 	%fd3193, %fd3192, %fd190, %fd3191;
	ld.param.f64 	%fd3194, [%rd2136+296];
	fma.rn.f64 	%fd3195, %fd3194, %fd191, %fd3193;
	ld.param.f64 	%fd3196, [%rd2136+304];
	fma.rn.f64 	%fd3197, %fd3196, %fd192, %fd3195;
	ld.param.f64 	%fd3198, [%rd2136+312];
	fma.rn.f64 	%fd3199, %fd3198, %fd193, %fd3197;
	ld.param.f64 	%fd3200, [%rd2136+320];
	fma.rn.f64 	%fd3201, %fd3200, %fd194, %fd3199;
	ld.param.f64 	%fd3202, [%rd2136+328];
	sub.f64 	%fd3203, %fd3201, %fd3202;
	abs.f64 	%fd3204, %fd3203;
	ld.param.f64 	%fd3205, [%rd2136+336];
	mul.f64 	%fd3206, %fd1, %fd3205;
	setp.gt.f64 	%p267, %fd3204, %fd3206;
	@%p267 bra 	$L__BB2_650;
	mov.u64 	%rd2138, %rd1115;
	ld.param.f64 	%fd3207, [%rd2138+344];
	fma.rn.f64 	%fd3208, %fd3207, %fd185, 0d0000000000000000;
	ld.param.f64 	%fd3209, [%rd2138+352];
	fma.rn.f64 	%fd3210, %fd3209, %fd186, %fd3208;
	ld.param.f64 	%fd3211, [%rd2138+360];
	fma.rn.f64 	%fd3212, %fd3211, %fd187, %fd3210;
	ld.param.f64 	%fd3213, [%rd2138+368];
	fma.rn.f64 	%fd3214, %fd3213, %fd188, %fd3212;
	ld.param.f64 	%fd3215, [%rd2138+376];
	fma.rn.f64 	%fd3216, %fd3215, %fd189, %fd3214;
	ld.param.f64 	%fd3217, [%rd2138+384];
	fma.rn.f64 	%fd3218, %fd3217, %fd190, %fd3216;
	ld.param.f64 	%fd3219, [%rd2138+392];
	fma.rn.f64 	%fd3220, %fd3219, %fd191, %fd3218;
	ld.param.f64 	%fd3221, [%rd2138+400];
	fma.rn.f64 	%fd3222, %fd3221, %fd192, %fd3220;
	ld.param.f64 	%fd3223, [%rd2138+408];
	fma.rn.f64 	%fd3224, %fd3223, %fd193, %fd3222;
	ld.param.f64 	%fd3225, [%rd2138+416];
	fma.rn.f64 	%fd3226, %fd3225, %fd194, %fd3224;
	ld.param.f64 	%fd3227, [%rd2138+424];
	sub.f64 	%fd3228, %fd3226, %fd3227;
	abs.f64 	%fd3229, %fd3228;
	ld.param.f64 	%fd3230, [%rd2138+432];
	mul.f64 	%fd3231, %fd1, %fd3230;
	setp.gt.f64 	%p268, %fd3229, %fd3231;
	@%p268 bra 	$L__BB2_650;
	mov.u64 	%rd2140, %rd1115;
	ld.param.f64 	%fd3232, [%rd2140+440];
	fma.rn.f64 	%fd3233, %fd3232, %fd185, 0d0000000000000000;
	ld.param.f64 	%fd3234, [%rd2140+448];
	fma.rn.f64 	%fd3235, %fd3234, %fd186, %fd3233;
	ld.param.f64 	%fd3236, [%rd2140+456];
	fma.rn.f64 	%fd3237, %fd3236, %fd187, %fd3235;
	fma.rn.f64 	%fd3238, %fd31, %fd188, %fd3237;
	fma.rn.f64 	%fd3239, %fd30, %fd189, %fd3238;
	fma.rn.f64 	%fd3240, %fd29, %fd190, %fd3239;
	fma.rn.f64 	%fd3241, %fd28, %fd191, %fd3240;
	fma.rn.f64 	%fd3242, %fd27, %fd192, %fd3241;
	fma.rn.f64 	%fd3243, %fd26, %fd193, %fd3242;
	fma.rn.f64 	%fd3244, %fd25, %fd194, %fd3243;
	sub.f64 	%fd3245, %fd3244, %fd24;
	abs.f64 	%fd3246, %fd3245;
	ld.param.f64 	%fd3247, [%rd2140+528];
	mul.f64 	%fd3248, %fd1, %fd3247;
	setp.gt.f64 	%p269, %fd3246, %fd3248;
	@%p269 bra 	$L__BB2_650;
	fma.rn.f64 	%fd3249, %fd23, %fd185, 0d0000000000000000;
	fma.rn.f64 	%fd3250, %fd130, %fd186, %fd3249;
	mov.u64 	%rd2142, %rd1115;
	ld.param.f64 	%fd3251, [%rd2142+552];
	fma.rn.f64 	%fd3252, %fd3251, %fd187, %fd3250;
	ld.param.f64 	%fd3253, [%rd2142+560];
	fma.rn.f64 	%fd3254, %fd3253, %fd188, %fd3252;
	ld.param.f64 	%fd3255, [%rd2142+568];
	fma.rn.f64 	%fd3256, %fd3255, %fd189, %fd3254;
	ld.param.f64 	%fd3257, [%rd2142+576];
	fma.rn.f64 	%fd3258, %fd3257, %fd190, %fd3256;
	ld.param.f64 	%fd3259, [%rd2142+584];
	fma.rn.f64 	%fd3260, %fd3259, %fd191, %fd3258;
	ld.param.f64 	%fd3261, [%rd2142+592];
	fma.rn.f64 	%fd3262, %fd3261, %fd192, %fd3260;
	ld.param.f64 	%fd3263, [%rd2142+600];
	fma.rn.f64 	%fd3264, %fd3263, %fd193, %fd3262;
	ld.param.f64 	%fd3265, [%rd2142+608];
	fma.rn.f64 	%fd3266, %fd3265, %fd194, %fd3264;
	ld.param.f64 	%fd3267, [%rd2142+616];
	sub.f64 	%fd3268, %fd3266, %fd3267;
	abs.f64 	%fd3269, %fd3268;
	ld.param.f64 	%fd3270, [%rd2142+624];
	mul.f64 	%fd3271, %fd1, %fd3270;
	setp.gt.f64 	%p270, %fd3269, %fd3271;
	@%p270 bra 	$L__BB2_650;
	mov.u64 	%rd2144, %rd1115;
	ld.param.f64 	%fd3272, [%rd2144+632];
	fma.rn.f64 	%fd3273, %fd3272, %fd185, 0d0000000000000000;
	ld.param.f64 	%fd3274, [%rd2144+640];
	fma.rn.f64 	%fd3275, %fd3274, %fd186, %fd3273;
	ld.param.f64 	%fd3276, [%rd2144+648];
	fma.rn.f64 	%fd3277, %fd3276, %fd187, %fd3275;
	ld.param.f64 	%fd3278, [%rd2144+656];
	fma.rn.f64 	%fd3279, %fd3278, %fd188, %fd3277;
	ld.param.f64 	%fd3280, [%rd2144+664];
	fma.rn.f64 	%fd3281, %fd3280, %fd189, %fd3279;
	ld.param.f64 	%fd3282, [%rd2144+672];
	fma.rn.f64 	%fd3283, %fd3282, %fd190, %fd3281;
	ld.param.f64 	%fd3284, [%rd2144+680];
	fma.rn.f64 	%fd3285, %fd3284, %fd191, %fd3283;
	ld.param.f64 	%fd3286, [%rd2144+688];
	fma.rn.f64 	%fd3287, %fd3286, %fd192, %fd3285;
	ld.param.f64 	%fd3288, [%rd2144+696];
	fma.rn.f64 	%fd3289, %fd3288, %fd193, %fd3287;
	ld.param.f64 	%fd3290, [%rd2144+704];
	fma.rn.f64 	%fd3291, %fd3290, %fd194, %fd3289;
	ld.param.f64 	%fd3292, [%rd2144+712];
	sub.f64 	%fd3293, %fd3291, %fd3292;
	abs.f64 	%fd3294, %fd3293;
	ld.param.f64 	%fd3295, [%rd2144+720];
	mul.f64 	%fd3296, %fd1, %fd3295;
	setp.gt.f64 	%p271, %fd3294, %fd3296;
	@%p271 bra 	$L__BB2_650;
	mov.u64 	%rd2146, %rd1115;
	ld.param.f64 	%fd3297, [%rd2146+728];
	fma.rn.f64 	%fd3298, %fd3297, %fd185, 0d0000000000000000;
	ld.param.f64 	%fd3299, [%rd2146+736];
	fma.rn.f64 	%fd3300, %fd3299, %fd186, %fd3298;
	ld.param.f64 	%fd3301, [%rd2146+744];
	fma.rn.f64 	%fd3302, %fd3301, %fd187, %fd3300;
	ld.param.f64 	%fd3303, [%rd2146+752];
	fma.rn.f64 	%fd3304, %fd3303, %fd188, %fd3302;
	ld.param.f64 	%fd3305, [%rd2146+760];
	fma.rn.f64 	%fd3306, %fd3305, %fd189, %fd3304;
	ld.param.f64 	%fd3307, [%rd2146+768];
	fma.rn.f64 	%fd3308, %fd3307, %fd190, %fd3306;
	ld.param.f64 	%fd3309, [%rd2146+776];
	fma.rn.f64 	%fd3310, %fd3309, %fd191, %fd3308;
	ld.param.f64 	%fd3311, [%rd2146+784];
	fma.rn.f64 	%fd3312, %fd3311, %fd192, %fd3310;
	ld.param.f64 	%fd3313, [%rd2146+792];
	fma.rn.f64 	%fd3314, %fd3313, %fd193, %fd3312;
	ld.param.f64 	%fd3315, [%rd2146+800];
	fma.rn.f64 	%fd3316, %fd3315, %fd194, %fd3314;
	ld.param.f64 	%fd3317, [%rd2146+808];
	sub.f64 	%fd3318, %fd3316, %fd3317;
	abs.f64 	%fd3319, %fd3318;
	ld.param.f64 	%fd3320, [%rd2146+816];
	mul.f64 	%fd3321, %fd1, %fd3320;
	setp.gt.f64 	%p272, %fd3319, %fd3321;
	@%p272 bra 	$L__BB2_650;
	mov.u64 	%rd2148, %rd1115;
	ld.param.f64 	%fd3322, [%rd2148+824];
	fma.rn.f64 	%fd3323, %fd3322, %fd185, 0d0000000000000000;
	ld.param.f64 	%fd3324, [%rd2148+832];
	fma.rn.f64 	%fd3325, %fd3324, %fd186, %fd3323;
	ld.param.f64 	%fd3326, [%rd2148+840];
	fma.rn.f64 	%fd3327, %fd3326, %fd187, %fd3325;
	ld.param.f64 	%fd3328, [%rd2148+848];
	fma.rn.f64 	%fd3329, %fd3328, %fd188, %fd3327;
	ld.param.f64 	%fd3330, [%rd2148+856];
	fma.rn.f64 	%fd3331, %fd3330, %fd189, %fd3329;
	ld.param.f64 	%fd3332, [%rd2148+864];
	fma.rn.f64 	%fd3333, %fd3332, %fd190, %fd3331;
	ld.param.f64 	%fd3334, [%rd2148+872];
	fma.rn.f64 	%fd3335, %fd3334, %fd191, %fd3333;
	ld.param.f64 	%fd3336, [%rd2148+880];
	fma.rn.f64 	%fd3337, %fd3336, %fd192, %fd3335;
	ld.param.f64 	%fd3338, [%rd2148+888];
	fma.rn.f64 	%fd3339, %fd3338, %fd193, %fd3337;
	ld.param.f64 	%fd3340, [%rd2148+896];
	fma.rn.f64 	%fd3341, %fd3340, %fd194, %fd3339;
	ld.param.f64 	%fd3342, [%rd2148+904];
	sub.f64 	%fd3343, %fd3341, %fd3342;
	abs.f64 	%fd3344, %fd3343;
	ld.param.f64 	%fd3345, [%rd2148+912];
	mul.f64 	%fd3346, %fd1, %fd3345;
	setp.gt.f64 	%p273, %fd3344, %fd3346;
	@%p273 bra 	$L__BB2_650;
	mov.u64 	%rd2150, %rd1115;
	ld.param.f64 	%fd3347, [%rd2150+920];
	fma.rn.f64 	%fd3348, %fd3347, %fd185, 0d0000000000000000;
	ld.param.f64 	%fd3349, [%rd2150+928];
	fma.rn.f64 	%fd3350, %fd3349, %fd186, %fd3348;
	ld.param.f64 	%fd3351, [%rd2150+936];
	fma.rn.f64 	%fd3352, %fd3351, %fd187, %fd3350;
	ld.param.f64 	%fd3353, [%rd2150+944];
	fma.rn.f64 	%fd3354, %fd3353, %fd188, %fd3352;
	ld.param.f64 	%fd3355, [%rd2150+952];
	fma.rn.f64 	%fd3356, %fd3355, %fd189, %fd3354;
	ld.param.f64 	%fd3357, [%rd2150+960];
	fma.rn.f64 	%fd3358, %fd3357, %fd190, %fd3356;
	ld.param.f64 	%fd3359, [%rd2150+968];
	fma.rn.f64 	%fd3360, %fd3359, %fd191, %fd3358;
	fma.rn.f64 	%fd3361, %fd20, %fd192, %fd3360;
	fma.rn.f64 	%fd3362, %fd19, %fd193, %fd3361;
	fma.rn.f64 	%fd3363, %fd18, %fd194, %fd3362;
	sub.f64 	%fd3364, %fd3363, %fd17;
	abs.f64 	%fd3365, %fd3364;
	ld.param.f64 	%fd3366, [%rd2150+1008];
	mul.f64 	%fd3367, %fd1, %fd3366;
	setp.gt.f64 	%p274, %fd3365, %fd3367;
	@%p274 bra 	$L__BB2_650;
	fma.rn.f64 	%fd3368, %fd16, %fd185, 0d0000000000000000;
	fma.rn.f64 	%fd3369, %fd15, %fd186, %fd3368;
	fma.rn.f64 	%fd3370, %fd14, %fd187, %fd3369;
	fma.rn.f64 	%fd3371, %fd13, %fd188, %fd3370;
	mov.u64 	%rd2152, %rd1115;
	ld.param.f64 	%fd3372, [%rd2152+1048];
	fma.rn.f64 	%fd3373, %fd3372, %fd189, %fd3371;
	fma.rn.f64 	%fd3374, %fd12, %fd190, %fd3373;
	fma.rn.f64 	%fd3375, %fd11, %fd191, %fd3374;
	fma.rn.f64 	%fd3376, %fd10, %fd192, %fd3375;
	ld.param.f64 	%fd3377, [%rd2152+1080];
	fma.rn.f64 	%fd3378, %fd3377, %fd193, %fd3376;
	fma.rn.f64 	%fd3379, %fd9, %fd194, %fd3378;
	sub.f64 	%fd3380, %fd3379, %fd8;
	abs.f64 	%fd3381, %fd3380;
	ld.param.f64 	%fd3382, [%rd2152+1104];
	mul.f64 	%fd3383, %fd1, %fd3382;
	setp.gt.f64 	%p275, %fd3381, %fd3383;
	@%p275 bra 	$L__BB2_650;
	mov.u64 	%rd2154, %rd1115;
	ld.param.f64 	%fd3384, [%rd2154+1112];
	fma.rn.f64 	%fd3385, %fd3384, %fd185, 0d0000000000000000;
	ld.param.f64 	%fd3386, [%rd2154+1120];
	fma.rn.f64 	%fd3387, %fd3386, %fd186, %fd3385;
	ld.param.f64 	%fd3388, [%rd2154+1128];
	fma.rn.f64 	%fd3389, %fd3388, %fd187, %fd3387;
	fma.rn.f64 	%fd3390, %fd7, %fd188, %fd3389;
	fma.rn.f64 	%fd3391, %fd6, %fd189, %fd3390;
	ld.param.f64 	%fd3392, [%rd2154+1152];
	fma.rn.f64 	%fd3393, %fd3392, %fd190, %fd3391;
	ld.param.f64 	%fd3394, [%rd2154+1160];
	fma.rn.f64 	%fd3395, %fd3394, %fd191, %fd3393;
	ld.param.f64 	%fd3396, [%rd2154+1168];
	fma.rn.f64 	%fd3397, %fd3396, %fd192, %fd3395;
	fma.rn.f64 	%fd3398, %fd2, %fd193, %fd3397;
	ld.param.f64 	%fd3399, [%rd2154+1184];
	fma.rn.f64 	%fd3400, %fd3399, %fd194, %fd3398;
	ld.param.f64 	%fd3401, [%rd2154+1192];
	sub.f64 	%fd3402, %fd3400, %fd3401;
	abs.f64 	%fd3403, %fd3402;
	ld.param.f64 	%fd3404, [%rd2154+1200];
	mul.f64 	%fd3405, %fd1, %fd3404;
	setp.gt.f64 	%p276, %fd3403, %fd3405;
	@%p276 bra 	$L__BB2_650;
	mov.b64 	%rd2865, 1;
$L__BB2_650:
	mov.u64 	%rd2157, %rd1115;
	ld.param.u64 	%rd2158, [%rd2157];
	add.s64 	%rd2160, %rd2158, %rd1120;
	add.s64 	%rd2162, %rd2160, %rd1647;
	add.s64 	%rd979, %rd2162, 3072;
	ld.param.u64 	%rd2163, [%rd2157+1256];
	setp.ge.u64 	%p277, %rd979, %rd2163;
	mov.b64 	%rd2885, 0;
	@%p277 bra 	$L__BB2_692;
	mov.u64 	%rd2164, %rd1115;
	ld.param.s32 	%rd2165, [%rd2164+1252];
	or.b64  	%rd2166, %rd979, %rd2165;
	and.b64  	%rd2167, %rd2166, -4294967296;
	setp.ne.s64 	%p278, %rd2167, 0;
	@%p278 bra 	$L__BB2_653;
	mov.u64 	%rd2171, %rd1115;
	ld.param.u32 	%r837, [%rd2171+1252];
	cvt.u32.u64 	%r838, %rd979;
	div.u32 	%r839, %r838, %r837;
	mul.lo.s32 	%r840, %r839, %r837;
	sub.s32 	%r841, %r838, %r840;
	cvt.u64.u32 	%rd2866, %r839;
	cvt.u64.u32 	%rd2867, %r841;
	bra.uni 	$L__BB2_654;
$L__BB2_653:
	mov.u64 	%rd2168, %rd1115;
	ld.param.s32 	%rd2169, [%rd2168+1252];
	div.u64 	%rd2866, %rd979, %rd2169;
	mul.lo.s64 	%rd2170, %rd2866, %rd2169;
	sub.s64 	%rd2867, %rd979, %rd2170;
$L__BB2_654:
	cvt.u32.u64 	%r142, %rd2867;
	or.b64  	%rd2172, %rd2866, %rd5;
	and.b64  	%rd2173, %rd2172, -4294967296;
	setp.ne.s64 	%p279, %rd2173, 0;
	@%p279 bra 	$L__BB2_656;
	cvt.u32.u64 	%r842, %rd5;
	cvt.u32.u64 	%r843, %rd2866;
	div.u32 	%r844, %r843, %r842;
	mul.lo.s32 	%r845, %r844, %r842;
	sub.s32 	%r846, %r843, %r845;
	cvt.u64.u32 	%rd2868, %r844;
	cvt.u64.u32 	%rd2869, %r846;
	bra.uni 	$L__BB2_657;
$L__BB2_656:
	div.u64 	%rd2868, %rd2866, %rd5;
	mul.lo.s64 	%rd2174, %rd2868, %rd5;
	sub.s64 	%rd2869, %rd2866, %rd2174;
$L__BB2_657:
	cvt.u32.u64 	%r143, %rd2869;
	mov.u64 	%rd2175, %rd1115;
	ld.param.s32 	%rd2176, [%rd2175+1244];
	or.b64  	%rd2177, %rd2868, %rd2176;
	and.b64  	%rd2178, %rd2177, -4294967296;
	setp.ne.s64 	%p280, %rd2178, 0;
	@%p280 bra 	$L__BB2_659;
	mov.u64 	%rd2182, %rd1115;
	ld.param.u32 	%r847, [%rd2182+1244];
	cvt.u32.u64 	%r848, %rd2868;
	div.u32 	%r849, %r848, %r847;
	mul.lo.s32 	%r850, %r849, %r847;
	sub.s32 	%r851, %r848, %r850;
	cvt.u64.u32 	%rd2870, %r849;
	cvt.u64.u32 	%rd2871, %r851;
	bra.uni 	$L__BB2_660;
$L__BB2_659:
	mov.u64 	%rd2179, %rd1115;
	ld.param.s32 	%rd2180, [%rd2179+1244];
	div.u64 	%rd2870, %rd2868, %rd2180;
	mul.lo.s64 	%rd2181, %rd2870, %rd2180;
	sub.s64 	%rd2871, %rd2868, %rd2181;
$L__BB2_660:
	cvt.u32.u64 	%r144, %rd2871;
	or.b64  	%rd2183, %rd2870, %rd7;
	and.b64  	%rd2184, %rd2183, -4294967296;
	setp.ne.s64 	%p281, %rd2184, 0;
	@%p281 bra 	$L__BB2_662;
	cvt.u32.u64 	%r852, %rd7;
	cvt.u32.u64 	%r853, %rd2870;
	div.u32 	%r854, %r853, %r852;
	mul.lo.s32 	%r855, %r854, %r852;
	sub.s32 	%r856, %r853, %r855;
	cvt.u64.u32 	%rd2872, %r854;
	cvt.u64.u32 	%rd2873, %r856;
	bra.uni 	$L__BB2_663;
$L__BB2_662:
	div.u64 	%rd2872, %rd2870, %rd7;
	mul.lo.s64 	%rd2185, %rd2872, %rd7;
	sub.s64 	%rd2873, %rd2870, %rd2185;
$L__BB2_663:
	cvt.u32.u64 	%r145, %rd2873;
	mov.u64 	%rd2186, %rd1115;
	ld.param.s32 	%rd2187, [%rd2186+1236];
	or.b64  	%rd2188, %rd2872, %rd2187;
	and.b64  	%rd2189, %rd2188, -4294967296;
	setp.ne.s64 	%p282, %rd2189, 0;
	@%p282 bra 	$L__BB2_665;
	mov.u64 	%rd2193, %rd1115;
	ld.param.u32 	%r857, [%rd2193+1236];
	cvt.u32.u64 	%r858, %rd2872;
	div.u32 	%r859, %r858, %r857;
	mul.lo.s32 	%r860, %r859, %r857;
	sub.s32 	%r861, %r858, %r860;
	cvt.u64.u32 	%rd2874, %r859;
	cvt.u64.u32 	%rd2875, %r861;
	bra.uni 	$L__BB2_666;
$L__BB2_665:
	mov.u64 	%rd2190, %rd1115;
	ld.param.s32 	%rd2191, [%rd2190+1236];
	div.u64 	%rd2874, %rd2872, %rd2191;
	mul.lo.s64 	%rd2192, %rd2874, %rd2191;
	sub.s64 	%rd2875, %rd2872, %rd2192;
$L__BB2_666:
	cvt.u32.u64 	%r146, %rd2875;
	or.b64  	%rd2194, %rd2874, %rd9;
	and.b64  	%rd2195, %rd2194, -4294967296;
	setp.ne.s64 	%p283, %rd2195, 0;
	@%p283 bra 	$L__BB2_668;
	cvt.u32.u64 	%r862, %rd9;
	cvt.u32.u64 	%r863, %rd2874;
	div.u32 	%r864, %r863, %r862;
	mul.lo.s32 	%r865, %r864, %r862;
	sub.s32 	%r866, %r863, %r865;
	cvt.u64.u32 	%rd2876, %r864;
	cvt.u64.u32 	%rd2877, %r866;
	bra.uni 	$L__BB2_669;
$L__BB2_668:
	div.u64 	%rd2876, %rd2874, %rd9;
	mul.lo.s64 	%rd2196, %rd2876, %rd9;
	sub.s64 	%rd2877, %rd2874, %rd2196;
$L__BB2_669:
	cvt.u32.u64 	%r147, %rd2877;
	mov.u64 	%rd2197, %rd1115;
	ld.param.s32 	%rd2198, [%rd2197+1228];
	or.b64  	%rd2199, %rd2876, %rd2198;
	and.b64  	%rd2200, %rd2199, -4294967296;
	setp.ne.s64 	%p284, %rd2200, 0;
	@%p284 bra 	$L__BB2_671;
	mov.u64 	%rd2204, %rd1115;
	ld.param.u32 	%r867, [%rd2204+1228];
	cvt.u32.u64 	%r868, %rd2876;
	div.u32 	%r869, %r868, %r867;
	mul.lo.s32 	%r870, %r869, %r867;
	sub.s32 	%r871, %r868, %r870;
	cvt.u64.u32 	%rd2878, %r869;
	cvt.u64.u32 	%rd2879, %r871;
	bra.uni 	$L__BB2_672;
$L__BB2_671:
	mov.u64 	%rd2201, %rd1115;
	ld.param.s32 	%rd2202, [%rd2201+1228];
	div.u64 	%rd2878, %rd2876, %rd2202;
	mul.lo.s64 	%rd2203, %rd2878, %rd2202;
	sub.s64 	%rd2879, %rd2876, %rd2203;
$L__BB2_672:
	cvt.u32.u64 	%r148, %rd2879;
	or.b64  	%rd2205, %rd2878, %rd11;
	and.b64  	%rd2206, %rd2205, -4294967296;
	setp.ne.s64 	%p285, %rd2206, 0;
	@%p285 bra 	$L__BB2_674;
	cvt.u32.u64 	%r872, %rd11;
	cvt.u32.u64 	%r873, %rd2878;
	div.u32 	%r874, %r873, %r872;
	mul.lo.s32 	%r875, %r874, %r872;
	sub.s32 	%r876, %r873, %r875;
	cvt.u64.u32 	%rd2880, %r874;
	cvt.u64.u32 	%rd2881, %r876;
	bra.uni 	$L__BB2_675;
$L__BB2_674:
	div.u64 	%rd2880, %rd2878, %rd11;
	mul.lo.s64 	%rd2207, %rd2880, %rd11;
	sub.s64 	%rd2881, %rd2878, %rd2207;
$L__BB2_675:
	cvt.u32.u64 	%r149, %rd2881;
	mov.u64 	%rd2208, %rd1115;
	ld.param.s32 	%rd2209, [%rd2208+1220];
	or.b64  	%rd2210, %rd2880, %rd2209;
	and.b64  	%rd2211, %rd2210, -4294967296;
	setp.ne.s64 	%p286, %rd2211, 0;
	@%p286 bra 	$L__BB2_677;
	mov.u64 	%rd2215, %rd1115;
	ld.param.u32 	%r877, [%rd2215+1220];
	cvt.u32.u64 	%r878, %rd2880;
	div.u32 	%r879, %r878, %r877;
	mul.lo.s32 	%r880, %r879, %r877;
	sub.s32 	%r881, %r878, %r880;
	cvt.u64.u32 	%rd2882, %r879;
	cvt.u64.u32 	%rd2883, %r881;
	bra.uni 	$L__BB2_678;
$L__BB2_677:
	mov.u64 	%rd2212, %rd1115;
	ld.param.s32 	%rd2213, [%rd2212+1220];
	div.u64 	%rd2882, %rd2880, %rd2213;
	mul.lo.s64 	%rd2214, %rd2882, %rd2213;
	sub.s64 	%rd2883, %rd2880, %rd2214;
$L__BB2_678:
	cvt.u32.u64 	%r150, %rd2883;
	or.b64  	%rd2216, %rd2882, %rd13;
	and.b64  	%rd2217, %rd2216, -4294967296;
	setp.ne.s64 	%p287, %rd2217, 0;
	@%p287 bra 	$L__BB2_680;
	cvt.u32.u64 	%r882, %rd13;
	cvt.u32.u64 	%r883, %rd2882;
	rem.u32 	%r884, %r883, %r882;
	cvt.u64.u32 	%rd2884, %r884;
	bra.uni 	$L__BB2_681;
$L__BB2_680:
	rem.u64 	%rd2884, %rd2882, %rd13;
$L__BB2_681:
	cvt.u32.u64 	%r885, %rd2884;
	cvt.rn.f64.s32 	%fd3406, %r885;
	fma.rn.f64 	%fd195, %fd38, %fd3406, %fd39;
	cvt.rn.f64.s32 	%fd3407, %r150;
	mov.u64 	%rd2219, %rd1115;
	ld.param.f64 	%fd3408, [%rd2219+32];
	fma.rn.f64 	%fd196, %fd37, %fd3407, %fd3408;
	cvt.rn.f64.s32 	%fd3409, %r149;
	ld.param.f64 	%fd3410, [%rd2219+72];
	ld.param.f64 	%fd3411, [%rd2219+56];
	fma.rn.f64 	%fd197, %fd3410, %fd3409, %fd3411;
	cvt.rn.f64.s32 	%fd3412, %r148;
	ld.param.f64 	%fd3413, [%rd2219+96];
	ld.param.f64 	%fd3414, [%rd2219+80];
	fma.rn.f64 	%fd198, %fd3413, %fd3412, %fd3414;
	cvt.rn.f64.s32 	%fd3415, %r147;
	ld.param.f64 	%fd3416, [%rd2219+120];
	ld.param.f64 	%fd3417, [%rd2219+104];
	fma.rn.f64 	%fd199, %fd3416, %fd3415, %fd3417;
	cvt.rn.f64.s32 	%fd3418, %r146;
	ld.param.f64 	%fd3419, [%rd2219+144];
	ld.param.f64 	%fd3420, [%rd2219+128];
	fma.rn.f64 	%fd200, %fd3419, %fd3418, %fd3420;
	cvt.rn.f64.s32 	%fd3421, %r145;
	ld.param.f64 	%fd3422, [%rd2219+168];
	ld.param.f64 	%fd3423, [%rd2219+152];
	fma.rn.f64 	%fd201, %fd3422, %fd3421, %fd3423;
	cvt.rn.f64.s32 	%fd3424, %r144;
	ld.param.f64 	%fd3425, [%rd2219+192];
	ld.param.f64 	%fd3426, [%rd2219+176];
	fma.rn.f64 	%fd202, %fd3425, %fd3424, %fd3426;
	cvt.rn.f64.s32 	%fd3427, %r143;
	fma.rn.f64 	%fd203, %fd35, %fd3427, %fd36;
	cvt.rn.f64.s32 	%fd3428, %r142;
	ld.param.f64 	%fd3429, [%rd2219+240];
	ld.param.f64 	%fd3430, [%rd2219+224];
	fma.rn.f64 	%fd204, %fd3429, %fd3428, %fd3430;
	fma.rn.f64 	%fd3431, %fd34, %fd195, 0d0000000000000000;
	ld.param.f64 	%fd3432, [%rd2219+256];
	fma.rn.f64 	%fd3433, %fd3432, %fd196, %fd3431;
	ld.param.f64 	%fd3434, [%rd2219+264];
	fma.rn.f64 	%fd3435, %fd3434, %fd197, %fd3433;
	ld.param.f64 	%fd3436, [%rd2219+272];
	fma.rn.f64 	%fd3437, %fd3436, %fd198, %fd3435;
	ld.param.f64 	%fd3438, [%rd2219+280];
	fma.rn.f64 	%fd3439, %fd3438, %fd199, %fd3437;
	ld.param.f64 	%fd3440, [%rd2219+288];
	fma.rn.f64 	%fd3441, %fd3440, %fd200, %fd3439;
	ld.param.f64 	%fd3442, [%rd2219+296];
	fma.rn.f64 	%fd3443, %fd3442, %fd201, %fd3441;
	ld.param.f64 	%fd3444, [%rd2219+304];
	fma.rn.f64 	%fd3445, %fd3444, %fd202, %fd3443;
	ld.param.f64 	%fd3446, [%rd2219+312];
	fma.rn.f64 	%fd3447, %fd3446, %fd203, %fd3445;
	ld.param.f64 	%fd3448, [%rd2219+320];
	fma.rn.f64 	%fd3449, %fd3448, %fd204, %fd3447;
	ld.param.f64 	%fd3450, [%rd2219+328];
	sub.f64 	%fd3451, %fd3449, %fd3450;
	abs.f64 	%fd3452, %fd3451;
	ld.param.f64 	%fd3453, [%rd2219+336];
	mul.f64 	%fd3454, %fd1, %fd3453;
	setp.gt.f64 	%p288, %fd3452, %fd3454;
	@%p288 bra 	$L__BB2_692;
	mov.u64 	%rd2221, %rd1115;
	ld.param.f64 	%fd3455, [%rd2221+344];
	fma.rn.f64 	%fd3456, %fd3455, %fd195, 0d0000000000000000;
	ld.param.f64 	%fd3457, [%rd2221+352];
	fma.rn.f64 	%fd3458, %fd3457, %fd196, %fd3456;
	ld.param.f64 	%fd3459, [%rd2221+360];
	fma.rn.f64 	%fd3460, %fd3459, %fd197, %fd3458;
	ld.param.f64 	%fd3461, [%rd2221+368];
	fma.rn.f64 	%fd3462, %fd3461, %fd198, %fd3460;
	ld.param.f64 	%fd3463, [%rd2221+376];
	fma.rn.f64 	%fd3464, %fd3463, %fd199, %fd3462;
	ld.param.f64 	%fd3465, [%rd2221+384];
	fma.rn.f64 	%fd3466, %fd3465, %fd200, %fd3464;
	ld.param.f64 	%fd3467, [%rd2221+392];
	fma.rn.f64 	%fd3468, %fd3467, %fd201, %fd3466;
	ld.param.f64 	%fd3469, [%rd2221+400];
	fma.rn.f64 	%fd3470, %fd3469, %fd202, %fd3468;
	ld.param.f64 	%fd3471, [%rd2221+408];
	fma.rn.f64 	%fd3472, %fd3471, %fd203, %fd3470;
	ld.param.f64 	%fd3473, [%rd2221+416];
	fma.rn.f64 	%fd3474, %fd3473, %fd204, %fd3472;
	ld.param.f64 	%fd3475, [%rd2221+424];
	sub.f64 	%fd3476, %fd3474, %fd3475;
	abs.f64 	%fd3477, %fd3476;
	ld.param.f64 	%fd3478, [%rd2221+432];
	mul.f64 	%fd3479, %fd1, %fd3478;
	setp.gt.f64 	%p289, %fd3477, %fd3479;
	@%p289 bra 	$L__BB2_692;
	mov.u64 	%rd2223, %rd1115;
	ld.param.f64 	%fd3480, [%rd2223+440];
	fma.rn.f64 	%fd3481, %fd3480, %fd195, 0d0000000000000000;
	ld.param.f64 	%fd3482, [%rd2223+448];
	fma.rn.f64 	%fd3483, %fd3482, %fd196, %fd3481;
	ld.param.f64 	%fd3484, [%rd2223+456];
	fma.rn.f64 	%fd3485, %fd3484, %fd197, %fd3483;
	fma.rn.f64 	%fd3486, %fd31, %fd198, %fd3485;
	fma.rn.f64 	%fd3487, %fd30, %fd199, %fd3486;
	fma.rn.f64 	%fd3488, %fd29, %fd200, %fd3487;
	fma.rn.f64 	%fd3489, %fd28, %fd201, %fd3488;
	fma.rn.f64 	%fd3490, %fd27, %fd202, %fd3489;
	fma.rn.f64 	%fd3491, %fd26, %fd203, %fd3490;
	fma.rn.f64 	%fd3492, %fd25, %fd204, %fd3491;
	sub.f64 	%fd3493, %fd3492, %fd24;
	abs.f64 	%fd3494, %fd3493;
	ld.param.f64 	%fd3495, [%rd2223+528];
	mul.f64 	%fd3496, %fd1, %fd3495;
	setp.gt.f64 	%p290, %fd3494, %fd3496;
	@%p290 bra 	$L__BB2_692;
	fma.rn.f64 	%fd3497, %fd23, %fd195, 0d0000000000000000;
	mov.u64 	%rd2225, %rd1115;
	ld.param.f64 	%fd3498, [%rd2225+544];
	fma.rn.f64 	%fd3499, %fd3498, %fd196, %fd3497;
	ld.param.f64 	%fd3500, [%rd2225+552];
	fma.rn.f64 	%fd3501, %fd3500, %fd197, %fd3499;
	ld.param.f64 	%fd3502, [%rd2225+560];
	fma.rn.f64 	%fd3503, %fd3502, %fd198, %fd3501;
	ld.param.f64 	%fd3504, [%rd2225+568];
	fma.rn.f64 	%fd3505, %fd3504, %fd199, %fd3503;
	ld.param.f64 	%fd3506, [%rd2225+576];
	fma.rn.f64 	%fd3507, %fd3506, %fd200, %fd3505;
	ld.param.f64 	%fd3508, [%rd2225+584];
	fma.rn.f64 	%fd3509, %fd3508, %fd201, %fd3507;
	ld.param.f64 	%fd3510, [%rd2225+592];
	fma.rn.f64 	%fd3511, %fd3510, %fd202, %fd3509;
	ld.param.f64 	%fd3512, [%rd2225+600];
	fma.rn.f64 	%fd3513, %fd3512, %fd203, %fd3511;
	ld.param.f64 	%fd3514, [%rd2225+608];
	fma.rn.f64 	%fd3515, %fd3514, %fd204, %fd3513;
	ld.param.f64 	%fd3516, [%rd2225+616];
	sub.f64 	%fd3517, %fd3515, %fd3516;
	abs.f64 	%fd3518, %fd3517;
	ld.param.f64 	%fd3519, [%rd2225+624];
	mul.f64 	%fd3520, %fd1, %fd3519;
	setp.gt.f64 	%p291, %fd3518, %fd3520;
	@%p291 bra 	$L__BB2_692;
	mov.u64 	%rd2227, %rd1115;
	ld.param.f64 	%fd3521, [%rd2227+632];
	fma.rn.f64 	%fd3522, %fd3521, %fd195, 0d0000000000000000;
	ld.param.f64 	%fd3523, [%rd2227+640];
	fma.rn.f64 	%fd3524, %fd3523, %fd196, %fd3522;
	ld.param.f64 	%fd3525, [%rd2227+648];
	fma.rn.f64 	%fd3526, %fd3525, %fd197, %fd3524;
	ld.param.f64 	%fd3527, [%rd2227+656];
	fma.rn.f64 	%fd3528, %fd3527, %fd198, %fd3526;
	ld.param.f64 	%fd3529, [%rd2227+664];
	fma.rn.f64 	%fd3530, %fd3529, %fd199, %fd3528;
	ld.param.f64 	%fd3531, [%rd2227+672];
	fma.rn.f64 	%fd3532, %fd3531, %fd200, %fd3530;
	ld.param.f64 	%fd3533, [%rd2227+680];
	fma.rn.f64 	%fd3534, %fd3533, %fd201, %fd3532;
	ld.param.f64 	%fd3535, [%rd2227+688];
	fma.rn.f64 	%fd3536, %fd3535, %fd202, %fd3534;
	ld.param.f64 	%fd3537, [%rd2227+696];
	fma.rn.f64 	%fd3538, %fd3537, %fd203, %fd3536;
	ld.param.f64 	%fd3539, [%rd2227+704];
	fma.rn.f64 	%fd3540, %fd3539, %fd204, %fd3538;
	ld.param.f64 	%fd3541, [%rd2227+712];
	sub.f64 	%fd3542, %fd3540, %fd3541;
	abs.f64 	%fd3543, %fd3542;
	ld.param.f64 	%fd3544, [%rd2227+720];
	mul.f64 	%fd3545, %fd1, %fd3544;
	setp.gt.f64 	%p292, %fd3543, %fd3545;
	@%p292 bra 	$L__BB2_692;
	mov.u64 	%rd2229, %rd1115;
	ld.param.f64 	%fd3546, [%rd2229+728];
	fma.rn.f64 	%fd3547, %fd3546, %fd195, 0d0000000000000000;
	ld.param.f64 	%fd3548, [%rd2229+736];
	fma.rn.f64 	%fd3549, %fd3548, %fd196, %fd3547;
	ld.param.f64 	%fd3550, [%rd2229+744];
	fma.rn.f64 	%fd3551, %fd3550, %fd197, %fd3549;
	ld.param.f64 	%fd3552, [%rd2229+752];
	fma.rn.f64 	%fd3553, %fd3552, %fd198, %fd3551;
	ld.param.f64 	%fd3554, [%rd2229+760];
	fma.rn.f64 	%fd3555, %fd3554, %fd199, %fd3553;
	ld.param.f64 	%fd3556, [%rd2229+768];
	fma.rn.f64 	%fd3557, %fd3556, %fd200, %fd3555;
	ld.param.f64 	%fd3558, [%rd2229+776];
	fma.rn.f64 	%fd3559, %fd3558, %fd201, %fd3557;
	ld.param.f64 	%fd3560, [%rd2229+784];
	fma.rn.f64 	%fd3561, %fd3560, %fd202, %fd3559;
	ld.param.f64 	%fd3562, [%rd2229+792];
	fma.rn.f64 	%fd3563, %fd3562, %fd203, %fd3561;
	ld.param.f64 	%fd3564, [%rd2229+800];
	fma.rn.f64 	%fd3565, %fd3564, %fd204, %fd3563;
	ld.param.f64 	%fd3566, [%rd2229+808];
	sub.f64 	%fd3567, %fd3565, %fd3566;
	abs.f64 	%fd3568, %fd3567;
	ld.param.f64 	%fd3569, [%rd2229+816];
	mul.f64 	%fd3570, %fd1, %fd3569;
	setp.gt.f64 	%p293, %fd3568, %fd3570;
	@%p293 bra 	$L__BB2_692;
	mov.u64 	%rd2231, %rd1115;
	ld.param.f64 	%fd3571, [%rd2231+824];
	fma.rn.f64 	%fd3572, %fd3571, %fd195, 0d0000000000000000;
	ld.param.f64 	%fd3573, [%rd2231+832];
	fma.rn.f64 	%fd3574, %fd3573, %fd196, %fd3572;
	ld.param.f64 	%fd3575, [%rd2231+840];
	fma.rn.f64 	%fd3576, %fd3575, %fd197, %fd3574;
	ld.param.f64 	%fd3577, [%rd2231+848];
	fma.rn.f64 	%fd3578, %fd3577, %fd198, %fd3576;
	ld.param.f64 	%fd3579, [%rd2231+856];
	fma.rn.f64 	%fd3580, %fd3579, %fd199, %fd3578;
	ld.param.f64 	%fd3581, [%rd2231+864];
	fma.rn.f64 	%fd3582, %fd3581, %fd200, %fd3580;
	ld.param.f64 	%fd3583, [%rd2231+872];
	fma.rn.f64 	%fd3584, %fd3583, %fd201, %fd3582;
	ld.param.f64 	%fd3585, [%rd2231+880];
	fma.rn.f64 	%fd3586, %fd3585, %fd202, %fd3584;
	ld.param.f64 	%fd3587, [%rd2231+888];
	fma.rn.f64 	%fd3588, %fd3587, %fd203, %fd3586;
	ld.param.f64 	%fd3589, [%rd2231+896];
	fma.rn.f64 	%fd3590, %fd3589, %fd204, %fd3588;
	ld.param.f64 	%fd3591, [%rd2231+904];
	sub.f64 	%fd3592, %fd3590, %fd3591;
	abs.f64 	%fd3593, %fd3592;
	ld.param.f64 	%fd3594, [%rd2231+912];
	mul.f64 	%fd3595, %fd1, %fd3594;
	setp.gt.f64 	%p294, %fd3593, %fd3595;
	@%p294 bra 	$L__BB2_692;
	mov.u64 	%rd2233, %rd1115;
	ld.param.f64 	%fd3596, [%rd2233+920];
	fma.rn.f64 	%fd3597, %fd3596, %fd195, 0d0000000000000000;
	ld.param.f64 	%fd3598, [%rd2233+928];
	fma.rn.f64 	%fd3599, %fd3598, %fd196, %fd3597;
	ld.param.f64 	%fd3600, [%rd2233+936];
	fma.rn.f64 	%fd3601, %fd3600, %fd197, %fd3599;
	ld.param.f64 	%fd3602, [%rd2233+944];
	fma.rn.f64 	%fd3603, %fd3602, %fd198, %fd3601;
	ld.param.f64 	%fd3604, [%rd2233+952];
	fma.rn.f64 	%fd3605, %fd3604, %fd199, %fd3603;
	ld.param.f64 	%fd3606, [%rd2233+960];
	fma.rn.f64 	%fd3607, %fd3606, %fd200, %fd3605;
	ld.param.f64 	%fd3608, [%rd2233+968];
	fma.rn.f64 	%fd3609, %fd3608, %fd201, %fd3607;
	fma.rn.f64 	%fd3610, %fd20, %fd202, %fd3609;
	fma.rn.f64 	%fd3611, %fd19, %fd203, %fd3610;
	fma.rn.f64 	%fd3612, %fd18, %fd204, %fd3611;
	sub.f64 	%fd3613, %fd3612, %fd17;
	abs.f64 	%fd3614, %fd3613;
	ld.param.f64 	%fd3615, [%rd2233+1008];
	mul.f64 	%fd3616, %fd1, %fd3615;
	setp.gt.f64 	%p295, %fd3614, %fd3616;
	@%p295 bra 	$L__BB2_692;
	fma.rn.f64 	%fd3617, %fd16, %fd195, 0d0000000000000000;
	fma.rn.f64 	%fd3618, %fd15, %fd196, %fd3617;
	fma.rn.f64 	%fd3619, %fd14, %fd197, %fd3618;
	fma.rn.f64 	%fd3620, %fd13, %fd198, %fd3619;
	mov.u64 	%rd2235, %rd1115;
	ld.param.f64 	%fd3621, [%rd2235+1048];
	fma.rn.f64 	%fd3622, %fd3621, %fd199, %fd3620;
	fma.rn.f64 	%fd3623, %fd12, %fd200, %fd3622;
	fma.rn.f64 	%fd3624, %fd11, %fd201, %fd3623;
	fma.rn.f64 	%fd3625, %fd10, %fd202, %fd3624;
	ld.param.f64 	%fd3626, [%rd2235+1080];
	fma.rn.f64 	%fd3627, %fd3626, %fd203, %fd3625;
	fma.rn.f64 	%fd3628, %fd9, %fd204, %fd3627;
	sub.f64 	%fd3629, %fd3628, %fd8;
	abs.f64 	%fd3630, %fd3629;
	ld.param.f64 	%fd3631, [%rd2235+1104];
	mul.f64 	%fd3632, %fd1, %fd3631;
	setp.gt.f64 	%p296, %fd3630, %fd3632;
	@%p296 bra 	$L__BB2_692;
	mov.u64 	%rd2237, %rd1115;
	ld.param.f64 	%fd3633, [%rd2237+1112];
	fma.rn.f64 	%fd3634, %fd3633, %fd195, 0d0000000000000000;
	ld.param.f64 	%fd3635, [%rd2237+1120];
	fma.rn.f64 	%fd3636, %fd3635, %fd196, %fd3634;
	ld.param.f64 	%fd3637, [%rd2237+1128];
	fma.rn.f64 	%fd3638, %fd3637, %fd197, %fd3636;
	fma.rn.f64 	%fd3639, %fd7, %fd198, %fd3638;
	fma.rn.f64 	%fd3640, %fd6, %fd199, %fd3639;
	ld.param.f64 	%fd3641, [%rd2237+1152];
	fma.rn.f64 	%fd3642, %fd3641, %fd200, %fd3640;
	ld.param.f64 	%fd3643, [%rd2237+1160];
	fma.rn.f64 	%fd3644, %fd3643, %fd201, %fd3642;
	ld.param.f64 	%fd3645, [%rd2237+1168];
	fma.rn.f64 	%fd3646, %fd3645, %fd202, %fd3644;
	fma.rn.f64 	%fd3647, %fd2, %fd203, %fd3646;
	ld.param.f64 	%fd3648, [%rd2237+1184];
	fma.rn.f64 	%fd3649, %fd3648, %fd204, %fd3647;
	ld.param.f64 	%fd3650, [%rd2237+1192];
	sub.f64 	%fd3651, %fd3649, %fd3650;
	abs.f64 	%fd3652, %fd3651;
	ld.param.f64 	%fd3653, [%rd2237+1200];
	mul.f64 	%fd3654, %fd1, %fd3653;
	setp.gt.f64 	%p297, %fd3652, %fd3654;
	@%p297 bra 	$L__BB2_692;
	mov.b64 	%rd2885, 1;
$L__BB2_692:
	ld.param.u32 	%r1213, [_ZN3cub18CUB_300001_SM_10006detail6reduce28DeviceReduceSingleTileKernelINS2_10policy_hubIljN4cuda3std3__44plusIlEEE10Policy1000EN6thrust24THRUST_300001_SM_1000_NS18transform_iteratorI18GridPointValidatorNSD_17counting_iteratorIyNSD_11use_defaultESH_SH_EEllEEPljS9_llNS7_10__identityEEEvT0_T1_T2_T3_T4_T6__param_2];
	add.s64 	%rd2239, %rd2765, %rd2908;
	add.s64 	%rd2240, %rd2785, %rd2239;
	add.s64 	%rd2241, %rd2805, %rd2240;
	add.s64 	%rd2242, %rd2825, %rd2241;
	add.s64 	%rd2243, %rd2845, %rd2242;
	add.s64 	%rd2244, %rd2865, %rd2243;
	add.s64 	%rd2908, %rd2885, %rd2244;
	sub.s32 	%r886, %r1213, %r1226;
	setp.lt.u32 	%p298, %r886, 3584;
	@%p298 bra 	$L__BB2_740;
	ld.param.u32 	%r1214, [_ZN3cub18CUB_300001_SM_10006detail6reduce28DeviceReduceSingleTileKernelINS2_10policy_hubIljN4cuda3std3__44plusIlEEE10Policy1000EN6thrust24THRUST_300001_SM_1000_NS18transform_iteratorI18GridPointValidatorNSD_17counting_iteratorIyNSD_11use_defaultESH_SH_EEllEEPljS9_llNS7_10__identityEEEvT0_T1_T2_T3_T4_T6__param_2];
	add.s32 	%r1226, %r1226, 3584;
	add.s32 	%r887, %r1214, -3584;
	setp.le.u32 	%p299, %r1226, %r887;
	@%p299 bra 	$L__BB2_398;
$L__BB2_694:
	ld.param.u32 	%r1215, [_ZN3cub18CUB_300001_SM_10006detail6reduce28DeviceReduceSingleTileKernelINS2_10policy_hubIljN4cuda3std3__44plusIlEEE10Policy1000EN6thrust24THRUST_300001_SM_1000_NS18transform_iteratorI18GridPointValidatorNSD_17counting_iteratorIyNSD_11use_defaultESH_SH_EEllEEPljS9_llNS7_10__identityEEEvT0_T1_T2_T3_T4_T6__param_2];
	setp.le.u32 	%p300, %r1215, %r1226;
	@%p300 bra 	$L__BB2_740;
	ld.param.u32 	%r1216, [_ZN3cub18CUB_300001_SM_10006detail6reduce28DeviceReduceSingleTileKernelINS2_10policy_hubIljN4cuda3std3__44plusIlEEE10Policy1000EN6thrust24THRUST_300001_SM_1000_NS18transform_iteratorI18GridPointValidatorNSD_17counting_iteratorIyNSD_11use_defaultESH_SH_EEllEEPljS9_llNS7_10__identityEEEvT0_T1_T2_T3_T4_T6__param_2];
	sub.s32 	%r153, %r1216, %r1226;
	setp.ge.s32 	%p301, %r171, %r153;
	@%p301 bra 	$L__BB2_740;
	mov.u64 	%rd2245, %rd1115;
	ld.param.s32 	%rd1040, [%rd2245+1252];
	ld.param.s32 	%rd1042, [%rd2245+1244];
	ld.param.s32 	%rd1044, [%rd2245+1236];
	ld.param.s32 	%rd1046, [%rd2245+1228];
	ld.param.s32 	%rd1048, [%rd2245+1220];
	add.s32 	%r1227, %r171, %r1226;
	mov.u32 	%r1228, %r171;
$L__BB2_697:
	cvt.u64.u32 	%rd2247, %r1227;
	mov.u64 	%rd2248, %rd1115;
	ld.param.u64 	%rd2249, [%rd2248];
	add.s64 	%rd1051, %rd2249, %rd2247;
	ld.param.u64 	%rd2250, [%rd2248+1256];
	setp.ge.u64 	%p302, %rd1051, %rd2250;
	mov.b64 	%rd2907, 0;
	@%p302 bra 	$L__BB2_739;
	or.b64  	%rd2251, %rd1051, %rd1040;
	and.b64  	%rd2252, %rd2251, -4294967296;
	setp.ne.s64 	%p303, %rd2252, 0;
	@%p303 bra 	$L__BB2_700;
	cvt.u32.u64 	%r889, %rd1040;
	cvt.u32.u64 	%r890, %rd1051;
	div.u32 	%r891, %r890, %r889;
	mul.lo.s32 	%r892, %r891, %r889;
	sub.s32 	%r893, %r890, %r892;
	cvt.u64.u32 	%rd2888, %r891;
	cvt.u64.u32 	%rd2889, %r893;
	bra.uni 	$L__BB2_701;
$L__BB2_700:
	div.u64 	%rd2888, %rd1051, %rd1040;
	mul.lo.s64 	%rd2253, %rd2888, %rd1040;
	sub.s64 	%rd2889, %rd1051, %rd2253;
$L__BB2_701:
	cvt.u32.u64 	%r158, %rd2889;
	or.b64  	%rd2254, %rd2888, %rd5;
	and.b64  	%rd2255, %rd2254, -4294967296;
	setp.ne.s64 	%p304, %rd2255, 0;
	@%p304 bra 	$L__BB2_703;
	cvt.u32.u64 	%r894, %rd5;
	cvt.u32.u64 	%r895, %rd2888;
	div.u32 	%r896, %r895, %r894;
	mul.lo.s32 	%r897, %r896, %r894;
	sub.s32 	%r898, %r895, %r897;
	cvt.u64.u32 	%rd2890, %r896;
	cvt.u64.u32 	%rd2891, %r898;
	bra.uni 	$L__BB2_704;
$L__BB2_703:
	div.u64 	%rd2890, %rd2888, %rd5;
	mul.lo.s64 	%rd2256, %rd2890, %rd5;
	sub.s64 	%rd2891, %rd2888, %rd2256;
$L__BB2_704:
	cvt.u32.u64 	%r159, %rd2891;
	or.b64  	%rd2257, %rd2890, %rd1042;
	and.b64  	%rd2258, %rd2257, -4294967296;
	setp.ne.s64 	%p305, %rd2258, 0;
	@%p305 bra 	$L__BB2_706;
	cvt.u32.u64 	%r899, %rd1042;
	cvt.u32.u64 	%r900, %rd2890;
	div.u32 	%r901, %r900, %r899;
	mul.lo.s32 	%r902, %r901, %r899;
	sub.s32 	%r903, %r900, %r902;
	cvt.u64.u32 	%rd2892, %r901;
	cvt.u64.u32 	%rd2893, %r903;
	bra.uni 	$L__BB2_707;
$L__BB2_706:
	div.u64 	%rd2892, %rd2890, %rd1042;
	mul.lo.s64 	%rd2259, %rd2892, %rd1042;
	sub.s64 	%rd2893, %rd2890, %rd2259;
$L__BB2_707:
	cvt.u32.u64 	%r160, %rd2893;
	or.b64  	%rd2260, %rd2892, %rd7;
	and.b64  	%rd2261, %rd2260, -4294967296;
	setp.ne.s64 	%p306, %rd2261, 0;
	@%p306 bra 	$L__BB2_709;
	cvt.u32.u64 	%r904, %rd7;
	cvt.u32.u64 	%r905, %rd2892;
	div.u32 	%r906, %r905, %r904;
	mul.lo.s32 	%r907, %r906, %r904;
	sub.s32 	%r908, %r905, %r907;
	cvt.u64.u32 	%rd2894, %r906;
	cvt.u64.u32 	%rd2895, %r908;
	bra.uni 	$L__BB2_710;
$L__BB2_709:
	div.u64 	%rd2894, %rd2892, %rd7;
	mul.lo.s64 	%rd2262, %rd2894, %rd7;
	sub.s64 	%rd2895, %rd2892, %rd2262;
$L__BB2_710:
	cvt.u32.u64 	%r161, %rd2895;
	or.b64  	%rd2263, %rd2894, %rd1044;
	and.b64  	%rd2264, %rd2263, -4294967296;
	setp.ne.s64 	%p307, %rd2264, 0;
	@%p307 bra 	$L__BB2_712;
	cvt.u32.u64 	%r909, %rd1044;
	cvt.u32.u64 	%r910, %rd2894;
	div.u32 	%r911, %r910, %r909;
	mul.lo.s32 	%r912, %r911, %r909;
	sub.s32 	%r913, %r910, %r912;
	cvt.u64.u32 	%rd2896, %r911;
	cvt.u64.u32 	%rd2897, %r913;
	bra.uni 	$L__BB2_713;
$L__BB2_712:
	div.u64 	%rd2896, %rd2894, %rd1044;
	mul.lo.s64 	%rd2265, %rd2896, %rd1044;
	sub.s64 	%rd2897, %rd2894, %rd2265;
$L__BB2_713:
	cvt.u32.u64 	%r162, %rd2897;
	or.b64  	%rd2266, %rd2896, %rd9;
	and.b64  	%rd2267, %rd2266, -4294967296;
	setp.ne.s64 	%p308, %rd2267, 0;
	@%p308 bra 	$L__BB2_715;
	cvt.u32.u64 	%r914, %rd9;
	cvt.u32.u64 	%r915, %rd2896;
	div.u32 	%r916, %r915, %r914;
	mul.lo.s32 	%r917, %r916, %r914;
	sub.s32 	%r918, %r915, %r917;
	cvt.u64.u32 	%rd2898, %r916;
	cvt.u64.u32 	%rd2899, %r918;
	bra.uni 	$L__BB2_716;
$L__BB2_715:
	div.u64 	%rd2898, %rd2896, %rd9;
	mul.lo.s64 	%rd2268, %rd2898, %rd9;
	sub.s64 	%rd2899, %rd2896, %rd2268;
$L__BB2_716:
	cvt.u32.u64 	%r163, %rd2899;
	or.b64  	%rd2269, %rd2898, %rd1046;
	and.b64  	%rd2270, %rd2269, -4294967296;
	setp.ne.s64 	%p309, %rd2270, 0;
	@%p309 bra 	$L__BB2_718;
	cvt.u32.u64 	%r919, %rd1046;
	cvt.u32.u64 	%r920, %rd2898;
	div.u32 	%r921, %r920, %r919;
	mul.lo.s32 	%r922, %r921, %r919;
	sub.s32 	%r923, %r920, %r922;
	cvt.u64.u32 	%rd2900, %r921;
	cvt.u64.u32 	%rd2901, %r923;
	bra.uni 	$L__BB2_719;
$L__BB2_718:
	div.u64 	%rd2900, %rd2898, %rd1046;
	mul.lo.s64 	%rd2271, %rd2900, %rd1046;
	sub.s64 	%rd2901, %rd2898, %rd2271;
$L__BB2_719:
	cvt.u32.u64 	%r164, %rd2901;
	or.b64  	%rd2272, %rd2900, %rd11;
	and.b64  	%rd2273, %rd2272, -4294967296;
	setp.ne.s64 	%p310, %rd2273, 0;
	@%p310 bra 	$L__BB2_721;
	cvt.u32.u64 	%r924, %rd11;
	cvt.u32.u64 	%r925, %rd2900;
	div.u32 	%r926, %r925, %r924;
	mul.lo.s32 	%r927, %r926, %r924;
	sub.s32 	%r928, %r925, %r927;
	cvt.u64.u32 	%rd2902, %r926;
	cvt.u64.u32 	%rd2903, %r928;
	bra.uni 	$L__BB2_722;
$L__BB2_721:
	div.u64 	%rd2902, %rd2900, %rd11;
	mul.lo.s64 	%rd2274, %rd2902, %rd11;
	sub.s64 	%rd2903, %rd2900, %rd2274;
$L__BB2_722:
	cvt.u32.u64 	%r165, %rd2903;
	or.b64  	%rd2275, %rd2902, %rd1048;
	and.b64  	%rd2276, %rd2275, -4294967296;
	setp.ne.s64 	%p311, %rd2276, 0;
	@%p311 bra 	$L__BB2_724;
	cvt.u32.u64 	%r929, %rd1048;
	cvt.u32.u64 	%r930, %rd2902;
	div.u32 	%r931, %r930, %r929;
	mul.lo.s32 	%r932, %r931, %r929;
	sub.s32 	%r933, %r930, %r932;
	cvt.u64.u32 	%rd2904, %r931;
	cvt.u64.u32 	%rd2905, %r933;
	bra.uni 	$L__BB2_725;
$L__BB2_724:
	div.u64 	%rd2904, %rd2902, %rd1048;
	mul.lo.s64 	%rd2277, %rd2904, %rd1048;
	sub.s64 	%rd2905, %rd2902, %rd2277;
$L__BB2_725:
	cvt.u32.u64 	%r166, %rd2905;
	or.b64  	%rd2278, %rd2904, %rd13;
	and.b64  	%rd2279, %rd2278, -4294967296;
	setp.ne.s64 	%p312, %rd2279, 0;
	@%p312 bra 	$L__BB2_727;
	cvt.u32.u64 	%r934, %rd13;
	cvt.u32.u64 	%r935, %rd2904;
	rem.u32 	%r936, %r935, %r934;
	cvt.u64.u32 	%rd2906, %r936;
	bra.uni 	$L__BB2_728;
$L__BB2_727:
	rem.u64 	%rd2906, %rd2904, %rd13;
$L__BB2_728:
	cvt.u32.u64 	%r937, %rd2906;
	cvt.rn.f64.s32 	%fd3655, %r937;
	fma.rn.f64 	%fd205, %fd38, %fd3655, %fd39;
	cvt.rn.f64.s32 	%fd3656, %r166;
	mov.u64 	%rd2281, %rd1115;
	ld.param.f64 	%fd3657, [%rd2281+32];
	fma.rn.f64 	%fd206, %fd37, %fd3656, %fd3657;
	cvt.rn.f64.s32 	%fd3658, %r165;
	ld.param.f64 	%fd3659, [%rd2281+72];
	ld.param.f64 	%fd3660, [%rd2281+56];
	fma.rn.f64 	%fd207, %fd3659, %fd3658, %fd3660;
	cvt.rn.f64.s32 	%fd3661, %r164;
	ld.param.f64 	%fd3662, [%rd2281+96];
	ld.param.f64 	%fd3663, [%rd2281+80];
	fma.rn.f64 	%fd208, %fd3662, %fd3661, %fd3663;
	cvt.rn.f64.s32 	%fd3664, %r163;
	ld.param.f64 	%fd3665, [%rd2281+120];
	ld.param.f64 	%fd3666, [%rd2281+104];
	fma.rn.f64 	%fd209, %fd3665, %fd3664, %fd3666;
	cvt.rn.f64.s32 	%fd3667, %r162;
	ld.param.f64 	%fd3668, [%rd2281+144];
	ld.param.f64 	%fd3669, [%rd2281+128];
	fma.rn.f64 	%fd210, %fd3668, %fd3667, %fd3669;
	cvt.rn.f64.s32 	%fd3670, %r161;
	ld.param.f64 	%fd3671, [%rd2281+168];
	ld.param.f64 	%fd3672, [%rd2281+152];
	fma.rn.f64 	%fd211, %fd3671, %fd3670, %fd3672;
	cvt.rn.f64.s32 	%fd3673, %r160;
	ld.param.f64 	%fd3674, [%rd2281+192];
	ld.param.f64 	%fd3675, [%rd2281+176];
	fma.rn.f64 	%fd212, %fd3674, %fd3673, %fd3675;
	cvt.rn.f64.s32 	%fd3676, %r159;
	fma.rn.f64 	%fd213, %fd35, %fd3676, %fd36;
	cvt.rn.f64.s32 	%fd3677, %r158;
	ld.param.f64 	%fd3678, [%rd2281+240];
	ld.param.f64 	%fd3679, [%rd2281+224];
	fma.rn.f64 	%fd214, %fd3678, %fd3677, %fd3679;
	fma.rn.f64 	%fd3680, %fd34, %fd205, 0d0000000000000000;
	ld.param.f64 	%fd3681, [%rd2281+256];
	fma.rn.f64 	%fd3682, %fd3681, %fd206, %fd3680;
	ld.param.f64 	%fd3683, [%rd2281+264];
	fma.rn.f64 	%fd3684, %fd3683, %fd207, %fd3682;
	ld.param.f64 	%fd3685, [%rd2281+272];
	fma.rn.f64 	%fd3686, %fd3685, %fd208, %fd3684;
	ld.param.f64 	%fd3687, [%rd2281+280];
	fma.rn.f64 	%fd3688, %fd3687, %fd209, %fd3686;
	ld.param.f64 	%fd3689, [%rd2281+288];
	fma.rn.f64 	%fd3690, %fd3689, %fd210, %fd3688;
	ld.param.f64 	%fd3691, [%rd2281+296];
	fma.rn.f64 	%fd3692, %fd3691, %fd211, %fd3690;
	ld.param.f64 	%fd3693, [%rd2281+304];
	fma.rn.f64 	%fd3694, %fd3693, %fd212, %fd3692;
	ld.param.f64 	%fd3695, [%rd2281+312];
	fma.rn.f64 	%fd3696, %fd3695, %fd213, %fd3694;
	ld.param.f64 	%fd3697, [%rd2281+320];
	fma.rn.f64 	%fd3698, %fd3697, %fd214, %fd3696;
	ld.param.f64 	%fd3699, [%rd2281+328];
	sub.f64 	%fd3700, %fd3698, %fd3699;
	abs.f64 	%fd3701, %fd3700;
	ld.param.f64 	%fd3702, [%rd2281+1208];
	ld.param.f64 	%fd3703, [%rd2281+336];
	mul.f64 	%fd3704, %fd3702, %fd3703;
	setp.gt.f64 	%p313, %fd3701, %fd3704;
	@%p313 bra 	$L__BB2_739;
	mov.u64 	%rd2283, %rd1115;
	ld.param.f64 	%fd3705, [%rd2283+344];
	fma.rn.f64 	%fd3706, %fd3705, %fd205, 0d0000000000000000;
	ld.param.f64 	%fd3707, [%rd2283+352];
	fma.rn.f64 	%fd3708, %fd3707, %fd206, %fd3706;
	ld.param.f64 	%fd3709, [%rd2283+360];
	fma.rn.f64 	%fd3710, %fd3709, %fd207, %fd3708;
	ld.param.f64 	%fd3711, [%rd2283+368];
	fma.rn.f64 	%fd3712, %fd3711, %fd208, %fd3710;
	ld.param.f64 	%fd3713, [%rd2283+376];
	fma.rn.f64 	%fd3714, %fd3713, %fd209, %fd3712;
	ld.param.f64 	%fd3715, [%rd2283+384];
	fma.rn.f64 	%fd3716, %fd3715, %fd210, %fd3714;
	ld.param.f64 	%fd3717, [%rd2283+392];
	fma.rn.f64 	%fd3718, %fd3717, %fd211, %fd3716;
	ld.param.f64 	%fd3719, [%rd2283+400];
	fma.rn.f64 	%fd3720, %fd3719, %fd212, %fd3718;
	ld.param.f64 	%fd3721, [%rd2283+408];
	fma.rn.f64 	%fd3722, %fd3721, %fd213, %fd3720;
	ld.param.f64 	%fd3723, [%rd2283+416];
	fma.rn.f64 	%fd3724, %fd3723, %fd214, %fd3722;
	ld.param.f64 	%fd3725, [%rd2283+424];
	sub.f64 	%fd3726, %fd3724, %fd3725;
	abs.f64 	%fd3727, %fd3726;
	ld.param.f64 	%fd3728, [%rd2283+1208];
	ld.param.f64 	%fd3729, [%rd2283+432];
	mul.f64 	%fd3730, %fd3728, %fd3729;
	setp.gt.f64 	%p314, %fd3727, %fd3730;
	@%p314 bra 	$L__BB2_739;
	mov.u64 	%rd2285, %rd1115;
	ld.param.f64 	%fd3731, [%rd2285+440];
	fma.rn.f64 	%fd3732, %fd3731, %fd205, 0d0000000000000000;
	ld.param.f64 	%fd3733, [%rd2285+448];
	fma.rn.f64 	%fd3734, %fd3733, %fd206, %fd3732;
	ld.param.f64 	%fd3735, [%rd2285+456];
	fma.rn.f64 	%fd3736, %fd3735, %fd207, %fd3734;
	fma.rn.f64 	%fd3737, %fd31, %fd208, %fd3736;
	fma.rn.f64 	%fd3738, %fd30, %fd209, %fd3737;
	fma.rn.f64 	%fd3739, %fd29, %fd210, %fd3738;
	fma.rn.f64 	%fd3740, %fd28, %fd211, %fd3739;
	fma.rn.f64 	%fd3741, %fd27, %fd212, %fd3740;
	fma.rn.f64 	%fd3742, %fd26, %fd213, %fd3741;
	fma.rn.f64 	%fd3743, %fd25, %fd214, %fd3742;
	sub.f64 	%fd3744, %fd3743, %fd24;
	abs.f64 	%fd3745, %fd3744;
	ld.param.f64 	%fd3746, [%rd2285+1208];
	ld.param.f64 	%fd3747, [%rd2285+528];
	mul.f64 	%fd3748, %fd3746, %fd3747;
	setp.gt.f64 	%p315, %fd3745, %fd3748;
	@%p315 bra 	$L__BB2_739;
	fma.rn.f64 	%fd3749, %fd23, %fd205, 0d0000000000000000;
	mov.u64 	%rd2287, %rd1115;
	ld.param.f64 	%fd3750, [%rd2287+544];
	fma.rn.f64 	%fd3751, %fd3750, %fd206, %fd3749;
	ld.param.f64 	%fd3752, [%rd2287+552];
	fma.rn.f64 	%fd3753, %fd3752, %fd207, %fd3751;
	ld.param.f64 	%fd3754, [%rd2287+560];
	fma.rn.f64 	%fd3755, %fd3754, %fd208, %fd3753;
	ld.param.f64 	%fd3756, [%rd2287+568];
	fma.rn.f64 	%fd3757, %fd3756, %fd209, %fd3755;
	ld.param.f64 	%fd3758, [%rd2287+576];
	fma.rn.f64 	%fd3759, %fd3758, %fd210, %fd3757;
	ld.param.f64 	%fd3760, [%rd2287+584];
	fma.rn.f64 	%fd3761, %fd3760, %fd211, %fd3759;
	ld.param.f64 	%fd3762, [%rd2287+592];
	fma.rn.f64 	%fd3763, %fd3762, %fd212, %fd3761;
	ld.param.f64 	%fd3764, [%rd2287+600];
	fma.rn.f64 	%fd3765, %fd3764, %fd213, %fd3763;
	ld.param.f64 	%fd3766, [%rd2287+608];
	fma.rn.f64 	%fd3767, %fd3766, %fd214, %fd3765;
	ld.param.f64 	%fd3768, [%rd2287+616];
	sub.f64 	%fd3769, %fd3767, %fd3768;
	abs.f64 	%fd3770, %fd3769;
	ld.param.f64 	%fd3771, [%rd2287+1208];
	ld.param.f64 	%fd3772, [%rd2287+624];
	mul.f64 	%fd3773, %fd3771, %fd3772;
	setp.gt.f64 	%p316, %fd3770, %fd3773;
	@%p316 bra 	$L__BB2_739;
	mov.u64 	%rd2289, %rd1115;
	ld.param.f64 	%fd3774, [%rd2289+632];
	fma.rn.f64 	%fd3775, %fd3774, %fd205, 0d0000000000000000;
	ld.param.f64 	%fd3776, [%rd2289+640];
	fma.rn.f64 	%fd3777, %fd3776, %fd206, %fd3775;
	ld.param.f64 	%fd3778, [%rd2289+648];
	fma.rn.f64 	%fd3779, %fd3778, %fd207, %fd3777;
	ld.param.f64 	%fd3780, [%rd2289+656];
	fma.rn.f64 	%fd3781, %fd3780, %fd208, %fd3779;
	ld.param.f64 	%fd3782, [%rd2289+664];
	fma.rn.f64 	%fd3783, %fd3782, %fd209, %fd3781;
	ld.param.f64 	%fd3784, [%rd2289+672];
	fma.rn.f64 	%fd3785, %fd3784, %fd210, %fd3783;
	ld.param.f64 	%fd3786, [%rd2289+680];
	fma.rn.f64 	%fd3787, %fd3786, %fd211, %fd3785;
	ld.param.f64 	%fd3788, [%rd2289+688];
	fma.rn.f64 	%fd3789, %fd3788, %fd212, %fd3787;
	ld.param.f64 	%fd3790, [%rd2289+696];
	fma.rn.f64 	%fd3791, %fd3790, %fd213, %fd3789;
	ld.param.f64 	%fd3792, [%rd2289+704];
	fma.rn.f64 	%fd3793, %fd3792, %fd214, %fd3791;
	ld.param.f64 	%fd3794, [%rd2289+712];
	sub.f64 	%fd3795, %fd3793, %fd3794;
	abs.f64 	%fd3796, %fd3795;
	ld.param.f64 	%fd3797, [%rd2289+1208];
	ld.param.f64 	%fd3798, [%rd2289+720];
	mul.f64 	%fd3799, %fd3797, %fd3798;
	setp.gt.f64 	%p317, %fd3796, %fd3799;
	@%p317 bra 	$L__BB2_739;
	mov.u64 	%rd2291, %rd1115;
	ld.param.f64 	%fd3800, [%rd2291+728];
	fma.rn.f64 	%fd3801, %fd3800, %fd205, 0d0000000000000000;
	ld.param.f64 	%fd3802, [%rd2291+736];
	fma.rn.f64 	%fd3803, %fd3802, %fd206, %fd3801;
	ld.param.f64 	%fd3804, [%rd2291+744];
	fma.rn.f64 	%fd3805, %fd3804, %fd207, %fd3803;
	ld.param.f64 	%fd3806, [%rd2291+752];
	fma.rn.f64 	%fd3807, %fd3806, %fd208, %fd3805;
	ld.param.f64 	%fd3808, [%rd2291+760];
	fma.rn.f64 	%fd3809, %fd3808, %fd209, %fd3807;
	ld.param.f64 	%fd3810, [%rd2291+768];
	fma.rn.f64 	%fd3811, %fd3810, %fd210, %fd3809;
	ld.param.f64 	%fd3812, [%rd2291+776];
	fma.rn.f64 	%fd3813, %fd3812, %fd211, %fd3811;
	ld.param.f64 	%fd3814, [%rd2291+784];
	fma.rn.f64 	%fd3815, %fd3814, %fd212, %fd3813;
	ld.param.f64 	%fd3816, [%rd2291+792];
	fma.rn.f64 	%fd3817, %fd3816, %fd213, %fd3815;
	ld.param.f64 	%fd3818, [%rd2291+800];
	fma.rn.f64 	%fd3819, %fd3818, %fd214, %fd3817;
	ld.param.f64 	%fd3820, [%rd2291+808];
	sub.f64 	%fd3821, %fd3819, %fd3820;
	abs.f64 	%fd3822, %fd3821;
	ld.param.f64 	%fd3823, [%rd2291+1208];
	ld.param.f64 	%fd3824, [%rd2291+816];
	mul.f64 	%fd3825, %fd3823, %fd3824;
	setp.gt.f64 	%p318, %fd3822, %fd3825;
	@%p318 bra 	$L__BB2_739;
	mov.u64 	%rd2293, %rd1115;
	ld.param.f64 	%fd3826, [%rd2293+824];
	fma.rn.f64 	%fd3827, %fd3826, %fd205, 0d0000000000000000;
	ld.param.f64 	%fd3828, [%rd2293+832];
	fma.rn.f64 	%fd3829, %fd3828, %fd206, %fd3827;
	ld.param.f64 	%fd3830, [%rd2293+840];
	fma.rn.f64 	%fd3831, %fd3830, %fd207, %fd3829;
	ld.param.f64 	%fd3832, [%rd2293+848];
	fma.rn.f64 	%fd3833, %fd3832, %fd208, %fd3831;
	ld.param.f64 	%fd3834, [%rd2293+856];
	fma.rn.f64 	%fd3835, %fd3834, %fd209, %fd3833;
	ld.param.f64 	%fd3836, [%rd2293+864];
	fma.rn.f64 	%fd3837, %fd3836, %fd210, %fd3835;
	ld.param.f64 	%fd3838, [%rd2293+872];
	fma.rn.f64 	%fd3839, %fd3838, %fd211, %fd3837;
	ld.param.f64 	%fd3840, [%rd2293+880];
	fma.rn.f64 	%fd3841, %fd3840, %fd212, %fd3839;
	ld.param.f64 	%fd3842, [%rd2293+888];
	fma.rn.f64 	%fd3843, %fd3842, %fd213, %fd3841;
	ld.param.f64 	%fd3844, [%rd2293+896];
	fma.rn.f64 	%fd3845, %fd3844, %fd214, %fd3843;
	ld.param.f64 	%fd3846, [%rd2293+904];
	sub.f64 	%fd3847, %fd3845, %fd3846;
	abs.f64 	%fd3848, %fd3847;
	ld.param.f64 	%fd3849, [%rd2293+1208];
	ld.param.f64 	%fd3850, [%rd2293+912];
	mul.f64 	%fd3851, %fd3849, %fd3850;
	setp.gt.f64 	%p319, %fd3848, %fd3851;
	@%p319 bra 	$L__BB2_739;
	mov.u64 	%rd2295, %rd1115;
	ld.param.f64 	%fd3852, [%rd2295+920];
	fma.rn.f64 	%fd3853, %fd3852, %fd205, 0d0000000000000000;
	ld.param.f64 	%fd3854, [%rd2295+928];
	fma.rn.f64 	%fd3855, %fd3854, %fd206, %fd3853;
	ld.param.f64 	%fd3856, [%rd2295+936];
	fma.rn.f64 	%fd3857, %fd3856, %fd207, %fd3855;
	ld.param.f64 	%fd3858, [%rd2295+944];
	fma.rn.f64 	%fd3859, %fd3858, %fd208, %fd3857;
	ld.param.f64 	%fd3860, [%rd2295+952];
	fma.rn.f64 	%fd3861, %fd3860, %fd209, %fd3859;
	ld.param.f64 	%fd3862, [%rd2295+960];
	fma.rn.f64 	%fd3863, %fd3862, %fd210, %fd3861;
	ld.param.f64 	%fd3864, [%rd2295+968];
	fma.rn.f64 	%fd3865, %fd3864, %fd211, %fd3863;
	fma.rn.f64 	%fd3866, %fd20, %fd212, %fd3865;
	fma.rn.f64 	%fd3867, %fd19, %fd213, %fd3866;
	fma.rn.f64 	%fd3868, %fd18, %fd214, %fd3867;
	sub.f64 	%fd3869, %fd3868, %fd17;
	abs.f64 	%fd3870, %fd3869;
	ld.param.f64 	%fd3871, [%rd2295+1208];
	ld.param.f64 	%fd3872, [%rd2295+1008];
	mul.f64 	%fd3873, %fd3871, %fd3872;
	setp.gt.f64 	%p320, %fd3870, %fd3873;
	@%p320 bra 	$L__BB2_739;
	fma.rn.f64 	%fd3874, %fd16, %fd205, 0d0000000000000000;
	fma.rn.f64 	%fd3875, %fd15, %fd206, %fd3874;
	fma.rn.f64 	%fd3876, %fd14, %fd207, %fd3875;
	fma.rn.f64 	%fd3877, %fd13, %fd208, %fd3876;
	mov.u64 	%rd2297, %rd1115;
	ld.param.f64 	%fd3878, [%rd2297+1048];
	fma.rn.f64 	%fd3879, %fd3878, %fd209, %fd3877;
	fma.rn.f64 	%fd3880, %fd12, %fd210, %fd3879;
	fma.rn.f64 	%fd3881, %fd11, %fd211, %fd3880;
	fma.rn.f64 	%fd3882, %fd10, %fd212, %fd3881;
	ld.param.f64 	%fd3883, [%rd2297+1080];
	fma.rn.f64 	%fd3884, %fd3883, %fd213, %fd3882;
	fma.rn.f64 	%fd3885, %fd9, %fd214, %fd3884;
	sub.f64 	%fd3886, %fd3885, %fd8;
	abs.f64 	%fd3887, %fd3886;
	ld.param.f64 	%fd3888, [%rd2297+1208];
	ld.param.f64 	%fd3889, [%rd2297+1104];
	mul.f64 	%fd3890, %fd3888, %fd3889;
	setp.gt.f64 	%p321, %fd3887, %fd3890;
	@%p321 bra 	$L__BB2_739;
	mov.u64 	%rd2299, %rd1115;
	ld.param.f64 	%fd3891, [%rd2299+1112];
	fma.rn.f64 	%fd3892, %fd3891, %fd205, 0d0000000000000000;
	ld.param.f64 	%fd3893, [%rd2299+1120];
	fma.rn.f64 	%fd3894, %fd3893, %fd206, %fd3892;
	ld.param.f64 	%fd3895, [%rd2299+1128];
	fma.rn.f64 	%fd3896, %fd3895, %fd207, %fd3894;
	fma.rn.f64 	%fd3897, %fd7, %fd208, %fd3896;
	fma.rn.f64 	%fd3898, %fd6, %fd209, %fd3897;
	ld.param.f64 	%fd3899, [%rd2299+1152];
	fma.rn.f64 	%fd3900, %fd3899, %fd210, %fd3898;
	ld.param.f64 	%fd3901, [%rd2299+1160];
	fma.rn.f64 	%fd3902, %fd3901, %fd211, %fd3900;
	ld.param.f64 	%fd3903, [%rd2299+1168];
	fma.rn.f64 	%fd3904, %fd3903, %fd212, %fd3902;
	fma.rn.f64 	%fd3905, %fd2, %fd213, %fd3904;
	ld.param.f64 	%fd3906, [%rd2299+1184];
	fma.rn.f64 	%fd3907, %fd3906, %fd214, %fd3905;
	ld.param.f64 	%fd3908, [%rd2299+1192];
	sub.f64 	%fd3909, %fd3907, %fd3908;
	abs.f64 	%fd3910, %fd3909;
	ld.param.f64 	%fd3911, [%rd2299+1208];
	ld.param.f64 	%fd3912, [%rd2299+1200];
	mul.f64 	%fd3913, %fd3911, %fd3912;
	setp.gt.f64 	%p322, %fd3910, %fd3913;
	@%p322 bra 	$L__BB2_739;
	mov.b64 	%rd2907, 1;
$L__BB2_739:
	add.s64 	%rd2908, %rd2907, %rd2908;
	add.s32 	%r1228, %r1228, 512;
	add.s32 	%r1227, %r1227, 512;
	setp.lt.s32 	%p323, %r1228, %r153;
	@%p323 bra 	$L__BB2_697;
$L__BB2_740:
	// begin inline asm
	mov.u32 %r938, %laneid;
	// end inline asm
	mov.b64 	{%r940, %r945}, %rd2908;
	mov.b32 	%r946, 1;
	mov.b32 	%r987, 31;
	mov.b32 	%r988, -1;
	// begin inline asm
	shfl.sync.down.b32 %r939, %r940, %r946, %r987, %r988;
	// end inline asm
	// begin inline asm
	shfl.sync.down.b32 %r944, %r945, %r946, %r987, %r988;
	// end inline asm
	mov.b64 	%rd2301, {%r939, %r944};
	setp.gt.s32 	%p324, %r938, 30;
	selp.b64 	%rd2302, 0, %rd2301, %p324;
	add.s64 	%rd2303, %rd2302, %rd2908;
	mov.b64 	{%r950, %r955}, %rd2303;
	mov.b32 	%r956, 2;
	// begin inline asm
	shfl.sync.down.b32 %r949, %r950, %r956, %r987, %r988;
	// end inline asm
	// begin inline asm
	shfl.sync.down.b32 %r954, %r955, %r956, %r987, %r988;
	// end inline asm
	mov.b64 	%rd2304, {%r949, %r954};
	setp.gt.s32 	%p325, %r938, 29;
	selp.b64 	%rd2305, 0, %rd2304, %p325;
	add.s64 	%rd2306, %rd2305, %rd2303;
	mov.b64 	{%r960, %r965}, %rd2306;
	mov.b32 	%r966, 4;
	// begin inline asm
	shfl.sync.down.b32 %r959, %r960, %r966, %r987, %r988;
	// end inline asm
	// begin inline asm
	shfl.sync.down.b32 %r964, %r965, %r966, %r987, %r988;
	// end inline asm
	mov.b64 	%rd2307, {%r959, %r964};
	setp.gt.s32 	%p326, %r938, 27;
	selp.b64 	%rd2308, 0, %rd2307, %p326;
	add.s64 	%rd2309, %rd2308, %rd2306;
	mov.b64 	{%r970, %r975}, %rd2309;
	mov.b32 	%r976, 8;
	// begin inline asm
	shfl.sync.down.b32 %r969, %r970, %r976, %r987, %r988;
	// end inline asm
	// begin inline asm
	shfl.sync.down.b32 %r974, %r975, %r976, %r987, %r988;
	// end inline asm
	mov.b64 	%rd2310, {%r969, %r974};
	setp.gt.s32 	%p327, %r938, 23;
	selp.b64 	%rd2311, 0, %rd2310, %p327;
	add.s64 	%rd2312, %rd2311, %rd2309;
	mov.b64 	{%r980, %r985}, %rd2312;
	mov.b32 	%r986, 16;
	// begin inline asm
	shfl.sync.down.b32 %r979, %r980, %r986, %r987, %r988;
	// end inline asm
	// begin inline asm
	shfl.sync.down.b32 %r984, %r985, %r986, %r987, %r988;
	// end inline asm
	mov.b64 	%rd2313, {%r979, %r984};
	setp.gt.s32 	%p328, %r938, 15;
	selp.b64 	%rd2314, 0, %rd2313, %p328;
	add.s64 	%rd2909, %rd2314, %rd2312;
	setp.ne.s32 	%p329, %r938, 0;
	@%p329 bra 	$L__BB2_742;
	shr.u32 	%r989, %r171, 2;
	and.b32  	%r990, %r989, 248;
	mov.u32 	%r991, _ZZN3cub18CUB_300001_SM_10006detail6reduce28DeviceReduceSingleTileKernelINS2_10policy_hubIljN4cuda3std3__44plusIlEEE10Policy1000EN6thrust24THRUST_300001_SM_1000_NS18transform_iteratorI18GridPointValidatorNSD_17counting_iteratorIyNSD_11use_defaultESH_SH_EEllEEPljS9_llNS7_10__identityEEEvT0_T1_T2_T3_T4_T6_E12temp_storage;
	add.s32 	%r992, %r991, %r990;
	st.shared.u64 	[%r992+16], %rd2909;
$L__BB2_742:
	bar.sync 	0;
	setp.ne.s32 	%p330, %r171, 0;
	@%p330 bra 	$L__BB2_744;
	ld.shared.u64 	%rd2315, [_ZZN3cub18CUB_300001_SM_10006detail6reduce28DeviceReduceSingleTileKernelINS2_10policy_hubIljN4cuda3std3__44plusIlEEE10Policy1000EN6thrust24THRUST_300001_SM_1000_NS18transform_iteratorI18GridPointValidatorNSD_17counting_iteratorIyNSD_11use_defaultESH_SH_EEllEEPljS9_llNS7_10__identityEEEvT0_T1_T2_T3_T4_T6_E12temp_storage+24];
	add.s64 	%rd2316, %rd2315, %rd2909;
	ld.shared.u64 	%rd2317, [_ZZN3cub18CUB_300001_SM_10006detail6reduce28DeviceReduceSingleTileKernelINS2_10policy_hubIljN4cuda3std3__44plusIlEEE10Policy1000EN6thrust24THRUST_300001_SM_1000_NS18transform_iteratorI18GridPointValidatorNSD_17counting_iteratorIyNSD_11use_defaultESH_SH_EEllEEPljS9_llNS7_10__identityEEEvT0_T1_T2_T3_T4_T6_E12temp_storage+32];
	add.s64 	%rd2318, %rd2316, %rd2317;
	ld.shared.u64 	%rd2319, [_ZZN3cub18CUB_300001_SM_10006detail6reduce28DeviceReduceSingleTileKernelINS2_10policy_hubIljN4cuda3std3__44plusIlEEE10Policy1000EN6thrust24THRUST_300001_SM_1000_NS18transform_iteratorI18GridPointValidatorNSD_17counting_iteratorIyNSD_11use_defaultESH_SH_EEllEEPljS9_llNS7_10__identityEEEvT0_T1_T2_T3_T4_T6_E12temp_storage+40];
	add.s64 	%rd2320, %rd2318, %rd2319;
	ld.shared.u64 	%rd2321, [_ZZN3cub18CUB_300001_SM_10006detail6reduce28DeviceReduceSingleTileKernelINS2_10policy_hubIljN4cuda3std3__44plusIlEEE10Policy1000EN6thrust24THRUST_300001_SM_1000_NS18transform_iteratorI18GridPointValidatorNSD_17counting_iteratorIyNSD_11use_defaultESH_SH_EEllEEPljS9_llNS7_10__identityEEEvT0_T1_T2_T3_T4_T6_E12temp_storage+48];
	add.s64 	%rd2322, %rd2320, %rd2321;
	ld.shared.u64 	%rd2323, [_ZZN3cub18CUB_300001_SM_10006detail6reduce28DeviceReduceSingleTileKernelINS2_10policy_hubIljN4cuda3std3__44plusIlEEE10Policy1000EN6thrust24THRUST_300001_SM_1000_NS18transform_iteratorI18GridPointValidatorNSD_17counting_iteratorIyNSD_11use_defaultESH_SH_EEllEEPljS9_llNS7_10__identityEEEvT0_T1_T2_T3_T4_T6_E12temp_storage+56];
	add.s64 	%rd2324, %rd2322, %rd2323;
	ld.shared.u64 	%rd2325, [_ZZN3cub18CUB_300001_SM_10006detail6reduce28DeviceReduceSingleTileKernelINS2_10policy_hubIljN4cuda3std3__44plusIlEEE10Policy1000EN6thrust24THRUST_300001_SM_1000_NS18transform_iteratorI18GridPointValidatorNSD_17counting_iteratorIyNSD_11use_defaultESH_SH_EEllEEPljS9_llNS7_10__identityEEEvT0_T1_T2_T3_T4_T6_E12temp_storage+64];
	add.s64 	%rd2326, %rd2324, %rd2325;
	ld.shared.u64 	%rd2327, [_ZZN3cub18CUB_300001_SM_10006detail6reduce28DeviceReduceSingleTileKernelINS2_10policy_hubIljN4cuda3std3__44plusIlEEE10Policy1000EN6thrust24THRUST_300001_SM_1000_NS18transform_iteratorI18GridPointValidatorNSD_17counting_iteratorIyNSD_11use_defaultESH_SH_EEllEEPljS9_llNS7_10__identityEEEvT0_T1_T2_T3_T4_T6_E12temp_storage+72];
	add.s64 	%rd2328, %rd2326, %rd2327;
	ld.shared.u64 	%rd2329, [_ZZN3cub18CUB_300001_SM_10006detail6reduce28DeviceReduceSingleTileKernelINS2_10policy_hubIljN4cuda3std3__44plusIlEEE10Policy1000EN6thrust24THRUST_300001_SM_1000_NS18transform_iteratorI18GridPointValidatorNSD_17counting_iteratorIyNSD_11use_defaultESH_SH_EEllEEPljS9_llNS7_10__identityEEEvT0_T1_T2_T3_T4_T6_E12temp_storage+80];
	add.s64 	%rd2330, %rd2328, %rd2329;
	ld.shared.u64 	%rd2331, [_ZZN3cub18CUB_300001_SM_10006detail6reduce28DeviceReduceSingleTileKernelINS2_10policy_hubIljN4cuda3std3__44plusIlEEE10Policy1000EN6thrust24THRUST_300001_SM_1000_NS18transform_iteratorI18GridPointValidatorNSD_17counting_iteratorIyNSD_11use_defaultESH_SH_EEllEEPljS9_llNS7_10__identityEEEvT0_T1_T2_T3_T4_T6_E12temp_storage+88];
	add.s64 	%rd2332, %rd2330, %rd2331;
	ld.shared.u64 	%rd2333, [_ZZN3cub18CUB_300001_SM_10006detail6reduce28DeviceReduceSingleTileKernelINS2_10policy_hubIljN4cuda3std3__44plusIlEEE10Policy1000EN6thrust24THRUST_300001_SM_1000_NS18transform_iteratorI18GridPointValidatorNSD_17counting_iteratorIyNSD_11use_defaultESH_SH_EEllEEPljS9_llNS7_10__identityEEEvT0_T1_T2_T3_T4_T6_E12temp_storage+96];
	add.s64 	%rd2334, %rd2332, %rd2333;
	ld.shared.u64 	%rd2335, [_ZZN3cub18CUB_300001_SM_10006detail6reduce28DeviceReduceSingleTileKernelINS2_10policy_hubIljN4cuda3std3__44plusIlEEE10Policy1000EN6thrust24THRUST_300001_SM_1000_NS18transform_iteratorI18GridPointValidatorNSD_17counting_iteratorIyNSD_11use_defaultESH_SH_EEllEEPljS9_llNS7_10__identityEEEvT0_T1_T2_T3_T4_T6_E12temp_storage+104];
	add.s64 	%rd2336, %rd2334, %rd2335;
	ld.shared.u64 	%rd2337, [_ZZN3cub18CUB_300001_SM_10006detail6reduce28DeviceReduceSingleTileKernelINS2_10policy_hubIljN4cuda3std3__44plusIlEEE10Policy1000EN6thrust24THRUST_300001_SM_1000_NS18transform_iteratorI18GridPointValidatorNSD_17counting_iteratorIyNSD_11use_defaultESH_SH_EEllEEPljS9_llNS7_10__identityEEEvT0_T1_T2_T3_T4_T6_E12temp_storage+112];
	add.s64 	%rd2338, %rd2336, %rd2337;
	ld.shared.u64 	%rd2339, [_ZZN3cub18CUB_300001_SM_10006detail6reduce28DeviceReduceSingleTileKernelINS2_10policy_hubIljN4cuda3std3__44plusIlEEE10Policy1000EN6thrust24THRUST_300001_SM_1000_NS18transform_iteratorI18GridPointValidatorNSD_17counting_iteratorIyNSD_11use_defaultESH_SH_EEllEEPljS9_llNS7_10__identityEEEvT0_T1_T2_T3_T4_T6_E12temp_storage+120];
	add.s64 	%rd2340, %rd2338, %rd2339;
	ld.shared.u64 	%rd2341, [_ZZN3cub18CUB_300001_SM_10006detail6reduce28DeviceReduceSingleTileKernelINS2_10policy_hubIljN4cuda3std3__44plusIlEEE10Policy1000EN6thrust24THRUST_300001_SM_1000_NS18transform_iteratorI18GridPointValidatorNSD_17counting_iteratorIyNSD_11use_defaultESH_SH_EEllEEPljS9_llNS7_10__identityEEEvT0_T1_T2_T3_T4_T6_E12temp_storage+128];
	add.s64 	%rd2342, %rd2340, %rd2341;
	ld.shared.u64 	%rd2343, [_ZZN3cub18CUB_300001_SM_10006detail6reduce28DeviceReduceSingleTileKernelINS2_10policy_hubIljN4cuda3std3__44plusIlEEE10Policy1000EN6thrust24THRUST_300001_SM_1000_NS18transform_iteratorI18GridPointValidatorNSD_17counting_iteratorIyNSD_11use_defaultESH_SH_EEllEEPljS9_llNS7_10__identityEEEvT0_T1_T2_T3_T4_T6_E12temp_storage+136];
	add.s64 	%rd2909, %rd2342, %rd2343;
$L__BB2_744:
	mov.u32 	%r1209, %tid.x;
	setp.ne.s32 	%p407, %r1209, 0;
	@%p407 bra 	$L__BB2_746;
	ld.param.u64 	%rd2559, [_ZN3cub18CUB_300001_SM_10006detail6reduce28DeviceReduceSingleTileKernelINS2_10policy_hubIljN4cuda3std3__44plusIlEEE10Policy1000EN6thrust24THRUST_300001_SM_1000_NS18transform_iteratorI18GridPointValidatorNSD_17counting_iteratorIyNSD_11use_defaultESH_SH_EEllEEPljS9_llNS7_10__identityEEEvT0_T1_T2_T3_T4_T6__param_4];
	ld.param.u64 	%rd2558, [_ZN3cub18CUB_300001_SM_10006detail6reduce28DeviceReduceSingleTileKernelINS2_10policy_hubIljN4cuda3std3__44plusIlEEE10Policy1000EN6thrust24THRUST_300001_SM_1000_NS18transform_iteratorI18GridPointValidatorNSD_17counting_iteratorIyNSD_11use_defaultESH_SH_EEllEEPljS9_llNS7_10__identityEEEvT0_T1_T2_T3_T4_T6__param_1];
	add.s64 	%rd2556, %rd2909, %rd2559;
	cvta.to.global.u64 	%rd2557, %rd2558;
	st.global.u64 	[%rd2557], %rd2556;
$L__BB2_746:
	ret;

}
	// .globl	_ZN3cub18CUB_300001_SM_10006detail6reduce18DeviceReduceKernelINS2_10policy_hubIljN4cuda3std3__44plusIlEEE10Policy1000EN6thrust24THRUST_300001_SM_1000_NS18transform_iteratorI18GridPointValidatorNSD_17counting_iteratorIyNSD_11use_defaultESH_SH_EEllEEjS9_lNS7_10__identityEEEvT0_PT3_T1_NS0_13GridEvenShareISO_EET2_T4_
.visible .entry _ZN3cub18CUB_300001_SM_10006detail6reduce18DeviceReduceKernelINS2_10policy_hubIljN4cuda3std3__44plusIlEEE10Policy1000EN6thrust24THRUST_300001_SM_1000_NS18transform_iteratorI18GridPointValidatorNSD_17counting_iteratorIyNSD_11use_defaultESH_SH_EEllEEjS9_lNS7_10__identityEEEvT0_PT3_T1_NS0_13GridEvenShareISO_EET2_T4_(
	.param .align 8 .b8 _ZN3cub18CUB_300001_SM_10006detail6reduce18DeviceReduceKernelINS2_10policy_hubIljN4cuda3std3__44plusIlEEE10Policy1000EN6thrust24THRUST_300001_SM_1000_NS18transform_iteratorI18GridPointValidatorNSD_17counting_iteratorIyNSD_11use_defaultESH_SH_EEllEEjS9_lNS7_10__identityEEEvT0_PT3_T1_NS0_13GridEvenShareISO_EET2_T4__param_0[1264],
	.param .u64 .ptr .align 1 _ZN3cub18CUB_300001_SM_10006detail6reduce18DeviceReduceKernelINS2_10policy_hubIljN4cuda3std3__44plusIlEEE10Policy1000EN6thrust24THRUST_300001_SM_1000_NS18transform_iteratorI18GridPointValidatorNSD_17counting_iteratorIyNSD_11use_defaultESH_SH_EEllEEjS9_lNS7_10__identityEEEvT0_PT3_T1_NS0_13GridEvenShareISO_EET2_T4__param_1,
	.param .u32 _ZN3cub18CUB_300001_SM_10006detail6reduce18DeviceReduceKernelINS2_10policy_hubIljN4cuda3std3__44plusIlEEE10Policy1000EN6thrust24THRUST_300001_SM_1000_NS18transform_iteratorI18GridPointValidatorNSD_17counting_iteratorIyNSD_11use_defaultESH_SH_EEllEEjS9_lNS7_10__identityEEEvT0_PT3_T1_NS0_13GridEvenShareISO_EET2_T4__param_2,
	.param .align 4 .b8 _ZN3cub18CUB_300001_SM_10006detail6reduce18DeviceReduceKernelINS2_10policy_hubIljN4cuda3std3__44plusIlEEE10Policy1000EN6thrust24THRUST_300001_SM_1000_NS18transform_iteratorI18GridPointValidatorNSD_17counting_iteratorIyNSD_11use_defaultESH_SH_EEllEEjS9_lNS7_10__identityEEEvT0_PT3_T1_NS0_13GridEvenShareISO_EET2_T4__param_3[40],
	.param .align 1 .b8 _ZN3cub18CUB_300001_SM_10006detail6reduce18DeviceReduceKernelINS2_10policy_hubIljN4cuda3std3__44plusIlEEE10Policy1000EN6thrust24THRUST_300001_SM_1000_NS18transform_iteratorI18GridPointValidatorNSD_17counting_iteratorIyNSD_11use_defaultESH_SH_EEllEEjS9_lNS7_10__identityEEEvT0_PT3_T1_NS0_13GridEvenShareISO_EET2_T4__param_4[1],
	.param .align 1 .b8 _ZN3cub18CUB_300001_SM_10006detail6reduce18DeviceReduceKernelINS2_10policy_hubIljN4cuda3std3__44plusIlEEE10Policy1000EN6thrust24THRUST_300001_SM_1000_NS18transform_iteratorI18GridPointValidatorNSD_17counting_iteratorIyNSD_11use_defaultESH_SH_EEllEEjS9_lNS7_10__identityEEEvT0_PT3_T1_NS0_13GridEvenShareISO_EET2_T4__param_5[1]
)
.maxntid 512
{
	.reg .pred 	%p<407>;
	.reg .b32 	%r<1277>;
	.reg .b64 	%rd<2744>;
	.reg .b64 	%fd<4372>;
	// demoted variable
	.shared .align 8 .b8 _ZZN3cub18CUB_300001_SM_10006detail6reduce18DeviceReduceKernelINS2_10policy_hubIljN4cuda3std3__44plusIlEEE10Policy1000EN6thrust24THRUST_300001_SM_1000_NS18transform_iteratorI18GridPointValidatorNSD_17counting_iteratorIyNSD_11use_defaultESH_SH_EEllEEjS9_lNS7_10__identityEEEvT0_PT3_T1_NS0_13GridEvenShareISO_EET2_T4_E12temp_storage[152];
	ld.param.u32 	%r182, [_ZN3cub18CUB_300001_SM_10006detail6reduce18DeviceReduceKernelINS2_10policy_hubIljN4cuda3std3__44plusIlEEE10Policy1000EN6thrust24THRUST_300001_SM_1000_NS18transform_iteratorI18GridPointValidatorNSD_17counting_iteratorIyNSD_11use_defaultESH_SH_EEllEEjS9_lNS7_10__identityEEEvT0_PT3_T1_NS0_13GridEvenShareISO_EET2_T4__param_3+24];
	mov.b64 	%rd1105, _ZN3cub18CUB_300001_SM_10006detail6reduce18DeviceReduceKernelINS2_10policy_hubIljN4cuda3std3__44plusIlEEE10Policy1000EN6thrust24THRUST_300001_SM_1000_NS18transform_iteratorI18GridPointValidatorNSD_17counting_iteratorIyNSD_11use_defaultESH_SH_EEllEEjS9_lNS7_10__identityEEEvT0_PT3_T1_NS0_13GridEvenShareISO_EET2_T4__param_0;
	ld.param.u32 	%r181, [_ZN3cub18CUB_300001_SM_10006detail6reduce18DeviceReduceKernelINS2_10policy_hubIljN4cuda3std3__44plusIlEEE10Policy1000EN6thrust24THRUST_300001_SM_1000_NS18transform_iteratorI18GridPointValidatorNSD_17counting_iteratorIyNSD_11use_defaultESH_SH_EEllEEjS9_lNS7_10__identityEEEvT0_PT3_T1_NS0_13GridEvenShareISO_EET2_T4__param_3+20];
	ld.param.s32 	%rd3, [_ZN3cub18CUB_300001_SM_10006detail6reduce18DeviceReduceKernelINS2_10policy_hubIljN4cuda3std3__44plusIlEEE10Policy1000EN6thrust24THRUST_300001_SM_1000_NS18transform_iteratorI18GridPointValidatorNSD_17counting_iteratorIyNSD_11use_defaultESH_SH_EEllEEjS9_lNS7_10__identityEEEvT0_PT3_T1_NS0_13GridEvenShareISO_EET2_T4__param_0+1248];
	ld.param.s32 	%rd5, [_ZN3cub18CUB_300001_SM_10006detail6reduce18DeviceReduceKernelINS2_10policy_hubIljN4cuda3std3__44plusIlEEE10Policy1000EN6thrust24THRUST_300001_SM_1000_NS18transform_iteratorI18GridPointValidatorNSD_17counting_iteratorIyNSD_11use_defaultESH_SH_EEllEEjS9_lNS7_10__identityEEEvT0_PT3_T1_NS0_13GridEvenShareISO_EET2_T4__param_0+1240];
	ld.param.s32 	%rd7, [_ZN3cub18CUB_300001_SM_10006detail6reduce18DeviceReduceKernelINS2_10policy_hubIljN4cuda3std3__44plusIlEEE10Policy1000EN6thrust24THRUST_300001_SM_1000_NS18transform_iteratorI18GridPointValidatorNSD_17counting_iteratorIyNSD_11use_defaultESH_SH_EEllEEjS9_lNS7_10__identityEEEvT0_PT3_T1_NS0_13GridEvenShareISO_EET2_T4__param_0+1232];
	ld.param.s32 	%rd9, [_ZN3cub18CUB_300001_SM_10006detail6reduce18DeviceReduceKernelINS2_10policy_hubIljN4cuda3std3__44plusIlEEE10Policy1000EN6thrust24THRUST_300001_SM_1000_NS18transform_iteratorI18GridPointValidatorNSD_17counting_iteratorIyNSD_11use_defaultESH_SH_EEllEEjS9_lNS7_10__identityEEEvT0_PT3_T1_NS0_13GridEvenShareISO_EET2_T4__param_0+1224];
	ld.param.s32 	%rd11, [_ZN3cub18CUB_300001_SM_10006detail6reduce18DeviceReduceKernelINS2_10policy_hubIljN4cuda3std3__44plusIlEEE10Policy1000EN6thrust24THRUST_300001_SM_1000_NS18transform_iteratorI18GridPointValidatorNSD_17counting_iteratorIyNSD_11use_defaultESH_SH_EEllEEjS9_lNS7_10__identityEEEvT0_PT3_T1_NS0_13GridEvenShareISO_EET2_T4__param_0+1216];
	ld.param.f64 	%fd1, [_ZN3cub18CUB_300001_SM_10006detail6reduce18DeviceReduceKernelINS2_10policy_hubIljN4cuda3std3__44plusIlEEE10Policy1000EN6thrust24THRUST_300001_SM_1000_NS18transform_iteratorI18GridPointValidatorNSD_17counting_iteratorIyNSD_11use_defaultESH_SH_EEllEEjS9_lNS7_10__identityEEEvT0_PT3_T1_NS0_13GridEvenShareISO_EET2_T4__param_0+1208];
	ld.param.f64 	%fd2, [_ZN3cub18CUB_300001_SM_10006detail6reduce18DeviceReduceKernelINS2_10policy_hubIljN4cuda3std3__44plusIlEEE10Policy1000EN6thrust24THRUST_300001_SM_1000_NS18transform_iteratorI18GridPointValidatorNSD_17counting_iteratorIyNSD_11use_defaultESH_SH_EEllEEjS9_lNS7_10__identityEEEvT0_PT3_T1_NS0_13GridEvenShareISO_EET2_T4__param_0+1200];
	ld.param.f64 	%fd3, [_ZN3cub18CUB_300001_SM_10006detail6reduce18DeviceReduceKernelINS2_10policy_hubIljN4cuda3std3__44plusIlEEE10Policy1000EN6thrust24THRUST_300001_SM_1000_NS18transform_iteratorI18GridPointValidatorNSD_17counting_iteratorIyNSD_11use_defaultESH_SH_EEllEEjS9_lNS7_10__identityEEEvT0_PT3_T1_NS0_13GridEvenShareISO_EET2_T4__param_0+1120];
	ld.param.f64 	%fd4, [_ZN3cub18CUB_300001_SM_10006detail6reduce18DeviceReduceKernelINS2_10policy_hubIljN4cuda3std3__44plusIlEEE10Policy1000EN6thrust24THRUST_300001_SM_1000_NS18transform_iteratorI18GridPointValidatorNSD_17counting_iteratorIyNSD_11use_defaultESH_SH_EEllEEjS9_lNS7_10__identityEEEvT0_PT3_T1_NS0_13GridEvenShareISO_EET2_T4__param_0+1112];
	ld.param.f64 	%fd5, [_ZN3cub18CUB_300001_SM_10006detail6reduce18DeviceReduceKernelINS2_10policy_hubIljN4cuda3std3__44plusIlEEE10Policy1000EN6thrust24THRUST_300001_SM_1000_NS18transform_iteratorI18GridPointValidatorNSD_17counting_iteratorIyNSD_11use_defaultESH_SH_EEllEEjS9_lNS7_10__identityEEEvT0_PT3_T1_NS0_13GridEvenShareISO_EET2_T4__param_0+1104];
	ld.param.f64 	%fd6, [_ZN3cub18CUB_300001_SM_10006detail6reduce18DeviceReduceKernelINS2_10policy_hubIljN4cuda3std3__44plusIlEEE10Policy1000EN6thrust24THRUST_300001_SM_1000_NS18transform_iteratorI18GridPointValidatorNSD_17counting_iteratorIyNSD_11use_defaultESH_SH_EEllEEjS9_lNS7_10__identityEEEvT0_PT3_T1_NS0_13GridEvenShareISO_EET2_T4__param_0+1096];
	ld.param.f64 	%fd7, [_ZN3cub18CUB_300001_SM_10006detail6reduce18DeviceReduceKernelINS2_10policy_hubIljN4cuda3std3__44plusIlEEE10Policy1000EN6thrust24THRUST_300001_SM_1000_NS18transform_iteratorI18GridPointValidatorNSD_17counting_iteratorIyNSD_11use_defaultESH_SH_EEllEEjS9_lNS7_10__identityEEEvT0_PT3_T1_NS0_13GridEvenShareISO_EET2_T4__param_0+1080];
	ld.param.f64 	%fd8, [_ZN3cub18CUB_300001_SM_10006detail6reduce18DeviceReduceKernelINS2_10policy_hubIljN4cuda3std3__44plusIlEEE10Policy1000EN6thrust24THRUST_300001_SM_1000_NS18transform_iteratorI18GridPointValidatorNSD_17counting_iteratorIyNSD_11use_defaultESH_SH_EEllEEjS9_lNS7_10__identityEEEvT0_PT3_T1_NS0_13GridEvenShareISO_EET2_T4__param_0+1072];
	ld.param.f64 	%fd9, [_ZN3cub18CUB_300001_SM_10006detail6reduce18DeviceReduceKernelINS2_10policy_hubIljN4cuda3std3__44plusIlEEE10Policy1000EN6thrust24THRUST_300001_SM_1000_NS18transform_iteratorI18GridPointValidatorNSD_17counting_iteratorIyNSD_11use_defaultESH_SH_EEllEEjS9_lNS7_10__identityEEEvT0_PT3_T1_NS0_13GridEvenShareISO_EET2_T4__param_0+1064];
	ld.param.f64 	%fd10, [_ZN3cub18CUB_300001_SM_10006detail6reduce18DeviceReduceKernelINS2_10policy_hubIljN4cuda3std3__44plusIlEEE10Policy1000EN6thrust24THRUST_300001_SM_1000_NS18transform_iteratorI18GridPointValidatorNSD_17counting_iteratorIyNSD_11use_defaultESH_SH_EEllEEjS9_lNS7_10__identityEEEvT0_PT3_T1_NS0_13GridEvenShareISO_EET2_T4__param_0+1040];
	ld.param.f64 	%fd11, [_ZN3cub18CUB_300001_SM_10006detail6reduce18DeviceReduceKernelINS2_10policy_hubIljN4cuda3std3__44plusIlEEE10Policy1000EN6thrust24THRUST_300001_SM_1000_NS18transform_iteratorI18GridPointValidatorNSD_17counting_iteratorIyNSD_11use_defaultESH_SH_EEllEEjS9_lNS7_10__identityEEEvT0_PT3_T1_NS0_13GridEvenShareISO_EET2_T4__param_0+1032];
	ld.param.f64 	%fd12, [_ZN3cub18CUB_300001_SM_10006detail6reduce18DeviceReduceKernelINS2_10policy_hubIljN4cuda3std3__44plusIlEEE10Policy1000EN6thrust24THRUST_300001_SM_1000_NS18transform_iteratorI18GridPointValidatorNSD_17counting_iteratorIyNSD_11use_defaultESH_SH_EEllEEjS9_lNS7_10__identityEEEvT0_PT3_T1_NS0_13GridEvenShareISO_EET2_T4__param_0+1024];
	ld.param.f64 	%fd13, [_ZN3cub18CUB_300001_SM_10006detail6reduce18DeviceReduceKernelINS2_10policy_hubIljN4cuda3std3__44plusIlEEE10Policy1000EN6thrust24THRUST_300001_SM_1000_NS18transform_iteratorI18GridPointValidatorNSD_17counting_iteratorIyNSD_11use_defaultESH_SH_EEllEEjS9_lNS7_10__identityEEEvT0_PT3_T1_NS0_13GridEvenShareISO_EET2_T4__param_0+1016];
	ld.param.f64 	%fd14, [_ZN3cub18CUB_300001_SM_10006detail6reduce18DeviceReduceKernelINS2_10policy_hubIljN4cuda3std3__44plusIlEEE10Policy1000EN6thrust24THRUST_300001_SM_1000_NS18transform_iteratorI18GridPointValidatorNSD_17counting_iteratorIyNSD_11use_defaultESH_SH_EEllEEjS9_lNS7_10__identityEEEvT0_PT3_T1_NS0_13GridEvenShareISO_EET2_T4__param_0+1008];
	ld.param.f64 	%fd15, [_ZN3cub18CUB_300001_SM_10006detail6reduce18DeviceReduceKernelINS2_10policy_hubIljN4cuda3std3__44plusIlEEE10Policy1000EN6thrust24THRUST_300001_SM_1000_NS18transform_iteratorI18GridPointValidatorNSD_17counting_iteratorIyNSD_11use_defaultESH_SH_EEllEEjS9_lNS7_10__identityEEEvT0_PT3_T1_NS0_13GridEvenShareISO_EET2_T4__param_0+1000];
	ld.param.f64 	%fd16, [_ZN3cub18CUB_300001_SM_10006detail6reduce18DeviceReduceKernelINS2_10policy_hubIljN4cuda3std3__44plusIlEEE10Policy1000EN6thrust24THRUST_300001_SM_1000_NS18transform_iteratorI18GridPointValidatorNSD_17counting_iteratorIyNSD_11use_defaultESH_SH_EEllEEjS9_lNS7_10__identityEEEvT0_PT3_T1_NS0_13GridEvenShareISO_EET2_T4__param_0+992];
	ld.param.f64 	%fd17, [_ZN3cub18CUB_300001_SM_10006detail6reduce18DeviceReduceKernelINS2_10policy_hubIljN4cuda3std3__44plusIlEEE10Policy1000EN6thrust24THRUST_300001_SM_1000_NS18transform_iteratorI18GridPointValidatorNSD_17counting_iteratorIyNSD_11use_defaultESH_SH_EEllEEjS9_lNS7_10__identityEEEvT0_PT3_T1_NS0_13GridEvenShareISO_EET2_T4__param_0+984];
	ld.param.f64 	%fd18, [_ZN3cub18CUB_300001_SM_10006detail6reduce18DeviceReduceKernelINS2_10policy_hubIljN4cuda3std3__44plusIlEEE10Policy1000EN6thrust24THRUST_300001_SM_1000_NS18transform_iteratorI18GridPointValidatorNSD_17counting_iteratorIyNSD_11use_defaultESH_SH_EEllEEjS9_lNS7_10__identityEEEvT0_PT3_T1_NS0_13GridEvenShareISO_EET2_T4__param_0+976];
	ld.param.f64 	%fd19, [_ZN3cub18CUB_300001_SM_10006detail6reduce18DeviceReduceKernelINS2_10policy_hubIljN4cuda3std3__44plusIlEEE10Policy1000EN6thrust24THRUST_300001_SM_1000_NS18transform_iteratorI18GridPointValidatorNSD_17counting_iteratorIyNSD_11use_defaultESH_SH_EEllEEjS9_lNS7_10__identityEEEvT0_PT3_T1_NS0_13GridEvenShareISO_EET2_T4__param_0+912];
	ld.param.f64 	%fd20, [_ZN3cub18CUB_300001_SM_10006detail6reduce18DeviceReduceKernelINS2_10policy_hubIljN4cuda3std3__44plusIlEEE10Policy1000EN6thrust24THRUST_300001_SM_1000_NS18transform_iteratorI18GridPointValidatorNSD_17counting_iteratorIyNSD_11use_defaultESH_SH_EEllEEjS9_lNS7_10__identityEEEvT0_PT3_T1_NS0_13GridEvenShareISO_EET2_T4__param_0+816];
	ld.param.f64 	%fd21, [_ZN3cub18CUB_300001_SM_10006detail6reduce18DeviceReduceKernelINS2_10policy_hubIljN4cuda3std3__44plusIlEEE10Policy1000EN6thrust24THRUST_300001_SM_1000_NS18transform_iteratorI18GridPointValidatorNSD_17counting_iteratorIyNSD_11use_defaultESH_SH_EEllEEjS9_lNS7_10__identityEEEvT0_PT3_T1_NS0_13GridEvenShareISO_EET2_T4__param_0+720];
	ld.param.f64 	%fd22, [_ZN3cub18CUB_300001_SM_10006detail6reduce18DeviceReduceKernelINS2_10policy_hubIljN4cuda3std3__44plusIlEEE10Policy1000EN6thrust24THRUST_300001_SM_1000_NS18transform_iteratorI18GridPointValidatorNSD_17counting_iteratorIyNSD_11use_defaultESH_SH_EEllEEjS9_lNS7_10__identityEEEvT0_PT3_T1_NS0_13GridEvenShareISO_EET2_T4__param_0+624];
	ld.param.f64 	%fd23, [_ZN3cub18CUB_300001_SM_10006detail6reduce18DeviceReduceKernelINS2_10policy_hubIljN4cuda3std3__44plusIlEEE10Policy1000EN6thrust24THRUST_300001_SM_1000_NS18transform_iteratorI18GridPointValidatorNSD_17counting_iteratorIyNSD_11use_defaultESH_SH_EEllEEjS9_lNS7_10__identityEEEvT0_PT3_T1_NS0_13GridEvenShareISO_EET2_T4__param_0+536];
	ld.param.f64 	%fd24, [_ZN3cub18CUB_300001_SM_10006detail6reduce18DeviceReduceKernelINS2_10policy_hubIljN4cuda3std3__44plusIlEEE10Policy1000EN6thrust24THRUST_300001_SM_1000_NS18transform_iteratorI18GridPointValidatorNSD_17counting_iteratorIyNSD_11use_defaultESH_SH_EEllEEjS9_lNS7_10__identityEEEvT0_PT3_T1_NS0_13GridEvenShareISO_EET2_T4__param_0+528];
	ld.param.f64 	%fd25, [_ZN3cub18CUB_300001_SM_10006detail6reduce18DeviceReduceKernelINS2_10policy_hubIljN4cuda3std3__44plusIlEEE10Policy1000EN6thrust24THRUST_300001_SM_1000_NS18transform_iteratorI18GridPointValidatorNSD_17counting_iteratorIyNSD_11use_defaultESH_SH_EEllEEjS9_lNS7_10__identityEEEvT0_PT3_T1_NS0_13GridEvenShareISO_EET2_T4__param_0+512];
	ld.param.f64 	%fd26, [_ZN3cub18CUB_300001_SM_10006detail6reduce18DeviceReduceKernelINS2_10policy_hubIljN4cuda3std3__44plusIlEEE10Policy1000EN6thrust24THRUST_300001_SM_1000_NS18transform_iteratorI18GridPointValidatorNSD_17counting_iteratorIyNSD_11use_defaultESH_SH_EEllEEjS9_lNS7_10__identityEEEvT0_PT3_T1_NS0_13GridEvenShareISO_EET2_T4__param_0+504];
	ld.param.f64 	%fd27, [_ZN3cub18CUB_300001_SM_10006detail6reduce18DeviceReduceKernelINS2_10policy_hubIljN4cuda3std3__44plusIlEEE10Policy1000EN6thrust24THRUST_300001_SM_1000_NS18transform_iteratorI18GridPointValidatorNSD_17counting_iteratorIyNSD_11use_defaultESH_SH_EEllEEjS9_lNS7_10__identityEEEvT0_PT3_T1_NS0_13GridEvenShareISO_EET2_T4__param_0+496];
	ld.param.f64 	%fd28, [_ZN3cub18CUB_300001_SM_10006detail6reduce18DeviceReduceKernelINS2_10policy_hubIljN4cuda3std3__44plusIlEEE10Policy1000EN6thrust24THRUST_300001_SM_1000_NS18transform_iteratorI18GridPointValidatorNSD_17counting_iteratorIyNSD_11use_defaultESH_SH_EEllEEjS9_lNS7_10__identityEEEvT0_PT3_T1_NS0_13GridEvenShareISO_EET2_T4__param_0+488];
	ld.param.f64 	%fd29, [_ZN3cub18CUB_300001_SM_10006detail6reduce18DeviceReduceKernelINS2_10policy_hubIljN4cuda3std3__44plusIlEEE10Policy1000EN6thrust24THRUST_300001_SM_1000_NS18transform_iteratorI18GridPointValidatorNSD_17counting_iteratorIyNSD_11use_defaultESH_SH_EEllEEjS9_lNS7_10__identityEEEvT0_PT3_T1_NS0_13GridEvenShareISO_EET2_T4__param_0+480];
	ld.param.f64 	%fd30, [_ZN3cub18CUB_300001_SM_10006detail6reduce18DeviceReduceKernelINS2_10policy_hubIljN4cuda3std3__44plusIlEEE10Policy1000EN6thrust24THRUST_300001_SM_1000_NS18transform_iteratorI18GridPointValidatorNSD_17counting_iteratorIyNSD_11use_defaultESH_SH_EEllEEjS9_lNS7_10__identityEEEvT0_PT3_T1_NS0_13GridEvenShareISO_EET2_T4__param_0+472];
	ld.param.f64 	%fd31, [_ZN3cub18CUB_300001_SM_10006detail6reduce18DeviceReduceKernelINS2_10policy_hubIljN4cuda3std3__44plusIlEEE10Policy1000EN6thrust24THRUST_300001_SM_1000_NS18transform_iteratorI18GridPointValidatorNSD_17counting_iteratorIyNSD_11use_defaultESH_SH_EEllEEjS9_lNS7_10__identityEEEvT0_PT3_T1_NS0_13GridEvenShareISO_EET2_T4__param_0+464];
	ld.param.f64 	%fd32, [_ZN3cub18CUB_300001_SM_10006detail6reduce18DeviceReduceKernelINS2_10policy_hubIljN4cuda3std3__44plusIlEEE10Policy1000EN6thrust24THRUST_300001_SM_1000_NS18transform_iteratorI18GridPointValidatorNSD_17counting_iteratorIyNSD_11use_defaultESH_SH_EEllEEjS9_lNS7_10__identityEEEvT0_PT3_T1_NS0_13GridEvenShareISO_EET2_T4__param_0+432];
	ld.param.f64 	%fd33, [_ZN3cub18CUB_300001_SM_10006detail6reduce18DeviceReduceKernelINS2_10policy_hubIljN4cuda3std3__44plusIlEEE10Policy1000EN6thrust24THRUST_300001_SM_1000_NS18transform_iteratorI18GridPointValidatorNSD_17counting_iteratorIyNSD_11use_defaultESH_SH_EEllEEjS9_lNS7_10__identityEEEvT0_PT3_T1_NS0_13GridEvenShareISO_EET2_T4__param_0+336];
	ld.param.f64 	%fd34, [_ZN3cub18CUB_300001_SM_10006detail6reduce18DeviceReduceKernelINS2_10policy_hubIljN4cuda3std3__44plusIlEEE10Policy1000EN6thrust24THRUST_300001_SM_1000_NS18transform_iteratorI18GridPointValidatorNSD_17counting_iteratorIyNSD_11use_defaultESH_SH_EEllEEjS9_lNS7_10__identityEEEvT0_PT3_T1_NS0_13GridEvenShareISO_EET2_T4__param_0+248];
	ld.param.f64 	%fd35, [_ZN3cub18CUB_300001_SM_10006detail6reduce18DeviceReduceKernelINS2_10policy_hubIljN4cuda3std3__44plusIlEEE10Policy1000EN6thrust24THRUST_300001_SM_1000_NS18transform_iteratorI18GridPointValidatorNSD_17counting_iteratorIyNSD_11use_defaultESH_SH_EEllEEjS9_lNS7_10__identityEEEvT0_PT3_T1_NS0_13GridEvenShareISO_EET2_T4__param_0+240];
	ld.param.f64 	%fd36, [_ZN3cub18CUB_300001_SM_10006detail6reduce18DeviceReduceKernelINS2_10policy_hubIljN4cuda3std3__44plusIlEEE10Policy1000EN6thrust24THRUST_300001_SM_1000_NS18transform_iteratorI18GridPointValidatorNSD_17counting_iteratorIyNSD_11use_defaultESH_SH_EEllEEjS9_lNS7_10__identityEEEvT0_PT3_T1_NS0_13GridEvenShareISO_EET2_T4__param_0+216];
	ld.param.f64 	%fd37, [_ZN3cub18CUB_300001_SM_10006detail6reduce18DeviceReduceKernelINS2_10policy_hubIljN4cuda3std3__44plusIlEEE10Policy1000EN6thrust24THRUST_300001_SM_1000_NS18transform_iteratorI18GridPointValidatorNSD_17counting_iteratorIyNSD_11use_defaultESH_SH_EEllEEjS9_lNS7_10__identityEEEvT0_PT3_T1_NS0_13GridEvenShareISO_EET2_T4__param_0+200];
	ld.param.f64 	%fd38, [_ZN3cub18CUB_300001_SM_10006detail6reduce18DeviceReduceKernelINS2_10policy_hubIljN4cuda3std3__44plusIlEEE10Policy1000EN6thrust24THRUST_300001_SM_1000_NS18transform_iteratorI18GridPointValidatorNSD_17counting_iteratorIyNSD_11use_defaultESH_SH_EEllEEjS9_lNS7_10__identityEEEvT0_PT3_T1_NS0_13GridEvenShareISO_EET2_T4__param_0+24];
	ld.param.f64 	%fd39, [_ZN3cub18CUB_300001_SM_10006detail6reduce18DeviceReduceKernelINS2_10policy_hubIljN4cuda3std3__44plusIlEEE10Policy1000EN6thrust24THRUST_300001_SM_1000_NS18transform_iteratorI18GridPointValidatorNSD_17counting_iteratorIyNSD_11use_defaultESH_SH_EEllEEjS9_lNS7_10__identityEEEvT0_PT3_T1_NS0_13GridEvenShareISO_EET2_T4__param_0+8];
	ld.param.s32 	%rd12, [_ZN3cub18CUB_300001_SM_10006detail6reduce18DeviceReduceKernelINS2_10policy_hubIljN4cuda3std3__44plusIlEEE10Policy1000EN6thrust24THRUST_300001_SM_1000_NS18transform_iteratorI18GridPointValidatorNSD_17counting_iteratorIyNSD_11use_defaultESH_SH_EEllEEjS9_lNS7_10__identityEEEvT0_PT3_T1_NS0_13GridEvenShareISO_EET2_T4__param_0+1252];
	ld.param.s32 	%rd13, [_ZN3cub18CUB_300001_SM_10006detail6reduce18DeviceReduceKernelINS2_10policy_hubIljN4cuda3std3__44plusIlEEE10Policy1000EN6thrust24THRUST_300001_SM_1000_NS18transform_iteratorI18GridPointValidatorNSD_17counting_iteratorIyNSD_11use_defaultESH_SH_EEllEEjS9_lNS7_10__identityEEEvT0_PT3_T1_NS0_13GridEvenShareISO_EET2_T4__param_0+1244];
	ld.param.s32 	%rd14, [_ZN3cub18CUB_300001_SM_10006detail6reduce18DeviceReduceKernelINS2_10policy_hubIljN4cuda3std3__44plusIlEEE10Policy1000EN6thrust24THRUST_300001_SM_1000_NS18transform_iteratorI18GridPointValidatorNSD_17counting_iteratorIyNSD_11use_defaultESH_SH_EEllEEjS9_lNS7_10__identityEEEvT0_PT3_T1_NS0_13GridEvenShareISO_EET2_T4__param_0+1236];
	ld.param.s32 	%rd15, [_ZN3cub18CUB_300001_SM_10006detail6reduce18DeviceReduceKernelINS2_10policy_hubIljN4cuda3std3__44plusIlEEE10Policy1000EN6thrust24THRUST_300001_SM_1000_NS18transform_iteratorI18GridPointValidatorNSD_17counting_iteratorIyNSD_11use_defaultESH_SH_EEllEEjS9_lNS7_10__identityEEEvT0_PT3_T1_NS0_13GridEvenShareISO_EET2_T4__param_0+1228];
	ld.param.s32 	%rd16, [_ZN3cub18CUB_300001_SM_10006detail6reduce18DeviceReduceKernelINS2_10policy_hubIljN4cuda3std3__44plusIlEEE10Policy1000EN6thrust24THRUST_300001_SM_1000_NS18transform_iteratorI18GridPointValidatorNSD_17counting_iteratorIyNSD_11use_defaultESH_SH_EEllEEjS9_lNS7_10__identityEEEvT0_PT3_T1_NS0_13GridEvenShareISO_EET2_T4__param_0+1220];
	mov.u32 	%r186, %ctaid.x;
	mul.lo.s32 	%r187, %r186, 3584;
	sub.s32 	%r188, %r181, %r187;
	setp.gt.u32 	%p1, %r188, 3583;
	@%p1 bra 	$L__BB3_99;
	mov.u32 	%r1, %tid.x;
	mov.u32 	%r1038, %ctaid.x;
	mul.lo.s32 	%r1039, %r1038, 3584;
	sub.s32 	%r1040, %r181, %r1039;
	setp.ge.u32 	%p330, %r1, %r1040;
	mov.b64 	%rd2439, 0;
	mov.u32 	%r1272, %r1;
	@%p330 bra 	$L__BB3_45;
	mov.u32 	%r1041, %ctaid.x;
	mad.lo.s32 	%r1042, %r1041, 3584, %r1;
	cvt.u64.u32 	%rd2182, %r1042;
	mov.u64 	%rd2183, %rd1105;
	ld.param.u64 	%rd2184, [%rd2183];
	add.s64 	%rd17, %rd2184, %rd2182;
	ld.param.u64 	%rd2185, [%rd2183+1256];
	setp.ge.u64 	%p331, %rd17, %rd2185;
	mov.b64 	%rd2439, 0;
	@%p331 bra 	$L__BB3_44;
	or.b64  	%rd2186, %rd17, %rd12;
	and.b64  	%rd2187, %rd2186, -4294967296;
	setp.ne.s64 	%p332, %rd2187, 0;
	@%p332 bra 	$L__BB3_5;
	cvt.u32.u64 	%r1043, %rd12;
	cvt.u32.u64 	%r1044, %rd17;
	div.u32 	%r1045, %r1044, %r1043;
	mul.lo.s32 	%r1046, %r1045, %r1043;
	sub.s32 	%r1047, %r1044, %r1046;
	cvt.u64.u32 	%rd2397, %r1045;
	cvt.u64.u32 	%rd2398, %r1047;
	bra.uni 	$L__BB3_6;
$L__BB3_5:
	div.u64 	%rd2397, %rd17, %rd12;
	mul.lo.s64 	%rd2188, %rd2397, %rd12;
	sub.s64 	%rd2398, %rd17, %rd2188;
$L__BB3_6:
	cvt.u32.u64 	%r2, %rd2398;
	or.b64  	%rd2189, %rd2397, %rd3;
	and.b64  	%rd2190, %rd2189, -4294967296;
	setp.ne.s64 	%p333, %rd2190, 0;
	@%p333 bra 	$L__BB3_8;
	cvt.u32.u64 	%r1048, %rd3;
	cvt.u32.u64 	%r1049, %rd2397;
	div.u32 	%r1050, %r1049, %r1048;
	mul.lo.s32 	%r1051, %r1050, %r1048;
	sub.s32 	%r1052, %r1049, %r1051;
	cvt.u64.u32 	%rd2399, %r1050;
	cvt.u64.u32 	%rd2400, %r1052;
	bra.uni 	$L__BB3_9;
$L__BB3_8:
	div.u64 	%rd2399, %rd2397, %rd3;
	mul.lo.s64 	%rd2191, %rd2399, %rd3;
	sub.s64 	%rd2400, %rd2397, %rd2191;
$L__BB3_9:
	cvt.u32.u64 	%r3, %rd2400;
	or.b64  	%rd2192, %rd2399, %rd13;
	and.b64  	%rd2193, %rd2192, -4294967296;
	setp.ne.s64 	%p334, %rd2193, 0;
	@%p334 bra 	$L__BB3_11;
	cvt.u32.u64 	%r1053, %rd13;
	cvt.u32.u64 	%r1054, %rd2399;
	div.u32 	%r1055, %r1054, %r1053;
	mul.lo.s32 	%r1056, %r1055, %r1053;
	sub.s32 	%r1057, %r1054, %r1056;
	cvt.u64.u32 	%rd2401, %r1055;
	cvt.u64.u32 	%rd2402, %r1057;
	bra.uni 	$L__BB3_12;
$L__BB3_11:
	div.u64 	%rd2401, %rd2399, %rd13;
	mul.lo.s64 	%rd2194, %rd2401, %rd13;
	sub.s64 	%rd2402, %rd2399, %rd2194;
$L__BB3_12:
	cvt.u32.u64 	%r4, %rd2402;
	or.b64  	%rd2195, %rd2401, %rd5;
	and.b64  	%rd2196, %rd2195, -4294967296;
	setp.ne.s64 	%p335, %rd2196, 0;
	@%p335 bra 	$L__BB3_14;
	cvt.u32.u64 	%r1058, %rd5;
	cvt.u32.u64 	%r1059, %rd2401;
	div.u32 	%r1060, %r1059, %r1058;
	mul.lo.s32 	%r1061, %r1060, %r1058;
	sub.s32 	%r1062, %r1059, %r1061;
	cvt.u64.u32 	%rd2403, %r1060;
	cvt.u64.u32 	%rd2404, %r1062;
	bra.uni 	$L__BB3_15;
$L__BB3_14:
	div.u64 	%rd2403, %rd2401, %rd5;
	mul.lo.s64 	%rd2197, %rd2403, %rd5;
	sub.s64 	%rd2404, %rd2401, %rd2197;
$L__BB3_15:
	cvt.u32.u64 	%r5, %rd2404;
	or.b64  	%rd2198, %rd2403, %rd14;
	and.b64  	%rd2199, %rd2198, -4294967296;
	setp.ne.s64 	%p336, %rd2199, 0;
	@%p336 bra 	$L__BB3_17;
	cvt.u32.u64 	%r1063, %rd14;
	cvt.u32.u64 	%r1064, %rd2403;
	div.u32 	%r1065, %r1064, %r1063;
	mul.lo.s32 	%r1066, %r1065, %r1063;
	sub.s32 	%r1067, %r1064, %r1066;
	cvt.u64.u32 	%rd2405, %r1065;
	cvt.u64.u32 	%rd2406, %r1067;
	bra.uni 	$L__BB3_18;
$L__BB3_17:
	div.u64 	%rd2405, %rd2403, %rd14;
	mul.lo.s64 	%rd2200, %rd2405, %rd14;
	sub.s64 	%rd2406, %rd2403, %rd2200;
$L__BB3_18:
	cvt.u32.u64 	%r6, %rd2406;
	or.b64  	%rd2201, %rd2405, %rd7;
	and.b64  	%rd2202, %rd2201, -4294967296;
	setp.ne.s64 	%p337, %rd2202, 0;
	@%p337 bra 	$L__BB3_20;
	cvt.u32.u64 	%r1068, %rd7;
	cvt.u32.u64 	%r1069, %rd2405;
	div.u32 	%r1070, %r1069, %r1068;
	mul.lo.s32 	%r1071, %r1070, %r1068;
	sub.s32 	%r1072, %r1069, %r1071;
	cvt.u64.u32 	%rd2407, %r1070;
	cvt.u64.u32 	%rd2408, %r1072;
	bra.uni 	$L__BB3_21;
$L__BB3_20:
	div.u64 	%rd2407, %rd2405, %rd7;
	mul.lo.s64 	%rd2203, %rd2407, %rd7;
	sub.s64 	%rd2408, %rd2405, %rd2203;
$L__BB3_21:
	cvt.u32.u64 	%r7, %rd2408;
	or.b64  	%rd2204, %rd2407, %rd15;
	and.b64  	%rd2205, %rd2204, -4294967296;
	setp.ne.s64 	%p338, %rd2205, 0;
	@%p338 bra 	$L__BB3_23;
	cvt.u32.u64 	%r1073, %rd15;
	cvt.u32.u64 	%r1074, %rd2407;
	div.u32 	%r1075, %r1074, %r1073;
	mul.lo.s32 	%r1076, %r1075, %r1073;
	sub.s32 	%r1077, %r1074, %r1076;
	cvt.u64.u32 	%rd2409, %r1075;
	cvt.u64.u32 	%rd2410, %r1077;
	bra.uni 	$L__BB3_24;
$L__BB3_23:
	div.u64 	%rd2409, %rd2407, %rd15;
	mul.lo.s64 	%rd2206, %rd2409, %rd15;
	sub.s64 	%rd2410, %rd2407, %rd2206;
$L__BB3_24:
	cvt.u32.u64 	%r8, %rd2410;
	or.b64  	%rd2207, %rd2409, %rd9;
	and.b64  	%rd2208, %rd2207, -4294967296;
	setp.ne.s64 	%p339, %rd2208, 0;
	@%p339 bra 	$L__BB3_26;
	cvt.u32.u64 	%r1078, %rd9;
	cvt.u32.u64 	%r1079, %rd2409;
	div.u32 	%r1080, %r1079, %r1078;
	mul.lo.s32 	%r1081, %r1080, %r1078;
	sub.s32 	%r1082, %r1079, %r1081;
	cvt.u64.u32 	%rd2411, %r1080;
	cvt.u64.u32 	%rd2412, %r1082;
	bra.uni 	$L__BB3_27;
$L__BB3_26:
	div.u64 	%rd2411, %rd2409, %rd9;
	mul.lo.s64 	%rd2209, %rd2411, %rd9;
	sub.s64 	%rd2412, %rd2409, %rd2209;
$L__BB3_27:
	cvt.u32.u64 	%r9, %rd2412;
	or.b64  	%rd2210, %rd2411, %rd16;
	and.b64  	%rd2211, %rd2210, -4294967296;
	setp.ne.s64 	%p340, %rd2211, 0;
	@%p340 bra 	$L__BB3_29;
	cvt.u32.u64 	%r1083, %rd16;
	cvt.u32.u64 	%r1084, %rd2411;
	div.u32 	%r1085, %r1084, %r1083;
	mul.lo.s32 	%r1086, %r1085, %r1083;
	sub.s32 	%r1087, %r1084, %r1086;
	cvt.u64.u32 	%rd2413, %r1085;
	cvt.u64.u32 	%rd2414, %r1087;
	bra.uni 	$L__BB3_30;
$L__BB3_29:
	div.u64 	%rd2413, %rd2411, %rd16;
	mul.lo.s64 	%rd2212, %rd2413, %rd16;
	sub.s64 	%rd2414, %rd2411, %rd2212;
$L__BB3_30:
	cvt.u32.u64 	%r10, %rd2414;
	or.b64  	%rd2213, %rd2413, %rd11;
	and.b64  	%rd2214, %rd2213, -4294967296;
	setp.ne.s64 	%p341, %rd2214, 0;
	@%p341 bra 	$L__BB3_32;
	cvt.u32.u64 	%r1088, %rd11;
	cvt.u32.u64 	%r1089, %rd2413;
	rem.u32 	%r1090, %r1089, %r1088;
	cvt.u64.u32 	%rd2415, %r1090;
	bra.uni 	$L__BB3_33;
$L__BB3_32:
	rem.u64 	%rd2415, %rd2413, %rd11;
$L__BB3_33:
	cvt.u32.u64 	%r1091, %rd2415;
	cvt.rn.f64.s32 	%fd3868, %r1091;
	fma.rn.f64 	%fd40, %fd38, %fd3868, %fd39;
	cvt.rn.f64.s32 	%fd3869, %r10;
	mov.u64 	%rd2216, %rd1105;
	ld.param.f64 	%fd3870, [%rd2216+48];
	ld.param.f64 	%fd3871, [%rd2216+32];
	fma.rn.f64 	%fd41, %fd3870, %fd3869, %fd3871;
	cvt.rn.f64.s32 	%fd3872, %r9;
	ld.param.f64 	%fd3873, [%rd2216+72];
	ld.param.f64 	%fd3874, [%rd2216+56];
	fma.rn.f64 	%fd42, %fd3873, %fd3872, %fd3874;
	cvt.rn.f64.s32 	%fd3875, %r8;
	ld.param.f64 	%fd3876, [%rd2216+96];
	ld.param.f64 	%fd3877, [%rd2216+80];
	fma.rn.f64 	%fd43, %fd3876, %fd3875, %fd3877;
	cvt.rn.f64.s32 	%fd3878, %r7;
	ld.param.f64 	%fd3879, [%rd2216+120];
	ld.param.f64 	%fd3880, [%rd2216+104];
	fma.rn.f64 	%fd44, %fd3879, %fd3878, %fd3880;
	cvt.rn.f64.s32 	%fd3881, %r6;
	ld.param.f64 	%fd3882, [%rd2216+144];
	ld.param.f64 	%fd3883, [%rd2216+128];
	fma.rn.f64 	%fd45, %fd3882, %fd3881, %fd3883;
	cvt.rn.f64.s32 	%fd3884, %r5;
	ld.param.f64 	%fd3885, [%rd2216+168];
	ld.param.f64 	%fd3886, [%rd2216+152];
	fma.rn.f64 	%fd46, %fd3885, %fd3884, %fd3886;
	cvt.rn.f64.s32 	%fd3887, %r4;
	ld.param.f64 	%fd3888, [%rd2216+192];
	ld.param.f64 	%fd3889, [%rd2216+176];
	fma.rn.f64 	%fd47, %fd3888, %fd3887, %fd3889;
	cvt.rn.f64.s32 	%fd3890, %r3;
	fma.rn.f64 	%fd48, %fd36, %fd3890, %fd37;
	cvt.rn.f64.s32 	%fd3891, %r2;
	ld.param.f64 	%fd3892, [%rd2216+224];
	fma.rn.f64 	%fd49, %fd35, %fd3891, %fd3892;
	fma.rn.f64 	%fd3893, %fd34, %fd40, 0d0000000000000000;
	ld.param.f64 	%fd3894, [%rd2216+256];
	fma.rn.f64 	%fd3895, %fd3894, %fd41, %fd3893;
	ld.param.f64 	%fd3896, [%rd2216+264];
	fma.rn.f64 	%fd3897, %fd3896, %fd42, %fd3895;
	ld.param.f64 	%fd3898, [%rd2216+272];
	fma.rn.f64 	%fd3899, %fd3898, %fd43, %fd3897;
	ld.param.f64 	%fd3900, [%rd2216+280];
	fma.rn.f64 	%fd3901, %fd3900, %fd44, %fd3899;
	ld.param.f64 	%fd3902, [%rd2216+288];
	fma.rn.f64 	%fd3903, %fd3902, %fd45, %fd3901;
	ld.param.f64 	%fd3904, [%rd2216+296];
	fma.rn.f64 	%fd3905, %fd3904, %fd46, %fd3903;
	ld.param.f64 	%fd3906, [%rd2216+304];
	fma.rn.f64 	%fd3907, %fd3906, %fd47, %fd3905;
	ld.param.f64 	%fd3908, [%rd2216+312];
	fma.rn.f64 	%fd3909, %fd3908, %fd48, %fd3907;
	ld.param.f64 	%fd3910, [%rd2216+320];
	fma.rn.f64 	%fd3911, %fd3910, %fd49, %fd3909;
	ld.param.f64 	%fd3912, [%rd2216+328];
	sub.f64 	%fd3913, %fd3911, %fd3912;
	abs.f64 	%fd3914, %fd3913;
	mul.f64 	%fd3915, %fd1, %fd33;
	setp.gt.f64 	%p342, %fd3914, %fd3915;
	@%p342 bra 	$L__BB3_44;
	mov.u64 	%rd2218, %rd1105;
	ld.param.f64 	%fd3916, [%rd2218+344];
	fma.rn.f64 	%fd3917, %fd3916, %fd40, 0d0000000000000000;
	ld.param.f64 	%fd3918, [%rd2218+352];
	fma.rn.f64 	%fd3919, %fd3918, %fd41, %fd3917;
	ld.param.f64 	%fd3920, [%rd2218+360];
	fma.rn.f64 	%fd3921, %fd3920, %fd42, %fd3919;
	ld.param.f64 	%fd3922, [%rd2218+368];
	fma.rn.f64 	%fd3923, %fd3922, %fd43, %fd3921;
	ld.param.f64 	%fd3924, [%rd2218+376];
	fma.rn.f64 	%fd3925, %fd3924, %fd44, %fd3923;
	ld.param.f64 	%fd3926, [%rd2218+384];
	fma.rn.f64 	%fd3927, %fd3926, %fd45, %fd3925;
	ld.param.f64 	%fd3928, [%rd2218+392];
	fma.rn.f64 	%fd3929, %fd3928, %fd46, %fd3927;
	ld.param.f64 	%fd3930, [%rd2218+400];
	fma.rn.f64 	%fd3931, %fd3930, %fd47, %fd3929;
	ld.param.f64 	%fd3932, [%rd2218+408];
	fma.rn.f64 	%fd3933, %fd3932, %fd48, %fd3931;
	ld.param.f64 	%fd3934, [%rd2218+416];
	fma.rn.f64 	%fd3935, %fd3934, %fd49, %fd3933;
	ld.param.f64 	%fd3936, [%rd2218+424];
	sub.f64 	%fd3937, %fd3935, %fd3936;
	abs.f64 	%fd3938, %fd3937;
	mul.f64 	%fd3939, %fd1, %fd32;
	setp.gt.f64 	%p343, %fd3938, %fd3939;
	@%p343 bra 	$L__BB3_44;
	mov.u64 	%rd2220, %rd1105;
	ld.param.f64 	%fd3940, [%rd2220+440];
	fma.rn.f64 	%fd3941, %fd3940, %fd40, 0d0000000000000000;
	ld.param.f64 	%fd3942, [%rd2220+448];
	fma.rn.f64 	%fd3943, %fd3942, %fd41, %fd3941;
	ld.param.f64 	%fd3944, [%rd2220+456];
	fma.rn.f64 	%fd3945, %fd3944, %fd42, %fd3943;
	fma.rn.f64 	%fd3946, %fd31, %fd43, %fd3945;
	fma.rn.f64 	%fd3947, %fd30, %fd44, %fd3946;
	fma.rn.f64 	%fd3948, %fd29, %fd45, %fd3947;
	fma.rn.f64 	%fd3949, %fd28, %fd46, %fd3948;
	fma.rn.f64 	%fd3950, %fd27, %fd47, %fd3949;
	fma.rn.f64 	%fd3951, %fd26, %fd48, %fd3950;
	fma.rn.f64 	%fd3952, %fd25, %fd49, %fd3951;
	ld.param.f64 	%fd3953, [%rd2220+520];
	sub.f64 	%fd3954, %fd3952, %fd3953;
	abs.f64 	%fd3955, %fd3954;
	mul.f64 	%fd3956, %fd1, %fd24;
	setp.gt.f64 	%p344, %fd3955, %fd3956;
	@%p344 bra 	$L__BB3_44;
	fma.rn.f64 	%fd3957, %fd23, %fd40, 0d0000000000000000;
	mov.u64 	%rd2222, %rd1105;
	ld.param.f64 	%fd3958, [%rd2222+544];
	fma.rn.f64 	%fd3959, %fd3958, %fd41, %fd3957;
	ld.param.f64 	%fd3960, [%rd2222+552];
	fma.rn.f64 	%fd3961, %fd3960, %fd42, %fd3959;
	ld.param.f64 	%fd3962, [%rd2222+560];
	fma.rn.f64 	%fd3963, %fd3962, %fd43, %fd3961;
	ld.param.f64 	%fd3964, [%rd2222+568];
	fma.rn.f64 	%fd3965, %fd3964, %fd44, %fd3963;
	ld.param.f64 	%fd3966, [%rd2222+576];
	fma.rn.f64 	%fd3967, %fd3966, %fd45, %fd3965;
	ld.param.f64 	%fd3968, [%rd2222+584];
	fma.rn.f64 	%fd3969, %fd3968, %fd46, %fd3967;
	ld.param.f64 	%fd3970, [%rd2222+592];
	fma.rn.f64 	%fd3971, %fd3970, %fd47, %fd3969;
	ld.param.f64 	%fd3972, [%rd2222+600];
	fma.rn.f64 	%fd3973, %fd3972, %fd48, %fd3971;
	ld.param.f64 	%fd3974, [%rd2222+608];
	fma.rn.f64 	%fd3975, %fd3974, %fd49, %fd3973;
	ld.param.f64 	%fd3976, [%rd2222+616];
	sub.f64 	%fd3977, %fd3975, %fd3976;
	abs.f64 	%fd3978, %fd3977;
	mul.f64 	%fd3979, %fd1, %fd22;
	setp.gt.f64 	%p345, %fd3978, %fd3979;
	@%p345 bra 	$L__BB3_44;
	mov.u64 	%rd2224, %rd1105;
	ld.param.f64 	%fd3980, [%rd2224+632];
	fma.rn.f64 	%fd3981, %fd3980, %fd40, 0d0000000000000000;
	ld.param.f64 	%fd3982, [%rd2224+640];
	fma.rn.f64 	%fd3983, %fd3982, %fd41, %fd3981;
	ld.param.f64 	%fd3984, [%rd2224+648];
	fma.rn.f64 	%fd3985, %fd3984, %fd42, %fd3983;
	ld.param.f64 	%fd3986, [%rd2224+656];
	fma.rn.f64 	%fd3987, %fd3986, %fd43, %fd3985;
	ld.param.f64 	%fd3988, [%rd2224+664];
	fma.rn.f64 	%fd3989, %fd3988, %fd44, %fd3987;
	ld.param.f64 	%fd3990, [%rd2224+672];
	fma.rn.f64 	%fd3991, %fd3990, %fd45, %fd3989;
	ld.param.f64 	%fd3992, [%rd2224+680];
	fma.rn.f64 	%fd3993, %fd3992, %fd46, %fd3991;
	ld.param.f64 	%fd3994, [%rd2224+688];
	fma.rn.f64 	%fd3995, %fd3994, %fd47, %fd3993;
	ld.param.f64 	%fd3996, [%rd2224+696];
	fma.rn.f64 	%fd3997, %fd3996, %fd48, %fd3995;
	ld.param.f64 	%fd3998, [%rd2224+704];
	fma.rn.f64 	%fd3999, %fd3998, %fd49, %fd3997;
	ld.param.f64 	%fd4000, [%rd2224+712];
	sub.f64 	%fd4001, %fd3999, %fd4000;
	abs.f64 	%fd4002, %fd4001;
	mul.f64 	%fd4003, %fd1, %fd21;
	setp.gt.f64 	%p346, %fd4002, %fd4003;
	@%p346 bra 	$L__BB3_44;
	mov.u64 	%rd2226, %rd1105;
	ld.param.f64 	%fd4004, [%rd2226+728];
	fma.rn.f64 	%fd4005, %fd4004, %fd40, 0d0000000000000000;
	ld.param.f64 	%fd4006, [%rd2226+736];
	fma.rn.f64 	%fd4007, %fd4006, %fd41, %fd4005;
	ld.param.f64 	%fd4008, [%rd2226+744];
	fma.rn.f64 	%fd4009, %fd4008, %fd42, %fd4007;
	ld.param.f64 	%fd4010, [%rd2226+752];
	fma.rn.f64 	%fd4011, %fd4010, %fd43, %fd4009;
	ld.param.f64 	%fd4012, [%rd2226+760];
	fma.rn.f64 	%fd4013, %fd4012, %fd44, %fd4011;
	ld.param.f64 	%fd4014, [%rd2226+768];
	fma.rn.f64 	%fd4015, %fd4014, %fd45, %fd4013;
	ld.param.f64 	%fd4016, [%rd2226+776];
	fma.rn.f64 	%fd4017, %fd4016, %fd46, %fd4015;
	ld.param.f64 	%fd4018, [%rd2226+784];
	fma.rn.f64 	%fd4019, %fd4018, %fd47, %fd4017;
	ld.param.f64 	%fd4020, [%rd2226+792];
	fma.rn.f64 	%fd4021, %fd4020, %fd48, %fd4019;
	ld.param.f64 	%fd4022, [%rd2226+800];
	fma.rn.f64 	%fd4023, %fd4022, %fd49, %fd4021;
	ld.param.f64 	%fd4024, [%rd2226+808];
	sub.f64 	%fd4025, %fd4023, %fd4024;
	abs.f64 	%fd4026, %fd4025;
	mul.f64 	%fd4027, %fd1, %fd20;
	setp.gt.f64 	%p347, %fd4026, %fd4027;
	@%p347 bra 	$L__BB3_44;
	mov.u64 	%rd2228, %rd1105;
	ld.param.f64 	%fd4028, [%rd2228+824];
	fma.rn.f64 	%fd4029, %fd4028, %fd40, 0d0000000000000000;
	ld.param.f64 	%fd4030, [%rd2228+832];
	fma.rn.f64 	%fd4031, %fd4030, %fd41, %fd4029;
	ld.param.f64 	%fd4032, [%rd2228+840];
	fma.rn.f64 	%fd4033, %fd4032, %fd42, %fd4031;
	ld.param.f64 	%fd4034, [%rd2228+848];
	fma.rn.f64 	%fd4035, %fd4034, %fd43, %fd4033;
	ld.param.f64 	%fd4036, [%rd2228+856];
	fma.rn.f64 	%fd4037, %fd4036, %fd44, %fd4035;
	ld.param.f64 	%fd4038, [%rd2228+864];
	fma.rn.f64 	%fd4039, %fd4038, %fd45, %fd4037;
	ld.param.f64 	%fd4040, [%rd2228+872];
	fma.rn.f64 	%fd4041, %fd4040, %fd46, %fd4039;
	ld.param.f64 	%fd4042, [%rd2228+880];
	fma.rn.f64 	%fd4043, %fd4042, %fd47, %fd4041;
	ld.param.f64 	%fd4044, [%rd2228+888];
	fma.rn.f64 	%fd4045, %fd4044, %fd48, %fd4043;
	ld.param.f64 	%fd4046, [%rd2228+896];
	fma.rn.f64 	%fd4047, %fd4046, %fd49, %fd4045;
	ld.param.f64 	%fd4048, [%rd2228+904];
	sub.f64 	%fd4049, %fd4047, %fd4048;
	abs.f64 	%fd4050, %fd4049;
	mul.f64 	%fd4051, %fd1, %fd19;
	setp.gt.f64 	%p348, %fd4050, %fd4051;
	@%p348 bra 	$L__BB3_44;
	mov.u64 	%rd2230, %rd1105;
	ld.param.f64 	%fd4052, [%rd2230+920];
	fma.rn.f64 	%fd4053, %fd4052, %fd40, 0d0000000000000000;
	ld.param.f64 	%fd4054, [%rd2230+928];
	fma.rn.f64 	%fd4055, %fd4054, %fd41, %fd4053;
	ld.param.f64 	%fd4056, [%rd2230+936];
	fma.rn.f64 	%fd4057, %fd4056, %fd42, %fd4055;
	ld.param.f64 	%fd4058, [%rd2230+944];
	fma.rn.f64 	%fd4059, %fd4058, %fd43, %fd4057;
	ld.param.f64 	%fd4060, [%rd2230+952];
	fma.rn.f64 	%fd4061, %fd4060, %fd44, %fd4059;
	ld.param.f64 	%fd4062, [%rd2230+960];
	fma.rn.f64 	%fd4063, %fd4062, %fd45, %fd4061;
	ld.param.f64 	%fd4064, [%rd2230+968];
	fma.rn.f64 	%fd4065, %fd4064, %fd46, %fd4063;
	fma.rn.f64 	%fd4066, %fd18, %fd47, %fd4065;
	fma.rn.f64 	%fd4067, %fd17, %fd48, %fd4066;
	fma.rn.f64 	%fd4068, %fd16, %fd49, %fd4067;
	sub.f64 	%fd4069, %fd4068, %fd15;
	abs.f64 	%fd4070, %fd4069;
	mul.f64 	%fd4071, %fd1, %fd14;
	setp.gt.f64 	%p349, %fd4070, %fd4071;
	@%p349 bra 	$L__BB3_44;
	fma.rn.f64 	%fd4072, %fd13, %fd40, 0d0000000000000000;
	fma.rn.f64 	%fd4073, %fd12, %fd41, %fd4072;
	fma.rn.f64 	%fd4074, %fd11, %fd42, %fd4073;
	fma.rn.f64 	%fd4075, %fd10, %fd43, %fd4074;
	mov.u64 	%rd2232, %rd1105;
	ld.param.f64 	%fd4076, [%rd2232+1048];
	fma.rn.f64 	%fd4077, %fd4076, %fd44, %fd4075;
	ld.param.f64 	%fd4078, [%rd2232+1056];
	fma.rn.f64 	%fd4079, %fd4078, %fd45, %fd4077;
	fma.rn.f64 	%fd4080, %fd9, %fd46, %fd4079;
	fma.rn.f64 	%fd4081, %fd8, %fd47, %fd4080;
	fma.rn.f64 	%fd4082, %fd7, %fd48, %fd4081;
	ld.param.f64 	%fd4083, [%rd2232+1088];
	fma.rn.f64 	%fd4084, %fd4083, %fd49, %fd4082;
	sub.f64 	%fd4085, %fd4084, %fd6;
	abs.f64 	%fd4086, %fd4085;
	mul.f64 	%fd4087, %fd1, %fd5;
	setp.gt.f64 	%p350, %fd4086, %fd4087;
	@%p350 bra 	$L__BB3_44;
	fma.rn.f64 	%fd4088, %fd4, %fd40, 0d0000000000000000;
	fma.rn.f64 	%fd4089, %fd3, %fd41, %fd4088;
	mov.u64 	%rd2234, %rd1105;
	ld.param.f64 	%fd4090, [%rd2234+1128];
	fma.rn.f64 	%fd4091, %fd4090, %fd42, %fd4089;
	ld.param.f64 	%fd4092, [%rd2234+1136];
	fma.rn.f64 	%fd4093, %fd4092, %fd43, %fd4091;
	ld.param.f64 	%fd4094, [%rd2234+1144];
	fma.rn.f64 	%fd4095, %fd4094, %fd44, %fd4093;
	ld.param.f64 	%fd4096, [%rd2234+1152];
	fma.rn.f64 	%fd4097, %fd4096, %fd45, %fd4095;
	ld.param.f64 	%fd4098, [%rd2234+1160];
	fma.rn.f64 	%fd4099, %fd4098, %fd46, %fd4097;
	ld.param.f64 	%fd4100, [%rd2234+1168];
	fma.rn.f64 	%fd4101, %fd4100, %fd47, %fd4099;
	ld.param.f64 	%fd4102, [%rd2234+1176];
	fma.rn.f64 	%fd4103, %fd4102, %fd48, %fd4101;
	ld.param.f64 	%fd4104, [%rd2234+1184];
	fma.rn.f64 	%fd4105, %fd4104, %fd49, %fd4103;
	ld.param.f64 	%fd4106, [%rd2234+1192];
	sub.f64 	%fd4107, %fd4105, %fd4106;
	abs.f64 	%fd4108, %fd4107;
	mul.f64 	%fd4109, %fd1, %fd2;
	setp.gt.f64 	%p351, %fd4108, %fd4109;
	@%p351 bra 	$L__BB3_44;
	mov.b64 	%rd2439, 1;
$L__BB3_44:
	add.s32 	%r1272, %r1, 512;
$L__BB3_45:
	mov.u32 	%r1092, %ctaid.x;
	mul.lo.s32 	%r1093, %r1092, 3584;
	sub.s32 	%r1094, %r181, %r1093;
	setp.ge.u32 	%p352, %r1272, %r1094;
	@%p352 bra 	$L__BB3_90;
	mov.u64 	%rd2236, %rd1105;
	ld.param.s32 	%rd78, [%rd2236+1248];
	ld.param.s32 	%rd80, [%rd2236+1240];
	ld.param.s32 	%rd82, [%rd2236+1232];
	ld.param.s32 	%rd84, [%rd2236+1224];
	ld.param.s32 	%rd86, [%rd2236+1216];
	mov.u32 	%r1095, %ctaid.x;
	mad.lo.s32 	%r1271, %r1095, 3584, %r1272;
	cvt.u32.u64 	%r1096, %rd12;
$L__BB3_47:
	cvt.u64.u32 	%rd2238, %r1271;
	mov.u64 	%rd2239, %rd1105;
	ld.param.u64 	%rd2240, [%rd2239];
	add.s64 	%rd88, %rd2240, %rd2238;
	ld.param.u64 	%rd2241, [%rd2239+1256];
	setp.ge.u64 	%p353, %rd88, %rd2241;
	mov.b64 	%rd2438, 0;
	@%p353 bra 	$L__BB3_89;
	or.b64  	%rd2242, %rd88, %rd12;
	and.b64  	%rd2243, %rd2242, -4294967296;
	setp.ne.s64 	%p354, %rd2243, 0;
	@%p354 bra 	$L__BB3_50;
	cvt.u32.u64 	%r1097, %rd88;
	div.u32 	%r1098, %r1097, %r1096;
	mul.lo.s32 	%r1099, %r1098, %r1096;
	sub.s32 	%r1100, %r1097, %r1099;
	cvt.u64.u32 	%rd2419, %r1098;
	cvt.u64.u32 	%rd2420, %r1100;
	bra.uni 	$L__BB3_51;
$L__BB3_50:
	div.u64 	%rd2419, %rd88, %rd12;
	mul.lo.s64 	%rd2244, %rd2419, %rd12;
	sub.s64 	%rd2420, %rd88, %rd2244;
$L__BB3_51:
	cvt.u32.u64 	%r16, %rd2420;
	or.b64  	%rd2245, %rd2419, %rd78;
	and.b64  	%rd2246, %rd2245, -4294967296;
	setp.ne.s64 	%p355, %rd2246, 0;
	@%p355 bra 	$L__BB3_53;
	cvt.u32.u64 	%r1101, %rd78;
	cvt.u32.u64 	%r1102, %rd2419;
	div.u32 	%r1103, %r1102, %r1101;
	mul.lo.s32 	%r1104, %r1103, %r1101;
	sub.s32 	%r1105, %r1102, %r1104;
	cvt.u64.u32 	%rd2421, %r1103;
	cvt.u64.u32 	%rd2422, %r1105;
	bra.uni 	$L__BB3_54;
$L__BB3_53:
	div.u64 	%rd2421, %rd2419, %rd78;
	mul.lo.s64 	%rd2247, %rd2421, %rd78;
	sub.s64 	%rd2422, %rd2419, %rd2247;
$L__BB3_54:
	cvt.u32.u64 	%r17, %rd2422;
	or.b64  	%rd2248, %rd2421, %rd13;
	and.b64  	%rd2249, %rd2248, -4294967296;
	setp.ne.s64 	%p356, %rd2249, 0;
	@%p356 bra 	$L__BB3_56;
	cvt.u32.u64 	%r1106, %rd13;
	cvt.u32.u64 	%r1107, %rd2421;
	div.u32 	%r1108, %r1107, %r1106;
	mul.lo.s32 	%r1109, %r1108, %r1106;
	sub.s32 	%r1110, %r1107, %r1109;
	cvt.u64.u32 	%rd2423, %r1108;
	cvt.u64.u32 	%rd2424, %r1110;
	bra.uni 	$L__BB3_57;
$L__BB3_56:
	div.u64 	%rd2423, %rd2421, %rd13;
	mul.lo.s64 	%rd2250, %rd2423, %rd13;
	sub.s64 	%rd2424, %rd2421, %rd2250;
$L__BB3_57:
	cvt.u32.u64 	%r18, %rd2424;
	or.b64  	%rd2251, %rd2423, %rd80;
	and.b64  	%rd2252, %rd2251, -4294967296;
	setp.ne.s64 	%p357, %rd2252, 0;
	@%p357 bra 	$L__BB3_59;
	cvt.u32.u64 	%r1111, %rd80;
	cvt.u32.u64 	%r1112, %rd2423;
	div.u32 	%r1113, %r1112, %r1111;
	mul.lo.s32 	%r1114, %r1113, %r1111;
	sub.s32 	%r1115, %r1112, %r1114;
	cvt.u64.u32 	%rd2425, %r1113;
	cvt.u64.u32 	%rd2426, %r1115;
	bra.uni 	$L__BB3_60;
$L__BB3_59:
	div.u64 	%rd2425, %rd2423, %rd80;
	mul.lo.s64 	%rd2253, %rd2425, %rd80;
	sub.s64 	%rd2426, %rd2423, %rd2253;
$L__BB3_60:
	cvt.u32.u64 	%r19, %rd2426;
	or.b64  	%rd2254, %rd2425, %rd14;
	and.b64  	%rd2255, %rd2254, -4294967296;
	setp.ne.s64 	%p358, %rd2255, 0;
	@%p358 bra 	$L__BB3_62;
	cvt.u32.u64 	%r1116, %rd14;
	cvt.u32.u64 	%r1117, %rd2425;
	div.u32 	%r1118, %r1117, %r1116;
	mul.lo.s32 	%r1119, %r1118, %r1116;
	sub.s32 	%r1120, %r1117, %r1119;
	cvt.u64.u32 	%rd2427, %r1118;
	cvt.u64.u32 	%rd2428, %r1120;
	bra.uni 	$L__BB3_63;
$L__BB3_62:
	div.u64 	%rd2427, %rd2425, %rd14;
	mul.lo.s64 	%rd2256, %rd2427, %rd14;
	sub.s64 	%rd2428, %rd2425, %rd2256;
$L__BB3_63:
	cvt.u32.u64 	%r20, %rd2428;
	or.b64  	%rd2257, %rd2427, %rd82;
	and.b64  	%rd2258, %rd2257, -4294967296;
	setp.ne.s64 	%p359, %rd2258, 0;
	@%p359 bra 	$L__BB3_65;
	cvt.u32.u64 	%r1121, %rd82;
	cvt.u32.u64 	%r1122, %rd2427;
	div.u32 	%r1123, %r1122, %r1121;
	mul.lo.s32 	%r1124, %r1123, %r1121;
	sub.s32 	%r1125, %r1122, %r1124;
	cvt.u64.u32 	%rd2429, %r1123;
	cvt.u64.u32 	%rd2430, %r1125;
	bra.uni 	$L__BB3_66;
$L__BB3_65:
	div.u64 	%rd2429, %rd2427, %rd82;
	mul.lo.s64 	%rd2259, %rd2429, %rd82;
	sub.s64 	%rd2430, %rd2427, %rd2259;
$L__BB3_66:
	cvt.u32.u64 	%r21, %rd2430;
	or.b64  	%rd2260, %rd2429, %rd15;
	and.b64  	%rd2261, %rd2260, -4294967296;
	setp.ne.s64 	%p360, %rd2261, 0;
	@%p360 bra 	$L__BB3_68;
	cvt.u32.u64 	%r1126, %rd15;
	cvt.u32.u64 	%r1127, %rd2429;
	div.u32 	%r1128, %r1127, %r1126;
	mul.lo.s32 	%r1129, %r1128, %r1126;
	sub.s32 	%r1130, %r1127, %r1129;
	cvt.u64.u32 	%rd2431, %r1128;
	cvt.u64.u32 	%rd2432, %r1130;
	bra.uni 	$L__BB3_69;
$L__BB3_68:
	div.u64 	%rd2431, %rd2429, %rd15;
	mul.lo.s64 	%rd2262, %rd2431, %rd15;
	sub.s64 	%rd2432, %rd2429, %rd2262;
$L__BB3_69:
	cvt.u32.u64 	%r22, %rd2432;
	or.b64  	%rd2263, %rd2431, %rd84;
	and.b64  	%rd2264, %rd2263, -4294967296;
	setp.ne.s64 	%p361, %rd2264, 0;
	@%p361 bra 	$L__BB3_71;
	cvt.u32.u64 	%r1131, %rd84;
	cvt.u32.u64 	%r1132, %rd2431;
	div.u32 	%r1133, %r1132, %r1131;
	mul.lo.s32 	%r1134, %r1133, %r1131;
	sub.s32 	%r1135, %r1132, %r1134;
	cvt.u64.u32 	%rd2433, %r1133;
	cvt.u64.u32 	%rd2434, %r1135;
	bra.uni 	$L__BB3_72;
$L__BB3_71:
	div.u64 	%rd2433, %rd2431, %rd84;
	mul.lo.s64 	%rd2265, %rd2433, %rd84;
	sub.s64 	%rd2434, %rd2431, %rd2265;
$L__BB3_72:
	cvt.u32.u64 	%r23, %rd2434;
	or.b64  	%rd2266, %rd2433, %rd16;
	and.b64  	%rd2267, %rd2266, -4294967296;
	setp.ne.s64 	%p362, %rd2267, 0;
	@%p362 bra 	$L__BB3_74;
	cvt.u32.u64 	%r1136, %rd16;
	cvt.u32.u64 	%r1137, %rd2433;
	div.u32 	%r1138, %r1137, %r1136;
	mul.lo.s32 	%r1139, %r1138, %r1136;
	sub.s32 	%r1140, %r1137, %r1139;
	cvt.u64.u32 	%rd2435, %r1138;
	cvt.u64.u32 	%rd2436, %r1140;
	bra.uni 	$L__BB3_75;
$L__BB3_74:
	div.u64 	%rd2435, %rd2433, %rd16;
	mul.lo.s64 	%rd2268, %rd2435, %rd16;
	sub.s64 	%rd2436, %rd2433, %rd2268;
$L__BB3_75:
	cvt.u32.u64 	%r24, %rd2436;
	or.b64  	%rd2269, %rd2435, %rd86;
	and.b64  	%rd2270, %rd2269, -4294967296;
	setp.ne.s64 	%p363, %rd2270, 0;
	@%p363 bra 	$L__BB3_77;
	cvt.u32.u64 	%r1141, %rd86;
	cvt.u32.u64 	%r1142, %rd2435;
	rem.u32 	%r1143, %r1142, %r1141;
	cvt.u64.u32 	%rd2437, %r1143;
	bra.uni 	$L__BB3_78;
$L__BB3_77:
	rem.u64 	%rd2437, %rd2435, %rd86;
$L__BB3_78:
	cvt.u32.u64 	%r1144, %rd2437;
	cvt.rn.f64.s32 	%fd4110, %r1144;
	fma.rn.f64 	%fd50, %fd38, %fd4110, %fd39;
	cvt.rn.f64.s32 	%fd4111, %r24;
	mov.u64 	%rd2272, %rd1105;
	ld.param.f64 	%fd4112, [%rd2272+48];
	ld.param.f64 	%fd4113, [%rd2272+32];
	fma.rn.f64 	%fd51, %fd4112, %fd4111, %fd4113;
	cvt.rn.f64.s32 	%fd4114, %r23;
	ld.param.f64 	%fd4115, [%rd2272+72];
	ld.param.f64 	%fd4116, [%rd2272+56];
	fma.rn.f64 	%fd52, %fd4115, %fd4114, %fd4116;
	cvt.rn.f64.s32 	%fd4117, %r22;
	ld.param.f64 	%fd4118, [%rd2272+96];
	ld.param.f64 	%fd4119, [%rd2272+80];
	fma.rn.f64 	%fd53, %fd4118, %fd4117, %fd4119;
	cvt.rn.f64.s32 	%fd4120, %r21;
	ld.param.f64 	%fd4121, [%rd2272+120];
	ld.param.f64 	%fd4122, [%rd2272+104];
	fma.rn.f64 	%fd54, %fd4121, %fd4120, %fd4122;
	cvt.rn.f64.s32 	%fd4123, %r20;
	ld.param.f64 	%fd4124, [%rd2272+144];
	ld.param.f64 	%fd4125, [%rd2272+128];
	fma.rn.f64 	%fd55, %fd4124, %fd4123, %fd4125;
	cvt.rn.f64.s32 	%fd4126, %r19;
	ld.param.f64 	%fd4127, [%rd2272+168];
	ld.param.f64 	%fd4128, [%rd2272+152];
	fma.rn.f64 	%fd56, %fd4127, %fd4126, %fd4128;
	cvt.rn.f64.s32 	%fd4129, %r18;
	ld.param.f64 	%fd4130, [%rd2272+192];
	ld.param.f64 	%fd4131, [%rd2272+176];
	fma.rn.f64 	%fd57, %fd4130, %fd4129, %fd4131;
	cvt.rn.f64.s32 	%fd4132, %r17;
	fma.rn.f64 	%fd58, %fd36, %fd4132, %fd37;
	cvt.rn.f64.s32 	%fd4133, %r16;
	ld.param.f64 	%fd4134, [%rd2272+224];
	fma.rn.f64 	%fd59, %fd35, %fd4133, %fd4134;
	fma.rn.f64 	%fd4135, %fd34, %fd50, 0d0000000000000000;
	ld.param.f64 	%fd4136, [%rd2272+256];
	fma.rn.f64 	%fd4137, %fd4136, %fd51, %fd4135;
	ld.param.f64 	%fd4138, [%rd2272+264];
	fma.rn.f64 	%fd4139, %fd4138, %fd52, %fd4137;
	ld.param.f64 	%fd4140, [%rd2272+272];
	fma.rn.f64 	%fd4141, %fd4140, %fd53, %fd4139;
	ld.param.f64 	%fd4142, [%rd2272+280];
	fma.rn.f64 	%fd4143, %fd4142, %fd54, %fd4141;
	ld.param.f64 	%fd4144, [%rd2272+288];
	fma.rn.f64 	%fd4145, %fd4144, %fd55, %fd4143;
	ld.param.f64 	%fd4146, [%rd2272+296];
	fma.rn.f64 	%fd4147, %fd4146, %fd56, %fd4145;
	ld.param.f64 	%fd4148, [%rd2272+304];
	fma.rn.f64 	%fd4149, %fd4148, %fd57, %fd4147;
	ld.param.f64 	%fd4150, [%rd2272+312];
	fma.rn.f64 	%fd4151, %fd4150, %fd58, %fd4149;
	ld.param.f64 	%fd4152, [%rd2272+320];
	fma.rn.f64 	%fd4153, %fd4152, %fd59, %fd4151;
	ld.param.f64 	%fd4154, [%rd2272+328];
	sub.f64 	%fd4155, %fd4153, %fd4154;
	abs.f64 	%fd4156, %fd4155;
	ld.param.f64 	%fd4157, [%rd2272+1208];
	ld.param.f64 	%fd4158, [%rd2272+336];
	mul.f64 	%fd4159, %fd4157, %fd4158;
	setp.gt.f64 	%p364, %fd4156, %fd4159;
	@%p364 bra 	$L__BB3_89;
	mov.u64 	%rd2274, %rd1105;
	ld.param.f64 	%fd4160, [%rd2274+344];
	fma.rn.f64 	%fd4161, %fd4160, %fd50, 0d0000000000000000;
	ld.param.f64 	%fd4162, [%rd2274+352];
	fma.rn.f64 	%fd4163, %fd4162, %fd51, %fd4161;
	ld.param.f64 	%fd4164, [%rd2274+360];
	fma.rn.f64 	%fd4165, %fd4164, %fd52, %fd4163;
	ld.param.f64 	%fd4166, [%rd2274+368];
	fma.rn.f64 	%fd4167, %fd4166, %fd53, %fd4165;
	ld.param.f64 	%fd4168, [%rd2274+376];
	fma.rn.f64 	%fd4169, %fd4168, %fd54, %fd4167;
	ld.param.f64 	%fd4170, [%rd2274+384];
	fma.rn.f64 	%fd4171, %fd4170, %fd55, %fd4169;
	ld.param.f64 	%fd4172, [%rd2274+392];
	fma.rn.f64 	%fd4173, %fd4172, %fd56, %fd4171;
	ld.param.f64 	%fd4174, [%rd2274+400];
	fma.rn.f64 	%fd4175, %fd4174, %fd57, %fd4173;
	ld.param.f64 	%fd4176, [%rd2274+408];
	fma.rn.f64 	%fd4177, %fd4176, %fd58, %fd4175;
	ld.param.f64 	%fd4178, [%rd2274+416];
	fma.rn.f64 	%fd4179, %fd4178, %fd59, %fd4177;
	ld.param.f64 	%fd4180, [%rd2274+424];
	sub.f64 	%fd4181, %fd4179, %fd4180;
	abs.f64 	%fd4182, %fd4181;
	ld.param.f64 	%fd4183, [%rd2274+1208];
	ld.param.f64 	%fd4184, [%rd2274+432];
	mul.f64 	%fd4185, %fd4183, %fd4184;
	setp.gt.f64 	%p365, %fd4182, %fd4185;
	@%p365 bra 	$L__BB3_89;
	mov.u64 	%rd2276, %rd1105;
	ld.param.f64 	%fd4186, [%rd2276+440];
	fma.rn.f64 	%fd4187, %fd4186, %fd50, 0d0000000000000000;
	ld.param.f64 	%fd4188, [%rd2276+448];
	fma.rn.f64 	%fd4189, %fd4188, %fd51, %fd4187;
	ld.param.f64 	%fd4190, [%rd2276+456];
	fma.rn.f64 	%fd4191, %fd4190, %fd52, %fd4189;
	fma.rn.f64 	%fd4192, %fd31, %fd53, %fd4191;
	fma.rn.f64 	%fd4193, %fd30, %fd54, %fd4192;
	fma.rn.f64 	%fd4194, %fd29, %fd55, %fd4193;
	fma.rn.f64 	%fd4195, %fd28, %fd56, %fd4194;
	fma.rn.f64 	%fd4196, %fd27, %fd57, %fd4195;
	fma.rn.f64 	%fd4197, %fd26, %fd58, %fd4196;
	fma.rn.f64 	%fd4198, %fd25, %fd59, %fd4197;
	ld.param.f64 	%fd4199, [%rd2276+520];
	sub.f64 	%fd4200, %fd4198, %fd4199;
	abs.f64 	%fd4201, %fd4200;
	ld.param.f64 	%fd4202, [%rd2276+1208];
	ld.param.f64 	%fd4203, [%rd2276+528];
	mul.f64 	%fd4204, %fd4202, %fd4203;
	setp.gt.f64 	%p366, %fd4201, %fd4204;
	@%p366 bra 	$L__BB3_89;
	fma.rn.f64 	%fd4205, %fd23, %fd50, 0d0000000000000000;
	mov.u64 	%rd2278, %rd1105;
	ld.param.f64 	%fd4206, [%rd2278+544];
	fma.rn.f64 	%fd4207, %fd4206, %fd51, %fd4205;
	ld.param.f64 	%fd4208, [%rd2278+552];
	fma.rn.f64 	%fd4209, %fd4208, %fd52, %fd4207;
	ld.param.f64 	%fd4210, [%rd2278+560];
	fma.rn.f64 	%fd4211, %fd4210, %fd53, %fd4209;
	ld.param.f64 	%fd4212, [%rd2278+568];
	fma.rn.f64 	%fd4213, %fd4212, %fd54, %fd4211;
	ld.param.f64 	%fd4214, [%rd2278+576];
	fma.rn.f64 	%fd4215, %fd4214, %fd55, %fd4213;
	ld.param.f64 	%fd4216, [%rd2278+584];
	fma.rn.f64 	%fd4217, %fd4216, %fd56, %fd4215;
	ld.param.f64 	%fd4218, [%rd2278+592];
	fma.rn.f64 	%fd4219, %fd4218, %fd57, %fd4217;
	ld.param.f64 	%fd4220, [%rd2278+600];
	fma.rn.f64 	%fd4221, %fd4220, %fd58, %fd4219;
	ld.param.f64 	%fd4222, [%rd2278+608];
	fma.rn.f64 	%fd4223, %fd4222, %fd59, %fd4221;
	ld.param.f64 	%fd4224, [%rd2278+616];
	sub.f64 	%fd4225, %fd4223, %fd4224;
	abs.f64 	%fd4226, %fd4225;
	ld.param.f64 	%fd4227, [%rd2278+1208];
	ld.param.f64 	%fd4228, [%rd2278+624];
	mul.f64 	%fd4229, %fd4227, %fd4228;
	setp.gt.f64 	%p367, %fd4226, %fd4229;
	@%p367 bra 	$L__BB3_89;
	mov.u64 	%rd2280, %rd1105;
	ld.param.f64 	%fd4230, [%rd2280+632];
	fma.rn.f64 	%fd4231, %fd4230, %fd50, 0d0000000000000000;
	ld.param.f64 	%fd4232, [%rd2280+640];
	fma.rn.f64 	%fd4233, %fd4232, %fd51, %fd4231;
	ld.param.f64 	%fd4234, [%rd2280+648];
	fma.rn.f64 	%fd4235, %fd4234, %fd52, %fd4233;
	ld.param.f64 	%fd4236, [%rd2280+656];
	fma.rn.f64 	%fd4237, %fd4236, %fd53, %fd4235;
	ld.param.f64 	%fd4238, [%rd2280+664];
	fma.rn.f64 	%fd4239, %fd4238, %fd54, %fd4237;
	ld.param.f64 	%fd4240, [%rd2280+672];
	fma.rn.f64 	%fd4241, %fd4240, %fd55, %fd4239;
	ld.param.f64 	%fd4242, [%rd2280+680];
	fma.rn.f64 	%fd4243, %fd4242, %fd56, %fd4241;
	ld.param.f64 	%fd4244, [%rd2280+688];
	fma.rn.f64 	%fd4245, %fd4244, %fd57, %fd4243;
	ld.param.f64 	%fd4246, [%rd2280+696];
	fma.rn.f64 	%fd4247, %fd4246, %fd58, %fd4245;
	ld.param.f64 	%fd4248, [%rd2280+704];
	fma.rn.f64 	%fd4249, %fd4248, %fd59, %fd4247;
	ld.param.f64 	%fd4250, [%rd2280+712];
	sub.f64 	%fd4251, %fd4249, %fd4250;
	abs.f64 	%fd4252, %fd4251;
	ld.param.f64 	%fd4253, [%rd2280+1208];
	ld.param.f64 	%fd4254, [%rd2280+720];
	mul.f64 	%fd4255, %fd4253, %fd4254;
	setp.gt.f64 	%p368, %fd4252, %fd4255;
	@%p368 bra 	$L__BB3_89;
	mov.u64 	%rd2282, %rd1105;
	ld.param.f64 	%fd4256, [%rd2282+728];
	fma.rn.f64 	%fd4257, %fd4256, %fd50, 0d0000000000000000;
	ld.param.f64 	%fd4258, [%rd2282+736];
	fma.rn.f64 	%fd4259, %fd4258, %fd51, %fd4257;
	ld.param.f64 	%fd4260, [%rd2282+744];
	fma.rn.f64 	%fd4261, %fd4260, %fd52, %fd4259;
	ld.param.f64 	%fd4262, [%rd2282+752];
	fma.rn.f64 	%fd4263, %fd4262, %fd53, %fd4261;
	ld.param.f64 	%fd4264, [%rd2282+760];
	fma.rn.f64 	%fd4265, %fd4264, %fd54, %fd4263;
	ld.param.f64 	%fd4266, [%rd2282+768];
	fma.rn.f64 	%fd4267, %fd4266, %fd55, %fd4265;
	ld.param.f64 	%fd4268, [%rd2282+776];
	fma.rn.f64 	%fd4269, %fd4268, %fd56, %fd4267;
	ld.param.f64 	%fd4270, [%rd2282+784];
	fma.rn.f64 	%fd4271, %fd4270, %fd57, %fd4269;
	ld.param.f64 	%fd4272, [%rd2282+792];
	fma.rn.f64 	%fd4273, %fd4272, %fd58, %fd4271;
	ld.param.f64 	%fd4274, [%rd2282+800];
	fma.rn.f64 	%fd4275, %fd4274, %fd59, %fd4273;
	ld.param.f64 	%fd4276, [%rd2282+808];
	sub.f64 	%fd4277, %fd4275, %fd4276;
	abs.f64 	%fd4278, %fd4277;
	ld.param.f64 	%fd4279, [%rd2282+1208];
	ld.param.f64 	%fd4280, [%rd2282+816];
	mul.f64 	%fd4281, %fd4279, %fd4280;
	setp.gt.f64 	%p369, %fd4278, %fd4281;
	@%p369 bra 	$L__BB3_89;
	mov.u64 	%rd2284, %rd1105;
	ld.param.f64 	%fd4282, [%rd2284+824];
	fma.rn.f64 	%fd4283, %fd4282, %fd50, 0d0000000000000000;
	ld.param.f64 	%fd4284, [%rd2284+832];
	fma.rn.f64 	%fd4285, %fd4284, %fd51, %fd4283;
	ld.param.f64 	%fd4286, [%rd2284+840];
	fma.rn.f64 	%fd4287, %fd4286, %fd52, %fd4285;
	ld.param.f64 	%fd4288, [%rd2284+848];
	fma.rn.f64 	%fd4289, %fd4288, %fd53, %fd4287;
	ld.param.f64 	%fd4290, [%rd2284+856];
	fma.rn.f64 	%fd4291, %fd4290, %fd54, %fd4289;
	ld.param.f64 	%fd4292, [%rd2284+864];
	fma.rn.f64 	%fd4293, %fd4292, %fd55, %fd4291;
	ld.param.f64 	%fd4294, [%rd2284+872];
	fma.rn.f64 	%fd4295, %fd4294, %fd56, %fd4293;
	ld.param.f64 	%fd4296, [%rd2284+880];
	fma.rn.f64 	%fd4297, %fd4296, %fd57, %fd4295;
	ld.param.f64 	%fd4298, [%rd2284+888];
	fma.rn.f64 	%fd4299, %fd4298, %fd58, %fd4297;
	ld.param.f64 	%fd4300, [%rd2284+896];
	fma.rn.f64 	%fd4301, %fd4300, %fd59, %fd4299;
	ld.param.f64 	%fd4302, [%rd2284+904];
	sub.f64 	%fd4303, %fd4301, %fd4302;
	abs.f64 	%fd4304, %fd4303;
	ld.param.f64 	%fd4305, [%rd2284+1208];
	ld.param.f64 	%fd4306, [%rd2284+912];
	mul.f64 	%fd4307, %fd4305, %fd4306;
	setp.gt.f64 	%p370, %fd4304, %fd4307;
	@%p370 bra 	$L__BB3_89;
	mov.u64 	%rd2286, %rd1105;
	ld.param.f64 	%fd4308, [%rd2286+920];
	fma.rn.f64 	%fd4309, %fd4308, %fd50, 0d0000000000000000;
	ld.param.f64 	%fd4310, [%rd2286+928];
	fma.rn.f64 	%fd4311, %fd4310, %fd51, %fd4309;
	ld.param.f64 	%fd4312, [%rd2286+936];
	fma.rn.f64 	%fd4313, %fd4312, %fd52, %fd4311;
	ld.param.f64 	%fd4314, [%rd2286+944];
	fma.rn.f64 	%fd4315, %fd4314, %fd53, %fd4313;
	ld.param.f64 	%fd4316, [%rd2286+952];
	fma.rn.f64 	%fd4317, %fd4316, %fd54, %fd4315;
	ld.param.f64 	%fd4318, [%rd2286+960];
	fma.rn.f64 	%fd4319, %fd4318, %fd55, %fd4317;
	ld.param.f64 	%fd4320, [%rd2286+968];
	fma.rn.f64 	%fd4321, %fd4320, %fd56, %fd4319;
	fma.rn.f64 	%fd4322, %fd18, %fd57, %fd4321;
	fma.rn.f64 	%fd4323, %fd17, %fd58, %fd4322;
	fma.rn.f64 	%fd4324, %fd16, %fd59, %fd4323;
	sub.f64 	%fd4325, %fd4324, %fd15;
	abs.f64 	%fd4326, %fd4325;
	ld.param.f64 	%fd4327, [%rd2286+1208];
	ld.param.f64 	%fd4328, [%rd2286+1008];
	mul.f64 	%fd4329, %fd4327, %fd4328;
	setp.gt.f64 	%p371, %fd4326, %fd4329;
	@%p371 bra 	$L__BB3_89;
	fma.rn.f64 	%fd4330, %fd13, %fd50, 0d0000000000000000;
	fma.rn.f64 	%fd4331, %fd12, %fd51, %fd4330;
	fma.rn.f64 	%fd4332, %fd11, %fd52, %fd4331;
	fma.rn.f64 	%fd4333, %fd10, %fd53, %fd4332;
	mov.u64 	%rd2288, %rd1105;
	ld.param.f64 	%fd4334, [%rd2288+1048];
	fma.rn.f64 	%fd4335, %fd4334, %fd54, %fd4333;
	ld.param.f64 	%fd4336, [%rd2288+1056];
	fma.rn.f64 	%fd4337, %fd4336, %fd55, %fd4335;
	fma.rn.f64 	%fd4338, %fd9, %fd56, %fd4337;
	fma.rn.f64 	%fd4339, %fd8, %fd57, %fd4338;
	fma.rn.f64 	%fd4340, %fd7, %fd58, %fd4339;
	ld.param.f64 	%fd4341, [%rd2288+1088];
	fma.rn.f64 	%fd4342, %fd4341, %fd59, %fd4340;
	sub.f64 	%fd4343, %fd4342, %fd6;
	abs.f64 	%fd4344, %fd4343;
	ld.param.f64 	%fd4345, [%rd2288+1208];
	ld.param.f64 	%fd4346, [%rd2288+1104];
	mul.f64 	%fd4347, %fd4345, %fd4346;
	setp.gt.f64 	%p372, %fd4344, %fd4347;
	@%p372 bra 	$L__BB3_89;
	fma.rn.f64 	%fd4348, %fd4, %fd50, 0d0000000000000000;
	fma.rn.f64 	%fd4349, %fd3, %fd51, %fd4348;
	mov.u64 	%rd2290, %rd1105;
	ld.param.f64 	%fd4350, [%rd2290+1128];
	fma.rn.f64 	%fd4351, %fd4350, %fd52, %fd4349;
	ld.param.f64 	%fd4352, [%rd2290+1136];
	fma.rn.f64 	%fd4353, %fd4352, %fd53, %fd4351;
	ld.param.f64 	%fd4354, [%rd2290+1144];
	fma.rn.f64 	%fd4355, %fd4354, %fd54, %fd4353;
	ld.param.f64 	%fd4356, [%rd2290+1152];
	fma.rn.f64 	%fd4357, %fd4356, %fd55, %fd4355;
	ld.param.f64 	%fd4358, [%rd2290+1160];
	fma.rn.f64 	%fd4359, %fd4358, %fd56, %fd4357;
	ld.param.f64 	%fd4360, [%rd2290+1168];
	fma.rn.f64 	%fd4361, %fd4360, %fd57, %fd4359;
	ld.param.f64 	%fd4362, [%rd2290+1176];
	fma.rn.f64 	%fd4363, %fd4362, %fd58, %fd4361;
	ld.param.f64 	%fd4364, [%rd2290+1184];
	fma.rn.f64 	%fd4365, %fd4364, %fd59, %fd4363;
	ld.param.f64 	%fd4366, [%rd2290+1192];
	sub.f64 	%fd4367, %fd4365, %fd4366;
	abs.f64 	%fd4368, %fd4367;
	ld.param.f64 	%fd4369, [%rd2290+1208];
	ld.param.f64 	%fd4370, [%rd2290+1200];
	mul.f64 	%fd4371, %fd4369, %fd4370;
	setp.gt.f64 	%p373, %fd4368, %fd4371;
	@%p373 bra 	$L__BB3_89;
	mov.b64 	%rd2438, 1;
$L__BB3_89:
	add.s64 	%rd2439, %rd2438, %rd2439;
	add.s32 	%r1272, %r1272, 512;
	add.s32 	%r1271, %r1271, 512;
	mov.u32 	%r1145, %ctaid.x;
	mul.lo.s32 	%r1146, %r1145, 3584;
	sub.s32 	%r1147, %r181, %r1146;
	setp.lt.s32 	%p374, %r1272, %r1147;
	@%p374 bra 	$L__BB3_47;
$L__BB3_90:
	mov.u32 	%r1148, %ctaid.x;
	mul.lo.s32 	%r1149, %r1148, 3584;
	sub.s32 	%r27, %r181, %r1149;
	setp.lt.s32 	%p375, %r27, 512;
	@%p375 bra 	$L__BB3_95;
	// begin inline asm
	mov.u32 %r1213, %laneid;
	// end inline asm
	mov.b64 	{%r1215, %r1220}, %rd2439;
	mov.b32 	%r1221, 1;
	mov.b32 	%r1262, 31;
	mov.b32 	%r1263, -1;
	// begin inline asm
	shfl.sync.down.b32 %r1214, %r1215, %r1221, %r1262, %r1263;
	// end inline asm
	// begin inline asm
	shfl.sync.down.b32 %r1219, %r1220, %r1221, %r1262, %r1263;
	// end inline asm
	mov.b64 	%rd2350, {%r1214, %r1219};
	setp.gt.s32 	%p399, %r1213, 30;
	selp.b64 	%rd2351, 0, %rd2350, %p399;
	add.s64 	%rd2352, %rd2351, %rd2439;
	mov.b64 	{%r1225, %r1230}, %rd2352;
	mov.b32 	%r1231, 2;
	// begin inline asm
	shfl.sync.down.b32 %r1224, %r1225, %r1231, %r1262, %r1263;
	// end inline asm
	// begin inline asm
	shfl.sync.down.b32 %r1229, %r1230, %r1231, %r1262, %r1263;
	// end inline asm
	mov.b64 	%rd2353, {%r1224, %r1229};
	setp.gt.s32 	%p400, %r1213, 29;
	selp.b64 	%rd2354, 0, %rd2353, %p400;
	add.s64 	%rd2355, %rd2354, %rd2352;
	mov.b64 	{%r1235, %r1240}, %rd2355;
	mov.b32 	%r1241, 4;
	// begin inline asm
	shfl.sync.down.b32 %r1234, %r1235, %r1241, %r1262, %r1263;
	// end inline asm
	// begin inline asm
	shfl.sync.down.b32 %r1239, %r1240, %r1241, %r1262, %r1263;
	// end inline asm
	mov.b64 	%rd2356, {%r1234, %r1239};
	setp.gt.s32 	%p401, %r1213, 27;
	selp.b64 	%rd2357, 0, %rd2356, %p401;
	add.s64 	%rd2358, %rd2357, %rd2355;
	mov.b64 	{%r1245, %r1250}, %rd2358;
	mov.b32 	%r1251, 8;
	// begin inline asm
	shfl.sync.down.b32 %r1244, %r1245, %r1251, %r1262, %r1263;
	// end inline asm
	// begin inline asm
	shfl.sync.down.b32 %r1249, %r1250, %r1251, %r1262, %r1263;
	// end inline asm
	mov.b64 	%rd2359, {%r1244, %r1249};
	setp.gt.s32 	%p402, %r1213, 23;
	selp.b64 	%rd2360, 0, %rd2359, %p402;
	add.s64 	%rd2361, %rd2360, %rd2358;
	mov.b64 	{%r1255, %r1260}, %rd2361;
	mov.b32 	%r1261, 16;
	// begin inline asm
	shfl.sync.down.b32 %r1254, %r1255, %r1261, %r1262, %r1263;
	// end inline asm
	// begin inline asm
	shfl.sync.down.b32 %r1259, %r1260, %r1261, %r1262, %r1263;
	// end inline asm
	mov.b64 	%rd2362, {%r1254, %r1259};
	setp.gt.s32 	%p403, %r1213, 15;
	selp.b64 	%rd2363, 0, %rd2362, %p403;
	add.s64 	%rd2743, %rd2363, %rd2361;
	setp.ne.s32 	%p404, %r1213, 0;
	@%p404 bra 	$L__BB3_93;
	shr.u32 	%r1264, %r1, 2;
	and.b32  	%r1265, %r1264, 248;
	mov.u32 	%r1266, _ZZN3cub18CUB_300001_SM_10006detail6reduce18DeviceReduceKernelINS2_10policy_hubIljN4cuda3std3__44plusIlEEE10Policy1000EN6thrust24THRUST_300001_SM_1000_NS18transform_iteratorI18GridPointValidatorNSD_17counting_iteratorIyNSD_11use_defaultESH_SH_EEllEEjS9_lNS7_10__identityEEEvT0_PT3_T1_NS0_13GridEvenShareISO_EET2_T4_E12temp_storage;
	add.s32 	%r1267, %r1266, %r1265;
	st.shared.u64 	[%r1267+16], %rd2743;
$L__BB3_93:
	bar.sync 	0;
	setp.ne.s32 	%p405, %r1, 0;
	@%p405 bra 	$L__BB3_741;
	ld.shared.u64 	%rd2364, [_ZZN3cub18CUB_300001_SM_10006detail6reduce18DeviceReduceKernelINS2_10policy_hubIljN4cuda3std3__44plusIlEEE10Policy1000EN6thrust24THRUST_300001_SM_1000_NS18transform_iteratorI18GridPointValidatorNSD_17counting_iteratorIyNSD_11use_defaultESH_SH_EEllEEjS9_lNS7_10__identityEEEvT0_PT3_T1_NS0_13GridEvenShareISO_EET2_T4_E12temp_storage+24];
	add.s64 	%rd2365, %rd2364, %rd2743;
	ld.shared.u64 	%rd2366, [_ZZN3cub18CUB_300001_SM_10006detail6reduce18DeviceReduceKernelINS2_10policy_hubIljN4cuda3std3__44plusIlEEE10Policy1000EN6thrust24THRUST_300001_SM_1000_NS18transform_iteratorI18GridPointValidatorNSD_17counting_iteratorIyNSD_11use_defaultESH_SH_EEllEEjS9_lNS7_10__identityEEEvT0_PT3_T1_NS0_13GridEvenShareISO_EET2_T4_E12temp_storage+32];
	add.s64 	%rd2367, %rd2365, %rd2366;
	ld.shared.u64 	%rd2368, [_ZZN3cub18CUB_300001_SM_10006detail6reduce18DeviceReduceKernelINS2_10policy_hubIljN4cuda3std3__44plusIlEEE10Policy1000EN6thrust24THRUST_300001_SM_1000_NS18transform_iteratorI18GridPointValidatorNSD_17counting_iteratorIyNSD_11use_defaultESH_SH_EEllEEjS9_lNS7_10__identityEEEvT0_PT3_T1_NS0_13GridEvenShareISO_EET2_T4_E12temp_storage+40];
	add.s64 	%rd2369, %rd2367, %rd2368;
	ld.shared.u64 	%rd2370, [_ZZN3cub18CUB_300001_SM_10006detail6reduce18DeviceReduceKernelINS2_10policy_hubIljN4cuda3std3__44plusIlEEE10Policy1000EN6thrust24THRUST_300001_SM_1000_NS18transform_iteratorI18GridPointValidatorNSD_17counting_iteratorIyNSD_11use_defaultESH_SH_EEllEEjS9_lNS7_10__identityEEEvT0_PT3_T1_NS0_13GridEvenShareISO_EET2_T4_E12temp_storage+48];
	add.s64 	%rd2371, %rd2369, %rd2370;
	ld.shared.u64 	%rd2372, [_ZZN3cub18CUB_300001_SM_10006detail6reduce18DeviceReduceKernelINS2_10policy_hubIljN4cuda3std3__44plusIlEEE10Policy1000EN6thrust24THRUST_300001_SM_1000_NS18transform_iteratorI18GridPointValidatorNSD_17counting_iteratorIyNSD_11use_defaultESH_SH_EEllEEjS9_lNS7_10__identityEEEvT0_PT3_T1_NS0_13GridEvenShareISO_EET2_T4_E12temp_storage+56];
	add.s64 	%rd2373, %rd2371, %rd2372;
	ld.shared.u64 	%rd2374, [_ZZN3cub18CUB_300001_SM_10006detail6reduce18DeviceReduceKernelINS2_10policy_hubIljN4cuda3std3__44plusIlEEE10Policy1000EN6thrust24THRUST_300001_SM_1000_NS18transform_iteratorI18GridPointValidatorNSD_17counting_iteratorIyNSD_11use_defaultESH_SH_EEllEEjS9_lNS7_10__identityEEEvT0_PT3_T1_NS0_13GridEvenShareISO_EET2_T4_E12temp_storage+64];
	add.s64 	%rd2375, %rd2373, %rd2374;
	ld.shared.u64 	%rd2376, [_ZZN3cub18CUB_300001_SM_10006detail6reduce18DeviceReduceKernelINS2_10policy_hubIljN4cuda3std3__44plusIlEEE10Policy1000EN6thrust24THRUST_300001_SM_1000_NS18transform_iteratorI18GridPointValidatorNSD_17counting_iteratorIyNSD_11use_defaultESH_SH_EEllEEjS9_lNS7_10__identityEEEvT0_PT3_T1_NS0_13GridEvenShareISO_EET2_T4_E12temp_storage+72];
	add.s64 	%rd2377, %rd2375, %rd2376;
	ld.shared.u64 	%rd2378, [_ZZN3cub18CUB_300001_SM_10006detail6reduce18DeviceReduceKernelINS2_10policy_hubIljN4cuda3std3__44plusIlEEE10Policy1000EN6thrust24THRUST_300001_SM_1000_NS18transform_iteratorI18GridPointValidatorNSD_17counting_iteratorIyNSD_11use_defaultESH_SH_EEllEEjS9_lNS7_10__identityEEEvT0_PT3_T1_NS0_13GridEvenShareISO_EET2_T4_E12temp_storage+80];
	add.s64 	%rd2379, %rd2377, %rd2378;
	ld.shared.u64 	%rd2380, [_ZZN3cub18CUB_300001_SM_10006detail6reduce18DeviceReduceKernelINS2_10policy_hubIljN4cuda3std3__44plusIlEEE10Policy1000EN6thrust24THRUST_300001_SM_1000_NS18transform_iteratorI18GridPointValidatorNSD_17counting_iteratorIyNSD_11use_defaultESH_SH_EEllEEjS9_lNS7_10__identityEEEvT0_PT3_T1_NS0_13GridEvenShareISO_EET2_T4_E12temp_storage+88];
	add.s64 	%rd2381, %rd2379, %rd2380;
	ld.shared.u64 	%rd2382, [_ZZN3cub18CUB_300001_SM_10006detail6reduce18DeviceReduceKernelINS2_10policy_hubIljN4cuda3std3__44plusIlEEE10Policy1000EN6thrust24THRUST_300001_SM_1000_NS18transform_iteratorI18GridPointValidatorNSD_17counting_iteratorIyNSD_11use_defaultESH_SH_EEllEEjS9_lNS7_10__identityEEEvT0_PT3_T1_NS0_13GridEvenShareISO_EET2_T4_E12temp_storage+96];
	add.s64 	%rd2383, %rd2381, %rd2382;
	ld.shared.u64 	%rd2384, [_ZZN3cub18CUB_300001_SM_10006detail6reduce18DeviceReduceKernelINS2_10policy_hubIljN4cuda3std3__44plusIlEEE10Policy1000EN6thrust24THRUST_300001_SM_1000_NS18transform_iteratorI18GridPointValidatorNSD_17counting_iteratorIyNSD_11use_defaultESH_SH_EEllEEjS9_lNS7_10__identityEEEvT0_PT3_T1_NS0_13GridEvenShareISO_EET2_T4_E12temp_storage+104];
	add.s64 	%rd2385, %rd2383, %rd2384;
	ld.shared.u64 	%rd2386, [_ZZN3cub18CUB_300001_SM_10006detail6reduce18DeviceReduceKernelINS2_10policy_hubIljN4cuda3std3__44plusIlEEE10Policy1000EN6thrust24THRUST_300001_SM_1000_NS18transform_iteratorI18GridPointValidatorNSD_17counting_iteratorIyNSD_11use_defaultESH_SH_EEllEEjS9_lNS7_10__identityEEEvT0_PT3_T1_NS0_13GridEvenShareISO_EET2_T4_E12temp_storage+112];
	add.s64 	%rd2387, %rd2385, %rd2386;
	ld.shared.u64 	%rd2388, [_ZZN3cub18CUB_300001_SM_10006detail6reduce18DeviceReduceKernelINS2_10policy_hubIljN4cuda3std3__44plusIlEEE10Policy1000EN6thrust24THRUST_300001_SM_1000_NS18transform_iteratorI18GridPointValidatorNSD_17counting_iteratorIyNSD_11use_defaultESH_SH_EEllEEjS9_lNS7_10__identityEEEvT0_PT3_T1_NS0_13GridEvenShareISO_EET2_T4_E12temp_storage+120];
	add.s64 	%rd2389, %rd2387, %rd2388;
	ld.shared.u64 	%rd2390, [_ZZN3cub18CUB_300001_SM_10006detail6reduce18DeviceReduceKernelINS2_10policy_hubIljN4cuda3std3__44plusIlEEE10Policy1000EN6thrust24THRUST_300001_SM_1000_NS18transform_iteratorI18GridPointValidatorNSD_17counting_iteratorIyNSD_11use_defaultESH_SH_EEllEEjS9_lNS7_10__identityEEEvT0_PT3_T1_NS0_13GridEvenShareISO_EET2_T4_E12temp_storage+128];
	add.s64 	%rd2391, %rd2389, %rd2390;
	ld.shared.u64 	%rd2392, [_ZZN3cub18CUB_300001_SM_10006detail6reduce18DeviceReduceKernelINS2_10policy_hubIljN4cuda3std3__44plusIlEEE10Policy1000EN6thrust24THRUST_300001_SM_1000_NS18transform_iteratorI18GridPointValidatorNSD_17counting_iteratorIyNSD_11use_defaultESH_SH_EEllEEjS9_lNS7_10__identityEEEvT0_PT3_T1_NS0_13GridEvenShareISO_EET2_T4_E12temp_storage+136];
	add.s64 	%rd2743, %rd2391, %rd2392;
	bra.uni 	$L__BB3_741;
$L__BB3_95:
	// begin inline asm
	mov.u32 %r1150, %laneid;
	// end inline asm
	and.b32  	%r1201, %r1, 992;
	add.s32 	%r1202, %r1201, 32;
	setp.gt.s32 	%p376, %r1202, %r27;
	not.b32 	%r1203, %r1201;
	add.s32 	%r1204, %r27, %r1203;
	selp.b32 	%r1199, %r1204, 31, %p376;
	mov.b64 	{%r1152, %r1157}, %rd2439;
	mov.b32 	%r1158, 1;
	mov.b32 	%r1200, -1;
	// begin inline asm
	shfl.sync.down.b32 %r1151, %r1152, %r1158, %r1199, %r1200;
	// end inline asm
	// begin inline asm
	shfl.sync.down.b32 %r1156, %r1157, %r1158, %r1199, %r1200;
	// end inline asm
	mov.b64 	%rd2292, {%r1151, %r1156};
	setp.lt.s32 	%p377, %r1150, %r1199;
	selp.b64 	%rd2293, %rd2292, 0, %p377;
	add.s64 	%rd2294, %rd2293, %rd2439;
	mov.b64 	{%r1162, %r1167}, %rd2294;
	mov.b32 	%r1168, 2;
	// begin inline asm
	shfl.sync.down.b32 %r1161, %r1162, %r1168, %r1199, %r1200;
	// end inline asm
	// begin inline asm
	shfl.sync.down.b32 %r1166, %r1167, %r1168, %r1199, %r1200;
	// end inline asm
	mov.b64 	%rd2295, {%r1161, %r1166};
	add.s32 	%r1205, %r1150, 2;
	setp.gt.s32 	%p378, %r1205, %r1199;
	selp.b64 	%rd2296, 0, %rd2295, %p378;
	add.s64 	%rd2297, %rd2296, %rd2294;
	mov.b64 	{%r1172, %r1177}, %rd2297;
	mov.b32 	%r1178, 4;
	// begin inline asm
	shfl.sync.down.b32 %r1171, %r1172, %r1178, %r1199, %r1200;
	// end inline asm
	// begin inline asm
	shfl.sync.down.b32 %r1176, %r1177, %r1178, %r1199, %r1200;
	// end inline asm
	mov.b64 	%rd2298, {%r1171, %r1176};
	add.s32 	%r1206, %r1150, 4;
	setp.gt.s32 	%p379, %r1206, %r1199;
	selp.b64 	%rd2299, 0, %rd2298, %p379;
	add.s64 	%rd2300, %rd2299, %rd2297;
	mov.b64 	{%r1182, %r1187}, %rd2300;
	mov.b32 	%r1188, 8;
	// begin inline asm
	shfl.sync.down.b32 %r1181, %r1182, %r1188, %r1199, %r1200;
	// end inline asm
	// begin inline asm
	shfl.sync.down.b32 %r1186, %r1187, %r1188, %r1199, %r1200;
	// end inline asm
	mov.b64 	%rd2301, {%r1181, %r1186};
	add.s32 	%r1207, %r1150, 8;
	setp.gt.s32 	%p380, %r1207, %r1199;
	selp.b64 	%rd2302, 0, %rd2301, %p380;
	add.s64 	%rd2303, %rd2302, %rd2300;
	mov.b64 	{%r1192, %r1197}, %rd2303;
	mov.b32 	%r1198, 16;
	// begin inline asm
	shfl.sync.down.b32 %r1191, %r1192, %r1198, %r1199, %r1200;
	// end inline asm
	// begin inline asm
	shfl.sync.down.b32 %r1196, %r1197, %r1198, %r1199, %r1200;
	// end inline asm
	mov.b64 	%rd2304, {%r1191, %r1196};
	add.s32 	%r1208, %r1150, 16;
	setp.gt.s32 	%p381, %r1208, %r1199;
	selp.b64 	%rd2305, 0, %rd2304, %p381;
	add.s64 	%rd2743, %rd2305, %rd2303;
	setp.ne.s32 	%p382, %r1150, 0;
	@%p382 bra 	$L__BB3_97;
	shr.u32 	%r1209, %r1, 2;
	and.b32  	%r1210, %r1209, 248;
	mov.u32 	%r1211, _ZZN3cub18CUB_300001_SM_10006detail6reduce18DeviceReduceKernelINS2_10policy_hubIljN4cuda3std3__44plusIlEEE10Policy1000EN6thrust24THRUST_300001_SM_1000_NS18transform_iteratorI18GridPointValidatorNSD_17counting_iteratorIyNSD_11use_defaultESH_SH_EEllEEjS9_lNS7_10__identityEEEvT0_PT3_T1_NS0_13GridEvenShareISO_EET2_T4_E12temp_storage;
	add.s32 	%r1212, %r1211, %r1210;
	st.shared.u64 	[%r1212+16], %rd2743;
$L__BB3_97:
	bar.sync 	0;
	setp.ne.s32 	%p383, %r1, 0;
	@%p383 bra 	$L__BB3_741;
	setp.gt.s32 	%p384, %r27, 32;
	ld.shared.u64 	%rd2306, [_ZZN3cub18CUB_300001_SM_10006detail6reduce18DeviceReduceKernelINS2_10policy_hubIljN4cuda3std3__44plusIlEEE10Policy1000EN6thrust24THRUST_300001_SM_1000_NS18transform_iteratorI18GridPointValidatorNSD_17counting_iteratorIyNSD_11use_defaultESH_SH_EEllEEjS9_lNS7_10__identityEEEvT0_PT3_T1_NS0_13GridEvenShareISO_EET2_T4_E12temp_storage+24];
	selp.b64 	%rd2307, %rd2306, 0, %p384;
	add.s64 	%rd2308, %rd2307, %rd2743;
	setp.gt.s32 	%p385, %r27, 64;
	ld.shared.u64 	%rd2309, [_ZZN3cub18CUB_300001_SM_10006detail6reduce18DeviceReduceKernelINS2_10policy_hubIljN4cuda3std3__44plusIlEEE10Policy1000EN6thrust24THRUST_300001_SM_1000_NS18transform_iteratorI18GridPointValidatorNSD_17counting_iteratorIyNSD_11use_defaultESH_SH_EEllEEjS9_lNS7_10__identityEEEvT0_PT3_T1_NS0_13GridEvenShareISO_EET2_T4_E12temp_storage+32];
	selp.b64 	%rd2310, %rd2309, 0, %p385;
	add.s64 	%rd2311, %rd2308, %rd2310;
	setp.gt.s32 	%p386, %r27, 96;
	ld.shared.u64 	%rd2312, [_ZZN3cub18CUB_300001_SM_10006detail6reduce18DeviceReduceKernelINS2_10policy_hubIljN4cuda3std3__44plusIlEEE10Policy1000EN6thrust24THRUST_300001_SM_1000_NS18transform_iteratorI18GridPointValidatorNSD_17counting_iteratorIyNSD_11use_defaultESH_SH_EEllEEjS9_lNS7_10__identityEEEvT0_PT3_T1_NS0_13GridEvenShareISO_EET2_T4_E12temp_storage+40];
	selp.b64 	%rd2313, %rd2312, 0, %p386;
	add.s64 	%rd2314, %rd2311, %rd2313;
	setp.gt.s32 	%p387, %r27, 128;
	ld.shared.u64 	%rd2315, [_ZZN3cub18CUB_300001_SM_10006detail6reduce18DeviceReduceKernelINS2_10policy_hubIljN4cuda3std3__44plusIlEEE10Policy1000EN6thrust24THRUST_300001_SM_1000_NS18transform_iteratorI18GridPointValidatorNSD_17counting_iteratorIyNSD_11use_defaultESH_SH_EEllEEjS9_lNS7_10__identityEEEvT0_PT3_T1_NS0_13GridEvenShareISO_EET2_T4_E12temp_storage+48];
	selp.b64 	%rd2316, %rd2315, 0, %p387;
	add.s64 	%rd2317, %rd2314, %rd2316;
	setp.gt.s32 	%p388, %r27, 160;
	ld.shared.u64 	%rd2318, [_ZZN3cub18CUB_300001_SM_10006detail6reduce18DeviceReduceKernelINS2_10policy_hubIljN4cuda3std3__44plusIlEEE10Policy1000EN6thrust24THRUST_300001_SM_1000_NS18transform_iteratorI18GridPointValidatorNSD_17counting_iteratorIyNSD_11use_defaultESH_SH_EEllEEjS9_lNS7_10__identityEEEvT0_PT3_T1_NS0_13GridEvenShareISO_EET2_T4_E12temp_storage+56];
	selp.b64 	%rd2319, %rd2318, 0, %p388;
	add.s64 	%rd2320, %rd2317, %rd2319;
	setp.gt.s32 	%p389, %r27, 192;
	ld.shared.u64 	%rd2321, [_ZZN3cub18CUB_300001_SM_10006detail6reduce18DeviceReduceKernelINS2_10policy_hubIljN4cuda3std3__44plusIlEEE10Policy1000EN6thrust24THRUST_300001_SM_1000_NS18transform_iteratorI18GridPointValidatorNSD_17counting_iteratorIyNSD_11use_defaultESH_SH_EEllEEjS9_lNS7_10__identityEEEvT0_PT3_T1_NS0_13GridEvenShareISO_EET2_T4_E12temp_storage+64];
	selp.b64 	%rd2322, %rd2321, 0, %p389;
	add.s64 	%rd2323, %rd2320, %rd2322;
	setp.gt.s32 	%p390, %r27, 224;
	ld.shared.u64 	%rd2324, [_ZZN3cub18CUB_300001_SM_10006detail6reduce18DeviceReduceKernelINS2_10policy_hubIljN4cuda3std3__44plusIlEEE10Policy1000EN6thrust24THRUST_300001_SM_1000_NS18transform_iteratorI18GridPointValidatorNSD_17counting_iteratorIyNSD_11use_defaultESH_SH_EEllEEjS9_lNS7_10__identityEEEvT0_PT3_T1_NS0_13GridEvenShareISO_EET2_T4_E12temp_storage+72];
	selp.b64 	%rd2325, %rd2324, 0, %p390;
	add.s64 	%rd2326, %rd2323, %rd2325;
	setp.gt.s32 	%p391, %r27, 256;
	ld.shared.u64 	%rd2327, [_ZZN3cub18CUB_300001_SM_10006detail6reduce18DeviceReduceKernelINS2_10policy_hubIljN4cuda3std3__44plusIlEEE10Policy1000EN6thrust24THRUST_300001_SM_1000_NS18transform_iteratorI18GridPointValidatorNSD_17counting_iteratorIyNSD_11use_defaultESH_SH_EEllEEjS9_lNS7_10__identityEEEvT0_PT3_T1_NS0_13GridEvenShareISO_EET2_T4_E12temp_storage+80];
	selp.b64 	%rd2328, %rd2327, 0, %p391;
	add.s64 	%rd2329, %rd2326, %rd2328;
	setp.gt.s32 	%p392, %r27, 288;
	ld.shared.u64 	%rd2330, [_ZZN3cub18CUB_300001_SM_10006detail6reduce18DeviceReduceKernelINS2_10policy_hubIljN4cuda3std3__44plusIlEEE10Policy1000EN6thrust24THRUST_300001_SM_1000_NS18transform_iteratorI18GridPointValidatorNSD_17counting_iteratorIyNSD_11use_defaultESH_SH_EEllEEjS9_lNS7_10__identityEEEvT0_PT3_T1_NS0_13GridEvenShareISO_EET2_T4_E12temp_storage+88];
	selp.b64 	%rd2331, %rd2330, 0, %p392;
	add.s64 	%rd2332, %rd2329, %rd2331;
	setp.gt.s32 	%p393, %r27, 320;
	ld.shared.u64 	%rd2333, [_ZZN3cub18CUB_300001_SM_10006detail6reduce18DeviceReduceKernelINS2_10policy_hubIljN4cuda3std3__44plusIlEEE10Policy1000EN6thrust24THRUST_300001_SM_1000_NS18transform_iteratorI18GridPointValidatorNSD_17counting_iteratorIyNSD_11use_defaultESH_SH_EEllEEjS9_lNS7_10__identityEEEvT0_PT3_T1_NS0_13GridEvenShareISO_EET2_T4_E12temp_storage+96];
	selp.b64 	%rd2334, %rd2333, 0, %p393;
	add.s64 	%rd2335, %rd2332, %rd2334;
	setp.gt.s32 	%p394, %r27, 352;
	ld.shared.u64 	%rd2336, [_ZZN3cub18CUB_300001_SM_10006detail6reduce18DeviceReduceKernelINS2_10policy_hubIljN4cuda3std3__44plusIlEEE10Policy1000EN6thrust24THRUST_300001_SM_1000_NS18transform_iteratorI18GridPointValidatorNSD_17counting_iteratorIyNSD_11use_defaultESH_SH_EEllEEjS9_lNS7_10__identityEEEvT0_PT3_T1_NS0_13GridEvenShareISO_EET2_T4_E12temp_storage+104];
	selp.b64 	%rd2337, %rd2336, 0, %p394;
	add.s64 	%rd2338, %rd2335, %rd2337;
	setp.gt.s32 	%p395, %r27, 384;
	ld.shared.u64 	%rd2339, [_ZZN3cub18CUB_300001_SM_10006detail6reduce18DeviceReduceKernelINS2_10policy_hubIljN4cuda3std3__44plusIlEEE10Policy1000EN6thrust24THRUST_300001_SM_1000_NS18transform_iteratorI18GridPointValidatorNSD_17counting_iteratorIyNSD_11use_defaultESH_SH_EEllEEjS9_lNS7_10__identityEEEvT0_PT3_T1_NS0_13GridEvenShareISO_EET2_T4_E12temp_storage+112];
	selp.b64 	%rd2340, %rd2339, 0, %p395;
	add.s64 	%rd2341, %rd2338, %rd2340;
	setp.gt.s32 	%p396, %r27, 416;
	ld.shared.u64 	%rd2342, [_ZZN3cub18CUB_300001_SM_10006detail6reduce18DeviceReduceKernelINS2_10policy_hubIljN4cuda3std3__44plusIlEEE10Policy1000EN6thrust24THRUST_300001_SM_1000_NS18transform_iteratorI18GridPointValidatorNSD_17counting_iteratorIyNSD_11use_defaultESH_SH_EEllEEjS9_lNS7_10__identityEEEvT0_PT3_T1_NS0_13GridEvenShareISO_EET2_T4_E12temp_storage+120];
	selp.b64 	%rd2343, %rd2342, 0, %p396;
	add.s64 	%rd2344, %rd2341, %rd2343;
	setp.gt.s32 	%p397, %r27, 448;
	ld.shared.u64 	%rd2345, [_ZZN3cub18CUB_300001_SM_10006detail6reduce18DeviceReduceKernelINS2_10policy_hubIljN4cuda3std3__44plusIlEEE10Policy1000EN6thrust24THRUST_300001_SM_1000_NS18transform_iteratorI18GridPointValidatorNSD_17counting_iteratorIyNSD_11use_defaultESH_SH_EEllEEjS9_lNS7_10__identityEEEvT0_PT3_T1_NS0_13GridEvenShareISO_EET2_T4_E12temp_storage+128];
	selp.b64 	%rd2346, %rd2345, 0, %p397;
	add.s64 	%rd2347, %rd2344, %rd2346;
	setp.gt.s32 	%p398, %r27, 480;
	ld.shared.u64 	%rd2348, [_ZZN3cub18CUB_300001_SM_10006detail6reduce18DeviceReduceKernelINS2_10policy_hubIljN4cuda3std3__44plusIlEEE10Policy1000EN6thrust24THRUST_300001_SM_1000_NS18transform_iteratorI18GridPointValidatorNSD_17counting_iteratorIyNSD_11use_defaultESH_SH_EEllEEjS9_lNS7_10__identityEEEvT0_PT3_T1_NS0_13GridEvenShareISO_EET2_T4_E12temp_storage+136];
	selp.b64 	%rd2349, %rd2348, 0, %p398;
	add.s64 	%rd2743, %rd2347, %rd2349;
	bra.uni 	$L__BB3_741;
$L__BB3_99:
	mov.u32 	%r189, %tid.x;
	mov.u32 	%r190, %ctaid.x;
	mul.lo.s32 	%r191, %r190, 3584;
	cvt.u64.u32 	%rd1108, %r191;
	mov.u64 	%rd1109, %rd1105;
	ld.param.u64 	%rd1110, [%rd1109];
	add.s64 	%rd1111, %rd1110, %rd1108;
	cvt.u64.u32 	%rd1112, %r189;
	add.s64 	%rd1113, %rd1111, %rd1112;
	ld.param.u64 	%rd1114, [%rd1109+1256];
	setp.ge.u64 	%p2, %rd1113, %rd1114;
	mov.b64 	%rd2459, 0;
	@%p2 bra 	$L__BB3_141;
	mov.u64 	%rd1115, %rd1105;
	ld.param.s32 	%rd153, [%rd1115+1252];
	ld.param.u64 	%rd1116, [%rd1115];
	mov.u32 	%r192, %ctaid.x;
	mul.lo.s32 	%r193, %r192, 3584;
	cvt.u64.u32 	%rd1117, %r193;
	add.s64 	%rd1118, %rd1116, %rd1117;
	mov.u32 	%r194, %tid.x;
	cvt.u64.u32 	%rd1119, %r194;
	add.s64 	%rd1120, %rd1118, %rd1119;
	or.b64  	%rd1121, %rd1120, %rd153;
	and.b64  	%rd1122, %rd1121, -4294967296;
	setp.ne.s64 	%p3, %rd1122, 0;
	@%p3 bra 	$L__BB3_102;
	cvt.u32.u64 	%r198, %rd153;
	mov.u64 	%rd1130, %rd1105;
	ld.param.u64 	%rd1131, [%rd1130];
	mov.u32 	%r199, %ctaid.x;
	mul.lo.s32 	%r200, %r199, 3584;
	cvt.u64.u32 	%rd1132, %r200;
	mov.u32 	%r201, %tid.x;
	cvt.u64.u32 	%rd1133, %r201;
	cvt.u32.u64 	%r202, %rd1132;
	cvt.u32.u64 	%r203, %rd1131;
	add.s32 	%r204, %r203, %r202;
	cvt.u32.u64 	%r205, %rd1133;
	add.s32 	%r206, %r204, %r205;
	div.u32 	%r207, %r206, %r198;
	mul.lo.s32 	%r208, %r207, %r198;
	sub.s32 	%r209, %r206, %r208;
	cvt.u64.u32 	%rd2440, %r207;
	cvt.u64.u32 	%rd2441, %r209;
	bra.uni 	$L__BB3_103;
$L__BB3_102:
	mov.u64 	%rd1123, %rd1105;
	ld.param.u64 	%rd1124, [%rd1123];
	mov.u32 	%r195, %ctaid.x;
	mul.lo.s32 	%r196, %r195, 3584;
	cvt.u64.u32 	%rd1125, %r196;
	add.s64 	%rd1126, %rd1124, %rd1125;
	mov.u32 	%r197, %tid.x;
	cvt.u64.u32 	%rd1127, %r197;
	add.s64 	%rd1128, %rd1126, %rd1127;
	div.u64 	%rd2440, %rd1128, %rd153;
	mul.lo.s64 	%rd1129, %rd2440, %rd153;
	sub.s64 	%rd2441, %rd1128, %rd1129;
$L__BB3_103:
	cvt.u32.u64 	%r28, %rd2441;
	or.b64  	%rd1134, %rd2440, %rd3;
	and.b64  	%rd1135, %rd1134, -4294967296;
	setp.ne.s64 	%p4, %rd1135, 0;
	@%p4 bra 	$L__BB3_105;
	cvt.u32.u64 	%r210, %rd3;
	cvt.u32.u64 	%r211, %rd2440;
	div.u32 	%r212, %r211, %r210;
	mul.lo.s32 	%r213, %r212, %r210;
	sub.s32 	%r214, %r211, %r213;
	cvt.u64.u32 	%rd2442, %r212;
	cvt.u64.u32 	%rd2443, %r214;
	bra.uni 	$L__BB3_106;
$L__BB3_105:
	div.u64 	%rd2442, %rd2440, %rd3;
	mul.lo.s64 	%rd1136, %rd2442, %rd3;
	sub.s64 	%rd2443, %rd2440, %rd1136;
$L__BB3_106:
	cvt.u32.u64 	%r29, %rd2443;
	mov.u64 	%rd1137, %rd1105;
	ld.param.s32 	%rd167, [%rd1137+1244];
	or.b64  	%rd1138, %rd2442, %rd167;
	and.b64  	%rd1139, %rd1138, -4294967296;
	setp.ne.s64 	%p5, %rd1139, 0;
	@%p5 bra 	$L__BB3_108;
	cvt.u32.u64 	%r215, %rd167;
	cvt.u32.u64 	%r216, %rd2442;
	div.u32 	%r217, %r216, %r215;
	mul.lo.s32 	%r218, %r217, %r215;
	sub.s32 	%r219, %r216, %r218;
	cvt.u64.u32 	%rd2444, %r217;
	cvt.u64.u32 	%rd2445, %r219;
	bra.uni 	$L__BB3_109;
$L__BB3_108:
	div.u64 	%rd2444, %rd2442, %rd167;
	mul.lo.s64 	%rd1140, %rd2444, %rd167;
	sub.s64 	%rd2445, %rd2442, %rd1140;
$L__BB3_109:
	cvt.u32.u64 	%r30, %rd2445;
	or.b64  	%rd1141, %rd2444, %rd5;
	and.b64  	%rd1142, %rd1141, -4294967296;
	setp.ne.s64 	%p6, %rd1142, 0;
	@%p6 bra 	$L__BB3_111;
	cvt.u32.u64 	%r220, %rd5;
	cvt.u32.u64 	%r221, %rd2444;
	div.u32 	%r222, %r221, %r220;
	mul.lo.s32 	%r223, %r222, %r220;
	sub.s32 	%r224, %r221, %r223;
	cvt.u64.u32 	%rd2446, %r222;
	cvt.u64.u32 	%rd2447, %r224;
	bra.uni 	$L__BB3_112;
$L__BB3_111:
	div.u64 	%rd2446, %rd2444, %rd5;
	mul.lo.s64 	%rd1143, %rd2446, %rd5;
	sub.s64 	%rd2447, %rd2444, %rd1143;
$L__BB3_112:
	cvt.u32.u64 	%r31, %rd2447;
	mov.u64 	%rd1144, %rd1105;
	ld.param.s32 	%rd181, [%rd1144+1236];
	or.b64  	%rd1145, %rd2446, %rd181;
	and.b64  	%rd1146, %rd1145, -4294967296;
	setp.ne.s64 	%p7, %rd1146, 0;
	@%p7 bra 	$L__BB3_114;
	cvt.u32.u64 	%r225, %rd181;
	cvt.u32.u64 	%r226, %rd2446;
	div.u32 	%r227, %r226, %r225;
	mul.lo.s32 	%r228, %r227, %r225;
	sub.s32 	%r229, %r226, %r228;
	cvt.u64.u32 	%rd2448, %r227;
	cvt.u64.u32 	%rd2449, %r229;
	bra.uni 	$L__BB3_115;
$L__BB3_114:
	div.u64 	%rd2448, %rd2446, %rd181;
	mul.lo.s64 	%rd1147, %rd2448, %rd181;
	sub.s64 	%rd2449, %rd2446, %rd1147;
$L__BB3_115:
	cvt.u32.u64 	%r32, %rd2449;
	or.b64  	%rd1148, %rd2448, %rd7;
	and.b64  	%rd1149, %rd1148, -4294967296;
	setp.ne.s64 	%p8, %rd1149, 0;
	@%p8 bra 	$L__BB3_117;
	cvt.u32.u64 	%r230, %rd7;
	cvt.u32.u64 	%r231, %rd2448;
	div.u32 	%r232, %r231, %r230;
	mul.lo.s32 	%r233, %r232, %r230;
	sub.s32 	%r234, %r231, %r233;
	cvt.u64.u32 	%rd2450, %r232;
	cvt.u64.u32 	%rd2451, %r234;
	bra.uni 	$L__BB3_118;
$L__BB3_117:
	div.u64 	%rd2450, %rd2448, %rd7;
	mul.lo.s64 	%rd1150, %rd2450, %rd7;
	sub.s64 	%rd2451, %rd2448, %rd1150;
$L__BB3_118:
	cvt.u32.u64 	%r33, %rd2451;
	mov.u64 	%rd1151, %rd1105;
	ld.param.s32 	%rd195, [%rd1151+1228];
	or.b64  	%rd1152, %rd2450, %rd195;
	and.b64  	%rd1153, %rd1152, -4294967296;
	setp.ne.s64 	%p9, %rd1153, 0;
	@%p9 bra 	$L__BB3_120;
	cvt.u32.u64 	%r235, %rd195;
	cvt.u32.u64 	%r236, %rd2450;
	div.u32 	%r237, %r236, %r235;
	mul.lo.s32 	%r238, %r237, %r235;
	sub.s32 	%r239, %r236, %r238;
	cvt.u64.u32 	%rd2452, %r237;
	cvt.u64.u32 	%rd2453, %r239;
	bra.uni 	$L__BB3_121;
$L__BB3_120:
	div.u64 	%rd2452, %rd2450, %rd195;
	mul.lo.s64 	%rd1154, %rd2452, %rd195;
	sub.s64 	%rd2453, %rd2450, %rd1154;
$L__BB3_121:
	cvt.u32.u64 	%r34, %rd2453;
	or.b64  	%rd1155, %rd2452, %rd9;
	and.b64  	%rd1156, %rd1155, -4294967296;
	setp.ne.s64 	%p10, %rd1156, 0;
	@%p10 bra 	$L__BB3_123;
	cvt.u32.u64 	%r240, %rd9;
	cvt.u32.u64 	%r241, %rd2452;
	div.u32 	%r242, %r241, %r240;
	mul.lo.s32 	%r243, %r242, %r240;
	sub.s32 	%r244, %r241, %r243;
	cvt.u64.u32 	%rd2454, %r242;
	cvt.u64.u32 	%rd2455, %r244;
	bra.uni 	$L__BB3_124;
$L__BB3_123:
	div.u64 	%rd2454, %rd2452, %rd9;
	mul.lo.s64 	%rd1157, %rd2454, %rd9;
	sub.s64 	%rd2455, %rd2452, %rd1157;
$L__BB3_124:
	cvt.u32.u64 	%r35, %rd2455;
	mov.u64 	%rd1158, %rd1105;
	ld.param.s32 	%rd209, [%rd1158+1220];
	or.b64  	%rd1159, %rd2454, %rd209;
	and.b64  	%rd1160, %rd1159, -4294967296;
	setp.ne.s64 	%p11, %rd1160, 0;
	@%p11 bra 	$L__BB3_126;
	cvt.u32.u64 	%r245, %rd209;
	cvt.u32.u64 	%r246, %rd2454;
	div.u32 	%r247, %r246, %r245;
	mul.lo.s32 	%r248, %r247, %r245;
	sub.s32 	%r249, %r246, %r248;
	cvt.u64.u32 	%rd2456, %r247;
	cvt.u64.u32 	%rd2457, %r249;
	bra.uni 	$L__BB3_127;
$L__BB3_126:
	div.u64 	%rd2456, %rd2454, %rd209;
	mul.lo.s64 	%rd1161, %rd2456, %rd209;
	sub.s64 	%rd2457, %rd2454, %rd1161;
$L__BB3_127:
	cvt.u32.u64 	%r36, %rd2457;
	or.b64  	%rd1162, %rd2456, %rd11;
	and.b64  	%rd1163, %rd1162, -4294967296;
	setp.ne.s64 	%p12, %rd1163, 0;
	@%p12 bra 	$L__BB3_129;
	cvt.u32.u64 	%r250, %rd11;
	cvt.u32.u64 	%r251, %rd2456;
	rem.u32 	%r252, %r251, %r250;
	cvt.u64.u32 	%rd2458, %r252;
	bra.uni 	$L__BB3_130;
$L__BB3_129:
	rem.u64 	%rd2458, %rd2456, %rd11;
$L__BB3_130:
	cvt.u32.u64 	%r253, %rd2458;
	cvt.rn.f64.s32 	%fd226, %r253;
	fma.rn.f64 	%fd60, %fd38, %fd226, %fd39;
	cvt.rn.f64.s32 	%fd227, %r36;
	mov.u64 	%rd1165, %rd1105;
	ld.param.f64 	%fd228, [%rd1165+48];
	ld.param.f64 	%fd229, [%rd1165+32];
	fma.rn.f64 	%fd61, %fd228, %fd227, %fd229;
	cvt.rn.f64.s32 	%fd230, %r35;
	ld.param.f64 	%fd231, [%rd1165+72];
	ld.param.f64 	%fd232, [%rd1165+56];
	fma.rn.f64 	%fd62, %fd231, %fd230, %fd232;
	cvt.rn.f64.s32 	%fd233, %r34;
	ld.param.f64 	%fd234, [%rd1165+96];
	ld.param.f64 	%fd235, [%rd1165+80];
	fma.rn.f64 	%fd63, %fd234, %fd233, %fd235;
	cvt.rn.f64.s32 	%fd236, %r33;
	ld.param.f64 	%fd237, [%rd1165+120];
	ld.param.f64 	%fd238, [%rd1165+104];
	fma.rn.f64 	%fd64, %fd237, %fd236, %fd238;
	cvt.rn.f64.s32 	%fd239, %r32;
	ld.param.f64 	%fd240, [%rd1165+144];
	ld.param.f64 	%fd241, [%rd1165+128];
	fma.rn.f64 	%fd65, %fd240, %fd239, %fd241;
	cvt.rn.f64.s32 	%fd242, %r31;
	ld.param.f64 	%fd243, [%rd1165+168];
	ld.param.f64 	%fd244, [%rd1165+152];
	fma.rn.f64 	%fd66, %fd243, %fd242, %fd244;
	cvt.rn.f64.s32 	%fd245, %r30;
	ld.param.f64 	%fd246, [%rd1165+192];
	ld.param.f64 	%fd247, [%rd1165+176];
	fma.rn.f64 	%fd67, %fd246, %fd245, %fd247;
	cvt.rn.f64.s32 	%fd248, %r29;
	fma.rn.f64 	%fd68, %fd36, %fd248, %fd37;
	cvt.rn.f64.s32 	%fd249, %r28;
	ld.param.f64 	%fd250, [%rd1165+224];
	fma.rn.f64 	%fd69, %fd35, %fd249, %fd250;
	fma.rn.f64 	%fd251, %fd34, %fd60, 0d0000000000000000;
	ld.param.f64 	%fd252, [%rd1165+256];
	fma.rn.f64 	%fd253, %fd252, %fd61, %fd251;
	ld.param.f64 	%fd254, [%rd1165+264];
	fma.rn.f64 	%fd255, %fd254, %fd62, %fd253;
	ld.param.f64 	%fd256, [%rd1165+272];
	fma.rn.f64 	%fd257, %fd256, %fd63, %fd255;
	ld.param.f64 	%fd258, [%rd1165+280];
	fma.rn.f64 	%fd259, %fd258, %fd64, %fd257;
	ld.param.f64 	%fd260, [%rd1165+288];
	fma.rn.f64 	%fd261, %fd260, %fd65, %fd259;
	ld.param.f64 	%fd262, [%rd1165+296];
	fma.rn.f64 	%fd263, %fd262, %fd66, %fd261;
	ld.param.f64 	%fd264, [%rd1165+304];
	fma.rn.f64 	%fd265, %fd264, %fd67, %fd263;
	ld.param.f64 	%fd266, [%rd1165+312];
	fma.rn.f64 	%fd267, %fd266, %fd68, %fd265;
	ld.param.f64 	%fd268, [%rd1165+320];
	fma.rn.f64 	%fd269, %fd268, %fd69, %fd267;
	ld.param.f64 	%fd270, [%rd1165+328];
	sub.f64 	%fd271, %fd269, %fd270;
	abs.f64 	%fd272, %fd271;
	mul.f64 	%fd273, %fd1, %fd33;
	setp.gt.f64 	%p13, %fd272, %fd273;
	@%p13 bra 	$L__BB3_141;
	mov.u64 	%rd1167, %rd1105;
	ld.param.f64 	%fd274, [%rd1167+344];
	fma.rn.f64 	%fd275, %fd274, %fd60, 0d0000000000000000;
	ld.param.f64 	%fd276, [%rd1167+352];
	fma.rn.f64 	%fd277, %fd276, %fd61, %fd275;
	ld.param.f64 	%fd278, [%rd1167+360];
	fma.rn.f64 	%fd279, %fd278, %fd62, %fd277;
	ld.param.f64 	%fd280, [%rd1167+368];
	fma.rn.f64 	%fd281, %fd280, %fd63, %fd279;
	ld.param.f64 	%fd282, [%rd1167+376];
	fma.rn.f64 	%fd283, %fd282, %fd64, %fd281;
	ld.param.f64 	%fd284, [%rd1167+384];
	fma.rn.f64 	%fd285, %fd284, %fd65, %fd283;
	ld.param.f64 	%fd286, [%rd1167+392];
	fma.rn.f64 	%fd287, %fd286, %fd66, %fd285;
	ld.param.f64 	%fd288, [%rd1167+400];
	fma.rn.f64 	%fd289, %fd288, %fd67, %fd287;
	ld.param.f64 	%fd290, [%rd1167+408];
	fma.rn.f64 	%fd291, %fd290, %fd68, %fd289;
	ld.param.f64 	%fd292, [%rd1167+416];
	fma.rn.f64 	%fd293, %fd292, %fd69, %fd291;
	ld.param.f64 	%fd294, [%rd1167+424];
	sub.f64 	%fd295, %fd293, %fd294;
	abs.f64 	%fd296, %fd295;
	mul.f64 	%fd297, %fd1, %fd32;
	setp.gt.f64 	%p14, %fd296, %fd297;
	@%p14 bra 	$L__BB3_141;
	mov.u64 	%rd1169, %rd1105;
	ld.param.f64 	%fd298, [%rd1169+440];
	fma.rn.f64 	%fd299, %fd298, %fd60, 0d0000000000000000;
	ld.param.f64 	%fd300, [%rd1169+448];
	fma.rn.f64 	%fd301, %fd300, %fd61, %fd299;
	ld.param.f64 	%fd302, [%rd1169+456];
	fma.rn.f64 	%fd303, %fd302, %fd62, %fd301;
	fma.rn.f64 	%fd304, %fd31, %fd63, %fd303;
	fma.rn.f64 	%fd305, %fd30, %fd64, %fd304;
	fma.rn.f64 	%fd306, %fd29, %fd65, %fd305;
	fma.rn.f64 	%fd307, %fd28, %fd66, %fd306;
	fma.rn.f64 	%fd308, %fd27, %fd67, %fd307;
	fma.rn.f64 	%fd309, %fd26, %fd68, %fd308;
	fma.rn.f64 	%fd310, %fd25, %fd69, %fd309;
	ld.param.f64 	%fd311, [%rd1169+520];
	sub.f64 	%fd312, %fd310, %fd311;
	abs.f64 	%fd313, %fd312;
	mul.f64 	%fd314, %fd1, %fd24;
	setp.gt.f64 	%p15, %fd313, %fd314;
	@%p15 bra 	$L__BB3_141;
	fma.rn.f64 	%fd315, %fd23, %fd60, 0d0000000000000000;
	mov.u64 	%rd1171, %rd1105;
	ld.param.f64 	%fd316, [%rd1171+544];
	fma.rn.f64 	%fd317, %fd316, %fd61, %fd315;
	ld.param.f64 	%fd318, [%rd1171+552];
	fma.rn.f64 	%fd319, %fd318, %fd62, %fd317;
	ld.param.f64 	%fd320, [%rd1171+560];
	fma.rn.f64 	%fd321, %fd320, %fd63, %fd319;
	ld.param.f64 	%fd322, [%rd1171+568];
	fma.rn.f64 	%fd323, %fd322, %fd64, %fd321;
	ld.param.f64 	%fd324, [%rd1171+576];
	fma.rn.f64 	%fd325, %fd324, %fd65, %fd323;
	ld.param.f64 	%fd326, [%rd1171+584];
	fma.rn.f64 	%fd327, %fd326, %fd66, %fd325;
	ld.param.f64 	%fd328, [%rd1171+592];
	fma.rn.f64 	%fd329, %fd328, %fd67, %fd327;
	ld.param.f64 	%fd330, [%rd1171+600];
	fma.rn.f64 	%fd331, %fd330, %fd68, %fd329;
	ld.param.f64 	%fd332, [%rd1171+608];
	fma.rn.f64 	%fd333, %fd332, %fd69, %fd331;
	ld.param.f64 	%fd334, [%rd1171+616];
	sub.f64 	%fd335, %fd333, %fd334;
	abs.f64 	%fd336, %fd335;
	mul.f64 	%fd337, %fd1, %fd22;
	setp.gt.f64 	%p16, %fd336, %fd337;
	@%p16 bra 	$L__BB3_141;
	mov.u64 	%rd1173, %rd1105;
	ld.param.f64 	%fd338, [%rd1173+632];
	fma.rn.f64 	%fd339, %fd338, %fd60, 0d0000000000000000;
	ld.param.f64 	%fd340, [%rd1173+640];
	fma.rn.f64 	%fd341, %fd340, %fd61, %fd339;
	ld.param.f64 	%fd342, [%rd1173+648];
	fma.rn.f64 	%fd343, %fd342, %fd62, %fd341;
	ld.param.f64 	%fd344, [%rd1173+656];
	fma.rn.f64 	%fd345, %fd344, %fd63, %fd343;
	ld.param.f64 	%fd346, [%rd1173+664];
	fma.rn.f64 	%fd347, %fd346, %fd64, %fd345;
	ld.param.f64 	%fd348, [%rd1173+672];
	fma.rn.f64 	%fd349, %fd348, %fd65, %fd347;
	ld.param.f64 	%fd350, [%rd1173+680];
	fma.rn.f64 	%fd351, %fd350, %fd66, %fd349;
	ld.param.f64 	%fd352, [%rd1173+688];
	fma.rn.f64 	%fd353, %fd352, %fd67, %fd351;
	ld.param.f64 	%fd354, [%rd1173+696];
	fma.rn.f64 	%fd355, %fd354, %fd68, %fd353;
	ld.param.f64 	%fd356, [%rd1173+704];
	fma.rn.f64 	%fd357, %fd356, %fd69, %fd355;
	ld.param.f64 	%fd358, [%rd1173+712];
	sub.f64 	%fd359, %fd357, %fd358;
	abs.f64 	%fd360, %fd359;
	mul.f64 	%fd361, %fd1, %fd21;
	setp.gt.f64 	%p17, %fd360, %fd361;
	@%p17 bra 	$L__BB3_141;
	mov.u64 	%rd1175, %rd1105;
	ld.param.f64 	%fd362, [%rd1175+728];
	fma.rn.f64 	%fd363, %fd362, %fd60, 0d0000000000000000;
	ld.param.f64 	%fd364, [%rd1175+736];
	fma.rn.f64 	%fd365, %fd364, %fd61, %fd363;
	ld.param.f64 	%fd366, [%rd1175+744];
	fma.rn.f64 	%fd367, %fd366, %fd62, %fd365;
	ld.param.f64 	%fd368, [%rd1175+752];
	fma.rn.f64 	%fd369, %fd368, %fd63, %fd367;
	ld.param.f64 	%fd370, [%rd1175+760];
	fma.rn.f64 	%fd371, %fd370, %fd64, %fd369;
	ld.param.f64 	%fd372, [%rd1175+768];
	fma.rn.f64 	%fd373, %fd372, %fd65, %fd371;
	ld.param.f64 	%fd374, [%rd1175+776];
	fma.rn.f64 	%fd375, %fd374, %fd66, %fd373;
	ld.param.f64 	%fd376, [%rd1175+784];
	fma.rn.f64 	%fd377, %fd376, %fd67, %fd375;
	ld.param.f64 	%fd378, [%rd1175+792];
	fma.rn.f64 	%fd379, %fd378, %fd68, %fd377;
	ld.param.f64 	%fd380, [%rd1175+800];
	fma.rn.f64 	%fd381, %fd380, %fd69, %fd379;
	ld.param.f64 	%fd382, [%rd1175+808];
	sub.f64 	%fd383, %fd381, %fd382;
	abs.f64 	%fd384, %fd383;
	mul.f64 	%fd385, %fd1, %fd20;
	setp.gt.f64 	%p18, %fd384, %fd385;
	@%p18 bra 	$L__BB3_141;
	mov.u64 	%rd1177, %rd1105;
	ld.param.f64 	%fd386, [%rd1177+824];
	fma.rn.f64 	%fd387, %fd386, %fd60, 0d0000000000000000;
	ld.param.f64 	%fd388, [%rd1177+832];
	fma.rn.f64 	%fd389, %fd388, %fd61, %fd387;
	ld.param.f64 	%fd390, [%rd1177+840];
	fma.rn.f64 	%fd391, %fd390, %fd62, %fd389;
	ld.param.f64 	%fd392, [%rd1177+848];
	fma.rn.f64 	%fd393, %fd392, %fd63, %fd391;
	ld.param.f64 	%fd394, [%rd1177+856];
	fma.rn.f64 	%fd395, %fd394, %fd64, %fd393;
	ld.param.f64 	%fd396, [%rd1177+864];
	fma.rn.f64 	%fd397, %fd396, %fd65, %fd395;
	ld.param.f64 	%fd398, [%rd1177+872];
	fma.rn.f64 	%fd399, %fd398, %fd66, %fd397;
	ld.param.f64 	%fd400, [%rd1177+880];
	fma.rn.f64 	%fd401, %fd400, %fd67, %fd399;
	ld.param.f64 	%fd402, [%rd1177+888];
	fma.rn.f64 	%fd403, %fd402, %fd68, %fd401;
	ld.param.f64 	%fd404, [%rd1177+896];
	fma.rn.f64 	%fd405, %fd404, %fd69, %fd403;
	ld.param.f64 	%fd406, [%rd1177+904];
	sub.f64 	%fd407, %fd405, %fd406;
	abs.f64 	%fd408, %fd407;
	mul.f64 	%fd409, %fd1, %fd19;
	setp.gt.f64 	%p19, %fd408, %fd409;
	@%p19 bra 	$L__BB3_141;
	mov.u64 	%rd1179, %rd1105;
	ld.param.f64 	%fd410, [%rd1179+920];
	fma.rn.f64 	%fd411, %fd410, %fd60, 0d0000000000000000;
	ld.param.f64 	%fd412, [%rd1179+928];
	fma.rn.f64 	%fd413, %fd412, %fd61, %fd411;
	ld.param.f64 	%fd414, [%rd1179+936];
	fma.rn.f64 	%fd415, %fd414, %fd62, %fd413;
	ld.param.f64 	%fd416, [%rd1179+944];
	fma.rn.f64 	%fd417, %fd416, %fd63, %fd415;
	ld.param.f64 	%fd418, [%rd1179+952];
	fma.rn.f64 	%fd419, %fd418, %fd64, %fd417;
	ld.param.f64 	%fd420, [%rd1179+960];
	fma.rn.f64 	%fd421, %fd420, %fd65, %fd419;
	ld.param.f64 	%fd422, [%rd1179+968];
	fma.rn.f64 	%fd423, %fd422, %fd66, %fd421;
	fma.rn.f64 	%fd424, %fd18, %fd67, %fd423;
	fma.rn.f64 	%fd425, %fd17, %fd68, %fd424;
	fma.rn.f64 	%fd426, %fd16, %fd69, %fd425;
	sub.f64 	%fd427, %fd426, %fd15;
	abs.f64 	%fd428, %fd427;
	mul.f64 	%fd429, %fd1, %fd14;
	setp.gt.f64 	%p20, %fd428, %fd429;
	@%p20 bra 	$L__BB3_141;
	fma.rn.f64 	%fd430, %fd13, %fd60, 0d0000000000000000;
	fma.rn.f64 	%fd431, %fd12, %fd61, %fd430;
	fma.rn.f64 	%fd432, %fd11, %fd62, %fd431;
	fma.rn.f64 	%fd433, %fd10, %fd63, %fd432;
	mov.u64 	%rd1181, %rd1105;
	ld.param.f64 	%fd434, [%rd1181+1048];
	fma.rn.f64 	%fd435, %fd434, %fd64, %fd433;
	ld.param.f64 	%fd436, [%rd1181+1056];
	fma.rn.f64 	%fd437, %fd436, %fd65, %fd435;
	fma.rn.f64 	%fd438, %fd9, %fd66, %fd437;
	fma.rn.f64 	%fd439, %fd8, %fd67, %fd438;
	fma.rn.f64 	%fd440, %fd7, %fd68, %fd439;
	ld.param.f64 	%fd441, [%rd1181+1088];
	fma.rn.f64 	%fd442, %fd441, %fd69, %fd440;
	ld.param.f64 	%fd443, [%rd1181+1096];
	sub.f64 	%fd444, %fd442, %fd443;
	abs.f64 	%fd445, %fd444;
	mul.f64 	%fd446, %fd1, %fd5;
	setp.gt.f64 	%p21, %fd445, %fd446;
	@%p21 bra 	$L__BB3_141;
	fma.rn.f64 	%fd447, %fd4, %fd60, 0d0000000000000000;
	fma.rn.f64 	%fd448, %fd3, %fd61, %fd447;
	mov.u64 	%rd1183, %rd1105;
	ld.param.f64 	%fd449, [%rd1183+1128];
	fma.rn.f64 	%fd450, %fd449, %fd62, %fd448;
	ld.param.f64 	%fd451, [%rd1183+1136];
	fma.rn.f64 	%fd452, %fd451, %fd63, %fd450;
	ld.param.f64 	%fd453, [%rd1183+1144];
	fma.rn.f64 	%fd454, %fd453, %fd64, %fd452;
	ld.param.f64 	%fd455, [%rd1183+1152];
	fma.rn.f64 	%fd456, %fd455, %fd65, %fd454;
	ld.param.f64 	%fd457, [%rd1183+1160];
	fma.rn.f64 	%fd458, %fd457, %fd66, %fd456;
	ld.param.f64 	%fd459, [%rd1183+1168];
	fma.rn.f64 	%fd460, %fd459, %fd67, %fd458;
	ld.param.f64 	%fd461, [%rd1183+1176];
	fma.rn.f64 	%fd462, %fd461, %fd68, %fd460;
	ld.param.f64 	%fd463, [%rd1183+1184];
	fma.rn.f64 	%fd464, %fd463, %fd69, %fd462;
	ld.param.f64 	%fd465, [%rd1183+1192];
	sub.f64 	%fd466, %fd464, %fd465;
	abs.f64 	%fd467, %fd466;
	mul.f64 	%fd468, %fd1, %fd2;
	setp.gt.f64 	%p22, %fd467, %fd468;
	@%p22 bra 	$L__BB3_141;
	mov.b64 	%rd2459, 1;
$L__BB3_141:
	mov.u64 	%rd1186, %rd1105;
	ld.param.u64 	%rd1187, [%rd1186];
	mov.u32 	%r254, %ctaid.x;
	mul.lo.s32 	%r255, %r254, 3584;
	cvt.u64.u32 	%rd1188, %r255;
	add.s64 	%rd1189, %rd1187, %rd1188;
	mov.u32 	%r256, %tid.x;
	cvt.u64.u32 	%rd1190, %r256;
	add.s64 	%rd1191, %rd1189, %rd1190;
	add.s64 	%rd221, %rd1191, 512;
	ld.param.u64 	%rd1192, [%rd1186+1256];
	setp.ge.u64 	%p23, %rd221, %rd1192;
	mov.b64 	%rd2479, 0;
	@%p23 bra 	$L__BB3_183;
	mov.u64 	%rd1193, %rd1105;
	ld.param.s32 	%rd222, [%rd1193+1252];
	or.b64  	%rd1194, %rd221, %rd222;
	and.b64  	%rd1195, %rd1194, -4294967296;
	setp.ne.s64 	%p24, %rd1195, 0;
	@%p24 bra 	$L__BB3_144;
	cvt.u32.u64 	%r257, %rd222;
	cvt.u32.u64 	%r258, %rd221;
	div.u32 	%r259, %r258, %r257;
	mul.lo.s32 	%r260, %r259, %r257;
	sub.s32 	%r261, %r258, %r260;
	cvt.u64.u32 	%rd2460, %r259;
	cvt.u64.u32 	%rd2461, %r261;
	bra.uni 	$L__BB3_145;
$L__BB3_144:
	div.u64 	%rd2460, %rd221, %rd222;
	mul.lo.s64 	%rd1196, %rd2460, %rd222;
	sub.s64 	%rd2461, %rd221, %rd1196;
$L__BB3_145:
	cvt.u32.u64 	%r37, %rd2461;
	or.b64  	%rd1197, %rd2460, %rd3;
	and.b64  	%rd1198, %rd1197, -4294967296;
	setp.ne.s64 	%p25, %rd1198, 0;
	@%p25 bra 	$L__BB3_147;
	cvt.u32.u64 	%r262, %rd3;
	cvt.u32.u64 	%r263, %rd2460;
	div.u32 	%r264, %r263, %r262;
	mul.lo.s32 	%r265, %r264, %r262;
	sub.s32 	%r266, %r263, %r265;
	cvt.u64.u32 	%rd2462, %r264;
	cvt.u64.u32 	%rd2463, %r266;
	bra.uni 	$L__BB3_148;
$L__BB3_147:
	div.u64 	%rd2462, %rd2460, %rd3;
	mul.lo.s64 	%rd1199, %rd2462, %rd3;
	sub.s64 	%rd2463, %rd2460, %rd1199;
$L__BB3_148:
	cvt.u32.u64 	%r38, %rd2463;
	mov.u64 	%rd1200, %rd1105;
	ld.param.s32 	%rd235, [%rd1200+1244];
	or.b64  	%rd1201, %rd2462, %rd235;
	and.b64  	%rd1202, %rd1201, -4294967296;
	setp.ne.s64 	%p26, %rd1202, 0;
	@%p26 bra 	$L__BB3_150;
	cvt.u32.u64 	%r267, %rd235;
	cvt.u32.u64 	%r268, %rd2462;
	div.u32 	%r269, %r268, %r267;
	mul.lo.s32 	%r270, %r269, %r267;
	sub.s32 	%r271, %r268, %r270;
	cvt.u64.u32 	%rd2464, %r269;
	cvt.u64.u32 	%rd2465, %r271;
	bra.uni 	$L__BB3_151;
$L__BB3_150:
	div.u64 	%rd2464, %rd2462, %rd235;
	mul.lo.s64 	%rd1203, %rd2464, %rd235;
	sub.s64 	%rd2465, %rd2462, %rd1203;
$L__BB3_151:
	cvt.u32.u64 	%r39, %rd2465;
	mov.u64 	%rd1204, %rd1105;
	ld.param.s32 	%rd1205, [%rd1204+1240];
	or.b64  	%rd1206, %rd2464, %rd1205;
	and.b64  	%rd1207, %rd1206, -4294967296;
	setp.ne.s64 	%p27, %rd1207, 0;
	@%p27 bra 	$L__BB3_153;
	mov.u64 	%rd1211, %rd1105;
	ld.param.u32 	%r272, [%rd1211+1240];
	cvt.u32.u64 	%r273, %rd2464;
	div.u32 	%r274, %r273, %r272;
	mul.lo.s32 	%r275, %r274, %r272;
	sub.s32 	%r276, %r273, %r275;
	cvt.u64.u32 	%rd2466, %r274;
	cvt.u64.u32 	%rd2467, %r276;
	bra.uni 	$L__BB3_154;
$L__BB3_153:
	mov.u64 	%rd1208, %rd1105;
	ld.param.s32 	%rd1209, [%rd1208+1240];
	div.u64 	%rd2466, %rd2464, %rd1209;
	mul.lo.s64 	%rd1210, %rd2466, %rd1209;
	sub.s64 	%rd2467, %rd2464, %rd1210;
$L__BB3_154:
	cvt.u32.u64 	%r40, %rd2467;
	mov.u64 	%rd1212, %rd1105;
	ld.param.s32 	%rd248, [%rd1212+1236];
	or.b64  	%rd1213, %rd2466, %rd248;
	and.b64  	%rd1214, %rd1213, -4294967296;
	setp.ne.s64 	%p28, %rd1214, 0;
	@%p28 bra 	$L__BB3_156;
	cvt.u32.u64 	%r277, %rd248;
	cvt.u32.u64 	%r278, %rd2466;
	div.u32 	%r279, %r278, %r277;
	mul.lo.s32 	%r280, %r279, %r277;
	sub.s32 	%r281, %r278, %r280;
	cvt.u64.u32 	%rd2468, %r279;
	cvt.u64.u32 	%rd2469, %r281;
	bra.uni 	$L__BB3_157;
$L__BB3_156:
	div.u64 	%rd2468, %rd2466, %rd248;
	mul.lo.s64 	%rd1215, %rd2468, %rd248;
	sub.s64 	%rd2469, %rd2466, %rd1215;
$L__BB3_157:
	cvt.u32.u64 	%r41, %rd2469;
	mov.u64 	%rd1216, %rd1105;
	ld.param.s32 	%rd1217, [%rd1216+1232];
	or.b64  	%rd1218, %rd2468, %rd1217;
	and.b64  	%rd1219, %rd1218, -4294967296;
	setp.ne.s64 	%p29, %rd1219, 0;
	@%p29 bra 	$L__BB3_159;
	mov.u64 	%rd1223, %rd1105;
	ld.param.u32 	%r282, [%rd1223+1232];
	cvt.u32.u64 	%r283, %rd2468;
	div.u32 	%r284, %r283, %r282;
	mul.lo.s32 	%r285, %r284, %r282;
	sub.s32 	%r286, %r283, %r285;
	cvt.u64.u32 	%rd2470, %r284;
	cvt.u64.u32 	%rd2471, %r286;
	bra.uni 	$L__BB3_160;
$L__BB3_159:
	mov.u64 	%rd1220, %rd1105;
	ld.param.s32 	%rd1221, [%rd1220+1232];
	div.u64 	%rd2470, %rd2468, %rd1221;
	mul.lo.s64 	%rd1222, %rd2470, %rd1221;
	sub.s64 	%rd2471, %rd2468, %rd1222;
$L__BB3_160:
	cvt.u32.u64 	%r42, %rd2471;
	mov.u64 	%rd1224, %rd1105;
	ld.param.s32 	%rd261, [%rd1224+1228];
	or.b64  	%rd1225, %rd2470, %rd261;
	and.b64  	%rd1226, %rd1225, -4294967296;
	setp.ne.s64 	%p30, %rd1226, 0;
	@%p30 bra 	$L__BB3_162;
	cvt.u32.u64 	%r287, %rd261;
	cvt.u32.u64 	%r288, %rd2470;
	div.u32 	%r289, %r288, %r287;
	mul.lo.s32 	%r290, %r289, %r287;
	sub.s32 	%r291, %r288, %r290;
	cvt.u64.u32 	%rd2472, %r289;
	cvt.u64.u32 	%rd2473, %r291;
	bra.uni 	$L__BB3_163;
$L__BB3_162:
	div.u64 	%rd2472, %rd2470, %rd261;
	mul.lo.s64 	%rd1227, %rd2472, %rd261;
	sub.s64 	%rd2473, %rd2470, %rd1227;
$L__BB3_163:
	cvt.u32.u64 	%r43, %rd2473;
	mov.u64 	%rd1228, %rd1105;
	ld.param.s32 	%rd1229, [%rd1228+1224];
	or.b64  	%rd1230, %rd2472, %rd1229;
	and.b64  	%rd1231, %rd1230, -4294967296;
	setp.ne.s64 	%p31, %rd1231, 0;
	@%p31 bra 	$L__BB3_165;
	mov.u64 	%rd1235, %rd1105;
	ld.param.u32 	%r292, [%rd1235+1224];
	cvt.u32.u64 	%r293, %rd2472;
	div.u32 	%r294, %r293, %r292;
	mul.lo.s32 	%r295, %r294, %r292;
	sub.s32 	%r296, %r293, %r295;
	cvt.u64.u32 	%rd2474, %r294;
	cvt.u64.u32 	%rd2475, %r296;
	bra.uni 	$L__BB3_166;
$L__BB3_165:
	mov.u64 	%rd1232, %rd1105;
	ld.param.s32 	%rd1233, [%rd1232+1224];
	div.u64 	%rd2474, %rd2472, %rd1233;
	mul.lo.s64 	%rd1234, %rd2474, %rd1233;
	sub.s64 	%rd2475, %rd2472, %rd1234;
$L__BB3_166:
	cvt.u32.u64 	%r44, %rd2475;
	mov.u64 	%rd1236, %rd1105;
	ld.param.s32 	%rd274, [%rd1236+1220];
	or.b64  	%rd1237, %rd2474, %rd274;
	and.b64  	%rd1238, %rd1237, -4294967296;
	setp.ne.s64 	%p32, %rd1238, 0;
	@%p32 bra 	$L__BB3_168;
	cvt.u32.u64 	%r297, %rd274;
	cvt.u32.u64 	%r298, %rd2474;
	div.u32 	%r299, %r298, %r297;
	mul.lo.s32 	%r300, %r299, %r297;
	sub.s32 	%r301, %r298, %r300;
	cvt.u64.u32 	%rd2476, %r299;
	cvt.u64.u32 	%rd2477, %r301;
	bra.uni 	$L__BB3_169;
$L__BB3_168:
	div.u64 	%rd2476, %rd2474, %rd274;
	mul.lo.s64 	%rd1239, %rd2476, %rd274;
	sub.s64 	%rd2477, %rd2474, %rd1239;
$L__BB3_169:
	cvt.u32.u64 	%r45, %rd2477;
	mov.u64 	%rd1240, %rd1105;
	ld.param.s32 	%rd1241, [%rd1240+1216];
	or.b64  	%rd1242, %rd2476, %rd1241;
	and.b64  	%rd1243, %rd1242, -4294967296;
	setp.ne.s64 	%p33, %rd1243, 0;
	@%p33 bra 	$L__BB3_171;
	mov.u64 	%rd1246, %rd1105;
	ld.param.u32 	%r302, [%rd1246+1216];
	cvt.u32.u64 	%r303, %rd2476;
	rem.u32 	%r304, %r303, %r302;
	cvt.u64.u32 	%rd2478, %r304;
	bra.uni 	$L__BB3_172;
$L__BB3_171:
	mov.u64 	%rd1244, %rd1105;
	ld.param.s32 	%rd1245, [%rd1244+1216];
	rem.u64 	%rd2478, %rd2476, %rd1245;
$L__BB3_172:
	cvt.u32.u64 	%r305, %rd2478;
	cvt.rn.f64.s32 	%fd469, %r305;
	fma.rn.f64 	%fd70, %fd38, %fd469, %fd39;
	cvt.rn.f64.s32 	%fd470, %r45;
	mov.u64 	%rd1248, %rd1105;
	ld.param.f64 	%fd471, [%rd1248+48];
	ld.param.f64 	%fd472, [%rd1248+32];
	fma.rn.f64 	%fd71, %fd471, %fd470, %fd472;
	cvt.rn.f64.s32 	%fd473, %r44;
	ld.param.f64 	%fd474, [%rd1248+72];
	ld.param.f64 	%fd475, [%rd1248+56];
	fma.rn.f64 	%fd72, %fd474, %fd473, %fd475;
	cvt.rn.f64.s32 	%fd476, %r43;
	ld.param.f64 	%fd477, [%rd1248+96];
	ld.param.f64 	%fd478, [%rd1248+80];
	fma.rn.f64 	%fd73, %fd477, %fd476, %fd478;
	cvt.rn.f64.s32 	%fd479, %r42;
	ld.param.f64 	%fd480, [%rd1248+120];
	ld.param.f64 	%fd481, [%rd1248+104];
	fma.rn.f64 	%fd74, %fd480, %fd479, %fd481;
	cvt.rn.f64.s32 	%fd482, %r41;
	ld.param.f64 	%fd483, [%rd1248+144];
	ld.param.f64 	%fd484, [%rd1248+128];
	fma.rn.f64 	%fd75, %fd483, %fd482, %fd484;
	cvt.rn.f64.s32 	%fd485, %r40;
	ld.param.f64 	%fd486, [%rd1248+168];
	ld.param.f64 	%fd487, [%rd1248+152];
	fma.rn.f64 	%fd76, %fd486, %fd485, %fd487;
	cvt.rn.f64.s32 	%fd488, %r39;
	ld.param.f64 	%fd489, [%rd1248+192];
	ld.param.f64 	%fd490, [%rd1248+176];
	fma.rn.f64 	%fd77, %fd489, %fd488, %fd490;
	cvt.rn.f64.s32 	%fd491, %r38;
	fma.rn.f64 	%fd78, %fd36, %fd491, %fd37;
	cvt.rn.f64.s32 	%fd492, %r37;
	ld.param.f64 	%fd493, [%rd1248+224];
	fma.rn.f64 	%fd79, %fd35, %fd492, %fd493;
	fma.rn.f64 	%fd494, %fd34, %fd70, 0d0000000000000000;
	ld.param.f64 	%fd495, [%rd1248+256];
	fma.rn.f64 	%fd496, %fd495, %fd71, %fd494;
	ld.param.f64 	%fd497, [%rd1248+264];
	fma.rn.f64 	%fd498, %fd497, %fd72, %fd496;
	ld.param.f64 	%fd499, [%rd1248+272];
	fma.rn.f64 	%fd500, %fd499, %fd73, %fd498;
	ld.param.f64 	%fd501, [%rd1248+280];
	fma.rn.f64 	%fd502, %fd501, %fd74, %fd500;
	ld.param.f64 	%fd503, [%rd1248+288];
	fma.rn.f64 	%fd504, %fd503, %fd75, %fd502;
	ld.param.f64 	%fd505, [%rd1248+296];
	fma.rn.f64 	%fd506, %fd505, %fd76, %fd504;
	ld.param.f64 	%fd507, [%rd1248+304];
	fma.rn.f64 	%fd508, %fd507, %fd77, %fd506;
	ld.param.f64 	%fd509, [%rd1248+312];
	fma.rn.f64 	%fd510, %fd509, %fd78, %fd508;
	ld.param.f64 	%fd511, [%rd1248+320];
	fma.rn.f64 	%fd512, %fd511, %fd79, %fd510;
	ld.param.f64 	%fd513, [%rd1248+328];
	sub.f64 	%fd514, %fd512, %fd513;
	abs.f64 	%fd515, %fd514;
	mul.f64 	%fd516, %fd1, %fd33;
	setp.gt.f64 	%p34, %fd515, %fd516;
	@%p34 bra 	$L__BB3_183;
	mov.u64 	%rd1250, %rd1105;
	ld.param.f64 	%fd517, [%rd1250+344];
	fma.rn.f64 	%fd518, %fd517, %fd70, 0d0000000000000000;
	ld.param.f64 	%fd519, [%rd1250+352];
	fma.rn.f64 	%fd520, %fd519, %fd71, %fd518;
	ld.param.f64 	%fd521, [%rd1250+360];
	fma.rn.f64 	%fd522, %fd521, %fd72, %fd520;
	ld.param.f64 	%fd523, [%rd1250+368];
	fma.rn.f64 	%fd524, %fd523, %fd73, %fd522;
	ld.param.f64 	%fd525, [%rd1250+376];
	fma.rn.f64 	%fd526, %fd525, %fd74, %fd524;
	ld.param.f64 	%fd527, [%rd1250+384];
	fma.rn.f64 	%fd528, %fd527, %fd75, %fd526;
	ld.param.f64 	%fd529, [%rd1250+392];
	fma.rn.f64 	%fd530, %fd529, %fd76, %fd528;
	ld.param.f64 	%fd531, [%rd1250+400];
	fma.rn.f64 	%fd532, %fd531, %fd77, %fd530;
	ld.param.f64 	%fd533, [%rd1250+408];
	fma.rn.f64 	%fd534, %fd533, %fd78, %fd532;
	ld.param.f64 	%fd535, [%rd1250+416];
	fma.rn.f64 	%fd536, %fd535, %fd79, %fd534;
	ld.param.f64 	%fd537, [%rd1250+424];
	sub.f64 	%fd538, %fd536, %fd537;
	abs.f64 	%fd539, %fd538;
	mul.f64 	%fd540, %fd1, %fd32;
	setp.gt.f64 	%p35, %fd539, %fd540;
	@%p35 bra 	$L__BB3_183;
	mov.u64 	%rd1252, %rd1105;
	ld.param.f64 	%fd541, [%rd1252+440];
	fma.rn.f64 	%fd542, %fd541, %fd70, 0d0000000000000000;
	ld.param.f64 	%fd543, [%rd1252+448];
	fma.rn.f64 	%fd544, %fd543, %fd71, %fd542;
	ld.param.f64 	%fd545, [%rd1252+456];
	fma.rn.f64 	%fd546, %fd545, %fd72, %fd544;
	fma.rn.f64 	%fd547, %fd31, %fd73, %fd546;
	fma.rn.f64 	%fd548, %fd30, %fd74, %fd547;
	fma.rn.f64 	%fd549, %fd29, %fd75, %fd548;
	fma.rn.f64 	%fd550, %fd28, %fd76, %fd549;
	fma.rn.f64 	%fd551, %fd27, %fd77, %fd550;
	fma.rn.f64 	%fd552, %fd26, %fd78, %fd551;
	fma.rn.f64 	%fd553, %fd25, %fd79, %fd552;
	ld.param.f64 	%fd554, [%rd1252+520];
	sub.f64 	%fd555, %fd553, %fd554;
	abs.f64 	%fd556, %fd555;
	mul.f64 	%fd557, %fd1, %fd24;
	setp.gt.f64 	%p36, %fd556, %fd557;
	@%p36 bra 	$L__BB3_183;
	fma.rn.f64 	%fd558, %fd23, %fd70, 0d0000000000000000;
	mov.u64 	%rd1254, %rd1105;
	ld.param.f64 	%fd559, [%rd1254+544];
	fma.rn.f64 	%fd560, %fd559, %fd71, %fd558;
	ld.param.f64 	%fd561, [%rd1254+552];
	fma.rn.f64 	%fd562, %fd561, %fd72, %fd560;
	ld.param.f64 	%fd563, [%rd1254+560];
	fma.rn.f64 	%fd564, %fd563, %fd73, %fd562;
	ld.param.f64 	%fd565, [%rd1254+568];
	fma.rn.f64 	%fd566, %fd565, %fd74, %fd564;
	ld.param.f64 	%fd567, [%rd1254+576];
	fma.rn.f64 	%fd568, %fd567, %fd75, %fd566;
	ld.param.f64 	%fd569, [%rd1254+584];
	fma.rn.f64 	%fd570, %fd569, %fd76, %fd568;
	ld.param.f64 	%fd571, [%rd1254+592];
	fma.rn.f64 	%fd572, %fd571, %fd77, %fd570;
	ld.param.f64 	%fd573, [%rd1254+600];
	fma.rn.f64 	%fd574, %fd573, %fd78, %fd572;
	ld.param.f64 	%fd575, [%rd1254+608];
	fma.rn.f64 	%fd576, %fd575, %fd79, %fd574;
	ld.param.f64 	%fd577, [%rd1254+616];
	sub.f64 	%fd578, %fd576, %fd577;
	abs.f64 	%fd579, %fd578;
	mul.f64 	%fd580, %fd1, %fd22;
	setp.gt.f64 	%p37, %fd579, %fd580;
	@%p37 bra 	$L__BB3_183;
	mov.u64 	%rd1256, %rd1105;
	ld.param.f64 	%fd581, [%rd1256+632];
	fma.rn.f64 	%fd582, %fd581, %fd70, 0d0000000000000000;
	ld.param.f64 	%fd583, [%rd1256+640];
	fma.rn.f64 	%fd584, %fd583, %fd71, %fd582;
	ld.param.f64 	%fd585, [%rd1256+648];
	fma.rn.f64 	%fd586, %fd585, %fd72, %fd584;
	ld.param.f64 	%fd587, [%rd1256+656];
	fma.rn.f64 	%fd588, %fd587, %fd73, %fd586;
	ld.param.f64 	%fd589, [%rd1256+664];
	fma.rn.f64 	%fd590, %fd589, %fd74, %fd588;
	ld.param.f64 	%fd591, [%rd1256+672];
	fma.rn.f64 	%fd592, %fd591, %fd75, %fd590;
	ld.param.f64 	%fd593, [%rd1256+680];
	fma.rn.f64 	%fd594, %fd593, %fd76, %fd592;
	ld.param.f64 	%fd595, [%rd1256+688];
	fma.rn.f64 	%fd596, %fd595, %fd77, %fd594;
	ld.param.f64 	%fd597, [%rd1256+696];
	fma.rn.f64 	%fd598, %fd597, %fd78, %fd596;
	ld.param.f64 	%fd599, [%rd1256+704];
	fma.rn.f64 	%fd600, %fd599, %fd79, %fd598;
	ld.param.f64 	%fd601, [%rd1256+712];
	sub.f64 	%fd602, %fd600, %fd601;
	abs.f64 	%fd603, %fd602;
	mul.f64 	%fd604, %fd1, %fd21;
	setp.gt.f64 	%p38, %fd603, %fd604;
	@%p38 bra 	$L__BB3_183;
	mov.u64 	%rd1258, %rd1105;
	ld.param.f64 	%fd605, [%rd1258+728];
	fma.rn.f64 	%fd606, %fd605, %fd70, 0d0000000000000000;
	ld.param.f64 	%fd607, [%rd1258+736];
	fma.rn.f64 	%fd608, %fd607, %fd71, %fd606;
	ld.param.f64 	%fd609, [%rd1258+744];
	fma.rn.f64 	%fd610, %fd609, %fd72, %fd608;
	ld.param.f64 	%fd611, [%rd1258+752];
	fma.rn.f64 	%fd612, %fd611, %fd73, %fd610;
	ld.param.f64 	%fd613, [%rd1258+760];
	fma.rn.f64 	%fd614, %fd613, %fd74, %fd612;
	ld.param.f64 	%fd615, [%rd1258+768];
	fma.rn.f64 	%fd616, %fd615, %fd75, %fd614;
	ld.param.f64 	%fd617, [%rd1258+776];
	fma.rn.f64 	%fd618, %fd617, %fd76, %fd616;
	ld.param.f64 	%fd619, [%rd1258+784];
	fma.rn.f64 	%fd620, %fd619, %fd77, %fd618;
	ld.param.f64 	%fd621, [%rd1258+792];
	fma.rn.f64 	%fd622, %fd621, %fd78, %fd620;
	ld.param.f64 	%fd623, [%rd1258+800];
	fma.rn.f64 	%fd624, %fd623, %fd79, %fd622;
	ld.param.f64 	%fd625, [%rd1258+808];
	sub.f64 	%fd626, %fd624, %fd625;
	abs.f64 	%fd627, %fd626;
	mul.f64 	%fd628, %fd1, %fd20;
	setp.gt.f64 	%p39, %fd627, %fd628;
	@%p39 bra 	$L__BB3_183;
	mov.u64 	%rd1260, %rd1105;
	ld.param.f64 	%fd629, [%rd1260+824];
	fma.rn.f64 	%fd630, %fd629, %fd70, 0d0000000000000000;
	ld.param.f64 	%fd631, [%rd1260+832];
	fma.rn.f64 	%fd632, %fd631, %fd71, %fd630;
	ld.param.f64 	%fd633, [%rd1260+840];
	fma.rn.f64 	%fd634, %fd633, %fd72, %fd632;
	ld.param.f64 	%fd635, [%rd1260+848];
	fma.rn.f64 	%fd636, %fd635, %fd73, %fd634;
	ld.param.f64 	%fd637, [%rd1260+856];
	fma.rn.f64 	%fd638, %fd637, %fd74, %fd636;
	ld.param.f64 	%fd639, [%rd1260+864];
	fma.rn.f64 	%fd640, %fd639, %fd75, %fd638;
	ld.param.f64 	%fd641, [%rd1260+872];
	fma.rn.f64 	%fd642, %fd641, %fd76, %fd640;
	ld.param.f64 	%fd643, [%rd1260+880];
	fma.rn.f64 	%fd644, %fd643, %fd77, %fd642;
	ld.param.f64 	%fd645, [%rd1260+888];
	fma.rn.f64 	%fd646, %fd645, %fd78, %fd644;
	ld.param.f64 	%fd647, [%rd1260+896];
	fma.rn.f64 	%fd648, %fd647, %fd79, %fd646;
	ld.param.f64 	%fd649, [%rd1260+904];
	sub.f64 	%fd650, %fd648, %fd649;
	abs.f64 	%fd651, %fd650;
	mul.f64 	%fd652, %fd1, %fd19;
	setp.gt.f64 	%p40, %fd651, %fd652;
	@%p40 bra 	$L__BB3_183;
	mov.u64 	%rd1262, %rd1105;
	ld.param.f64 	%fd653, [%rd1262+920];
	fma.rn.f64 	%fd654, %fd653, %fd70, 0d0000000000000000;
	ld.param.f64 	%fd655, [%rd1262+928];
	fma.rn.f64 	%fd656, %fd655, %fd71, %fd654;
	ld.param.f64 	%fd657, [%rd1262+936];
	fma.rn.f64 	%fd658, %fd657, %fd72, %fd656;
	ld.param.f64 	%fd659, [%rd1262+944];
	fma.rn.f64 	%fd660, %fd659, %fd73, %fd658;
	ld.param.f64 	%fd661, [%rd1262+952];
	fma.rn.f64 	%fd662, %fd661, %fd74, %fd660;
	ld.param.f64 	%fd663, [%rd1262+960];
	fma.rn.f64 	%fd664, %fd663, %fd75, %fd662;
	ld.param.f64 	%fd665, [%rd1262+968];
	fma.rn.f64 	%fd666, %fd665, %fd76, %fd664;
	fma.rn.f64 	%fd667, %fd18, %fd77, %fd666;
	fma.rn.f64 	%fd668, %fd17, %fd78, %fd667;
	fma.rn.f64 	%fd669, %fd16, %fd79, %fd668;
	sub.f64 	%fd670, %fd669, %fd15;
	abs.f64 	%fd671, %fd670;
	mul.f64 	%fd672, %fd1, %fd14;
	setp.gt.f64 	%p41, %fd671, %fd672;
	@%p41 bra 	$L__BB3_183;
	fma.rn.f64 	%fd673, %fd13, %fd70, 0d0000000000000000;
	fma.rn.f64 	%fd674, %fd12, %fd71, %fd673;
	fma.rn.f64 	%fd675, %fd11, %fd72, %fd674;
	fma.rn.f64 	%fd676, %fd10, %fd73, %fd675;
	mov.u64 	%rd1264, %rd1105;
	ld.param.f64 	%fd677, [%rd1264+1048];
	fma.rn.f64 	%fd678, %fd677, %fd74, %fd676;
	ld.param.f64 	%fd679, [%rd1264+1056];
	fma.rn.f64 	%fd680, %fd679, %fd75, %fd678;
	fma.rn.f64 	%fd681, %fd9, %fd76, %fd680;
	fma.rn.f64 	%fd682, %fd8, %fd77, %fd681;
	fma.rn.f64 	%fd683, %fd7, %fd78, %fd682;
	ld.param.f64 	%fd684, [%rd1264+1088];
	fma.rn.f64 	%fd685, %fd684, %fd79, %fd683;
	ld.param.f64 	%fd686, [%rd1264+1096];
	sub.f64 	%fd687, %fd685, %fd686;
	abs.f64 	%fd688, %fd687;
	mul.f64 	%fd689, %fd1, %fd5;
	setp.gt.f64 	%p42, %fd688, %fd689;
	@%p42 bra 	$L__BB3_183;
	fma.rn.f64 	%fd690, %fd4, %fd70, 0d0000000000000000;
	mov.u64 	%rd1266, %rd1105;
	ld.param.f64 	%fd691, [%rd1266+1120];
	fma.rn.f64 	%fd692, %fd691, %fd71, %fd690;
	ld.param.f64 	%fd693, [%rd1266+1128];
	fma.rn.f64 	%fd694, %fd693, %fd72, %fd692;
	ld.param.f64 	%fd695, [%rd1266+1136];
	fma.rn.f64 	%fd696, %fd695, %fd73, %fd694;
	ld.param.f64 	%fd697, [%rd1266+1144];
	fma.rn.f64 	%fd698, %fd697, %fd74, %fd696;
	ld.param.f64 	%fd699, [%rd1266+1152];
	fma.rn.f64 	%fd700, %fd699, %fd75, %fd698;
	ld.param.f64 	%fd701, [%rd1266+1160];
	fma.rn.f64 	%fd702, %fd701, %fd76, %fd700;
	ld.param.f64 	%fd703, [%rd1266+1168];
	fma.rn.f64 	%fd704, %fd703, %fd77, %fd702;
	ld.param.f64 	%fd705, [%rd1266+1176];
	fma.rn.f64 	%fd706, %fd705, %fd78, %fd704;
	ld.param.f64 	%fd707, [%rd1266+1184];
	fma.rn.f64 	%fd708, %fd707, %fd79, %fd706;
	ld.param.f64 	%fd709, [%rd1266+1192];
	sub.f64 	%fd710, %fd708, %fd709;
	abs.f64 	%fd711, %fd710;
	mul.f64 	%fd712, %fd1, %fd2;
	setp.gt.f64 	%p43, %fd711, %fd712;
	@%p43 bra 	$L__BB3_183;
	mov.b64 	%rd2479, 1;
$L__BB3_183:
	mov.u64 	%rd1269, %rd1105;
	ld.param.u64 	%rd1270, [%rd1269];
	mov.u32 	%r306, %ctaid.x;
	mul.lo.s32 	%r307, %r306, 3584;
	cvt.u64.u32 	%rd1271, %r307;
	add.s64 	%rd1272, %rd1270, %rd1271;
	mov.u32 	%r308, %tid.x;
	cvt.u64.u32 	%rd1273, %r308;
	add.s64 	%rd1274, %rd1272, %rd1273;
	add.s64 	%rd285, %rd1274, 1024;
	ld.param.u64 	%rd1275, [%rd1269+1256];
	setp.ge.u64 	%p44, %rd285, %rd1275;
	mov.b64 	%rd2499, 0;
	@%p44 bra 	$L__BB3_225;
	mov.u64 	%rd1276, %rd1105;
	ld.param.s32 	%rd286, [%rd1276+1252];
	or.b64  	%rd1277, %rd285, %rd286;
	and.b64  	%rd1278, %rd1277, -4294967296;
	setp.ne.s64 	%p45, %rd1278, 0;
	@%p45 bra 	$L__BB3_186;
	cvt.u32.u64 	%r309, %rd286;
	cvt.u32.u64 	%r310, %rd285;
	div.u32 	%r311, %r310, %r309;
	mul.lo.s32 	%r312, %r311, %r309;
	sub.s32 	%r313, %r310, %r312;
	cvt.u64.u32 	%rd2480, %r311;
	cvt.u64.u32 	%rd2481, %r313;
	bra.uni 	$L__BB3_187;
$L__BB3_186:
	div.u64 	%rd2480, %rd285, %rd286;
	mul.lo.s64 	%rd1279, %rd2480, %rd286;
	sub.s64 	%rd2481, %rd285, %rd1279;
$L__BB3_187:
	cvt.u32.u64 	%r46, %rd2481;
	or.b64  	%rd1280, %rd2480, %rd3;
	and.b64  	%rd1281, %rd1280, -4294967296;
	setp.ne.s64 	%p46, %rd1281, 0;
	@%p46 bra 	$L__BB3_189;
	cvt.u32.u64 	%r314, %rd3;
	cvt.u32.u64 	%r315, %rd2480;
	div.u32 	%r316, %r315, %r314;
	mul.lo.s32 	%r317, %r316, %r314;
	sub.s32 	%r318, %r315, %r317;
	cvt.u64.u32 	%rd2482, %r316;
	cvt.u64.u32 	%rd2483, %r318;
	bra.uni 	$L__BB3_190;
$L__BB3_189:
	div.u64 	%rd2482, %rd2480, %rd3;
	mul.lo.s64 	%rd1282, %rd2482, %rd3;
	sub.s64 	%rd2483, %rd2480, %rd1282;
$L__BB3_190:
	cvt.u32.u64 	%r47, %rd2483;
	mov.u64 	%rd1283, %rd1105;
	ld.param.s32 	%rd300, [%rd1283+1244];
	or.b64  	%rd1284, %rd2482, %rd300;
	and.b64  	%rd1285, %rd1284, -4294967296;
	setp.ne.s64 	%p47, %rd1285, 0;
	@%p47 bra 	$L__BB3_192;
	cvt.u32.u64 	%r319, %rd300;
	cvt.u32.u64 	%r320, %rd2482;
	div.u32 	%r321, %r320, %r319;
	mul.lo.s32 	%r322, %r321, %r319;
	sub.s32 	%r323, %r320, %r322;
	cvt.u64.u32 	%rd2484, %r321;
	cvt.u64.u32 	%rd2485, %r323;
	bra.uni 	$L__BB3_193;
$L__BB3_192:
	div.u64 	%rd2484, %rd2482, %rd300;
	mul.lo.s64 	%rd1286, %rd2484, %rd300;
	sub.s64 	%rd2485, %rd2482, %rd1286;
$L__BB3_193:
	mov.u64 	%rd1287, %rd1105;
	ld.param.s32 	%rd307, [%rd1287+1240];
	cvt.u32.u64 	%r48, %rd2485;
	or.b64  	%rd1288, %rd2484, %rd307;
	and.b64  	%rd1289, %rd1288, -4294967296;
	setp.ne.s64 	%p48, %rd1289, 0;
	@%p48 bra 	$L__BB3_195;
	cvt.u32.u64 	%r324, %rd307;
	cvt.u32.u64 	%r325, %rd2484;
	div.u32 	%r326, %r325, %r324;
	mul.lo.s32 	%r327, %r326, %r324;
	sub.s32 	%r328, %r325, %r327;
	cvt.u64.u32 	%rd2486, %r326;
	cvt.u64.u32 	%rd2487, %r328;
	bra.uni 	$L__BB3_196;
$L__BB3_195:
	div.u64 	%rd2486, %rd2484, %rd307;
	mul.lo.s64 	%rd1290, %rd2486, %rd307;
	sub.s64 	%rd2487, %rd2484, %rd1290;
$L__BB3_196:
	cvt.u32.u64 	%r49, %rd2487;
	mov.u64 	%rd1291, %rd1105;
	ld.param.s32 	%rd314, [%rd1291+1236];
	or.b64  	%rd1292, %rd2486, %rd314;
	and.b64  	%rd1293, %rd1292, -4294967296;
	setp.ne.s64 	%p49, %rd1293, 0;
	@%p49 bra 	$L__BB3_198;
	cvt.u32.u64 	%r329, %rd314;
	cvt.u32.u64 	%r330, %rd2486;
	div.u32 	%r331, %r330, %r329;
	mul.lo.s32 	%r332, %r331, %r329;
	sub.s32 	%r333, %r330, %r332;
	cvt.u64.u32 	%rd2488, %r331;
	cvt.u64.u32 	%rd2489, %r333;
	bra.uni 	$L__BB3_199;
$L__BB3_198:
	div.u64 	%rd2488, %rd2486, %rd314;
	mul.lo.s64 	%rd1294, %rd2488, %rd314;
	sub.s64 	%rd2489, %rd2486, %rd1294;
$L__BB3_199:
	mov.u64 	%rd1295, %rd1105;
	ld.param.s32 	%rd321, [%rd1295+1232];
	cvt.u32.u64 	%r50, %rd2489;
	or.b64  	%rd1296, %rd2488, %rd321;
	and.b64  	%rd1297, %rd1296, -4294967296;
	setp.ne.s64 	%p50, %rd1297, 0;
	@%p50 bra 	$L__BB3_201;
	cvt.u32.u64 	%r334, %rd321;
	cvt.u32.u64 	%r335, %rd2488;
	div.u32 	%r336, %r335, %r334;
	mul.lo.s32 	%r337, %r336, %r334;
	sub.s32 	%r338, %r335, %r337;
	cvt.u64.u32 	%rd2490, %r336;
	cvt.u64.u32 	%rd2491, %r338;
	bra.uni 	$L__BB3_202;
$L__BB3_201:
	div.u64 	%rd2490, %rd2488, %rd321;
	mul.lo.s64 	%rd1298, %rd2490, %rd321;
	sub.s64 	%rd2491, %rd2488, %rd1298;
$L__BB3_202:
	cvt.u32.u64 	%r51, %rd2491;
	mov.u64 	%rd1299, %rd1105;
	ld.param.s32 	%rd328, [%rd1299+1228];
	or.b64  	%rd1300, %rd2490, %rd328;
	and.b64  	%rd1301, %rd1300, -4294967296;
	setp.ne.s64 	%p51, %rd1301, 0;
	@%p51 bra 	$L__BB3_204;
	cvt.u32.u64 	%r339, %rd328;
	cvt.u32.u64 	%r340, %rd2490;
	div.u32 	%r341, %r340, %r339;
	mul.lo.s32 	%r342, %r341, %r339;
	sub.s32 	%r343, %r340, %r342;
	cvt.u64.u32 	%rd2492, %r341;
	cvt.u64.u32 	%rd2493, %r343;
	bra.uni 	$L__BB3_205;
$L__BB3_204:
	div.u64 	%rd2492, %rd2490, %rd328;
	mul.lo.s64 	%rd1302, %rd2492, %rd328;
	sub.s64 	%rd2493, %rd2490, %rd1302;
$L__BB3_205:
	mov.u64 	%rd1303, %rd1105;
	ld.param.s32 	%rd335, [%rd1303+1224];
	cvt.u32.u64 	%r52, %rd2493;
	or.b64  	%rd1304, %rd2492, %rd335;
	and.b64  	%rd1305, %rd1304, -4294967296;
	setp.ne.s64 	%p52, %rd1305, 0;
	@%p52 bra 	$L__BB3_207;
	cvt.u32.u64 	%r344, %rd335;
	cvt.u32.u64 	%r345, %rd2492;
	div.u32 	%r346, %r345, %r344;
	mul.lo.s32 	%r347, %r346, %r344;
	sub.s32 	%r348, %r345, %r347;
	cvt.u64.u32 	%rd2494, %r346;
	cvt.u64.u32 	%rd2495, %r348;
	bra.uni 	$L__BB3_208;
$L__BB3_207:
	div.u64 	%rd2494, %rd2492, %rd335;
	mul.lo.s64 	%rd1306, %rd2494, %rd335;
	sub.s64 	%rd2495, %rd2492, %rd1306;
$L__BB3_208:
	cvt.u32.u64 	%r53, %rd2495;
	mov.u64 	%rd1307, %rd1105;
	ld.param.s32 	%rd342, [%rd1307+1220];
	or.b64  	%rd1308, %rd2494, %rd342;
	and.b64  	%rd1309, %rd1308, -4294967296;
	setp.ne.s64 	%p53, %rd1309, 0;
	@%p53 bra 	$L__BB3_210;
	cvt.u32.u64 	%r349, %rd342;
	cvt.u32.u64 	%r350, %rd2494;
	div.u32 	%r351, %r350, %r349;
	mul.lo.s32 	%r352, %r351, %r349;
	sub.s32 	%r353, %r350, %r352;
	cvt.u64.u32 	%rd2496, %r351;
	cvt.u64.u32 	%rd2497, %r353;
	bra.uni 	$L__BB3_211;
$L__BB3_210:
	div.u64 	%rd2496, %rd2494, %rd342;
	mul.lo.s64 	%rd1310, %rd2496, %rd342;
	sub.s64 	%rd2497, %rd2494, %rd1310;
$L__BB3_211:
	mov.u64 	%rd1311, %rd1105;
	ld.param.s32 	%rd349, [%rd1311+1216];
	cvt.u32.u64 	%r54, %rd2497;
	or.b64  	%rd1312, %rd2496, %rd349;
	and.b64  	%rd1313, %rd1312, -4294967296;
	setp.ne.s64 	%p54, %rd1313, 0;
	@%p54 bra 	$L__BB3_213;
	cvt.u32.u64 	%r354, %rd349;
	cvt.u32.u64 	%r355, %rd2496;
	rem.u32 	%r356, %r355, %r354;
	cvt.u64.u32 	%rd2498, %r356;
	bra.uni 	$L__BB3_214;
$L__BB3_213:
	rem.u64 	%rd2498, %rd2496, %rd349;
$L__BB3_214:
	cvt.u32.u64 	%r357, %rd2498;
	cvt.rn.f64.s32 	%fd713, %r357;
	fma.rn.f64 	%fd80, %fd38, %fd713, %fd39;
	cvt.rn.f64.s32 	%fd714, %r54;
	mov.u64 	%rd1315, %rd1105;
	ld.param.f64 	%fd715, [%rd1315+48];
	ld.param.f64 	%fd716, [%rd1315+32];
	fma.rn.f64 	%fd81, %fd715, %fd714, %fd716;
	cvt.rn.f64.s32 	%fd717, %r53;
	ld.param.f64 	%fd718, [%rd1315+72];
	ld.param.f64 	%fd719, [%rd1315+56];
	fma.rn.f64 	%fd82, %fd718, %fd717, %fd719;
	cvt.rn.f64.s32 	%fd720, %r52;
	ld.param.f64 	%fd721, [%rd1315+96];
	ld.param.f64 	%fd722, [%rd1315+80];
	fma.rn.f64 	%fd83, %fd721, %fd720, %fd722;
	cvt.rn.f64.s32 	%fd723, %r51;
	ld.param.f64 	%fd724, [%rd1315+120];
	ld.param.f64 	%fd725, [%rd1315+104];
	fma.rn.f64 	%fd84, %fd724, %fd723, %fd725;
	cvt.rn.f64.s32 	%fd726, %r50;
	ld.param.f64 	%fd727, [%rd1315+144];
	ld.param.f64 	%fd728, [%rd1315+128];
	fma.rn.f64 	%fd85, %fd727, %fd726, %fd728;
	cvt.rn.f64.s32 	%fd729, %r49;
	ld.param.f64 	%fd730, [%rd1315+168];
	ld.param.f64 	%fd731, [%rd1315+152];
	fma.rn.f64 	%fd86, %fd730, %fd729, %fd731;
	cvt.rn.f64.s32 	%fd732, %r48;
	ld.param.f64 	%fd733, [%rd1315+192];
	ld.param.f64 	%fd734, [%rd1315+176];
	fma.rn.f64 	%fd87, %fd733, %fd732, %fd734;
	cvt.rn.f64.s32 	%fd735, %r47;
	fma.rn.f64 	%fd88, %fd36, %fd735, %fd37;
	cvt.rn.f64.s32 	%fd736, %r46;
	ld.param.f64 	%fd737, [%rd1315+224];
	fma.rn.f64 	%fd89, %fd35, %fd736, %fd737;
	fma.rn.f64 	%fd738, %fd34, %fd80, 0d0000000000000000;
	ld.param.f64 	%fd739, [%rd1315+256];
	fma.rn.f64 	%fd740, %fd739, %fd81, %fd738;
	ld.param.f64 	%fd741, [%rd1315+264];
	fma.rn.f64 	%fd742, %fd741, %fd82, %fd740;
	ld.param.f64 	%fd743, [%rd1315+272];
	fma.rn.f64 	%fd744, %fd743, %fd83, %fd742;
	ld.param.f64 	%fd745, [%rd1315+280];
	fma.rn.f64 	%fd746, %fd745, %fd84, %fd744;
	ld.param.f64 	%fd747, [%rd1315+288];
	fma.rn.f64 	%fd748, %fd747, %fd85, %fd746;
	ld.param.f64 	%fd749, [%rd1315+296];
	fma.rn.f64 	%fd750, %fd749, %fd86, %fd748;
	ld.param.f64 	%fd751, [%rd1315+304];
	fma.rn.f64 	%fd752, %fd751, %fd87, %fd750;
	ld.param.f64 	%fd753, [%rd1315+312];
	fma.rn.f64 	%fd754, %fd753, %fd88, %fd752;
	ld.param.f64 	%fd755, [%rd1315+320];
	fma.rn.f64 	%fd756, %fd755, %fd89, %fd754;
	ld.param.f64 	%fd757, [%rd1315+328];
	sub.f64 	%fd758, %fd756, %fd757;
	abs.f64 	%fd759, %fd758;
	mul.f64 	%fd760, %fd1, %fd33;
	setp.gt.f64 	%p55, %fd759, %fd760;
	@%p55 bra 	$L__BB3_225;
	mov.u64 	%rd1317, %rd1105;
	ld.param.f64 	%fd761, [%rd1317+344];
	fma.rn.f64 	%fd762, %fd761, %fd80, 0d0000000000000000;
	ld.param.f64 	%fd763, [%rd1317+352];
	fma.rn.f64 	%fd764, %fd763, %fd81, %fd762;
	ld.param.f64 	%fd765, [%rd1317+360];
	fma.rn.f64 	%fd766, %fd765, %fd82, %fd764;
	ld.param.f64 	%fd767, [%rd1317+368];
	fma.rn.f64 	%fd768, %fd767, %fd83, %fd766;
	ld.param.f64 	%fd769, [%rd1317+376];
	fma.rn.f64 	%fd770, %fd769, %fd84, %fd768;
	ld.param.f64 	%fd771, [%rd1317+384];
	fma.rn.f64 	%fd772, %fd771, %fd85, %fd770;
	ld.param.f64 	%fd773, [%rd1317+392];
	fma.rn.f64 	%fd774, %fd773, %fd86, %fd772;
	ld.param.f64 	%fd775, [%rd1317+400];
	fma.rn.f64 	%fd776, %fd775, %fd87, %fd774;
	ld.param.f64 	%fd777, [%rd1317+408];
	fma.rn.f64 	%fd778, %fd777, %fd88, %fd776;
	ld.param.f64 	%fd779, [%rd1317+416];
	fma.rn.f64 	%fd780, %fd779, %fd89, %fd778;
	ld.param.f64 	%fd781, [%rd1317+424];
	sub.f64 	%fd782, %fd780, %fd781;
	abs.f64 	%fd783, %fd782;
	mul.f64 	%fd784, %fd1, %fd32;
	setp.gt.f64 	%p56, %fd783, %fd784;
	@%p56 bra 	$L__BB3_225;
	mov.u64 	%rd1319, %rd1105;
	ld.param.f64 	%fd785, [%rd1319+440];
	fma.rn.f64 	%fd786, %fd785, %fd80, 0d0000000000000000;
	ld.param.f64 	%fd787, [%rd1319+448];
	fma.rn.f64 	%fd788, %fd787, %fd81, %fd786;
	ld.param.f64 	%fd789, [%rd1319+456];
	fma.rn.f64 	%fd790, %fd789, %fd82, %fd788;
	fma.rn.f64 	%fd791, %fd31, %fd83, %fd790;
	fma.rn.f64 	%fd792, %fd30, %fd84, %fd791;
	fma.rn.f64 	%fd793, %fd29, %fd85, %fd792;
	fma.rn.f64 	%fd794, %fd28, %fd86, %fd793;
	fma.rn.f64 	%fd795, %fd27, %fd87, %fd794;
	fma.rn.f64 	%fd796, %fd26, %fd88, %fd795;
	fma.rn.f64 	%fd797, %fd25, %fd89, %fd796;
	ld.param.f64 	%fd798, [%rd1319+520];
	sub.f64 	%fd799, %fd797, %fd798;
	abs.f64 	%fd800, %fd799;
	mul.f64 	%fd801, %fd1, %fd24;
	setp.gt.f64 	%p57, %fd800, %fd801;
	@%p57 bra 	$L__BB3_225;
	fma.rn.f64 	%fd802, %fd23, %fd80, 0d0000000000000000;
	mov.u64 	%rd1321, %rd1105;
	ld.param.f64 	%fd803, [%rd1321+544];
	fma.rn.f64 	%fd804, %fd803, %fd81, %fd802;
	ld.param.f64 	%fd805, [%rd1321+552];
	fma.rn.f64 	%fd806, %fd805, %fd82, %fd804;
	ld.param.f64 	%fd807, [%rd1321+560];
	fma.rn.f64 	%fd808, %fd807, %fd83, %fd806;
	ld.param.f64 	%fd809, [%rd1321+568];
	fma.rn.f64 	%fd810, %fd809, %fd84, %fd808;
	ld.param.f64 	%fd811, [%rd1321+576];
	fma.rn.f64 	%fd812, %fd811, %fd85, %fd810;
	ld.param.f64 	%fd813, [%rd1321+584];
	fma.rn.f64 	%fd814, %fd813, %fd86, %fd812;
	ld.param.f64 	%fd815, [%rd1321+592];
	fma.rn.f64 	%fd816, %fd815, %fd87, %fd814;
	ld.param.f64 	%fd817, [%rd1321+600];
	fma.rn.f64 	%fd818, %fd817, %fd88, %fd816;
	ld.param.f64 	%fd819, [%rd1321+608];
	fma.rn.f64 	%fd820, %fd819, %fd89, %fd818;
	ld.param.f64 	%fd821, [%rd1321+616];
	sub.f64 	%fd822, %fd820, %fd821;
	abs.f64 	%fd823, %fd822;
	mul.f64 	%fd824, %fd1, %fd22;
	setp.gt.f64 	%p58, %fd823, %fd824;
	@%p58 bra 	$L__BB3_225;
	mov.u64 	%rd1323, %rd1105;
	ld.param.f64 	%fd825, [%rd1323+632];
	fma.rn.f64 	%fd826, %fd825, %fd80, 0d0000000000000000;
	ld.param.f64 	%fd827, [%rd1323+640];
	fma.rn.f64 	%fd828, %fd827, %fd81, %fd826;
	ld.param.f64 	%fd829, [%rd1323+648];
	fma.rn.f64 	%fd830, %fd829, %fd82, %fd828;
	ld.param.f64 	%fd831, [%rd1323+656];
	fma.rn.f64 	%fd832, %fd831, %fd83, %fd830;
	ld.param.f64 	%fd833, [%rd1323+664];
	fma.rn.f64 	%fd834, %fd833, %fd84, %fd832;
	ld.param.f64 	%fd835, [%rd1323+672];
	fma.rn.f64 	%fd836, %fd835, %fd85, %fd834;
	ld.param.f64 	%fd837, [%rd1323+680];
	fma.rn.f64 	%fd838, %fd837, %fd86, %fd836;
	ld.param.f64 	%fd839, [%rd1323+688];
	fma.rn.f64 	%fd840, %fd839, %fd87, %fd838;
	ld.param.f64 	%fd841, [%rd1323+696];
	fma.rn.f64 	%fd842, %fd841, %fd88, %fd840;
	ld.param.f64 	%fd843, [%rd1323+704];
	fma.rn.f64 	%fd844, %fd843, %fd89, %fd842;
	ld.param.f64 	%fd845, [%rd1323+712];
	sub.f64 	%fd846, %fd844, %fd845;
	abs.f64 	%fd847, %fd846;
	mul.f64 	%fd848, %fd1, %fd21;
	setp.gt.f64 	%p59, %fd847, %fd848;
	@%p59 bra 	$L__BB3_225;
	mov.u64 	%rd1325, %rd1105;
	ld.param.f64 	%fd849, [%rd1325+728];
	fma.rn.f64 	%fd850, %fd849, %fd80, 0d0000000000000000;
	ld.param.f64 	%fd851, [%rd1325+736];
	fma.rn.f64 	%fd852, %fd851, %fd81, %fd850;
	ld.param.f64 	%fd853, [%rd1325+744];
	fma.rn.f64 	%fd854, %fd853, %fd82, %fd852;
	ld.param.f64 	%fd855, [%rd1325+752];
	fma.rn.f64 	%fd856, %fd855, %fd83, %fd854;
	ld.param.f64 	%fd857, [%rd1325+760];
	fma.rn.f64 	%fd858, %fd857, %fd84, %fd856;
	ld.param.f64 	%fd859, [%rd1325+768];
	fma.rn.f64 	%fd860, %fd859, %fd85, %fd858;
	ld.param.f64 	%fd861, [%rd1325+776];
	fma.rn.f64 	%fd862, %fd861, %fd86, %fd860;
	ld.param.f64 	%fd863, [%rd1325+784];
	fma.rn.f64 	%fd864, %fd863, %fd87, %fd862;
	ld.param.f64 	%fd865, [%rd1325+792];
	fma.rn.f64 	%fd866, %fd865, %fd88, %fd864;
	ld.param.f64 	%fd867, [%rd1325+800];
	fma.rn.f64 	%fd868, %fd867, %fd89, %fd866;
	ld.param.f64 	%fd869, [%rd1325+808];
	sub.f64 	%fd870, %fd868, %fd869;
	abs.f64 	%fd871, %fd870;
	mul.f64 	%fd872, %fd1, %fd20;
	setp.gt.f64 	%p60, %fd871, %fd872;
	@%p60 bra 	$L__BB3_225;
	mov.u64 	%rd1327, %rd1105;
	ld.param.f64 	%fd873, [%rd1327+824];
	fma.rn.f64 	%fd874, %fd873, %fd80, 0d0000000000000000;
	ld.param.f64 	%fd875, [%rd1327+832];
	fma.rn.f64 	%fd876, %fd875, %fd81, %fd874;
	ld.param.f64 	%fd877, [%rd1327+840];
	fma.rn.f64 	%fd878, %fd877, %fd82, %fd876;
	ld.param.f64 	%fd879, [%rd1327+848];
	fma.rn.f64 	%fd880, %fd879, %fd83, %fd878;
	ld.param.f64 	%fd881, [%rd1327+856];
	fma.rn.f64 	%fd882, %fd881, %fd84, %fd880;
	ld.param.f64 	%fd883, [%rd1327+864];
	fma.rn.f64 	%fd884, %fd883, %fd85, %fd882;
	ld.param.f64 	%fd885, [%rd1327+872];
	fma.rn.f64 	%fd886, %fd885, %fd86, %fd884;
	ld.param.f64 	%fd887, [%rd1327+880];
	fma.rn.f64 	%fd888, %fd887, %fd87, %fd886;
	ld.param.f64 	%fd889, [%rd1327+888];
	fma.rn.f64 	%fd890, %fd889, %fd88, %fd888;
	ld.param.f64 	%fd891, [%rd1327+896];
	fma.rn.f64 	%fd892, %fd891, %fd89, %fd890;
	ld.param.f64 	%fd893, [%rd1327+904];
	sub.f64 	%fd894, %fd892, %fd893;
	abs.f64 	%fd895, %fd894;
	mul.f64 	%fd896, %fd1, %fd19;
	setp.gt.f64 	%p61, %fd895, %fd896;
	@%p61 bra 	$L__BB3_225;
	mov.u64 	%rd1329, %rd1105;
	ld.param.f64 	%fd897, [%rd1329+920];
	fma.rn.f64 	%fd898, %fd897, %fd80, 0d0000000000000000;
	ld.param.f64 	%fd899, [%rd1329+928];
	fma.rn.f64 	%fd900, %fd899, %fd81, %fd898;
	ld.param.f64 	%fd901, [%rd1329+936];
	fma.rn.f64 	%fd902, %fd901, %fd82, %fd900;
	ld.param.f64 	%fd903, [%rd1329+944];
	fma.rn.f64 	%fd904, %fd903, %fd83, %fd902;
	ld.param.f64 	%fd905, [%rd1329+952];
	fma.rn.f64 	%fd906, %fd905, %fd84, %fd904;
	ld.param.f64 	%fd907, [%rd1329+960];
	fma.rn.f64 	%fd908, %fd907, %fd85, %fd906;
	ld.param.f64 	%fd909, [%rd1329+968];
	fma.rn.f64 	%fd910, %fd909, %fd86, %fd908;
	fma.rn.f64 	%fd911, %fd18, %fd87, %fd910;
	fma.rn.f64 	%fd912, %fd17, %fd88, %fd911;
	fma.rn.f64 	%fd913, %fd16, %fd89, %fd912;
	sub.f64 	%fd914, %fd913, %fd15;
	abs.f64 	%fd915, %fd914;
	mul.f64 	%fd916, %fd1, %fd14;
	setp.gt.f64 	%p62, %fd915, %fd916;
	@%p62 bra 	$L__BB3_225;
	fma.rn.f64 	%fd917, %fd13, %fd80, 0d0000000000000000;
	fma.rn.f64 	%fd918, %fd12, %fd81, %fd917;
	fma.rn.f64 	%fd919, %fd11, %fd82, %fd918;
	fma.rn.f64 	%fd920, %fd10, %fd83, %fd919;
	mov.u64 	%rd1331, %rd1105;
	ld.param.f64 	%fd921, [%rd1331+1048];
	fma.rn.f64 	%fd922, %fd921, %fd84, %fd920;
	ld.param.f64 	%fd923, [%rd1331+1056];
	fma.rn.f64 	%fd924, %fd923, %fd85, %fd922;
	fma.rn.f64 	%fd925, %fd9, %fd86, %fd924;
	fma.rn.f64 	%fd926, %fd8, %fd87, %fd925;
	fma.rn.f64 	%fd927, %fd7, %fd88, %fd926;
	ld.param.f64 	%fd928, [%rd1331+1088];
	fma.rn.f64 	%fd929, %fd928, %fd89, %fd927;
	ld.param.f64 	%fd930, [%rd1331+1096];
	sub.f64 	%fd931, %fd929, %fd930;
	abs.f64 	%fd932, %fd931;
	mul.f64 	%fd933, %fd1, %fd5;
	setp.gt.f64 	%p63, %fd932, %fd933;
	@%p63 bra 	$L__BB3_225;
	fma.rn.f64 	%fd934, %fd4, %fd80, 0d0000000000000000;
	mov.u64 	%rd1333, %rd1105;
	ld.param.f64 	%fd935, [%rd1333+1120];
	fma.rn.f64 	%fd936, %fd935, %fd81, %fd934;
	ld.param.f64 	%fd937, [%rd1333+1128];
	fma.rn.f64 	%fd938, %fd937, %fd82, %fd936;
	ld.param.f64 	%fd939, [%rd1333+1136];
	fma.rn.f64 	%fd940, %fd939, %fd83, %fd938;
	ld.param.f64 	%fd941, [%rd1333+1144];
	fma.rn.f64 	%fd942, %fd941, %fd84, %fd940;
	ld.param.f64 	%fd943, [%rd1333+1152];
	fma.rn.f64 	%fd944, %fd943, %fd85, %fd942;
	ld.param.f64 	%fd945, [%rd1333+1160];
	fma.rn.f64 	%fd946, %fd945, %fd86, %fd944;
	ld.param.f64 	%fd947, [%rd1333+1168];
	fma.rn.f64 	%fd948, %fd947, %fd87, %fd946;
	ld.param.f64 	%fd949, [%rd1333+1176];
	fma.rn.f64 	%fd950, %fd949, %fd88, %fd948;
	ld.param.f64 	%fd951, [%rd1333+1184];
	fma.rn.f64 	%fd952, %fd951, %fd89, %fd950;
	ld.param.f64 	%fd953, [%rd1333+1192];
	sub.f64 	%fd954, %fd952, %fd953;
	abs.f64 	%fd955, %fd954;
	mul.f64 	%fd956, %fd1, %fd2;
	setp.gt.f64 	%p64, %fd955, %fd956;
	@%p64 bra 	$L__BB3_225;
	mov.b64 	%rd2499, 1;
$L__BB3_225:
	mov.u64 	%rd1336, %rd1105;
	ld.param.u64 	%rd1337, [%rd1336];
	mov.u32 	%r358, %ctaid.x;
	mul.lo.s32 	%r359, %r358, 3584;
	cvt.u64.u32 	%rd1338, %r359;
	add.s64 	%rd1339, %rd1337, %rd1338;
	mov.u32 	%r360, %tid.x;
	cvt.u64.u32 	%rd1340, %r360;
	add.s64 	%rd1341, %rd1339, %rd1340;
	add.s64 	%rd354, %rd1341, 1536;
	ld.param.u64 	%rd1342, [%rd1336+1256];
	setp.ge.u64 	%p65, %rd354, %rd1342;
	mov.b64 	%rd2519, 0;
	@%p65 bra 	$L__BB3_267;
	mov.u64 	%rd1343, %rd1105;
	ld.param.s32 	%rd355, [%rd1343+1252];
	or.b64  	%rd1344, %rd354, %rd355;
	and.b64  	%rd1345, %rd1344, -4294967296;
	setp.ne.s64 	%p66, %rd1345, 0;
	@%p66 bra 	$L__BB3_228;
	cvt.u32.u64 	%r361, %rd355;
	cvt.u32.u64 	%r362, %rd354;
	div.u32 	%r363, %r362, %r361;
	mul.lo.s32 	%r364, %r363, %r361;
	sub.s32 	%r365, %r362, %r364;
	cvt.u64.u32 	%rd2500, %r363;
	cvt.u64.u32 	%rd2501, %r365;
	bra.uni 	$L__BB3_229;
$L__BB3_228:
	div.u64 	%rd2500, %rd354, %rd355;
	mul.lo.s64 	%rd1346, %rd2500, %rd355;
	sub.s64 	%rd2501, %rd354, %rd1346;
$L__BB3_229:
	cvt.u32.u64 	%r55, %rd2501;
	mov.u64 	%rd1347, %rd1105;
	ld.param.s32 	%rd1348, [%rd1347+1248];
	or.b64  	%rd1349, %rd2500, %rd1348;
	and.b64  	%rd1350, %rd1349, -4294967296;
	setp.ne.s64 	%p67, %rd1350, 0;
	@%p67 bra 	$L__BB3_231;
	mov.u64 	%rd1354, %rd1105;
	ld.param.u32 	%r366, [%rd1354+1248];
	cvt.u32.u64 	%r367, %rd2500;
	div.u32 	%r368, %r367, %r366;
	mul.lo.s32 	%r369, %r368, %r366;
	sub.s32 	%r370, %r367, %r369;
	cvt.u64.u32 	%rd2502, %r368;
	cvt.u64.u32 	%rd2503, %r370;
	bra.uni 	$L__BB3_232;
$L__BB3_231:
	mov.u64 	%rd1351, %rd1105;
	ld.param.s32 	%rd1352, [%rd1351+1248];
	div.u64 	%rd2502, %rd2500, %rd1352;
	mul.lo.s64 	%rd1353, %rd2502, %rd1352;
	sub.s64 	%rd2503, %rd2500, %rd1353;
$L__BB3_232:
	cvt.u32.u64 	%r56, %rd2503;
	mov.u64 	%rd1355, %rd1105;
	ld.param.s32 	%rd368, [%rd1355+1244];
	or.b64  	%rd1356, %rd2502, %rd368;
	and.b64  	%rd1357, %rd1356, -4294967296;
	setp.ne.s64 	%p68, %rd1357, 0;
	@%p68 bra 	$L__BB3_234;
	cvt.u32.u64 	%r371, %rd368;
	cvt.u32.u64 	%r372, %rd2502;
	div.u32 	%r373, %r372, %r371;
	mul.lo.s32 	%r374, %r373, %r371;
	sub.s32 	%r375, %r372, %r374;
	cvt.u64.u32 	%rd2504, %r373;
	cvt.u64.u32 	%rd2505, %r375;
	bra.uni 	$L__BB3_235;
$L__BB3_234:
	div.u64 	%rd2504, %rd2502, %rd368;
	mul.lo.s64 	%rd1358, %rd2504, %rd368;
	sub.s64 	%rd2505, %rd2502, %rd1358;
$L__BB3_235:
	cvt.u32.u64 	%r57, %rd2505;
	mov.u64 	%rd1359, %rd1105;
	ld.param.s32 	%rd1360, [%rd1359+1240];
	or.b64  	%rd1361, %rd2504, %rd1360;
	and.b64  	%rd1362, %rd1361, -4294967296;
	setp.ne.s64 	%p69, %rd1362, 0;
	@%p69 bra 	$L__BB3_237;
	mov.u64 	%rd1366, %rd1105;
	ld.param.u32 	%r376, [%rd1366+1240];
	cvt.u32.u64 	%r377, %rd2504;
	div.u32 	%r378, %r377, %r376;
	mul.lo.s32 	%r379, %r378, %r376;
	sub.s32 	%r380, %r377, %r379;
	cvt.u64.u32 	%rd2506, %r378;
	cvt.u64.u32 	%rd2507, %r380;
	bra.uni 	$L__BB3_238;
$L__BB3_237:
	mov.u64 	%rd1363, %rd1105;
	ld.param.s32 	%rd1364, [%rd1363+1240];
	div.u64 	%rd2506, %rd2504, %rd1364;
	mul.lo.s64 	%rd1365, %rd2506, %rd1364;
	sub.s64 	%rd2507, %rd2504, %rd1365;
$L__BB3_238:
	cvt.u32.u64 	%r58, %rd2507;
	mov.u64 	%rd1367, %rd1105;
	ld.param.s32 	%rd381, [%rd1367+1236];
	or.b64  	%rd1368, %rd2506, %rd381;
	and.b64  	%rd1369, %rd1368, -4294967296;
	setp.ne.s64 	%p70, %rd1369, 0;
	@%p70 bra 	$L__BB3_240;
	cvt.u32.u64 	%r381, %rd381;
	cvt.u32.u64 	%r382, %rd2506;
	div.u32 	%r383, %r382, %r381;
	mul.lo.s32 	%r384, %r383, %r381;
	sub.s32 	%r385, %r382, %r384;
	cvt.u64.u32 	%rd2508, %r383;
	cvt.u64.u32 	%rd2509, %r385;
	bra.uni 	$L__BB3_241;
$L__BB3_240:
	div.u64 	%rd2508, %rd2506, %rd381;
	mul.lo.s64 	%rd1370, %rd2508, %rd381;
	sub.s64 	%rd2509, %rd2506, %rd1370;
$L__BB3_241:
	cvt.u32.u64 	%r59, %rd2509;
	mov.u64 	%rd1371, %rd1105;
	ld.param.s32 	%rd1372, [%rd1371+1232];
	or.b64  	%rd1373, %rd2508, %rd1372;
	and.b64  	%rd1374, %rd1373, -4294967296;
	setp.ne.s64 	%p71, %rd1374, 0;
	@%p71 bra 	$L__BB3_243;
	mov.u64 	%rd1378, %rd1105;
	ld.param.u32 	%r386, [%rd1378+1232];
	cvt.u32.u64 	%r387, %rd2508;
	div.u32 	%r388, %r387, %r386;
	mul.lo.s32 	%r389, %r388, %r386;
	sub.s32 	%r390, %r387, %r389;
	cvt.u64.u32 	%rd2510, %r388;
	cvt.u64.u32 	%rd2511, %r390;
	bra.uni 	$L__BB3_244;
$L__BB3_243:
	mov.u64 	%rd1375, %rd1105;
	ld.param.s32 	%rd1376, [%rd1375+1232];
	div.u64 	%rd2510, %rd2508, %rd1376;
	mul.lo.s64 	%rd1377, %rd2510, %rd1376;
	sub.s64 	%rd2511, %rd2508, %rd1377;
$L__BB3_244:
	cvt.u32.u64 	%r60, %rd2511;
	mov.u64 	%rd1379, %rd1105;
	ld.param.s32 	%rd394, [%rd1379+1228];
	or.b64  	%rd1380, %rd2510, %rd394;
	and.b64  	%rd1381, %rd1380, -4294967296;
	setp.ne.s64 	%p72, %rd1381, 0;
	@%p72 bra 	$L__BB3_246;
	cvt.u32.u64 	%r391, %rd394;
	cvt.u32.u64 	%r392, %rd2510;
	div.u32 	%r393, %r392, %r391;
	mul.lo.s32 	%r394, %r393, %r391;
	sub.s32 	%r395, %r392, %r394;
	cvt.u64.u32 	%rd2512, %r393;
	cvt.u64.u32 	%rd2513, %r395;
	bra.uni 	$L__BB3_247;
$L__BB3_246:
	div.u64 	%rd2512, %rd2510, %rd394;
	mul.lo.s64 	%rd1382, %rd2512, %rd394;
	sub.s64 	%rd2513, %rd2510, %rd1382;
$L__BB3_247:
	cvt.u32.u64 	%r61, %rd2513;
	mov.u64 	%rd1383, %rd1105;
	ld.param.s32 	%rd1384, [%rd1383+1224];
	or.b64  	%rd1385, %rd2512, %rd1384;
	and.b64  	%rd1386, %rd1385, -4294967296;
	setp.ne.s64 	%p73, %rd1386, 0;
	@%p73 bra 	$L__BB3_249;
	mov.u64 	%rd1390, %rd1105;
	ld.param.u32 	%r396, [%rd1390+1224];
	cvt.u32.u64 	%r397, %rd2512;
	div.u32 	%r398, %r397, %r396;
	mul.lo.s32 	%r399, %r398, %r396;
	sub.s32 	%r400, %r397, %r399;
	cvt.u64.u32 	%rd2514, %r398;
	cvt.u64.u32 	%rd2515, %r400;
	bra.uni 	$L__BB3_250;
$L__BB3_249:
	mov.u64 	%rd1387, %rd1105;
	ld.param.s32 	%rd1388, [%rd1387+1224];
	div.u64 	%rd2514, %rd2512, %rd1388;
	mul.lo.s64 	%rd1389, %rd2514, %rd1388;
	sub.s64 	%rd2515, %rd2512, %rd1389;
$L__BB3_250:
	cvt.u32.u64 	%r62, %rd2515;
	mov.u64 	%rd1391, %rd1105;
	ld.param.s32 	%rd407, [%rd1391+1220];
	or.b64  	%rd1392, %rd2514, %rd407;
	and.b64  	%rd1393, %rd1392, -4294967296;
	setp.ne.s64 	%p74, %rd1393, 0;
	@%p74 bra 	$L__BB3_252;
	cvt.u32.u64 	%r401, %rd407;
	cvt.u32.u64 	%r402, %rd2514;
	div.u32 	%r403, %r402, %r401;
	mul.lo.s32 	%r404, %r403, %r401;
	sub.s32 	%r405, %r402, %r404;
	cvt.u64.u32 	%rd2516, %r403;
	cvt.u64.u32 	%rd2517, %r405;
	bra.uni 	$L__BB3_253;
$L__BB3_252:
	div.u64 	%rd2516, %rd2514, %rd407;
	mul.lo.s64 	%rd1394, %rd2516, %rd407;
	sub.s64 	%rd2517, %rd2514, %rd1394;
$L__BB3_253:
	cvt.u32.u64 	%r63, %rd2517;
	mov.u64 	%rd1395, %rd1105;
	ld.param.s32 	%rd1396, [%rd1395+1216];
	or.b64  	%rd1397, %rd2516, %rd1396;
	and.b64  	%rd1398, %rd1397, -4294967296;
	setp.ne.s64 	%p75, %rd1398, 0;
	@%p75 bra 	$L__BB3_255;
	mov.u64 	%rd1401, %rd1105;
	ld.param.u32 	%r406, [%rd1401+1216];
	cvt.u32.u64 	%r407, %rd2516;
	rem.u32 	%r408, %r407, %r406;
	cvt.u64.u32 	%rd2518, %r408;
	bra.uni 	$L__BB3_256;
$L__BB3_255:
	mov.u64 	%rd1399, %rd1105;
	ld.param.s32 	%rd1400, [%rd1399+1216];
	rem.u64 	%rd2518, %rd2516, %rd1400;
$L__BB3_256:
	cvt.u32.u64 	%r409, %rd2518;
	cvt.rn.f64.s32 	%fd957, %r409;
	fma.rn.f64 	%fd90, %fd38, %fd957, %fd39;
	cvt.rn.f64.s32 	%fd958, %r63;
	mov.u64 	%rd1403, %rd1105;
	ld.param.f64 	%fd959, [%rd1403+48];
	ld.param.f64 	%fd960, [%rd1403+32];
	fma.rn.f64 	%fd91, %fd959, %fd958, %fd960;
	cvt.rn.f64.s32 	%fd961, %r62;
	ld.param.f64 	%fd962, [%rd1403+72];
	ld.param.f64 	%fd963, [%rd1403+56];
	fma.rn.f64 	%fd92, %fd962, %fd961, %fd963;
	cvt.rn.f64.s32 	%fd964, %r61;
	ld.param.f64 	%fd965, [%rd1403+96];
	ld.param.f64 	%fd966, [%rd1403+80];
	fma.rn.f64 	%fd93, %fd965, %fd964, %fd966;
	cvt.rn.f64.s32 	%fd967, %r60;
	ld.param.f64 	%fd968, [%rd1403+120];
	ld.param.f64 	%fd969, [%rd1403+104];
	fma.rn.f64 	%fd94, %fd968, %fd967, %fd969;
	cvt.rn.f64.s32 	%fd970, %r59;
	ld.param.f64 	%fd971, [%rd1403+144];
	ld.param.f64 	%fd972, [%rd1403+128];
	fma.rn.f64 	%fd95, %fd971, %fd970, %fd972;
	cvt.rn.f64.s32 	%fd973, %r58;
	ld.param.f64 	%fd974, [%rd1403+168];
	ld.param.f64 	%fd975, [%rd1403+152];
	fma.rn.f64 	%fd96, %fd974, %fd973, %fd975;
	cvt.rn.f64.s32 	%fd976, %r57;
	ld.param.f64 	%fd977, [%rd1403+192];
	ld.param.f64 	%fd978, [%rd1403+176];
	fma.rn.f64 	%fd97, %fd977, %fd976, %fd978;
	cvt.rn.f64.s32 	%fd979, %r56;
	fma.rn.f64 	%fd98, %fd36, %fd979, %fd37;
	cvt.rn.f64.s32 	%fd980, %r55;
	ld.param.f64 	%fd981, [%rd1403+224];
	fma.rn.f64 	%fd99, %fd35, %fd980, %fd981;
	ld.param.f64 	%fd982, [%rd1403+248];
	fma.rn.f64 	%fd983, %fd982, %fd90, 0d0000000000000000;
	ld.param.f64 	%fd984, [%rd1403+256];
	fma.rn.f64 	%fd985, %fd984, %fd91, %fd983;
	ld.param.f64 	%fd986, [%rd1403+264];
	fma.rn.f64 	%fd987, %fd986, %fd92, %fd985;
	ld.param.f64 	%fd988, [%rd1403+272];
	fma.rn.f64 	%fd989, %fd988, %fd93, %fd987;
	ld.param.f64 	%fd990, [%rd1403+280];
	fma.rn.f64 	%fd991, %fd990, %fd94, %fd989;
	ld.param.f64 	%fd992, [%rd1403+288];
	fma.rn.f64 	%fd993, %fd992, %fd95, %fd991;
	ld.param.f64 	%fd994, [%rd1403+296];
	fma.rn.f64 	%fd995, %fd994, %fd96, %fd993;
	ld.param.f64 	%fd996, [%rd1403+304];
	fma.rn.f64 	%fd997, %fd996, %fd97, %fd995;
	ld.param.f64 	%fd998, [%rd1403+312];
	fma.rn.f64 	%fd999, %fd998, %fd98, %fd997;
	ld.param.f64 	%fd1000, [%rd1403+320];
	fma.rn.f64 	%fd1001, %fd1000, %fd99, %fd999;
	ld.param.f64 	%fd1002, [%rd1403+328];
	sub.f64 	%fd1003, %fd1001, %fd1002;
	abs.f64 	%fd1004, %fd1003;
	mul.f64 	%fd1005, %fd1, %fd33;
	setp.gt.f64 	%p76, %fd1004, %fd1005;
	@%p76 bra 	$L__BB3_267;
	mov.u64 	%rd1405, %rd1105;
	ld.param.f64 	%fd1006, [%rd1405+344];
	fma.rn.f64 	%fd1007, %fd1006, %fd90, 0d0000000000000000;
	ld.param.f64 	%fd1008, [%rd1405+352];
	fma.rn.f64 	%fd1009, %fd1008, %fd91, %fd1007;
	ld.param.f64 	%fd1010, [%rd1405+360];
	fma.rn.f64 	%fd1011, %fd1010, %fd92, %fd1009;
	ld.param.f64 	%fd1012, [%rd1405+368];
	fma.rn.f64 	%fd1013, %fd1012, %fd93, %fd1011;
	ld.param.f64 	%fd1014, [%rd1405+376];
	fma.rn.f64 	%fd1015, %fd1014, %fd94, %fd1013;
	ld.param.f64 	%fd1016, [%rd1405+384];
	fma.rn.f64 	%fd1017, %fd1016, %fd95, %fd1015;
	ld.param.f64 	%fd1018, [%rd1405+392];
	fma.rn.f64 	%fd1019, %fd1018, %fd96, %fd1017;
	ld.param.f64 	%fd1020, [%rd1405+400];
	fma.rn.f64 	%fd1021, %fd1020, %fd97, %fd1019;
	ld.param.f64 	%fd1022, [%rd1405+408];
	fma.rn.f64 	%fd1023, %fd1022, %fd98, %fd1021;
	ld.param.f64 	%fd1024, [%rd1405+416];
	fma.rn.f64 	%fd1025, %fd1024, %fd99, %fd1023;
	ld.param.f64 	%fd1026, [%rd1405+424];
	sub.f64 	%fd1027, %fd1025, %fd1026;
	abs.f64 	%fd1028, %fd1027;
	mul.f64 	%fd1029, %fd1, %fd32;
	setp.gt.f64 	%p77, %fd1028, %fd1029;
	@%p77 bra 	$L__BB3_267;
	mov.u64 	%rd1407, %rd1105;
	ld.param.f64 	%fd1030, [%rd1407+440];
	fma.rn.f64 	%fd1031, %fd1030, %fd90, 0d0000000000000000;
	ld.param.f64 	%fd1032, [%rd1407+448];
	fma.rn.f64 	%fd1033, %fd1032, %fd91, %fd1031;
	ld.param.f64 	%fd1034, [%rd1407+456];
	fma.rn.f64 	%fd1035, %fd1034, %fd92, %fd1033;
	fma.rn.f64 	%fd1036, %fd31, %fd93, %fd1035;
	fma.rn.f64 	%fd1037, %fd30, %fd94, %fd1036;
	fma.rn.f64 	%fd1038, %fd29, %fd95, %fd1037;
	fma.rn.f64 	%fd1039, %fd28, %fd96, %fd1038;
	fma.rn.f64 	%fd1040, %fd27, %fd97, %fd1039;
	fma.rn.f64 	%fd1041, %fd26, %fd98, %fd1040;
	fma.rn.f64 	%fd1042, %fd25, %fd99, %fd1041;
	ld.param.f64 	%fd1043, [%rd1407+520];
	sub.f64 	%fd1044, %fd1042, %fd1043;
	abs.f64 	%fd1045, %fd1044;
	mul.f64 	%fd1046, %fd1, %fd24;
	setp.gt.f64 	%p78, %fd1045, %fd1046;
	@%p78 bra 	$L__BB3_267;
	fma.rn.f64 	%fd1047, %fd23, %fd90, 0d0000000000000000;
	mov.u64 	%rd1409, %rd1105;
	ld.param.f64 	%fd1048, [%rd1409+544];
	fma.rn.f64 	%fd1049, %fd1048, %fd91, %fd1047;
	ld.param.f64 	%fd1050, [%rd1409+552];
	fma.rn.f64 	%fd1051, %fd1050, %fd92, %fd1049;
	ld.param.f64 	%fd1052, [%rd1409+560];
	fma.rn.f64 	%fd1053, %fd1052, %fd93, %fd1051;
	ld.param.f64 	%fd1054, [%rd1409+568];
	fma.rn.f64 	%fd1055, %fd1054, %fd94, %fd1053;
	ld.param.f64 	%fd1056, [%rd1409+576];
	fma.rn.f64 	%fd1057, %fd1056, %fd95, %fd1055;
	ld.param.f64 	%fd1058, [%rd1409+584];
	fma.rn.f64 	%fd1059, %fd1058, %fd96, %fd1057;
	ld.param.f64 	%fd1060, [%rd1409+592];
	fma.rn.f64 	%fd1061, %fd1060, %fd97, %fd1059;
	ld.param.f64 	%fd1062, [%rd1409+600];
	fma.rn.f64 	%fd1063, %fd1062, %fd98, %fd1061;
	ld.param.f64 	%fd1064, [%rd1409+608];
	fma.rn.f64 	%fd1065, %fd1064, %fd99, %fd1063;
	ld.param.f64 	%fd1066, [%rd1409+616];
	sub.f64 	%fd1067, %fd1065, %fd1066;
	abs.f64 	%fd1068, %fd1067;
	mul.f64 	%fd1069, %fd1, %fd22;
	setp.gt.f64 	%p79, %fd1068, %fd1069;
	@%p79 bra 	$L__BB3_267;
	mov.u64 	%rd1411, %rd1105;
	ld.param.f64 	%fd1070, [%rd1411+632];
	fma.rn.f64 	%fd1071, %fd1070, %fd90, 0d0000000000000000;
	ld.param.f64 	%fd1072, [%rd1411+640];
	fma.rn.f64 	%fd1073, %fd1072, %fd91, %fd1071;
	ld.param.f64 	%fd1074, [%rd1411+648];
	fma.rn.f64 	%fd1075, %fd1074, %fd92, %fd1073;
	ld.param.f64 	%fd1076, [%rd1411+656];
	fma.rn.f64 	%fd1077, %fd1076, %fd93, %fd1075;
	ld.param.f64 	%fd1078, [%rd1411+664];
	fma.rn.f64 	%fd1079, %fd1078, %fd94, %fd1077;
	ld.param.f64 	%fd1080, [%rd1411+672];
	fma.rn.f64 	%fd1081, %fd1080, %fd95, %fd1079;
	ld.param.f64 	%fd1082, [%rd1411+680];
	fma.rn.f64 	%fd1083, %fd1082, %fd96, %fd1081;
	ld.param.f64 	%fd1084, [%rd1411+688];
	fma.rn.f64 	%fd1085, %fd1084, %fd97, %fd1083;
	ld.param.f64 	%fd1086, [%rd1411+696];
	fma.rn.f64 	%fd1087, %fd1086, %fd98, %fd1085;
	ld.param.f64 	%fd1088, [%rd1411+704];
	fma.rn.f64 	%fd1089, %fd1088, %fd99, %fd1087;
	ld.param.f64 	%fd1090, [%rd1411+712];
	sub.f64 	%fd1091, %fd1089, %fd1090;
	abs.f64 	%fd1092, %fd1091;
	mul.f64 	%fd1093, %fd1, %fd21;
	setp.gt.f64 	%p80, %fd1092, %fd1093;
	@%p80 bra 	$L__BB3_267;
	mov.u64 	%rd1413, %rd1105;
	ld.param.f64 	%fd1094, [%rd1413+728];
	fma.rn.f64 	%fd1095, %fd1094, %fd90, 0d0000000000000000;
	ld.param.f64 	%fd1096, [%rd1413+736];
	fma.rn.f64 	%fd1097, %fd1096, %fd91, %fd1095;
	ld.param.f64 	%fd1098, [%rd1413+744];
	fma.rn.f64 	%fd1099, %fd1098, %fd92, %fd1097;
	ld.param.f64 	%fd1100, [%rd1413+752];
	fma.rn.f64 	%fd1101, %fd1100, %fd93, %fd1099;
	ld.param.f64 	%fd1102, [%rd1413+760];
	fma.rn.f64 	%fd1103, %fd1102, %fd94, %fd1101;
	ld.param.f64 	%fd1104, [%rd1413+768];
	fma.rn.f64 	%fd1105, %fd1104, %fd95, %fd1103;
	ld.param.f64 	%fd1106, [%rd1413+776];
	fma.rn.f64 	%fd1107, %fd1106, %fd96, %fd1105;
	ld.param.f64 	%fd1108, [%rd1413+784];
	fma.rn.f64 	%fd1109, %fd1108, %fd97, %fd1107;
	ld.param.f64 	%fd1110, [%rd1413+792];
	fma.rn.f64 	%fd1111, %fd1110, %fd98, %fd1109;
	ld.param.f64 	%fd1112, [%rd1413+800];
	fma.rn.f64 	%fd1113, %fd1112, %fd99, %fd1111;
	ld.param.f64 	%fd1114, [%rd1413+808];
	sub.f64 	%fd1115, %fd1113, %fd1114;
	abs.f64 	%fd1116, %fd1115;
	mul.f64 	%fd1117, %fd1, %fd20;
	setp.gt.f64 	%p81, %fd1116, %fd1117;
	@%p81 bra 	$L__BB3_267;
	mov.u64 	%rd1415, %rd1105;
	ld.param.f64 	%fd1118, [%rd1415+824];
	fma.rn.f64 	%fd1119, %fd1118, %fd90, 0d0000000000000000;
	ld.param.f64 	%fd1120, [%rd1415+832];
	fma.rn.f64 	%fd1121, %fd1120, %fd91, %fd1119;
	ld.param.f64 	%fd1122, [%rd1415+840];
	fma.rn.f64 	%fd1123, %fd1122, %fd92, %fd1121;
	ld.param.f64 	%fd1124, [%rd1415+848];
	fma.rn.f64 	%fd1125, %fd1124, %fd93, %fd1123;
	ld.param.f64 	%fd1126, [%rd1415+856];
	fma.rn.f64 	%fd1127, %fd1126, %fd94, %fd1125;
	ld.param.f64 	%fd1128, [%rd1415+864];
	fma.rn.f64 	%fd1129, %fd1128, %fd95, %fd1127;
	ld.param.f64 	%fd1130, [%rd1415+872];
	fma.rn.f64 	%fd1131, %fd1130, %fd96, %fd1129;
	ld.param.f64 	%fd1132, [%rd1415+880];
	fma.rn.f64 	%fd1133, %fd1132, %fd97, %fd1131;
	ld.param.f64 	%fd1134, [%rd1415+888];
	fma.rn.f64 	%fd1135, %fd1134, %fd98, %fd1133;
	ld.param.f64 	%fd1136, [%rd1415+896];
	fma.rn.f64 	%fd1137, %fd1136, %fd99, %fd1135;
	ld.param.f64 	%fd1138, [%rd1415+904];
	sub.f64 	%fd1139, %fd1137, %fd1138;
	abs.f64 	%fd1140, %fd1139;
	mul.f64 	%fd1141, %fd1, %fd19;
	setp.gt.f64 	%p82, %fd1140, %fd1141;
	@%p82 bra 	$L__BB3_267;
	mov.u64 	%rd1417, %rd1105;
	ld.param.f64 	%fd1142, [%rd1417+920];
	fma.rn.f64 	%fd1143, %fd1142, %fd90, 0d0000000000000000;
	ld.param.f64 	%fd1144, [%rd1417+928];
	fma.rn.f64 	%fd1145, %fd1144, %fd91, %fd1143;
	ld.param.f64 	%fd1146, [%rd1417+936];
	fma.rn.f64 	%fd1147, %fd1146, %fd92, %fd1145;
	ld.param.f64 	%fd1148, [%rd1417+944];
	fma.rn.f64 	%fd1149, %fd1148, %fd93, %fd1147;
	ld.param.f64 	%fd1150, [%rd1417+952];
	fma.rn.f64 	%fd1151, %fd1150, %fd94, %fd1149;
	ld.param.f64 	%fd1152, [%rd1417+960];
	fma.rn.f64 	%fd1153, %fd1152, %fd95, %fd1151;
	ld.param.f64 	%fd1154, [%rd1417+968];
	fma.rn.f64 	%fd1155, %fd1154, %fd96, %fd1153;
	fma.rn.f64 	%fd1156, %fd18, %fd97, %fd1155;
	fma.rn.f64 	%fd1157, %fd17, %fd98, %fd1156;
	fma.rn.f64 	%fd1158, %fd16, %fd99, %fd1157;
	sub.f64 	%fd1159, %fd1158, %fd15;
	abs.f64 	%fd1160, %fd1159;
	mul.f64 	%fd1161, %fd1, %fd14;
	setp.gt.f64 	%p83, %fd1160, %fd1161;
	@%p83 bra 	$L__BB3_267;
	fma.rn.f64 	%fd1162, %fd13, %fd90, 0d0000000000000000;
	fma.rn.f64 	%fd1163, %fd12, %fd91, %fd1162;
	fma.rn.f64 	%fd1164, %fd11, %fd92, %fd1163;
	fma.rn.f64 	%fd1165, %fd10, %fd93, %fd1164;
	mov.u64 	%rd1419, %rd1105;
	ld.param.f64 	%fd1166, [%rd1419+1048];
	fma.rn.f64 	%fd1167, %fd1166, %fd94, %fd1165;
	ld.param.f64 	%fd1168, [%rd1419+1056];
	fma.rn.f64 	%fd1169, %fd1168, %fd95, %fd1167;
	fma.rn.f64 	%fd1170, %fd9, %fd96, %fd1169;
	fma.rn.f64 	%fd1171, %fd8, %fd97, %fd1170;
	fma.rn.f64 	%fd1172, %fd7, %fd98, %fd1171;
	ld.param.f64 	%fd1173, [%rd1419+1088];
	fma.rn.f64 	%fd1174, %fd1173, %fd99, %fd1172;
	ld.param.f64 	%fd1175, [%rd1419+1096];
	sub.f64 	%fd1176, %fd1174, %fd1175;
	abs.f64 	%fd1177, %fd1176;
	mul.f64 	%fd1178, %fd1, %fd5;
	setp.gt.f64 	%p84, %fd1177, %fd1178;
	@%p84 bra 	$L__BB3_267;
	fma.rn.f64 	%fd1179, %fd4, %fd90, 0d0000000000000000;
	mov.u64 	%rd1421, %rd1105;
	ld.param.f64 	%fd1180, [%rd1421+1120];
	fma.rn.f64 	%fd1181, %fd1180, %fd91, %fd1179;
	ld.param.f64 	%fd1182, [%rd1421+1128];
	fma.rn.f64 	%fd1183, %fd1182, %fd92, %fd1181;
	ld.param.f64 	%fd1184, [%rd1421+1136];
	fma.rn.f64 	%fd1185, %fd1184, %fd93, %fd1183;
	ld.param.f64 	%fd1186, [%rd1421+1144];
	fma.rn.f64 	%fd1187, %fd1186, %fd94, %fd1185;
	ld.param.f64 	%fd1188, [%rd1421+1152];
	fma.rn.f64 	%fd1189, %fd1188, %fd95, %fd1187;
	ld.param.f64 	%fd1190, [%rd1421+1160];
	fma.rn.f64 	%fd1191, %fd1190, %fd96, %fd1189;
	ld.param.f64 	%fd1192, [%rd1421+1168];
	fma.rn.f64 	%fd1193, %fd1192, %fd97, %fd1191;
	ld.param.f64 	%fd1194, [%rd1421+1176];
	fma.rn.f64 	%fd1195, %fd1194, %fd98, %fd1193;
	ld.param.f64 	%fd1196, [%rd1421+1184];
	fma.rn.f64 	%fd1197, %fd1196, %fd99, %fd1195;
	ld.param.f64 	%fd1198, [%rd1421+1192];
	sub.f64 	%fd1199, %fd1197, %fd1198;
	abs.f64 	%fd1200, %fd1199;
	mul.f64 	%fd1201, %fd1, %fd2;
	setp.gt.f64 	%p85, %fd1200, %fd1201;
	@%p85 bra 	$L__BB3_267;
	mov.b64 	%rd2519, 1;
$L__BB3_267:
	mov.u64 	%rd1424, %rd1105;
	ld.param.u64 	%rd1425, [%rd1424];
	mov.u32 	%r410, %ctaid.x;
	mul.lo.s32 	%r411, %r410, 3584;
	cvt.u64.u32 	%rd1426, %r411;
	add.s64 	%rd1427, %rd1425, %rd1426;
	mov.u32 	%r412, %tid.x;
	cvt.u64.u32 	%rd1428, %r412;
	add.s64 	%rd1429, %rd1427, %rd1428;
	add.s64 	%rd418, %rd1429, 2048;
	ld.param.u64 	%rd1430, [%rd1424+1256];
	setp.ge.u64 	%p86, %rd418, %rd1430;
	mov.b64 	%rd2539, 0;
	@%p86 bra 	$L__BB3_309;
	mov.u64 	%rd1431, %rd1105;
	ld.param.s32 	%rd419, [%rd1431+1252];
	or.b64  	%rd1432, %rd418, %rd419;
	and.b64  	%rd1433, %rd1432, -4294967296;
	setp.ne.s64 	%p87, %rd1433, 0;
	@%p87 bra 	$L__BB3_270;
	cvt.u32.u64 	%r413, %rd419;
	cvt.u32.u64 	%r414, %rd418;
	div.u32 	%r415, %r414, %r413;
	mul.lo.s32 	%r416, %r415, %r413;
	sub.s32 	%r417, %r414, %r416;
	cvt.u64.u32 	%rd2520, %r415;
	cvt.u64.u32 	%rd2521, %r417;
	bra.uni 	$L__BB3_271;
$L__BB3_270:
	div.u64 	%rd2520, %rd418, %rd419;
	mul.lo.s64 	%rd1434, %rd2520, %rd419;
	sub.s64 	%rd2521, %rd418, %rd1434;
$L__BB3_271:
	mov.u64 	%rd1435, %rd1105;
	ld.param.s32 	%rd426, [%rd1435+1248];
	cvt.u32.u64 	%r64, %rd2521;
	or.b64  	%rd1436, %rd2520, %rd426;
	and.b64  	%rd1437, %rd1436, -4294967296;
	setp.ne.s64 	%p88, %rd1437, 0;
	@%p88 bra 	$L__BB3_273;
	cvt.u32.u64 	%r418, %rd426;
	cvt.u32.u64 	%r419, %rd2520;
	div.u32 	%r420, %r419, %r418;
	mul.lo.s32 	%r421, %r420, %r418;
	sub.s32 	%r422, %r419, %r421;
	cvt.u64.u32 	%rd2522, %r420;
	cvt.u64.u32 	%rd2523, %r422;
	bra.uni 	$L__BB3_274;
$L__BB3_273:
	div.u64 	%rd2522, %rd2520, %rd426;
	mul.lo.s64 	%rd1438, %rd2522, %rd426;
	sub.s64 	%rd2523, %rd2520, %rd1438;
$L__BB3_274:
	cvt.u32.u64 	%r65, %rd2523;
	mov.u64 	%rd1439, %rd1105;
	ld.param.s32 	%rd433, [%rd1439+1244];
	or.b64  	%rd1440, %rd2522, %rd433;
	and.b64  	%rd1441, %rd1440, -4294967296;
	setp.ne.s64 	%p89, %rd1441, 0;
	@%p89 bra 	$L__BB3_276;
	cvt.u32.u64 	%r423, %rd433;
	cvt.u32.u64 	%r424, %rd2522;
	div.u32 	%r425, %r424, %r423;
	mul.lo.s32 	%r426, %r425, %r423;
	sub.s32 	%r427, %r424, %r426;
	cvt.u64.u32 	%rd2524, %r425;
	cvt.u64.u32 	%rd2525, %r427;
	bra.uni 	$L__BB3_277;
$L__BB3_276:
	div.u64 	%rd2524, %rd2522, %rd433;
	mul.lo.s64 	%rd1442, %rd2524, %rd433;
	sub.s64 	%rd2525, %rd2522, %rd1442;
$L__BB3_277:
	mov.u64 	%rd1443, %rd1105;
	ld.param.s32 	%rd440, [%rd1443+1240];
	cvt.u32.u64 	%r66, %rd2525;
	or.b64  	%rd1444, %rd2524, %rd440;
	and.b64  	%rd1445, %rd1444, -4294967296;
	setp.ne.s64 	%p90, %rd1445, 0;
	@%p90 bra 	$L__BB3_279;
	cvt.u32.u64 	%r428, %rd440;
	cvt.u32.u64 	%r429, %rd2524;
	div.u32 	%r430, %r429, %r428;
	mul.lo.s32 	%r431, %r430, %r428;
	sub.s32 	%r432, %r429, %r431;
	cvt.u64.u32 	%rd2526, %r430;
	cvt.u64.u32 	%rd2527, %r432;
	bra.uni 	$L__BB3_280;
$L__BB3_279:
	div.u64 	%rd2526, %rd2524, %rd440;
	mul.lo.s64 	%rd1446, %rd2526, %rd440;
	sub.s64 	%rd2527, %rd2524, %rd1446;
$L__BB3_280:
	cvt.u32.u64 	%r67, %rd2527;
	mov.u64 	%rd1447, %rd1105;
	ld.param.s32 	%rd447, [%rd1447+1236];
	or.b64  	%rd1448, %rd2526, %rd447;
	and.b64  	%rd1449, %rd1448, -4294967296;
	setp.ne.s64 	%p91, %rd1449, 0;
	@%p91 bra 	$L__BB3_282;
	cvt.u32.u64 	%r433, %rd447;
	cvt.u32.u64 	%r434, %rd2526;
	div.u32 	%r435, %r434, %r433;
	mul.lo.s32 	%r436, %r435, %r433;
	sub.s32 	%r437, %r434, %r436;
	cvt.u64.u32 	%rd2528, %r435;
	cvt.u64.u32 	%rd2529, %r437;
	bra.uni 	$L__BB3_283;
$L__BB3_282:
	div.u64 	%rd2528, %rd2526, %rd447;
	mul.lo.s64 	%rd1450, %rd2528, %rd447;
	sub.s64 	%rd2529, %rd2526, %rd1450;
$L__BB3_283:
	mov.u64 	%rd1451, %rd1105;
	ld.param.s32 	%rd454, [%rd1451+1232];
	cvt.u32.u64 	%r68, %rd2529;
	or.b64  	%rd1452, %rd2528, %rd454;
	and.b64  	%rd1453, %rd1452, -4294967296;
	setp.ne.s64 	%p92, %rd1453, 0;
	@%p92 bra 	$L__BB3_285;
	cvt.u32.u64 	%r438, %rd454;
	cvt.u32.u64 	%r439, %rd2528;
	div.u32 	%r440, %r439, %r438;
	mul.lo.s32 	%r441, %r440, %r438;
	sub.s32 	%r442, %r439, %r441;
	cvt.u64.u32 	%rd2530, %r440;
	cvt.u64.u32 	%rd2531, %r442;
	bra.uni 	$L__BB3_286;
$L__BB3_285:
	div.u64 	%rd2530, %rd2528, %rd454;
	mul.lo.s64 	%rd1454, %rd2530, %rd454;
	sub.s64 	%rd2531, %rd2528, %rd1454;
$L__BB3_286:
	cvt.u32.u64 	%r69, %rd2531;
	mov.u64 	%rd1455, %rd1105;
	ld.param.s32 	%rd461, [%rd1455+1228];
	or.b64  	%rd1456, %rd2530, %rd461;
	and.b64  	%rd1457, %rd1456, -4294967296;
	setp.ne.s64 	%p93, %rd1457, 0;
	@%p93 bra 	$L__BB3_288;
	cvt.u32.u64 	%r443, %rd461;
	cvt.u32.u64 	%r444, %rd2530;
	div.u32 	%r445, %r444, %r443;
	mul.lo.s32 	%r446, %r445, %r443;
	sub.s32 	%r447, %r444, %r446;
	cvt.u64.u32 	%rd2532, %r445;
	cvt.u64.u32 	%rd2533, %r447;
	bra.uni 	$L__BB3_289;
$L__BB3_288:
	div.u64 	%rd2532, %rd2530, %rd461;
	mul.lo.s64 	%rd1458, %rd2532, %rd461;
	sub.s64 	%rd2533, %rd2530, %rd1458;
$L__BB3_289:
	mov.u64 	%rd1459, %rd1105;
	ld.param.s32 	%rd468, [%rd1459+1224];
	cvt.u32.u64 	%r70, %rd2533;
	or.b64  	%rd1460, %rd2532, %rd468;
	and.b64  	%rd1461, %rd1460, -4294967296;
	setp.ne.s64 	%p94, %rd1461, 0;
	@%p94 bra 	$L__BB3_291;
	cvt.u32.u64 	%r448, %rd468;
	cvt.u32.u64 	%r449, %rd2532;
	div.u32 	%r450, %r449, %r448;
	mul.lo.s32 	%r451, %r450, %r448;
	sub.s32 	%r452, %r449, %r451;
	cvt.u64.u32 	%rd2534, %r450;
	cvt.u64.u32 	%rd2535, %r452;
	bra.uni 	$L__BB3_292;
$L__BB3_291:
	div.u64 	%rd2534, %rd2532, %rd468;
	mul.lo.s64 	%rd1462, %rd2534, %rd468;
	sub.s64 	%rd2535, %rd2532, %rd1462;
$L__BB3_292:
	cvt.u32.u64 	%r71, %rd2535;
	mov.u64 	%rd1463, %rd1105;
	ld.param.s32 	%rd475, [%rd1463+1220];
	or.b64  	%rd1464, %rd2534, %rd475;
	and.b64  	%rd1465, %rd1464, -4294967296;
	setp.ne.s64 	%p95, %rd1465, 0;
	@%p95 bra 	$L__BB3_294;
	cvt.u32.u64 	%r453, %rd475;
	cvt.u32.u64 	%r454, %rd2534;
	div.u32 	%r455, %r454, %r453;
	mul.lo.s32 	%r456, %r455, %r453;
	sub.s32 	%r457, %r454, %r456;
	cvt.u64.u32 	%rd2536, %r455;
	cvt.u64.u32 	%rd2537, %r457;
	bra.uni 	$L__BB3_295;
$L__BB3_294:
	div.u64 	%rd2536, %rd2534, %rd475;
	mul.lo.s64 	%rd1466, %rd2536, %rd475;
	sub.s64 	%rd2537, %rd2534, %rd1466;
$L__BB3_295:
	mov.u64 	%rd1467, %rd1105;
	ld.param.s32 	%rd482, [%rd1467+1216];
	cvt.u32.u64 	%r72, %rd2537;
	or.b64  	%rd1468, %rd2536, %rd482;
	and.b64  	%rd1469, %rd1468, -4294967296;
	setp.ne.s64 	%p96, %rd1469, 0;
	@%p96 bra 	$L__BB3_297;
	cvt.u32.u64 	%r458, %rd482;
	cvt.u32.u64 	%r459, %rd2536;
	rem.u32 	%r460, %r459, %r458;
	cvt.u64.u32 	%rd2538, %r460;
	bra.uni 	$L__BB3_298;
$L__BB3_297:
	rem.u64 	%rd2538, %rd2536, %rd482;
$L__BB3_298:
	cvt.u32.u64 	%r461, %rd2538;
	cvt.rn.f64.s32 	%fd1202, %r461;
	fma.rn.f64 	%fd100, %fd38, %fd1202, %fd39;
	cvt.rn.f64.s32 	%fd1203, %r72;
	mov.u64 	%rd1471, %rd1105;
	ld.param.f64 	%fd1204, [%rd1471+48];
	ld.param.f64 	%fd1205, [%rd1471+32];
	fma.rn.f64 	%fd101, %fd1204, %fd1203, %fd1205;
	cvt.rn.f64.s32 	%fd1206, %r71;
	ld.param.f64 	%fd1207, [%rd1471+72];
	ld.param.f64 	%fd1208, [%rd1471+56];
	fma.rn.f64 	%fd102, %fd1207, %fd1206, %fd1208;
	cvt.rn.f64.s32 	%fd1209, %r70;
	ld.param.f64 	%fd1210, [%rd1471+96];
	ld.param.f64 	%fd1211, [%rd1471+80];
	fma.rn.f64 	%fd103, %fd1210, %fd1209, %fd1211;
	cvt.rn.f64.s32 	%fd1212, %r69;
	ld.param.f64 	%fd1213, [%rd1471+120];
	ld.param.f64 	%fd1214, [%rd1471+104];
	fma.rn.f64 	%fd104, %fd1213, %fd1212, %fd1214;
	cvt.rn.f64.s32 	%fd1215, %r68;
	ld.param.f64 	%fd1216, [%rd1471+144];
	ld.param.f64 	%fd1217, [%rd1471+128];
	fma.rn.f64 	%fd105, %fd1216, %fd1215, %fd1217;
	cvt.rn.f64.s32 	%fd1218, %r67;
	ld.param.f64 	%fd1219, [%rd1471+168];
	ld.param.f64 	%fd1220, [%rd1471+152];
	fma.rn.f64 	%fd106, %fd1219, %fd1218, %fd1220;
	cvt.rn.f64.s32 	%fd1221, %r66;
	ld.param.f64 	%fd1222, [%rd1471+192];
	ld.param.f64 	%fd1223, [%rd1471+176];
	fma.rn.f64 	%fd107, %fd1222, %fd1221, %fd1223;
	cvt.rn.f64.s32 	%fd1224, %r65;
	fma.rn.f64 	%fd108, %fd36, %fd1224, %fd37;
	cvt.rn.f64.s32 	%fd1225, %r64;
	ld.param.f64 	%fd1226, [%rd1471+224];
	fma.rn.f64 	%fd109, %fd35, %fd1225, %fd1226;
	ld.param.f64 	%fd1227, [%rd1471+248];
	fma.rn.f64 	%fd1228, %fd1227, %fd100, 0d0000000000000000;
	ld.param.f64 	%fd1229, [%rd1471+256];
	fma.rn.f64 	%fd1230, %fd1229, %fd101, %fd1228;
	ld.param.f64 	%fd1231, [%rd1471+264];
	fma.rn.f64 	%fd1232, %fd1231, %fd102, %fd1230;
	ld.param.f64 	%fd1233, [%rd1471+272];
	fma.rn.f64 	%fd1234, %fd1233, %fd103, %fd1232;
	ld.param.f64 	%fd1235, [%rd1471+280];
	fma.rn.f64 	%fd1236, %fd1235, %fd104, %fd1234;
	ld.param.f64 	%fd1237, [%rd1471+288];
	fma.rn.f64 	%fd1238, %fd1237, %fd105, %fd1236;
	ld.param.f64 	%fd1239, [%rd1471+296];
	fma.rn.f64 	%fd1240, %fd1239, %fd106, %fd1238;
	ld.param.f64 	%fd1241, [%rd1471+304];
	fma.rn.f64 	%fd1242, %fd1241, %fd107, %fd1240;
	ld.param.f64 	%fd1243, [%rd1471+312];
	fma.rn.f64 	%fd1244, %fd1243, %fd108, %fd1242;
	ld.param.f64 	%fd1245, [%rd1471+320];
	fma.rn.f64 	%fd1246, %fd1245, %fd109, %fd1244;
	ld.param.f64 	%fd1247, [%rd1471+328];
	sub.f64 	%fd1248, %fd1246, %fd1247;
	abs.f64 	%fd1249, %fd1248;
	mul.f64 	%fd1250, %fd1, %fd33;
	setp.gt.f64 	%p97, %fd1249, %fd1250;
	@%p97 bra 	$L__BB3_309;
	mov.u64 	%rd1473, %rd1105;
	ld.param.f64 	%fd1251, [%rd1473+344];
	fma.rn.f64 	%fd1252, %fd1251, %fd100, 0d0000000000000000;
	ld.param.f64 	%fd1253, [%rd1473+352];
	fma.rn.f64 	%fd1254, %fd1253, %fd101, %fd1252;
	ld.param.f64 	%fd1255, [%rd1473+360];
	fma.rn.f64 	%fd1256, %fd1255, %fd102, %fd1254;
	ld.param.f64 	%fd1257, [%rd1473+368];
	fma.rn.f64 	%fd1258, %fd1257, %fd103, %fd1256;
	ld.param.f64 	%fd1259, [%rd1473+376];
	fma.rn.f64 	%fd1260, %fd1259, %fd104, %fd1258;
	ld.param.f64 	%fd1261, [%rd1473+384];
	fma.rn.f64 	%fd1262, %fd1261, %fd105, %fd1260;
	ld.param.f64 	%fd1263, [%rd1473+392];
	fma.rn.f64 	%fd1264, %fd1263, %fd106, %fd1262;
	ld.param.f64 	%fd1265, [%rd1473+400];
	fma.rn.f64 	%fd1266, %fd1265, %fd107, %fd1264;
	ld.param.f64 	%fd1267, [%rd1473+408];
	fma.rn.f64 	%fd1268, %fd1267, %fd108, %fd1266;
	ld.param.f64 	%fd1269, [%rd1473+416];
	fma.rn.f64 	%fd1270, %fd1269, %fd109, %fd1268;
	ld.param.f64 	%fd1271, [%rd1473+424];
	sub.f64 	%fd1272, %fd1270, %fd1271;
	abs.f64 	%fd1273, %fd1272;
	mul.f64 	%fd1274, %fd1, %fd32;
	setp.gt.f64 	%p98, %fd1273, %fd1274;
	@%p98 bra 	$L__BB3_309;
	mov.u64 	%rd1475, %rd1105;
	ld.param.f64 	%fd1275, [%rd1475+440];
	fma.rn.f64 	%fd1276, %fd1275, %fd100, 0d0000000000000000;
	ld.param.f64 	%fd1277, [%rd1475+448];
	fma.rn.f64 	%fd1278, %fd1277, %fd101, %fd1276;
	ld.param.f64 	%fd1279, [%rd1475+456];
	fma.rn.f64 	%fd1280, %fd1279, %fd102, %fd1278;
	fma.rn.f64 	%fd1281, %fd31, %fd103, %fd1280;
	fma.rn.f64 	%fd1282, %fd30, %fd104, %fd1281;
	fma.rn.f64 	%fd1283, %fd29, %fd105, %fd1282;
	fma.rn.f64 	%fd1284, %fd28, %fd106, %fd1283;
	fma.rn.f64 	%fd1285, %fd27, %fd107, %fd1284;
	fma.rn.f64 	%fd1286, %fd26, %fd108, %fd1285;
	fma.rn.f64 	%fd1287, %fd25, %fd109, %fd1286;
	ld.param.f64 	%fd1288, [%rd1475+520];
	sub.f64 	%fd1289, %fd1287, %fd1288;
	abs.f64 	%fd1290, %fd1289;
	mul.f64 	%fd1291, %fd1, %fd24;
	setp.gt.f64 	%p99, %fd1290, %fd1291;
	@%p99 bra 	$L__BB3_309;
	mov.u64 	%rd1477, %rd1105;
	ld.param.f64 	%fd1292, [%rd1477+536];
	fma.rn.f64 	%fd1293, %fd1292, %fd100, 0d0000000000000000;
	ld.param.f64 	%fd1294, [%rd1477+544];
	fma.rn.f64 	%fd1295, %fd1294, %fd101, %fd1293;
	ld.param.f64 	%fd1296, [%rd1477+552];
	fma.rn.f64 	%fd1297, %fd1296, %fd102, %fd1295;
	ld.param.f64 	%fd1298, [%rd1477+560];
	fma.rn.f64 	%fd1299, %fd1298, %fd103, %fd1297;
	ld.param.f64 	%fd1300, [%rd1477+568];
	fma.rn.f64 	%fd1301, %fd1300, %fd104, %fd1299;
	ld.param.f64 	%fd1302, [%rd1477+576];
	fma.rn.f64 	%fd1303, %fd1302, %fd105, %fd1301;
	ld.param.f64 	%fd1304, [%rd1477+584];
	fma.rn.f64 	%fd1305, %fd1304, %fd106, %fd1303;
	ld.param.f64 	%fd1306, [%rd1477+592];
	fma.rn.f64 	%fd1307, %fd1306, %fd107, %fd1305;
	ld.param.f64 	%fd1308, [%rd1477+600];
	fma.rn.f64 	%fd1309, %fd1308, %fd108, %fd1307;
	ld.param.f64 	%fd1310, [%rd1477+608];
	fma.rn.f64 	%fd1311, %fd1310, %fd109, %fd1309;
	ld.param.f64 	%fd1312, [%rd1477+616];
	sub.f64 	%fd1313, %fd1311, %fd1312;
	abs.f64 	%fd1314, %fd1313;
	mul.f64 	%fd1315, %fd1, %fd22;
	setp.gt.f64 	%p100, %fd1314, %fd1315;
	@%p100 bra 	$L__BB3_309;
	mov.u64 	%rd1479, %rd1105;
	ld.param.f64 	%fd1316, [%rd1479+632];
	fma.rn.f64 	%fd1317, %fd1316, %fd100, 0d0000000000000000;
	ld.param.f64 	%fd1318, [%rd1479+640];
	fma.rn.f64 	%fd1319, %fd1318, %fd101, %fd1317;
	ld.param.f64 	%fd1320, [%rd1479+648];
	fma.rn.f64 	%fd1321, %fd1320, %fd102, %fd1319;
	ld.param.f64 	%fd1322, [%rd1479+656];
	fma.rn.f64 	%fd1323, %fd1322, %fd103, %fd1321;
	ld.param.f64 	%fd1324, [%rd1479+664];
	fma.rn.f64 	%fd1325, %fd1324, %fd104, %fd1323;
	ld.param.f64 	%fd1326, [%rd1479+672];
	fma.rn.f64 	%fd1327, %fd1326, %fd105, %fd1325;
	ld.param.f64 	%fd1328, [%rd1479+680];
	fma.rn.f64 	%fd1329, %fd1328, %fd106, %fd1327;
	ld.param.f64 	%fd1330, [%rd1479+688];
	fma.rn.f64 	%fd1331, %fd1330, %fd107, %fd1329;
	ld.param.f64 	%fd1332, [%rd1479+696];
	fma.rn.f64 	%fd1333, %fd1332, %fd108, %fd1331;
	ld.param.f64 	%fd1334, [%rd1479+704];
	fma.rn.f64 	%fd1335, %fd1334, %fd109, %fd1333;
	ld.param.f64 	%fd1336, [%rd1479+712];
	sub.f64 	%fd1337, %fd1335, %fd1336;
	abs.f64 	%fd1338, %fd1337;
	mul.f64 	%fd1339, %fd1, %fd21;
	setp.gt.f64 	%p101, %fd1338, %fd1339;
	@%p101 bra 	$L__BB3_309;
	mov.u64 	%rd1481, %rd1105;
	ld.param.f64 	%fd1340, [%rd1481+728];
	fma.rn.f64 	%fd1341, %fd1340, %fd100, 0d0000000000000000;
	ld.param.f64 	%fd1342, [%rd1481+736];
	fma.rn.f64 	%fd1343, %fd1342, %fd101, %fd1341;
	ld.param.f64 	%fd1344, [%rd1481+744];
	fma.rn.f64 	%fd1345, %fd1344, %fd102, %fd1343;
	ld.param.f64 	%fd1346, [%rd1481+752];
	fma.rn.f64 	%fd1347, %fd1346, %fd103, %fd1345;
	ld.param.f64 	%fd1348, [%rd1481+760];
	fma.rn.f64 	%fd1349, %fd1348, %fd104, %fd1347;
	ld.param.f64 	%fd1350, [%rd1481+768];
	fma.rn.f64 	%fd1351, %fd1350, %fd105, %fd1349;
	ld.param.f64 	%fd1352, [%rd1481+776];
	fma.rn.f64 	%fd1353, %fd1352, %fd106, %fd1351;
	ld.param.f64 	%fd1354, [%rd1481+784];
	fma.rn.f64 	%fd1355, %fd1354, %fd107, %fd1353;
	ld.param.f64 	%fd1356, [%rd1481+792];
	fma.rn.f64 	%fd1357, %fd1356, %fd108, %fd1355;
	ld.param.f64 	%fd1358, [%rd1481+800];
	fma.rn.f64 	%fd1359, %fd1358, %fd109, %fd1357;
	ld.param.f64 	%fd1360, [%rd1481+808];
	sub.f64 	%fd1361, %fd1359, %fd1360;
	abs.f64 	%fd1362, %fd1361;
	mul.f64 	%fd1363, %fd1, %fd20;
	setp.gt.f64 	%p102, %fd1362, %fd1363;
	@%p102 bra 	$L__BB3_309;
	mov.u64 	%rd1483, %rd1105;
	ld.param.f64 	%fd1364, [%rd1483+824];
	fma.rn.f64 	%fd1365, %fd1364, %fd100, 0d0000000000000000;
	ld.param.f64 	%fd1366, [%rd1483+832];
	fma.rn.f64 	%fd1367, %fd1366, %fd101, %fd1365;
	ld.param.f64 	%fd1368, [%rd1483+840];
	fma.rn.f64 	%fd1369, %fd1368, %fd102, %fd1367;
	ld.param.f64 	%fd1370, [%rd1483+848];
	fma.rn.f64 	%fd1371, %fd1370, %fd103, %fd1369;
	ld.param.f64 	%fd1372, [%rd1483+856];
	fma.rn.f64 	%fd1373, %fd1372, %fd104, %fd1371;
	ld.param.f64 	%fd1374, [%rd1483+864];
	fma.rn.f64 	%fd1375, %fd1374, %fd105, %fd1373;
	ld.param.f64 	%fd1376, [%rd1483+872];
	fma.rn.f64 	%fd1377, %fd1376, %fd106, %fd1375;
	ld.param.f64 	%fd1378, [%rd1483+880];
	fma.rn.f64 	%fd1379, %fd1378, %fd107, %fd1377;
	ld.param.f64 	%fd1380, [%rd1483+888];
	fma.rn.f64 	%fd1381, %fd1380, %fd108, %fd1379;
	ld.param.f64 	%fd1382, [%rd1483+896];
	fma.rn.f64 	%fd1383, %fd1382, %fd109, %fd1381;
	ld.param.f64 	%fd1384, [%rd1483+904];
	sub.f64 	%fd1385, %fd1383, %fd1384;
	abs.f64 	%fd1386, %fd1385;
	mul.f64 	%fd1387, %fd1, %fd19;
	setp.gt.f64 	%p103, %fd1386, %fd1387;
	@%p103 bra 	$L__BB3_309;
	mov.u64 	%rd1485, %rd1105;
	ld.param.f64 	%fd1388, [%rd1485+920];
	fma.rn.f64 	%fd1389, %fd1388, %fd100, 0d0000000000000000;
	ld.param.f64 	%fd1390, [%rd1485+928];
	fma.rn.f64 	%fd1391, %fd1390, %fd101, %fd1389;
	ld.param.f64 	%fd1392, [%rd1485+936];
	fma.rn.f64 	%fd1393, %fd1392, %fd102, %fd1391;
	ld.param.f64 	%fd1394, [%rd1485+944];
	fma.rn.f64 	%fd1395, %fd1394, %fd103, %fd1393;
	ld.param.f64 	%fd1396, [%rd1485+952];
	fma.rn.f64 	%fd1397, %fd1396, %fd104, %fd1395;
	ld.param.f64 	%fd1398, [%rd1485+960];
	fma.rn.f64 	%fd1399, %fd1398, %fd105, %fd1397;
	ld.param.f64 	%fd1400, [%rd1485+968];
	fma.rn.f64 	%fd1401, %fd1400, %fd106, %fd1399;
	fma.rn.f64 	%fd1402, %fd18, %fd107, %fd1401;
	fma.rn.f64 	%fd1403, %fd17, %fd108, %fd1402;
	fma.rn.f64 	%fd1404, %fd16, %fd109, %fd1403;
	sub.f64 	%fd1405, %fd1404, %fd15;
	abs.f64 	%fd1406, %fd1405;
	mul.f64 	%fd1407, %fd1, %fd14;
	setp.gt.f64 	%p104, %fd1406, %fd1407;
	@%p104 bra 	$L__BB3_309;
	fma.rn.f64 	%fd1408, %fd13, %fd100, 0d0000000000000000;
	fma.rn.f64 	%fd1409, %fd12, %fd101, %fd1408;
	fma.rn.f64 	%fd1410, %fd11, %fd102, %fd1409;
	fma.rn.f64 	%fd1411, %fd10, %fd103, %fd1410;
	mov.u64 	%rd1487, %rd1105;
	ld.param.f64 	%fd1412, [%rd1487+1048];
	fma.rn.f64 	%fd1413, %fd1412, %fd104, %fd1411;
	ld.param.f64 	%fd1414, [%rd1487+1056];
	fma.rn.f64 	%fd1415, %fd1414, %fd105, %fd1413;
	fma.rn.f64 	%fd1416, %fd9, %fd106, %fd1415;
	fma.rn.f64 	%fd1417, %fd8, %fd107, %fd1416;
	fma.rn.f64 	%fd1418, %fd7, %fd108, %fd1417;
	ld.param.f64 	%fd1419, [%rd1487+1088];
	fma.rn.f64 	%fd1420, %fd1419, %fd109, %fd1418;
	ld.param.f64 	%fd1421, [%rd1487+1096];
	sub.f64 	%fd1422, %fd1420, %fd1421;
	abs.f64 	%fd1423, %fd1422;
	mul.f64 	%fd1424, %fd1, %fd5;
	setp.gt.f64 	%p105, %fd1423, %fd1424;
	@%p105 bra 	$L__BB3_309;
	fma.rn.f64 	%fd1425, %fd4, %fd100, 0d0000000000000000;
	mov.u64 	%rd1489, %rd1105;
	ld.param.f64 	%fd1426, [%rd1489+1120];
	fma.rn.f64 	%fd1427, %fd1426, %fd101, %fd1425;
	ld.param.f64 	%fd1428, [%rd1489+1128];
	fma.rn.f64 	%fd1429, %fd1428, %fd102, %fd1427;
	ld.param.f64 	%fd1430, [%rd1489+1136];
	fma.rn.f64 	%fd1431, %fd1430, %fd103, %fd1429;
	ld.param.f64 	%fd1432, [%rd1489+1144];
	fma.rn.f64 	%fd1433, %fd1432, %fd104, %fd1431;
	ld.param.f64 	%fd1434, [%rd1489+1152];
	fma.rn.f64 	%fd1435, %fd1434, %fd105, %fd1433;
	ld.param.f64 	%fd1436, [%rd1489+1160];
	fma.rn.f64 	%fd1437, %fd1436, %fd106, %fd1435;
	ld.param.f64 	%fd1438, [%rd1489+1168];
	fma.rn.f64 	%fd1439, %fd1438, %fd107, %fd1437;
	ld.param.f64 	%fd1440, [%rd1489+1176];
	fma.rn.f64 	%fd1441, %fd1440, %fd108, %fd1439;
	ld.param.f64 	%fd1442, [%rd1489+1184];
	fma.rn.f64 	%fd1443, %fd1442, %fd109, %fd1441;
	ld.param.f64 	%fd1444, [%rd1489+1192];
	sub.f64 	%fd1445, %fd1443, %fd1444;
	abs.f64 	%fd1446, %fd1445;
	mul.f64 	%fd1447, %fd1, %fd2;
	setp.gt.f64 	%p106, %fd1446, %fd1447;
	@%p106 bra 	$L__BB3_309;
	mov.b64 	%rd2539, 1;
$L__BB3_309:
	mov.u64 	%rd1492, %rd1105;
	ld.param.u64 	%rd1493, [%rd1492];
	mov.u32 	%r462, %ctaid.x;
	mul.lo.s32 	%r463, %r462, 3584;
	cvt.u64.u32 	%rd1494, %r463;
	add.s64 	%rd1495, %rd1493, %rd1494;
	mov.u32 	%r464, %tid.x;
	cvt.u64.u32 	%rd1496, %r464;
	add.s64 	%rd1497, %rd1495, %rd1496;
	add.s64 	%rd487, %rd1497, 2560;
	ld.param.u64 	%rd1498, [%rd1492+1256];
	setp.ge.u64 	%p107, %rd487, %rd1498;
	mov.b64 	%rd2559, 0;
	@%p107 bra 	$L__BB3_351;
	mov.u64 	%rd1499, %rd1105;
	ld.param.s32 	%rd488, [%rd1499+1252];
	or.b64  	%rd1500, %rd487, %rd488;
	and.b64  	%rd1501, %rd1500, -4294967296;
	setp.ne.s64 	%p108, %rd1501, 0;
	@%p108 bra 	$L__BB3_312;
	cvt.u32.u64 	%r465, %rd488;
	cvt.u32.u64 	%r466, %rd487;
	div.u32 	%r467, %r466, %r465;
	mul.lo.s32 	%r468, %r467, %r465;
	sub.s32 	%r469, %r466, %r468;
	cvt.u64.u32 	%rd2540, %r467;
	cvt.u64.u32 	%rd2541, %r469;
	bra.uni 	$L__BB3_313;
$L__BB3_312:
	div.u64 	%rd2540, %rd487, %rd488;
	mul.lo.s64 	%rd1502, %rd2540, %rd488;
	sub.s64 	%rd2541, %rd487, %rd1502;
$L__BB3_313:
	cvt.u32.u64 	%r73, %rd2541;
	mov.u64 	%rd1503, %rd1105;
	ld.param.s32 	%rd1504, [%rd1503+1248];
	or.b64  	%rd1505, %rd2540, %rd1504;
	and.b64  	%rd1506, %rd1505, -4294967296;
	setp.ne.s64 	%p109, %rd1506, 0;
	@%p109 bra 	$L__BB3_315;
	mov.u64 	%rd1510, %rd1105;
	ld.param.u32 	%r470, [%rd1510+1248];
	cvt.u32.u64 	%r471, %rd2540;
	div.u32 	%r472, %r471, %r470;
	mul.lo.s32 	%r473, %r472, %r470;
	sub.s32 	%r474, %r471, %r473;
	cvt.u64.u32 	%rd2542, %r472;
	cvt.u64.u32 	%rd2543, %r474;
	bra.uni 	$L__BB3_316;
$L__BB3_315:
	mov.u64 	%rd1507, %rd1105;
	ld.param.s32 	%rd1508, [%rd1507+1248];
	div.u64 	%rd2542, %rd2540, %rd1508;
	mul.lo.s64 	%rd1509, %rd2542, %rd1508;
	sub.s64 	%rd2543, %rd2540, %rd1509;
$L__BB3_316:
	cvt.u32.u64 	%r74, %rd2543;
	mov.u64 	%rd1511, %rd1105;
	ld.param.s32 	%rd501, [%rd1511+1244];
	or.b64  	%rd1512, %rd2542, %rd501;
	and.b64  	%rd1513, %rd1512, -4294967296;
	setp.ne.s64 	%p110, %rd1513, 0;
	@%p110 bra 	$L__BB3_318;
	cvt.u32.u64 	%r475, %rd501;
	cvt.u32.u64 	%r476, %rd2542;
	div.u32 	%r477, %r476, %r475;
	mul.lo.s32 	%r478, %r477, %r475;
	sub.s32 	%r479, %r476, %r478;
	cvt.u64.u32 	%rd2544, %r477;
	cvt.u64.u32 	%rd2545, %r479;
	bra.uni 	$L__BB3_319;
$L__BB3_318:
	div.u64 	%rd2544, %rd2542, %rd501;
	mul.lo.s64 	%rd1514, %rd2544, %rd501;
	sub.s64 	%rd2545, %rd2542, %rd1514;
$L__BB3_319:
	cvt.u32.u64 	%r75, %rd2545;
	mov.u64 	%rd1515, %rd1105;
	ld.param.s32 	%rd1516, [%rd1515+1240];
	or.b64  	%rd1517, %rd2544, %rd1516;
	and.b64  	%rd1518, %rd1517, -4294967296;
	setp.ne.s64 	%p111, %rd1518, 0;
	@%p111 bra 	$L__BB3_321;
	mov.u64 	%rd1522, %rd1105;
	ld.param.u32 	%r480, [%rd1522+1240];
	cvt.u32.u64 	%r481, %rd2544;
	div.u32 	%r482, %r481, %r480;
	mul.lo.s32 	%r483, %r482, %r480;
	sub.s32 	%r484, %r481, %r483;
	cvt.u64.u32 	%rd2546, %r482;
	cvt.u64.u32 	%rd2547, %r484;
	bra.uni 	$L__BB3_322;
$L__BB3_321:
	mov.u64 	%rd1519, %rd1105;
	ld.param.s32 	%rd1520, [%rd1519+1240];
	div.u64 	%rd2546, %rd2544, %rd1520;
	mul.lo.s64 	%rd1521, %rd2546, %rd1520;
	sub.s64 	%rd2547, %rd2544, %rd1521;
$L__BB3_322:
	cvt.u32.u64 	%r76, %rd2547;
	mov.u64 	%rd1523, %rd1105;
	ld.param.s32 	%rd514, [%rd1523+1236];
	or.b64  	%rd1524, %rd2546, %rd514;
	and.b64  	%rd1525, %rd1524, -4294967296;
	setp.ne.s64 	%p112, %rd1525, 0;
	@%p112 bra 	$L__BB3_324;
	cvt.u32.u64 	%r485, %rd514;
	cvt.u32.u64 	%r486, %rd2546;
	div.u32 	%r487, %r486, %r485;
	mul.lo.s32 	%r488, %r487, %r485;
	sub.s32 	%r489, %r486, %r488;
	cvt.u64.u32 	%rd2548, %r487;
	cvt.u64.u32 	%rd2549, %r489;
	bra.uni 	$L__BB3_325;
$L__BB3_324:
	div.u64 	%rd2548, %rd2546, %rd514;
	mul.lo.s64 	%rd1526, %rd2548, %rd514;
	sub.s64 	%rd2549, %rd2546, %rd1526;
$L__BB3_325:
	cvt.u32.u64 	%r77, %rd2549;
	mov.u64 	%rd1527, %rd1105;
	ld.param.s32 	%rd1528, [%rd1527+1232];
	or.b64  	%rd1529, %rd2548, %rd1528;
	and.b64  	%rd1530, %rd1529, -4294967296;
	setp.ne.s64 	%p113, %rd1530, 0;
	@%p113 bra 	$L__BB3_327;
	mov.u64 	%rd1534, %rd1105;
	ld.param.u32 	%r490, [%rd1534+1232];
	cvt.u32.u64 	%r491, %rd2548;
	div.u32 	%r492, %r491, %r490;
	mul.lo.s32 	%r493, %r492, %r490;
	sub.s32 	%r494, %r491, %r493;
	cvt.u64.u32 	%rd2550, %r492;
	cvt.u64.u32 	%rd2551, %r494;
	bra.uni 	$L__BB3_328;
$L__BB3_327:
	mov.u64 	%rd1531, %rd1105;
	ld.param.s32 	%rd1532, [%rd1531+1232];
	div.u64 	%rd2550, %rd2548, %rd1532;
	mul.lo.s64 	%rd1533, %rd2550, %rd1532;
	sub.s64 	%rd2551, %rd2548, %rd1533;
$L__BB3_328:
	cvt.u32.u64 	%r78, %rd2551;
	mov.u64 	%rd1535, %rd1105;
	ld.param.s32 	%rd527, [%rd1535+1228];
	or.b64  	%rd1536, %rd2550, %rd527;
	and.b64  	%rd1537, %rd1536, -4294967296;
	setp.ne.s64 	%p114, %rd1537, 0;
	@%p114 bra 	$L__BB3_330;
	cvt.u32.u64 	%r495, %rd527;
	cvt.u32.u64 	%r496, %rd2550;
	div.u32 	%r497, %r496, %r495;
	mul.lo.s32 	%r498, %r497, %r495;
	sub.s32 	%r499, %r496, %r498;
	cvt.u64.u32 	%rd2552, %r497;
	cvt.u64.u32 	%rd2553, %r499;
	bra.uni 	$L__BB3_331;
$L__BB3_330:
	div.u64 	%rd2552, %rd2550, %rd527;
	mul.lo.s64 	%rd1538, %rd2552, %rd527;
	sub.s64 	%rd2553, %rd2550, %rd1538;
$L__BB3_331:
	cvt.u32.u64 	%r79, %rd2553;
	mov.u64 	%rd1539, %rd1105;
	ld.param.s32 	%rd1540, [%rd1539+1224];
	or.b64  	%rd1541, %rd2552, %rd1540;
	and.b64  	%rd1542, %rd1541, -4294967296;
	setp.ne.s64 	%p115, %rd1542, 0;
	@%p115 bra 	$L__BB3_333;
	mov.u64 	%rd1546, %rd1105;
	ld.param.u32 	%r500, [%rd1546+1224];
	cvt.u32.u64 	%r501, %rd2552;
	div.u32 	%r502, %r501, %r500;
	mul.lo.s32 	%r503, %r502, %r500;
	sub.s32 	%r504, %r501, %r503;
	cvt.u64.u32 	%rd2554, %r502;
	cvt.u64.u32 	%rd2555, %r504;
	bra.uni 	$L__BB3_334;
$L__BB3_333:
	mov.u64 	%rd1543, %rd1105;
	ld.param.s32 	%rd1544, [%rd1543+1224];
	div.u64 	%rd2554, %rd2552, %rd1544;
	mul.lo.s64 	%rd1545, %rd2554, %rd1544;
	sub.s64 	%rd2555, %rd2552, %rd1545;
$L__BB3_334:
	cvt.u32.u64 	%r80, %rd2555;
	mov.u64 	%rd1547, %rd1105;
	ld.param.s32 	%rd540, [%rd1547+1220];
	or.b64  	%rd1548, %rd2554, %rd540;
	and.b64  	%rd1549, %rd1548, -4294967296;
	setp.ne.s64 	%p116, %rd1549, 0;
	@%p116 bra 	$L__BB3_336;
	cvt.u32.u64 	%r505, %rd540;
	cvt.u32.u64 	%r506, %rd2554;
	div.u32 	%r507, %r506, %r505;
	mul.lo.s32 	%r508, %r507, %r505;
	sub.s32 	%r509, %r506, %r508;
	cvt.u64.u32 	%rd2556, %r507;
	cvt.u64.u32 	%rd2557, %r509;
	bra.uni 	$L__BB3_337;
$L__BB3_336:
	div.u64 	%rd2556, %rd2554, %rd540;
	mul.lo.s64 	%rd1550, %rd2556, %rd540;
	sub.s64 	%rd2557, %rd2554, %rd1550;
$L__BB3_337:
	cvt.u32.u64 	%r81, %rd2557;
	mov.u64 	%rd1551, %rd1105;
	ld.param.s32 	%rd1552, [%rd1551+1216];
	or.b64  	%rd1553, %rd2556, %rd1552;
	and.b64  	%rd1554, %rd1553, -4294967296;
	setp.ne.s64 	%p117, %rd1554, 0;
	@%p117 bra 	$L__BB3_339;
	mov.u64 	%rd1557, %rd1105;
	ld.param.u32 	%r510, [%rd1557+1216];
	cvt.u32.u64 	%r511, %rd2556;
	rem.u32 	%r512, %r511, %r510;
	cvt.u64.u32 	%rd2558, %r512;
	bra.uni 	$L__BB3_340;
$L__BB3_339:
	mov.u64 	%rd1555, %rd1105;
	ld.param.s32 	%rd1556, [%rd1555+1216];
	rem.u64 	%rd2558, %rd2556, %rd1556;
$L__BB3_340:
	cvt.u32.u64 	%r513, %rd2558;
	cvt.rn.f64.s32 	%fd1448, %r513;
	fma.rn.f64 	%fd110, %fd38, %fd1448, %fd39;
	cvt.rn.f64.s32 	%fd1449, %r81;
	mov.u64 	%rd1559, %rd1105;
	ld.param.f64 	%fd1450, [%rd1559+48];
	ld.param.f64 	%fd1451, [%rd1559+32];
	fma.rn.f64 	%fd111, %fd1450, %fd1449, %fd1451;
	cvt.rn.f64.s32 	%fd1452, %r80;
	ld.param.f64 	%fd1453, [%rd1559+72];
	ld.param.f64 	%fd1454, [%rd1559+56];
	fma.rn.f64 	%fd112, %fd1453, %fd1452, %fd1454;
	cvt.rn.f64.s32 	%fd1455, %r79;
	ld.param.f64 	%fd1456, [%rd1559+96];
	ld.param.f64 	%fd1457, [%rd1559+80];
	fma.rn.f64 	%fd113, %fd1456, %fd1455, %fd1457;
	cvt.rn.f64.s32 	%fd1458, %r78;
	ld.param.f64 	%fd1459, [%rd1559+120];
	ld.param.f64 	%fd1460, [%rd1559+104];
	fma.rn.f64 	%fd114, %fd1459, %fd1458, %fd1460;
	cvt.rn.f64.s32 	%fd1461, %r77;
	ld.param.f64 	%fd1462, [%rd1559+144];
	ld.param.f64 	%fd1463, [%rd1559+128];
	fma.rn.f64 	%fd115, %fd1462, %fd1461, %fd1463;
	cvt.rn.f64.s32 	%fd1464, %r76;
	ld.param.f64 	%fd1465, [%rd1559+168];
	ld.param.f64 	%fd1466, [%rd1559+152];
	fma.rn.f64 	%fd116, %fd1465, %fd1464, %fd1466;
	cvt.rn.f64.s32 	%fd1467, %r75;
	ld.param.f64 	%fd1468, [%rd1559+192];
	ld.param.f64 	%fd1469, [%rd1559+176];
	fma.rn.f64 	%fd117, %fd1468, %fd1467, %fd1469;
	cvt.rn.f64.s32 	%fd1470, %r74;
	fma.rn.f64 	%fd118, %fd36, %fd1470, %fd37;
	cvt.rn.f64.s32 	%fd1471, %r73;
	ld.param.f64 	%fd1472, [%rd1559+224];
	fma.rn.f64 	%fd119, %fd35, %fd1471, %fd1472;
	ld.param.f64 	%fd1473, [%rd1559+248];
	fma.rn.f64 	%fd1474, %fd1473, %fd110, 0d0000000000000000;
	ld.param.f64 	%fd1475, [%rd1559+256];
	fma.rn.f64 	%fd1476, %fd1475, %fd111, %fd1474;
	ld.param.f64 	%fd1477, [%rd1559+264];
	fma.rn.f64 	%fd1478, %fd1477, %fd112, %fd1476;
	ld.param.f64 	%fd1479, [%rd1559+272];
	fma.rn.f64 	%fd1480, %fd1479, %fd113, %fd1478;
	ld.param.f64 	%fd1481, [%rd1559+280];
	fma.rn.f64 	%fd1482, %fd1481, %fd114, %fd1480;
	ld.param.f64 	%fd1483, [%rd1559+288];
	fma.rn.f64 	%fd1484, %fd1483, %fd115, %fd1482;
	ld.param.f64 	%fd1485, [%rd1559+296];
	fma.rn.f64 	%fd1486, %fd1485, %fd116, %fd1484;
	ld.param.f64 	%fd1487, [%rd1559+304];
	fma.rn.f64 	%fd1488, %fd1487, %fd117, %fd1486;
	ld.param.f64 	%fd1489, [%rd1559+312];
	fma.rn.f64 	%fd1490, %fd1489, %fd118, %fd1488;
	ld.param.f64 	%fd1491, [%rd1559+320];
	fma.rn.f64 	%fd1492, %fd1491, %fd119, %fd1490;
	ld.param.f64 	%fd1493, [%rd1559+328];
	sub.f64 	%fd1494, %fd1492, %fd1493;
	abs.f64 	%fd1495, %fd1494;
	mul.f64 	%fd1496, %fd1, %fd33;
	setp.gt.f64 	%p118, %fd1495, %fd1496;
	@%p118 bra 	$L__BB3_351;
	mov.u64 	%rd1561, %rd1105;
	ld.param.f64 	%fd1497, [%rd1561+344];
	fma.rn.f64 	%fd1498, %fd1497, %fd110, 0d0000000000000000;
	ld.param.f64 	%fd1499, [%rd1561+352];
	fma.rn.f64 	%fd1500, %fd1499, %fd111, %fd1498;
	ld.param.f64 	%fd1501, [%rd1561+360];
	fma.rn.f64 	%fd1502, %fd1501, %fd112, %fd1500;
	ld.param.f64 	%fd1503, [%rd1561+368];
	fma.rn.f64 	%fd1504, %fd1503, %fd113, %fd1502;
	ld.param.f64 	%fd1505, [%rd1561+376];
	fma.rn.f64 	%fd1506, %fd1505, %fd114, %fd1504;
	ld.param.f64 	%fd1507, [%rd1561+384];
	fma.rn.f64 	%fd1508, %fd1507, %fd115, %fd1506;
	ld.param.f64 	%fd1509, [%rd1561+392];
	fma.rn.f64 	%fd1510, %fd1509, %fd116, %fd1508;
	ld.param.f64 	%fd1511, [%rd1561+400];
	fma.rn.f64 	%fd1512, %fd1511, %fd117, %fd1510;
	ld.param.f64 	%fd1513, [%rd1561+408];
	fma.rn.f64 	%fd1514, %fd1513, %fd118, %fd1512;
	ld.param.f64 	%fd1515, [%rd1561+416];
	fma.rn.f64 	%fd1516, %fd1515, %fd119, %fd1514;
	ld.param.f64 	%fd1517, [%rd1561+424];
	sub.f64 	%fd1518, %fd1516, %fd1517;
	abs.f64 	%fd1519, %fd1518;
	mul.f64 	%fd1520, %fd1, %fd32;
	setp.gt.f64 	%p119, %fd1519, %fd1520;
	@%p119 bra 	$L__BB3_351;
	mov.u64 	%rd1563, %rd1105;
	ld.param.f64 	%fd1521, [%rd1563+440];
	fma.rn.f64 	%fd1522, %fd1521, %fd110, 0d0000000000000000;
	ld.param.f64 	%fd1523, [%rd1563+448];
	fma.rn.f64 	%fd1524, %fd1523, %fd111, %fd1522;
	ld.param.f64 	%fd1525, [%rd1563+456];
	fma.rn.f64 	%fd1526, %fd1525, %fd112, %fd1524;
	fma.rn.f64 	%fd1527, %fd31, %fd113, %fd1526;
	fma.rn.f64 	%fd1528, %fd30, %fd114, %fd1527;
	fma.rn.f64 	%fd1529, %fd29, %fd115, %fd1528;
	fma.rn.f64 	%fd1530, %fd28, %fd116, %fd1529;
	fma.rn.f64 	%fd1531, %fd27, %fd117, %fd1530;
	fma.rn.f64 	%fd1532, %fd26, %fd118, %fd1531;
	fma.rn.f64 	%fd1533, %fd25, %fd119, %fd1532;
	ld.param.f64 	%fd1534, [%rd1563+520];
	sub.f64 	%fd1535, %fd1533, %fd1534;
	abs.f64 	%fd1536, %fd1535;
	mul.f64 	%fd1537, %fd1, %fd24;
	setp.gt.f64 	%p120, %fd1536, %fd1537;
	@%p120 bra 	$L__BB3_351;
	mov.u64 	%rd1565, %rd1105;
	ld.param.f64 	%fd1538, [%rd1565+536];
	fma.rn.f64 	%fd1539, %fd1538, %fd110, 0d0000000000000000;
	ld.param.f64 	%fd1540, [%rd1565+544];
	fma.rn.f64 	%fd1541, %fd1540, %fd111, %fd1539;
	ld.param.f64 	%fd1542, [%rd1565+552];
	fma.rn.f64 	%fd1543, %fd1542, %fd112, %fd1541;
	ld.param.f64 	%fd1544, [%rd1565+560];
	fma.rn.f64 	%fd1545, %fd1544, %fd113, %fd1543;
	ld.param.f64 	%fd1546, [%rd1565+568];
	fma.rn.f64 	%fd1547, %fd1546, %fd114, %fd1545;
	ld.param.f64 	%fd1548, [%rd1565+576];
	fma.rn.f64 	%fd1549, %fd1548, %fd115, %fd1547;
	ld.param.f64 	%fd1550, [%rd1565+584];
	fma.rn.f64 	%fd1551, %fd1550, %fd116, %fd1549;
	ld.param.f64 	%fd1552, [%rd1565+592];
	fma.rn.f64 	%fd1553, %fd1552, %fd117, %fd1551;
	ld.param.f64 	%fd1554, [%rd1565+600];
	fma.rn.f64 	%fd1555, %fd1554, %fd118, %fd1553;
	ld.param.f64 	%fd1556, [%rd1565+608];
	fma.rn.f64 	%fd1557, %fd1556, %fd119, %fd1555;
	ld.param.f64 	%fd1558, [%rd1565+616];
	sub.f64 	%fd1559, %fd1557, %fd1558;
	abs.f64 	%fd1560, %fd1559;
	mul.f64 	%fd1561, %fd1, %fd22;
	setp.gt.f64 	%p121, %fd1560, %fd1561;
	@%p121 bra 	$L__BB3_351;
	mov.u64 	%rd1567, %rd1105;
	ld.param.f64 	%fd1562, [%rd1567+632];
	fma.rn.f64 	%fd1563, %fd1562, %fd110, 0d0000000000000000;
	ld.param.f64 	%fd1564, [%rd1567+640];
	fma.rn.f64 	%fd1565, %fd1564, %fd111, %fd1563;
	ld.param.f64 	%fd1566, [%rd1567+648];
	fma.rn.f64 	%fd1567, %fd1566, %fd112, %fd1565;
	ld.param.f64 	%fd1568, [%rd1567+656];
	fma.rn.f64 	%fd1569, %fd1568, %fd113, %fd1567;
	ld.param.f64 	%fd1570, [%rd1567+664];
	fma.rn.f64 	%fd1571, %fd1570, %fd114, %fd1569;
	ld.param.f64 	%fd1572, [%rd1567+672];
	fma.rn.f64 	%fd1573, %fd1572, %fd115, %fd1571;
	ld.param.f64 	%fd1574, [%rd1567+680];
	fma.rn.f64 	%fd1575, %fd1574, %fd116, %fd1573;
	ld.param.f64 	%fd1576, [%rd1567+688];
	fma.rn.f64 	%fd1577, %fd1576, %fd117, %fd1575;
	ld.param.f64 	%fd1578, [%rd1567+696];
	fma.rn.f64 	%fd1579, %fd1578, %fd118, %fd1577;
	ld.param.f64 	%fd1580, [%rd1567+704];
	fma.rn.f64 	%fd1581, %fd1580, %fd119, %fd1579;
	ld.param.f64 	%fd1582, [%rd1567+712];
	sub.f64 	%fd1583, %fd1581, %fd1582;
	abs.f64 	%fd1584, %fd1583;
	mul.f64 	%fd1585, %fd1, %fd21;
	setp.gt.f64 	%p122, %fd1584, %fd1585;
	@%p122 bra 	$L__BB3_351;
	mov.u64 	%rd1569, %rd1105;
	ld.param.f64 	%fd1586, [%rd1569+728];
	fma.rn.f64 	%fd1587, %fd1586, %fd110, 0d0000000000000000;
	ld.param.f64 	%fd1588, [%rd1569+736];
	fma.rn.f64 	%fd1589, %fd1588, %fd111, %fd1587;
	ld.param.f64 	%fd1590, [%rd1569+744];
	fma.rn.f64 	%fd1591, %fd1590, %fd112, %fd1589;
	ld.param.f64 	%fd1592, [%rd1569+752];
	fma.rn.f64 	%fd1593, %fd1592, %fd113, %fd1591;
	ld.param.f64 	%fd1594, [%rd1569+760];
	fma.rn.f64 	%fd1595, %fd1594, %fd114, %fd1593;
	ld.param.f64 	%fd1596, [%rd1569+768];
	fma.rn.f64 	%fd1597, %fd1596, %fd115, %fd1595;
	ld.param.f64 	%fd1598, [%rd1569+776];
	fma.rn.f64 	%fd1599, %fd1598, %fd116, %fd1597;
	ld.param.f64 	%fd1600, [%rd1569+784];
	fma.rn.f64 	%fd1601, %fd1600, %fd117, %fd1599;
	ld.param.f64 	%fd1602, [%rd1569+792];
	fma.rn.f64 	%fd1603, %fd1602, %fd118, %fd1601;
	ld.param.f64 	%fd1604, [%rd1569+800];
	fma.rn.f64 	%fd1605, %fd1604, %fd119, %fd1603;
	ld.param.f64 	%fd1606, [%rd1569+808];
	sub.f64 	%fd1607, %fd1605, %fd1606;
	abs.f64 	%fd1608, %fd1607;
	mul.f64 	%fd1609, %fd1, %fd20;
	setp.gt.f64 	%p123, %fd1608, %fd1609;
	@%p123 bra 	$L__BB3_351;
	mov.u64 	%rd1571, %rd1105;
	ld.param.f64 	%fd1610, [%rd1571+824];
	fma.rn.f64 	%fd1611, %fd1610, %fd110, 0d0000000000000000;
	ld.param.f64 	%fd1612, [%rd1571+832];
	fma.rn.f64 	%fd1613, %fd1612, %fd111, %fd1611;
	ld.param.f64 	%fd1614, [%rd1571+840];
	fma.rn.f64 	%fd1615, %fd1614, %fd112, %fd1613;
	ld.param.f64 	%fd1616, [%rd1571+848];
	fma.rn.f64 	%fd1617, %fd1616, %fd113, %fd1615;
	ld.param.f64 	%fd1618, [%rd1571+856];
	fma.rn.f64 	%fd1619, %fd1618, %fd114, %fd1617;
	ld.param.f64 	%fd1620, [%rd1571+864];
	fma.rn.f64 	%fd1621, %fd1620, %fd115, %fd1619;
	ld.param.f64 	%fd1622, [%rd1571+872];
	fma.rn.f64 	%fd1623, %fd1622, %fd116, %fd1621;
	ld.param.f64 	%fd1624, [%rd1571+880];
	fma.rn.f64 	%fd1625, %fd1624, %fd117, %fd1623;
	ld.param.f64 	%fd1626, [%rd1571+888];
	fma.rn.f64 	%fd1627, %fd1626, %fd118, %fd1625;
	ld.param.f64 	%fd1628, [%rd1571+896];
	fma.rn.f64 	%fd1629, %fd1628, %fd119, %fd1627;
	ld.param.f64 	%fd1630, [%rd1571+904];
	sub.f64 	%fd1631, %fd1629, %fd1630;
	abs.f64 	%fd1632, %fd1631;
	mul.f64 	%fd1633, %fd1, %fd19;
	setp.gt.f64 	%p124, %fd1632, %fd1633;
	@%p124 bra 	$L__BB3_351;
	mov.u64 	%rd1573, %rd1105;
	ld.param.f64 	%fd1634, [%rd1573+920];
	fma.rn.f64 	%fd1635, %fd1634, %fd110, 0d0000000000000000;
	ld.param.f64 	%fd1636, [%rd1573+928];
	fma.rn.f64 	%fd1637, %fd1636, %fd111, %fd1635;
	ld.param.f64 	%fd1638, [%rd1573+936];
	fma.rn.f64 	%fd1639, %fd1638, %fd112, %fd1637;
	ld.param.f64 	%fd1640, [%rd1573+944];
	fma.rn.f64 	%fd1641, %fd1640, %fd113, %fd1639;
	ld.param.f64 	%fd1642, [%rd1573+952];
	fma.rn.f64 	%fd1643, %fd1642, %fd114, %fd1641;
	ld.param.f64 	%fd1644, [%rd1573+960];
	fma.rn.f64 	%fd1645, %fd1644, %fd115, %fd1643;
	ld.param.f64 	%fd1646, [%rd1573+968];
	fma.rn.f64 	%fd1647, %fd1646, %fd116, %fd1645;
	fma.rn.f64 	%fd1648, %fd18, %fd117, %fd1647;
	fma.rn.f64 	%fd1649, %fd17, %fd118, %fd1648;
	fma.rn.f64 	%fd1650, %fd16, %fd119, %fd1649;
	sub.f64 	%fd1651, %fd1650, %fd15;
	abs.f64 	%fd1652, %fd1651;
	mul.f64 	%fd1653, %fd1, %fd14;
	setp.gt.f64 	%p125, %fd1652, %fd1653;
	@%p125 bra 	$L__BB3_351;
	mov.u64 	%rd1575, %rd1105;
	ld.param.f64 	%fd1654, [%rd1575+1016];
	fma.rn.f64 	%fd1655, %fd1654, %fd110, 0d0000000000000000;
	fma.rn.f64 	%fd1656, %fd12, %fd111, %fd1655;
	fma.rn.f64 	%fd1657, %fd11, %fd112, %fd1656;
	fma.rn.f64 	%fd1658, %fd10, %fd113, %fd1657;
	ld.param.f64 	%fd1659, [%rd1575+1048];
	fma.rn.f64 	%fd1660, %fd1659, %fd114, %fd1658;
	ld.param.f64 	%fd1661, [%rd1575+1056];
	fma.rn.f64 	%fd1662, %fd1661, %fd115, %fd1660;
	fma.rn.f64 	%fd1663, %fd9, %fd116, %fd1662;
	fma.rn.f64 	%fd1664, %fd8, %fd117, %fd1663;
	fma.rn.f64 	%fd1665, %fd7, %fd118, %fd1664;
	ld.param.f64 	%fd1666, [%rd1575+1088];
	fma.rn.f64 	%fd1667, %fd1666, %fd119, %fd1665;
	ld.param.f64 	%fd1668, [%rd1575+1096];
	sub.f64 	%fd1669, %fd1667, %fd1668;
	abs.f64 	%fd1670, %fd1669;
	mul.f64 	%fd1671, %fd1, %fd5;
	setp.gt.f64 	%p126, %fd1670, %fd1671;
	@%p126 bra 	$L__BB3_351;
	fma.rn.f64 	%fd1672, %fd4, %fd110, 0d0000000000000000;
	mov.u64 	%rd1577, %rd1105;
	ld.param.f64 	%fd1673, [%rd1577+1120];
	fma.rn.f64 	%fd1674, %fd1673, %fd111, %fd1672;
	ld.param.f64 	%fd1675, [%rd1577+1128];
	fma.rn.f64 	%fd1676, %fd1675, %fd112, %fd1674;
	ld.param.f64 	%fd1677, [%rd1577+1136];
	fma.rn.f64 	%fd1678, %fd1677, %fd113, %fd1676;
	ld.param.f64 	%fd1679, [%rd1577+1144];
	fma.rn.f64 	%fd1680, %fd1679, %fd114, %fd1678;
	ld.param.f64 	%fd1681, [%rd1577+1152];
	fma.rn.f64 	%fd1682, %fd1681, %fd115, %fd1680;
	ld.param.f64 	%fd1683, [%rd1577+1160];
	fma.rn.f64 	%fd1684, %fd1683, %fd116, %fd1682;
	ld.param.f64 	%fd1685, [%rd1577+1168];
	fma.rn.f64 	%fd1686, %fd1685, %fd117, %fd1684;
	ld.param.f64 	%fd1687, [%rd1577+1176];
	fma.rn.f64 	%fd1688, %fd1687, %fd118, %fd1686;
	ld.param.f64 	%fd1689, [%rd1577+1184];
	fma.rn.f64 	%fd1690, %fd1689, %fd119, %fd1688;
	ld.param.f64 	%fd1691, [%rd1577+1192];
	sub.f64 	%fd1692, %fd1690, %fd1691;
	abs.f64 	%fd1693, %fd1692;
	mul.f64 	%fd1694, %fd1, %fd2;
	setp.gt.f64 	%p127, %fd1693, %fd1694;
	@%p127 bra 	$L__BB3_351;
	mov.b64 	%rd2559, 1;
$L__BB3_351:
	mov.u64 	%rd1580, %rd1105;
	ld.param.u64 	%rd1581, [%rd1580];
	mov.u32 	%r514, %ctaid.x;
	mul.lo.s32 	%r515, %r514, 3584;
	cvt.u64.u32 	%rd1582, %r515;
	add.s64 	%rd1583, %rd1581, %rd1582;
	mov.u32 	%r516, %tid.x;
	cvt.u64.u32 	%rd1584, %r516;
	add.s64 	%rd1585, %rd1583, %rd1584;
	add.s64 	%rd551, %rd1585, 3072;
	ld.param.u64 	%rd1586, [%rd1580+1256];
	setp.ge.u64 	%p128, %rd551, %rd1586;
	mov.b64 	%rd2579, 0;
	@%p128 bra 	$L__BB3_393;
	mov.u64 	%rd1587, %rd1105;
	ld.param.s32 	%rd552, [%rd1587+1252];
	or.b64  	%rd1588, %rd551, %rd552;
	and.b64  	%rd1589, %rd1588, -4294967296;
	setp.ne.s64 	%p129, %rd1589, 0;
	@%p129 bra 	$L__BB3_354;
	cvt.u32.u64 	%r517, %rd552;
	cvt.u32.u64 	%r518, %rd551;
	div.u32 	%r519, %r518, %r517;
	mul.lo.s32 	%r520, %r519, %r517;
	sub.s32 	%r521, %r518, %r520;
	cvt.u64.u32 	%rd2560, %r519;
	cvt.u64.u32 	%rd2561, %r521;
	bra.uni 	$L__BB3_355;
$L__BB3_354:
	div.u64 	%rd2560, %rd551, %rd552;
	mul.lo.s64 	%rd1590, %rd2560, %rd552;
	sub.s64 	%rd2561, %rd551, %rd1590;
$L__BB3_355:
	mov.u64 	%rd1591, %rd1105;
	ld.param.s32 	%rd559, [%rd1591+1248];
	cvt.u32.u64 	%r82, %rd2561;
	or.b64  	%rd1592, %rd2560, %rd559;
	and.b64  	%rd1593, %rd1592, -4294967296;
	setp.ne.s64 	%p130, %rd1593, 0;
	@%p130 bra 	$L__BB3_357;
	cvt.u32.u64 	%r522, %rd559;
	cvt.u32.u64 	%r523, %rd2560;
	div.u32 	%r524, %r523, %r522;
	mul.lo.s32 	%r525, %r524, %r522;
	sub.s32 	%r526, %r523, %r525;
	cvt.u64.u32 	%rd2562, %r524;
	cvt.u64.u32 	%rd2563, %r526;
	bra.uni 	$L__BB3_358;
$L__BB3_357:
	div.u64 	%rd2562, %rd2560, %rd559;
	mul.lo.s64 	%rd1594, %rd2562, %rd559;
	sub.s64 	%rd2563, %rd2560, %rd1594;
$L__BB3_358:
	cvt.u32.u64 	%r83, %rd2563;
	mov.u64 	%rd1595, %rd1105;
	ld.param.s32 	%rd566, [%rd1595+1244];
	or.b64  	%rd1596, %rd2562, %rd566;
	and.b64  	%rd1597, %rd1596, -4294967296;
	setp.ne.s64 	%p131, %rd1597, 0;
	@%p131 bra 	$L__BB3_360;
	cvt.u32.u64 	%r527, %rd566;
	cvt.u32.u64 	%r528, %rd2562;
	div.u32 	%r529, %r528, %r527;
	mul.lo.s32 	%r530, %r529, %r527;
	sub.s32 	%r531, %r528, %r530;
	cvt.u64.u32 	%rd2564, %r529;
	cvt.u64.u32 	%rd2565, %r531;
	bra.uni 	$L__BB3_361;
$L__BB3_360:
	div.u64 	%rd2564, %rd2562, %rd566;
	mul.lo.s64 	%rd1598, %rd2564, %rd566;
	sub.s64 	%rd2565, %rd2562, %rd1598;
$L__BB3_361:
	mov.u64 	%rd1599, %rd1105;
	ld.param.s32 	%rd573, [%rd1599+1240];
	cvt.u32.u64 	%r84, %rd2565;
	or.b64  	%rd1600, %rd2564, %rd573;
	and.b64  	%rd1601, %rd1600, -4294967296;
	setp.ne.s64 	%p132, %rd1601, 0;
	@%p132 bra 	$L__BB3_363;
	cvt.u32.u64 	%r532, %rd573;
	cvt.u32.u64 	%r533, %rd2564;
	div.u32 	%r534, %r533, %r532;
	mul.lo.s32 	%r535, %r534, %r532;
	sub.s32 	%r536, %r533, %r535;
	cvt.u64.u32 	%rd2566, %r534;
	cvt.u64.u32 	%rd2567, %r536;
	bra.uni 	$L__BB3_364;
$L__BB3_363:
	div.u64 	%rd2566, %rd2564, %rd573;
	mul.lo.s64 	%rd1602, %rd2566, %rd573;
	sub.s64 	%rd2567, %rd2564, %rd1602;
$L__BB3_364:
	cvt.u32.u64 	%r85, %rd2567;
	mov.u64 	%rd1603, %rd1105;
	ld.param.s32 	%rd580, [%rd1603+1236];
	or.b64  	%rd1604, %rd2566, %rd580;
	and.b64  	%rd1605, %rd1604, -4294967296;
	setp.ne.s64 	%p133, %rd1605, 0;
	@%p133 bra 	$L__BB3_366;
	cvt.u32.u64 	%r537, %rd580;
	cvt.u32.u64 	%r538, %rd2566;
	div.u32 	%r539, %r538, %r537;
	mul.lo.s32 	%r540, %r539, %r537;
	sub.s32 	%r541, %r538, %r540;
	cvt.u64.u32 	%rd2568, %r539;
	cvt.u64.u32 	%rd2569, %r541;
	bra.uni 	$L__BB3_367;
$L__BB3_366:
	div.u64 	%rd2568, %rd2566, %rd580;
	mul.lo.s64 	%rd1606, %rd2568, %rd580;
	sub.s64 	%rd2569, %rd2566, %rd1606;
$L__BB3_367:
	mov.u64 	%rd1607, %rd1105;
	ld.param.s32 	%rd587, [%rd1607+1232];
	cvt.u32.u64 	%r86, %rd2569;
	or.b64  	%rd1608, %rd2568, %rd587;
	and.b64  	%rd1609, %rd1608, -4294967296;
	setp.ne.s64 	%p134, %rd1609, 0;
	@%p134 bra 	$L__BB3_369;
	cvt.u32.u64 	%r542, %rd587;
	cvt.u32.u64 	%r543, %rd2568;
	div.u32 	%r544, %r543, %r542;
	mul.lo.s32 	%r545, %r544, %r542;
	sub.s32 	%r546, %r543, %r545;
	cvt.u64.u32 	%rd2570, %r544;
	cvt.u64.u32 	%rd2571, %r546;
	bra.uni 	$L__BB3_370;
$L__BB3_369:
	div.u64 	%rd2570, %rd2568, %rd587;
	mul.lo.s64 	%rd1610, %rd2570, %rd587;
	sub.s64 	%rd2571, %rd2568, %rd1610;
$L__BB3_370:
	cvt.u32.u64 	%r87, %rd2571;
	mov.u64 	%rd1611, %rd1105;
	ld.param.s32 	%rd594, [%rd1611+1228];
	or.b64  	%rd1612, %rd2570, %rd594;
	and.b64  	%rd1613, %rd1612, -4294967296;
	setp.ne.s64 	%p135, %rd1613, 0;
	@%p135 bra 	$L__BB3_372;
	cvt.u32.u64 	%r547, %rd594;
	cvt.u32.u64 	%r548, %rd2570;
	div.u32 	%r549, %r548, %r547;
	mul.lo.s32 	%r550, %r549, %r547;
	sub.s32 	%r551, %r548, %r550;
	cvt.u64.u32 	%rd2572, %r549;
	cvt.u64.u32 	%rd2573, %r551;
	bra.uni 	$L__BB3_373;
$L__BB3_372:
	div.u64 	%rd2572, %rd2570, %rd594;
	mul.lo.s64 	%rd1614, %rd2572, %rd594;
	sub.s64 	%rd2573, %rd2570, %rd1614;
$L__BB3_373:
	mov.u64 	%rd1615, %rd1105;
	ld.param.s32 	%rd601, [%rd1615+1224];
	cvt.u32.u64 	%r88, %rd2573;
	or.b64  	%rd1616, %rd2572, %rd601;
	and.b64  	%rd1617, %rd1616, -4294967296;
	setp.ne.s64 	%p136, %rd1617, 0;
	@%p136 bra 	$L__BB3_375;
	cvt.u32.u64 	%r552, %rd601;
	cvt.u32.u64 	%r553, %rd2572;
	div.u32 	%r554, %r553, %r552;
	mul.lo.s32 	%r555, %r554, %r552;
	sub.s32 	%r556, %r553, %r555;
	cvt.u64.u32 	%rd2574, %r554;
	cvt.u64.u32 	%rd2575, %r556;
	bra.uni 	$L__BB3_376;
$L__BB3_375:
	div.u64 	%rd2574, %rd2572, %rd601;
	mul.lo.s64 	%rd1618, %rd2574, %rd601;
	sub.s64 	%rd2575, %rd2572, %rd1618;
$L__BB3_376:
	cvt.u32.u64 	%r89, %rd2575;
	mov.u64 	%rd1619, %rd1105;
	ld.param.s32 	%rd608, [%rd1619+1220];
	or.b64  	%rd1620, %rd2574, %rd608;
	and.b64  	%rd1621, %rd1620, -4294967296;
	setp.ne.s64 	%p137, %rd1621, 0;
	@%p137 bra 	$L__BB3_378;
	cvt.u32.u64 	%r557, %rd608;
	cvt.u32.u64 	%r558, %rd2574;
	div.u32 	%r559, %r558, %r557;
	mul.lo.s32 	%r560, %r559, %r557;
	sub.s32 	%r561, %r558, %r560;
	cvt.u64.u32 	%rd2576, %r559;
	cvt.u64.u32 	%rd2577, %r561;
	bra.uni 	$L__BB3_379;
$L__BB3_378:
	div.u64 	%rd2576, %rd2574, %rd608;
	mul.lo.s64 	%rd1622, %rd2576, %rd608;
	sub.s64 	%rd2577, %rd2574, %rd1622;
$L__BB3_379:
	mov.u64 	%rd1623, %rd1105;
	ld.param.s32 	%rd615, [%rd1623+1216];
	cvt.u32.u64 	%r90, %rd2577;
	or.b64  	%rd1624, %rd2576, %rd615;
	and.b64  	%rd1625, %rd1624, -4294967296;
	setp.ne.s64 	%p138, %rd1625, 0;
	@%p138 bra 	$L__BB3_381;
	cvt.u32.u64 	%r562, %rd615;
	cvt.u32.u64 	%r563, %rd2576;
	rem.u32 	%r564, %r563, %r562;
	cvt.u64.u32 	%rd2578, %r564;
	bra.uni 	$L__BB3_382;
$L__BB3_381:
	rem.u64 	%rd2578, %rd2576, %rd615;
$L__BB3_382:
	cvt.u32.u64 	%r565, %rd2578;
	cvt.rn.f64.s32 	%fd1695, %r565;
	fma.rn.f64 	%fd120, %fd38, %fd1695, %fd39;
	cvt.rn.f64.s32 	%fd1696, %r90;
	mov.u64 	%rd1627, %rd1105;
	ld.param.f64 	%fd1697, [%rd1627+48];
	ld.param.f64 	%fd1698, [%rd1627+32];
	fma.rn.f64 	%fd121, %fd1697, %fd1696, %fd1698;
	cvt.rn.f64.s32 	%fd1699, %r89;
	ld.param.f64 	%fd1700, [%rd1627+72];
	ld.param.f64 	%fd1701, [%rd1627+56];
	fma.rn.f64 	%fd122, %fd1700, %fd1699, %fd1701;
	cvt.rn.f64.s32 	%fd1702, %r88;
	ld.param.f64 	%fd1703, [%rd1627+96];
	ld.param.f64 	%fd1704, [%rd1627+80];
	fma.rn.f64 	%fd123, %fd1703, %fd1702, %fd1704;
	cvt.rn.f64.s32 	%fd1705, %r87;
	ld.param.f64 	%fd1706, [%rd1627+120];
	ld.param.f64 	%fd1707, [%rd1627+104];
	fma.rn.f64 	%fd124, %fd1706, %fd1705, %fd1707;
	cvt.rn.f64.s32 	%fd1708, %r86;
	ld.param.f64 	%fd1709, [%rd1627+144];
	ld.param.f64 	%fd1710, [%rd1627+128];
	fma.rn.f64 	%fd125, %fd1709, %fd1708, %fd1710;
	cvt.rn.f64.s32 	%fd1711, %r85;
	ld.param.f64 	%fd1712, [%rd1627+168];
	ld.param.f64 	%fd1713, [%rd1627+152];
	fma.rn.f64 	%fd126, %fd1712, %fd1711, %fd1713;
	cvt.rn.f64.s32 	%fd1714, %r84;
	ld.param.f64 	%fd1715, [%rd1627+192];
	ld.param.f64 	%fd1716, [%rd1627+176];
	fma.rn.f64 	%fd127, %fd1715, %fd1714, %fd1716;
	cvt.rn.f64.s32 	%fd1717, %r83;
	fma.rn.f64 	%fd128, %fd36, %fd1717, %fd37;
	cvt.rn.f64.s32 	%fd1718, %r82;
	ld.param.f64 	%fd1719, [%rd1627+224];
	fma.rn.f64 	%fd129, %fd35, %fd1718, %fd1719;
	ld.param.f64 	%fd1720, [%rd1627+248];
	fma.rn.f64 	%fd1721, %fd1720, %fd120, 0d0000000000000000;
	ld.param.f64 	%fd1722, [%rd1627+256];
	fma.rn.f64 	%fd1723, %fd1722, %fd121, %fd1721;
	ld.param.f64 	%fd1724, [%rd1627+264];
	fma.rn.f64 	%fd1725, %fd1724, %fd122, %fd1723;
	ld.param.f64 	%fd1726, [%rd1627+272];
	fma.rn.f64 	%fd1727, %fd1726, %fd123, %fd1725;
	ld.param.f64 	%fd1728, [%rd1627+280];
	fma.rn.f64 	%fd1729, %fd1728, %fd124, %fd1727;
	ld.param.f64 	%fd1730, [%rd1627+288];
	fma.rn.f64 	%fd1731, %fd1730, %fd125, %fd1729;
	ld.param.f64 	%fd1732, [%rd1627+296];
	fma.rn.f64 	%fd1733, %fd1732, %fd126, %fd1731;
	ld.param.f64 	%fd1734, [%rd1627+304];
	fma.rn.f64 	%fd1735, %fd1734, %fd127, %fd1733;
	ld.param.f64 	%fd1736, [%rd1627+312];
	fma.rn.f64 	%fd1737, %fd1736, %fd128, %fd1735;
	ld.param.f64 	%fd1738, [%rd1627+320];
	fma.rn.f64 	%fd1739, %fd1738, %fd129, %fd1737;
	ld.param.f64 	%fd1740, [%rd1627+328];
	sub.f64 	%fd1741, %fd1739, %fd1740;
	abs.f64 	%fd1742, %fd1741;
	mul.f64 	%fd1743, %fd1, %fd33;
	setp.gt.f64 	%p139, %fd1742, %fd1743;
	@%p139 bra 	$L__BB3_393;
	mov.u64 	%rd1629, %rd1105;
	ld.param.f64 	%fd1744, [%rd1629+344];
	fma.rn.f64 	%fd1745, %fd1744, %fd120, 0d0000000000000000;
	ld.param.f64 	%fd1746, [%rd1629+352];
	fma.rn.f64 	%fd1747, %fd1746, %fd121, %fd1745;
	ld.param.f64 	%fd1748, [%rd1629+360];
	fma.rn.f64 	%fd1749, %fd1748, %fd122, %fd1747;
	ld.param.f64 	%fd1750, [%rd1629+368];
	fma.rn.f64 	%fd1751, %fd1750, %fd123, %fd1749;
	ld.param.f64 	%fd1752, [%rd1629+376];
	fma.rn.f64 	%fd1753, %fd1752, %fd124, %fd1751;
	ld.param.f64 	%fd1754, [%rd1629+384];
	fma.rn.f64 	%fd1755, %fd1754, %fd125, %fd1753;
	ld.param.f64 	%fd1756, [%rd1629+392];
	fma.rn.f64 	%fd1757, %fd1756, %fd126, %fd1755;
	ld.param.f64 	%fd1758, [%rd1629+400];
	fma.rn.f64 	%fd1759, %fd1758, %fd127, %fd1757;
	ld.param.f64 	%fd1760, [%rd1629+408];
	fma.rn.f64 	%fd1761, %fd1760, %fd128, %fd1759;
	ld.param.f64 	%fd1762, [%rd1629+416];
	fma.rn.f64 	%fd1763, %fd1762, %fd129, %fd1761;
	ld.param.f64 	%fd1764, [%rd1629+424];
	sub.f64 	%fd1765, %fd1763, %fd1764;
	abs.f64 	%fd1766, %fd1765;
	mul.f64 	%fd1767, %fd1, %fd32;
	setp.gt.f64 	%p140, %fd1766, %fd1767;
	@%p140 bra 	$L__BB3_393;
	mov.u64 	%rd1631, %rd1105;
	ld.param.f64 	%fd1768, [%rd1631+440];
	fma.rn.f64 	%fd1769, %fd1768, %fd120, 0d0000000000000000;
	ld.param.f64 	%fd1770, [%rd1631+448];
	fma.rn.f64 	%fd1771, %fd1770, %fd121, %fd1769;
	ld.param.f64 	%fd1772, [%rd1631+456];
	fma.rn.f64 	%fd1773, %fd1772, %fd122, %fd1771;
	fma.rn.f64 	%fd1774, %fd31, %fd123, %fd1773;
	fma.rn.f64 	%fd1775, %fd30, %fd124, %fd1774;
	fma.rn.f64 	%fd1776, %fd29, %fd125, %fd1775;
	fma.rn.f64 	%fd1777, %fd28, %fd126, %fd1776;
	fma.rn.f64 	%fd1778, %fd27, %fd127, %fd1777;
	fma.rn.f64 	%fd1779, %fd26, %fd128, %fd1778;
	fma.rn.f64 	%fd1780, %fd25, %fd129, %fd1779;
	ld.param.f64 	%fd1781, [%rd1631+520];
	sub.f64 	%fd1782, %fd1780, %fd1781;
	abs.f64 	%fd1783, %fd1782;
	mul.f64 	%fd1784, %fd1, %fd24;
	setp.gt.f64 	%p141, %fd1783, %fd1784;
	@%p141 bra 	$L__BB3_393;
	mov.u64 	%rd1633, %rd1105;
	ld.param.f64 	%fd1785, [%rd1633+536];
	fma.rn.f64 	%fd1786, %fd1785, %fd120, 0d0000000000000000;
	ld.param.f64 	%fd1787, [%rd1633+544];
	fma.rn.f64 	%fd1788, %fd1787, %fd121, %fd1786;
	ld.param.f64 	%fd1789, [%rd1633+552];
	fma.rn.f64 	%fd1790, %fd1789, %fd122, %fd1788;
	ld.param.f64 	%fd1791, [%rd1633+560];
	fma.rn.f64 	%fd1792, %fd1791, %fd123, %fd1790;
	ld.param.f64 	%fd1793, [%rd1633+568];
	fma.rn.f64 	%fd1794, %fd1793, %fd124, %fd1792;
	ld.param.f64 	%fd1795, [%rd1633+576];
	fma.rn.f64 	%fd1796, %fd1795, %fd125, %fd1794;
	ld.param.f64 	%fd1797, [%rd1633+584];
	fma.rn.f64 	%fd1798, %fd1797, %fd126, %fd1796;
	ld.param.f64 	%fd1799, [%rd1633+592];
	fma.rn.f64 	%fd1800, %fd1799, %fd127, %fd1798;
	ld.param.f64 	%fd1801, [%rd1633+600];
	fma.rn.f64 	%fd1802, %fd1801, %fd128, %fd1800;
	ld.param.f64 	%fd1803, [%rd1633+608];
	fma.rn.f64 	%fd1804, %fd1803, %fd129, %fd1802;
	ld.param.f64 	%fd1805, [%rd1633+616];
	sub.f64 	%fd1806, %fd1804, %fd1805;
	abs.f64 	%fd1807, %fd1806;
	mul.f64 	%fd1808, %fd1, %fd22;
	setp.gt.f64 	%p142, %fd1807, %fd1808;
	@%p142 bra 	$L__BB3_393;
	mov.u64 	%rd1635, %rd1105;
	ld.param.f64 	%fd1809, [%rd1635+632];
	fma.rn.f64 	%fd1810, %fd1809, %fd120, 0d0000000000000000;
	ld.param.f64 	%fd1811, [%rd1635+640];
	fma.rn.f64 	%fd1812, %fd1811, %fd121, %fd1810;
	ld.param.f64 	%fd1813, [%rd1635+648];
	fma.rn.f64 	%fd1814, %fd1813, %fd122, %fd1812;
	ld.param.f64 	%fd1815, [%rd1635+656];
	fma.rn.f64 	%fd1816, %fd1815, %fd123, %fd1814;
	ld.param.f64 	%fd1817, [%rd1635+664];
	fma.rn.f64 	%fd1818, %fd1817, %fd124, %fd1816;
	ld.param.f64 	%fd1819, [%rd1635+672];
	fma.rn.f64 	%fd1820, %fd1819, %fd125, %fd1818;
	ld.param.f64 	%fd1821, [%rd1635+680];
	fma.rn.f64 	%fd1822, %fd1821, %fd126, %fd1820;
	ld.param.f64 	%fd1823, [%rd1635+688];
	fma.rn.f64 	%fd1824, %fd1823, %fd127, %fd1822;
	ld.param.f64 	%fd1825, [%rd1635+696];
	fma.rn.f64 	%fd1826, %fd1825, %fd128, %fd1824;
	ld.param.f64 	%fd1827, [%rd1635+704];
	fma.rn.f64 	%fd1828, %fd1827, %fd129, %fd1826;
	ld.param.f64 	%fd1829, [%rd1635+712];
	sub.f64 	%fd1830, %fd1828, %fd1829;
	abs.f64 	%fd1831, %fd1830;
	mul.f64 	%fd1832, %fd1, %fd21;
	setp.gt.f64 	%p143, %fd1831, %fd1832;
	@%p143 bra 	$L__BB3_393;
	mov.u64 	%rd1637, %rd1105;
	ld.param.f64 	%fd1833, [%rd1637+728];
	fma.rn.f64 	%fd1834, %fd1833, %fd120, 0d0000000000000000;
	ld.param.f64 	%fd1835, [%rd1637+736];
	fma.rn.f64 	%fd1836, %fd1835, %fd121, %fd1834;
	ld.param.f64 	%fd1837, [%rd1637+744];
	fma.rn.f64 	%fd1838, %fd1837, %fd122, %fd1836;
	ld.param.f64 	%fd1839, [%rd1637+752];
	fma.rn.f64 	%fd1840, %fd1839, %fd123, %fd1838;
	ld.param.f64 	%fd1841, [%rd1637+760];
	fma.rn.f64 	%fd1842, %fd1841, %fd124, %fd1840;
	ld.param.f64 	%fd1843, [%rd1637+768];
	fma.rn.f64 	%fd1844, %fd1843, %fd125, %fd1842;
	ld.param.f64 	%fd1845, [%rd1637+776];
	fma.rn.f64 	%fd1846, %fd1845, %fd126, %fd1844;
	ld.param.f64 	%fd1847, [%rd1637+784];
	fma.rn.f64 	%fd1848, %fd1847, %fd127, %fd1846;
	ld.param.f64 	%fd1849, [%rd1637+792];
	fma.rn.f64 	%fd1850, %fd1849, %fd128, %fd1848;
	ld.param.f64 	%fd1851, [%rd1637+800];
	fma.rn.f64 	%fd1852, %fd1851, %fd129, %fd1850;
	ld.param.f64 	%fd1853, [%rd1637+808];
	sub.f64 	%fd1854, %fd1852, %fd1853;
	abs.f64 	%fd1855, %fd1854;
	mul.f64 	%fd1856, %fd1, %fd20;
	setp.gt.f64 	%p144, %fd1855, %fd1856;
	@%p144 bra 	$L__BB3_393;
	mov.u64 	%rd1639, %rd1105;
	ld.param.f64 	%fd1857, [%rd1639+824];
	fma.rn.f64 	%fd1858, %fd1857, %fd120, 0d0000000000000000;
	ld.param.f64 	%fd1859, [%rd1639+832];
	fma.rn.f64 	%fd1860, %fd1859, %fd121, %fd1858;
	ld.param.f64 	%fd1861, [%rd1639+840];
	fma.rn.f64 	%fd1862, %fd1861, %fd122, %fd1860;
	ld.param.f64 	%fd1863, [%rd1639+848];
	fma.rn.f64 	%fd1864, %fd1863, %fd123, %fd1862;
	ld.param.f64 	%fd1865, [%rd1639+856];
	fma.rn.f64 	%fd1866, %fd1865, %fd124, %fd1864;
	ld.param.f64 	%fd1867, [%rd1639+864];
	fma.rn.f64 	%fd1868, %fd1867, %fd125, %fd1866;
	ld.param.f64 	%fd1869, [%rd1639+872];
	fma.rn.f64 	%fd1870, %fd1869, %fd126, %fd1868;
	ld.param.f64 	%fd1871, [%rd1639+880];
	fma.rn.f64 	%fd1872, %fd1871, %fd127, %fd1870;
	ld.param.f64 	%fd1873, [%rd1639+888];
	fma.rn.f64 	%fd1874, %fd1873, %fd128, %fd1872;
	ld.param.f64 	%fd1875, [%rd1639+896];
	fma.rn.f64 	%fd1876, %fd1875, %fd129, %fd1874;
	ld.param.f64 	%fd1877, [%rd1639+904];
	sub.f64 	%fd1878, %fd1876, %fd1877;
	abs.f64 	%fd1879, %fd1878;
	mul.f64 	%fd1880, %fd1, %fd19;
	setp.gt.f64 	%p145, %fd1879, %fd1880;
	@%p145 bra 	$L__BB3_393;
	mov.u64 	%rd1641, %rd1105;
	ld.param.f64 	%fd1881, [%rd1641+920];
	fma.rn.f64 	%fd1882, %fd1881, %fd120, 0d0000000000000000;
	ld.param.f64 	%fd1883, [%rd1641+928];
	fma.rn.f64 	%fd1884, %fd1883, %fd121, %fd1882;
	ld.param.f64 	%fd1885, [%rd1641+936];
	fma.rn.f64 	%fd1886, %fd1885, %fd122, %fd1884;
	ld.param.f64 	%fd1887, [%rd1641+944];
	fma.rn.f64 	%fd1888, %fd1887, %fd123, %fd1886;
	ld.param.f64 	%fd1889, [%rd1641+952];
	fma.rn.f64 	%fd1890, %fd1889, %fd124, %fd1888;
	ld.param.f64 	%fd1891, [%rd1641+960];
	fma.rn.f64 	%fd1892, %fd1891, %fd125, %fd1890;
	ld.param.f64 	%fd1893, [%rd1641+968];
	fma.rn.f64 	%fd1894, %fd1893, %fd126, %fd1892;
	fma.rn.f64 	%fd1895, %fd18, %fd127, %fd1894;
	fma.rn.f64 	%fd1896, %fd17, %fd128, %fd1895;
	fma.rn.f64 	%fd1897, %fd16, %fd129, %fd1896;
	sub.f64 	%fd1898, %fd1897, %fd15;
	abs.f64 	%fd1899, %fd1898;
	mul.f64 	%fd1900, %fd1, %fd14;
	setp.gt.f64 	%p146, %fd1899, %fd1900;
	@%p146 bra 	$L__BB3_393;
	mov.u64 	%rd1643, %rd1105;
	ld.param.f64 	%fd1901, [%rd1643+1016];
	fma.rn.f64 	%fd1902, %fd1901, %fd120, 0d0000000000000000;
	fma.rn.f64 	%fd1903, %fd12, %fd121, %fd1902;
	fma.rn.f64 	%fd1904, %fd11, %fd122, %fd1903;
	fma.rn.f64 	%fd1905, %fd10, %fd123, %fd1904;
	ld.param.f64 	%fd1906, [%rd1643+1048];
	fma.rn.f64 	%fd1907, %fd1906, %fd124, %fd1905;
	ld.param.f64 	%fd1908, [%rd1643+1056];
	fma.rn.f64 	%fd1909, %fd1908, %fd125, %fd1907;
	fma.rn.f64 	%fd1910, %fd9, %fd126, %fd1909;
	fma.rn.f64 	%fd1911, %fd8, %fd127, %fd1910;
	fma.rn.f64 	%fd1912, %fd7, %fd128, %fd1911;
	ld.param.f64 	%fd1913, [%rd1643+1088];
	fma.rn.f64 	%fd1914, %fd1913, %fd129, %fd1912;
	ld.param.f64 	%fd1915, [%rd1643+1096];
	sub.f64 	%fd1916, %fd1914, %fd1915;
	abs.f64 	%fd1917, %fd1916;
	mul.f64 	%fd1918, %fd1, %fd5;
	setp.gt.f64 	%p147, %fd1917, %fd1918;
	@%p147 bra 	$L__BB3_393;
	mov.u64 	%rd1645, %rd1105;
	ld.param.f64 	%fd1919, [%rd1645+1112];
	fma.rn.f64 	%fd1920, %fd1919, %fd120, 0d0000000000000000;
	ld.param.f64 	%fd1921, [%rd1645+1120];
	fma.rn.f64 	%fd1922, %fd1921, %fd121, %fd1920;
	ld.param.f64 	%fd1923, [%rd1645+1128];
	fma.rn.f64 	%fd1924, %fd1923, %fd122, %fd1922;
	ld.param.f64 	%fd1925, [%rd1645+1136];
	fma.rn.f64 	%fd1926, %fd1925, %fd123, %fd1924;
	ld.param.f64 	%fd1927, [%rd1645+1144];
	fma.rn.f64 	%fd1928, %fd1927, %fd124, %fd1926;
	ld.param.f64 	%fd1929, [%rd1645+1152];
	fma.rn.f64 	%fd1930, %fd1929, %fd125, %fd1928;
	ld.param.f64 	%fd1931, [%rd1645+1160];
	fma.rn.f64 	%fd1932, %fd1931, %fd126, %fd1930;
	ld.param.f64 	%fd1933, [%rd1645+1168];
	fma.rn.f64 	%fd1934, %fd1933, %fd127, %fd1932;
	ld.param.f64 	%fd1935, [%rd1645+1176];
	fma.rn.f64 	%fd1936, %fd1935, %fd128, %fd1934;
	ld.param.f64 	%fd1937, [%rd1645+1184];
	fma.rn.f64 	%fd1938, %fd1937, %fd129, %fd1936;
	ld.param.f64 	%fd1939, [%rd1645+1192];
	sub.f64 	%fd1940, %fd1938, %fd1939;
	abs.f64 	%fd1941, %fd1940;
	mul.f64 	%fd1942, %fd1, %fd2;
	setp.gt.f64 	%p148, %fd1941, %fd1942;
	@%p148 bra 	$L__BB3_393;
	mov.b64 	%rd2579, 1;
$L__BB3_393:
	add.s64 	%rd1647, %rd2479, %rd2459;
	add.s64 	%rd1648, %rd2499, %rd1647;
	add.s64 	%rd1649, %rd2519, %rd1648;
	add.s64 	%rd1650, %rd2539, %rd1649;
	add.s64 	%rd1651, %rd2559, %rd1650;
	add.s64 	%rd2742, %rd2579, %rd1651;
	mul.lo.s32 	%r566, %r182, 3584;
	mov.u32 	%r567, %ctaid.x;
	mul.lo.s32 	%r568, %r567, 3584;
	sub.s32 	%r569, %r181, %r568;
	setp.lt.u32 	%p149, %r569, %r566;
	@%p149 bra 	$L__BB3_737;
	mov.u64 	%rd1652, %rd1105;
	ld.param.s32 	%rd621, [%rd1652+1252];
	ld.param.s32 	%rd622, [%rd1652+1244];
	ld.param.s32 	%rd623, [%rd1652+1236];
	ld.param.s32 	%rd624, [%rd1652+1228];
	ld.param.s32 	%rd625, [%rd1652+1220];
	mul.f64 	%fd130, %fd1, %fd33;
	mul.f64 	%fd131, %fd1, %fd32;
	mul.f64 	%fd132, %fd1, %fd24;
	mul.f64 	%fd133, %fd1, %fd22;
	mul.f64 	%fd134, %fd1, %fd21;
	mul.f64 	%fd135, %fd1, %fd20;
	mul.f64 	%fd136, %fd1, %fd19;
	mul.f64 	%fd137, %fd1, %fd14;
	mul.f64 	%fd138, %fd1, %fd5;
	mul.f64 	%fd139, %fd1, %fd2;
	mov.u32 	%r570, %tid.x;
	mad.lo.s32 	%r571, %r182, 3584, %r570;
	mov.u32 	%r572, %ctaid.x;
	mul.lo.s32 	%r1274, %r572, 3584;
	add.s32 	%r1273, %r571, %r1274;
	add.s32 	%r573, %r181, -3584;
$L__BB3_395:
	mov.u64 	%rd1653, %rd1105;
	ld.param.f64 	%fd140, [%rd1653+8];
	ld.param.f64 	%fd141, [%rd1653+504];
	ld.param.f64 	%fd142, [%rd1653+1064];
	ld.param.f64 	%fd143, [%rd1653+1072];
	ld.param.f64 	%fd144, [%rd1653+1080];
	ld.param.f64 	%fd145, [%rd1653+512];
	mad.lo.s32 	%r1274, %r182, 3584, %r1274;
	setp.gt.u32 	%p150, %r1274, %r573;
	@%p150 bra 	$L__BB3_691;
	cvt.u64.u32 	%rd1655, %r1274;
	mov.u64 	%rd1656, %rd1105;
	ld.param.u64 	%rd1657, [%rd1656];
	add.s64 	%rd1658, %rd1657, %rd1655;
	mov.u32 	%r574, %tid.x;
	cvt.u64.u32 	%rd1659, %r574;
	add.s64 	%rd1660, %rd1658, %rd1659;
	ld.param.u64 	%rd1661, [%rd1656+1256];
	setp.ge.u64 	%p151, %rd1660, %rd1661;
	mov.b64 	%rd2600, 0;
	@%p151 bra 	$L__BB3_438;
	mov.u64 	%rd1662, %rd1105;
	ld.param.u64 	%rd1663, [%rd1662];
	cvt.u64.u32 	%rd1664, %r1274;
	add.s64 	%rd1665, %rd1663, %rd1664;
	mov.u32 	%r575, %tid.x;
	cvt.u64.u32 	%rd1666, %r575;
	add.s64 	%rd1667, %rd1665, %rd1666;
	or.b64  	%rd1668, %rd1667, %rd621;
	and.b64  	%rd1669, %rd1668, -4294967296;
	setp.ne.s64 	%p152, %rd1669, 0;
	@%p152 bra 	$L__BB3_399;
	cvt.u32.u64 	%r577, %rd621;
	mov.u64 	%rd1677, %rd1105;
	ld.param.u64 	%rd1678, [%rd1677];
	cvt.u64.u32 	%rd1679, %r1274;
	mov.u32 	%r578, %tid.x;
	cvt.u64.u32 	%rd1680, %r578;
	cvt.u32.u64 	%r579, %rd1679;
	cvt.u32.u64 	%r580, %rd1678;
	add.s32 	%r581, %r580, %r579;
	cvt.u32.u64 	%r582, %rd1680;
	add.s32 	%r583, %r581, %r582;
	div.u32 	%r584, %r583, %r577;
	mul.lo.s32 	%r585, %r584, %r577;
	sub.s32 	%r586, %r583, %r585;
	cvt.u64.u32 	%rd2581, %r584;
	cvt.u64.u32 	%rd2582, %r586;
	bra.uni 	$L__BB3_400;
$L__BB3_399:
	mov.u64 	%rd1670, %rd1105;
	ld.param.u64 	%rd1671, [%rd1670];
	cvt.u64.u32 	%rd1672, %r1274;
	add.s64 	%rd1673, %rd1671, %rd1672;
	mov.u32 	%r576, %tid.x;
	cvt.u64.u32 	%rd1674, %r576;
	add.s64 	%rd1675, %rd1673, %rd1674;
	div.u64 	%rd2581, %rd1675, %rd621;
	mul.lo.s64 	%rd1676, %rd2581, %rd621;
	sub.s64 	%rd2582, %rd1675, %rd1676;
$L__BB3_400:
	cvt.u32.u64 	%r96, %rd2582;
	or.b64  	%rd1681, %rd2581, %rd3;
	and.b64  	%rd1682, %rd1681, -4294967296;
	setp.ne.s64 	%p153, %rd1682, 0;
	@%p153 bra 	$L__BB3_402;
	cvt.u32.u64 	%r587, %rd3;
	cvt.u32.u64 	%r588, %rd2581;
	div.u32 	%r589, %r588, %r587;
	mul.lo.s32 	%r590, %r589, %r587;
	sub.s32 	%r591, %r588, %r590;
	cvt.u64.u32 	%rd2583, %r589;
	cvt.u64.u32 	%rd2584, %r591;
	bra.uni 	$L__BB3_403;
$L__BB3_402:
	div.u64 	%rd2583, %rd2581, %rd3;
	mul.lo.s64 	%rd1683, %rd2583, %rd3;
	sub.s64 	%rd2584, %rd2581, %rd1683;
$L__BB3_403:
	cvt.u32.u64 	%r97, %rd2584;
	or.b64  	%rd1684, %rd2583, %rd622;
	and.b64  	%rd1685, %rd1684, -4294967296;
	setp.ne.s64 	%p154, %rd1685, 0;
	@%p154 bra 	$L__BB3_405;
	cvt.u32.u64 	%r592, %rd622;
	cvt.u32.u64 	%r593, %rd2583;
	div.u32 	%r594, %r593, %r592;
	mul.lo.s32 	%r595, %r594, %r592;
	sub.s32 	%r596, %r593, %r595;
	cvt.u64.u32 	%rd2585, %r594;
	cvt.u64.u32 	%rd2586, %r596;
	bra.uni 	$L__BB3_406;
$L__BB3_405:
	div.u64 	%rd2585, %rd2583, %rd622;
	mul.lo.s64 	%rd1686, %rd2585, %rd622;
	sub.s64 	%rd2586, %rd2583, %rd1686;
$L__BB3_406:
	cvt.u32.u64 	%r98, %rd2586;
	or.b64  	%rd1687, %rd2585, %rd5;
	and.b64  	%rd1688, %rd1687, -4294967296;
	setp.ne.s64 	%p155, %rd1688, 0;
	@%p155 bra 	$L__BB3_408;
	cvt.u32.u64 	%r597, %rd5;
	cvt.u32.u64 	%r598, %rd2585;
	div.u32 	%r599, %r598, %r597;
	mul.lo.s32 	%r600, %r599, %r597;
	sub.s32 	%r601, %r598, %r600;
	cvt.u64.u32 	%rd2587, %r599;
	cvt.u64.u32 	%rd2588, %r601;
	bra.uni 	$L__BB3_409;
$L__BB3_408:
	div.u64 	%rd2587, %rd2585, %rd5;
	mul.lo.s64 	%rd1689, %rd2587, %rd5;
	sub.s64 	%rd2588, %rd2585, %rd1689;
$L__BB3_409:
	cvt.u32.u64 	%r99, %rd2588;
	or.b64  	%rd1690, %rd2587, %rd623;
	and.b64  	%rd1691, %rd1690, -4294967296;
	setp.ne.s64 	%p156, %rd1691, 0;
	@%p156 bra 	$L__BB3_411;
	cvt.u32.u64 	%r602, %rd623;
	cvt.u32.u64 	%r603, %rd2587;
	div.u32 	%r604, %r603, %r602;
	mul.lo.s32 	%r605, %r604, %r602;
	sub.s32 	%r606, %r603, %r605;
	cvt.u64.u32 	%rd2589, %r604;
	cvt.u64.u32 	%rd2590, %r606;
	bra.uni 	$L__BB3_412;
$L__BB3_411:
	div.u64 	%rd2589, %rd2587, %rd623;
	mul.lo.s64 	%rd1692, %rd2589, %rd623;
	sub.s64 	%rd2590, %rd2587, %rd1692;
$L__BB3_412:
	cvt.u32.u64 	%r100, %rd2590;
	or.b64  	%rd1693, %rd2589, %rd7;
	and.b64  	%rd1694, %rd1693, -4294967296;
	setp.ne.s64 	%p157, %rd1694, 0;
	@%p157 bra 	$L__BB3_414;
	cvt.u32.u64 	%r607, %rd7;
	cvt.u32.u64 	%r608, %rd2589;
	div.u32 	%r609, %r608, %r607;
	mul.lo.s32 	%r610, %r609, %r607;
	sub.s32 	%r611, %r608, %r610;
	cvt.u64.u32 	%rd2591, %r609;
	cvt.u64.u32 	%rd2592, %r611;
	bra.uni 	$L__BB3_415;
$L__BB3_414:
	div.u64 	%rd2591, %rd2589, %rd7;
	mul.lo.s64 	%rd1695, %rd2591, %rd7;
	sub.s64 	%rd2592, %rd2589, %rd1695;
$L__BB3_415:
	cvt.u32.u64 	%r101, %rd2592;
	or.b64  	%rd1696, %rd2591, %rd624;
	and.b64  	%rd1697, %rd1696, -4294967296;
	setp.ne.s64 	%p158, %rd1697, 0;
	@%p158 bra 	$L__BB3_417;
	cvt.u32.u64 	%r612, %rd624;
	cvt.u32.u64 	%r613, %rd2591;
	div.u32 	%r614, %r613, %r612;
	mul.lo.s32 	%r615, %r614, %r612;
	sub.s32 	%r616, %r613, %r615;
	cvt.u64.u32 	%rd2593, %r614;
	cvt.u64.u32 	%rd2594, %r616;
	bra.uni 	$L__BB3_418;
$L__BB3_417:
	div.u64 	%rd2593, %rd2591, %rd624;
	mul.lo.s64 	%rd1698, %rd2593, %rd624;
	sub.s64 	%rd2594, %rd2591, %rd1698;
$L__BB3_418:
	cvt.u32.u64 	%r102, %rd2594;
	or.b64  	%rd1699, %rd2593, %rd9;
	and.b64  	%rd1700, %rd1699, -4294967296;
	setp.ne.s64 	%p159, %rd1700, 0;
	@%p159 bra 	$L__BB3_420;
	cvt.u32.u64 	%r617, %rd9;
	cvt.u32.u64 	%r618, %rd2593;
	div.u32 	%r619, %r618, %r617;
	mul.lo.s32 	%r620, %r619, %r617;
	sub.s32 	%r621, %r618, %r620;
	cvt.u64.u32 	%rd2595, %r619;
	cvt.u64.u32 	%rd2596, %r621;
	bra.uni 	$L__BB3_421;
$L__BB3_420:
	div.u64 	%rd2595, %rd2593, %rd9;
	mul.lo.s64 	%rd1701, %rd2595, %rd9;
	sub.s64 	%rd2596, %rd2593, %rd1701;
$L__BB3_421:
	cvt.u32.u64 	%r103, %rd2596;
	or.b64  	%rd1702, %rd2595, %rd625;
	and.b64  	%rd1703, %rd1702, -4294967296;
	setp.ne.s64 	%p160, %rd1703, 0;
	@%p160 bra 	$L__BB3_423;
	cvt.u32.u64 	%r622, %rd625;
	cvt.u32.u64 	%r623, %rd2595;
	div.u32 	%r624, %r623, %r622;
	mul.lo.s32 	%r625, %r624, %r622;
	sub.s32 	%r626, %r623, %r625;
	cvt.u64.u32 	%rd2597, %r624;
	cvt.u64.u32 	%rd2598, %r626;
	bra.uni 	$L__BB3_424;
$L__BB3_423:
	div.u64 	%rd2597, %rd2595, %rd625;
	mul.lo.s64 	%rd1704, %rd2597, %rd625;
	sub.s64 	%rd2598, %rd2595, %rd1704;
$L__BB3_424:
	cvt.u32.u64 	%r104, %rd2598;
	or.b64  	%rd1705, %rd2597, %rd11;
	and.b64  	%rd1706, %rd1705, -4294967296;
	setp.ne.s64 	%p161, %rd1706, 0;
	@%p161 bra 	$L__BB3_426;
	cvt.u32.u64 	%r627, %rd11;
	cvt.u32.u64 	%r628, %rd2597;
	rem.u32 	%r629, %r628, %r627;
	cvt.u64.u32 	%rd2599, %r629;
	bra.uni 	$L__BB3_427;
$L__BB3_426:
	rem.u64 	%rd2599, %rd2597, %rd11;
$L__BB3_427:
	cvt.u32.u64 	%r630, %rd2599;
	cvt.rn.f64.s32 	%fd1943, %r630;
	fma.rn.f64 	%fd146, %fd38, %fd1943, %fd140;
	cvt.rn.f64.s32 	%fd1944, %r104;
	mov.u64 	%rd1708, %rd1105;
	ld.param.f64 	%fd1945, [%rd1708+48];
	ld.param.f64 	%fd1946, [%rd1708+32];
	fma.rn.f64 	%fd147, %fd1945, %fd1944, %fd1946;
	cvt.rn.f64.s32 	%fd1947, %r103;
	ld.param.f64 	%fd1948, [%rd1708+72];
	ld.param.f64 	%fd1949, [%rd1708+56];
	fma.rn.f64 	%fd148, %fd1948, %fd1947, %fd1949;
	cvt.rn.f64.s32 	%fd1950, %r102;
	ld.param.f64 	%fd1951, [%rd1708+96];
	ld.param.f64 	%fd1952, [%rd1708+80];
	fma.rn.f64 	%fd149, %fd1951, %fd1950, %fd1952;
	cvt.rn.f64.s32 	%fd1953, %r101;
	ld.param.f64 	%fd1954, [%rd1708+120];
	ld.param.f64 	%fd1955, [%rd1708+104];
	fma.rn.f64 	%fd150, %fd1954, %fd1953, %fd1955;
	cvt.rn.f64.s32 	%fd1956, %r100;
	ld.param.f64 	%fd1957, [%rd1708+144];
	ld.param.f64 	%fd1958, [%rd1708+128];
	fma.rn.f64 	%fd151, %fd1957, %fd1956, %fd1958;
	cvt.rn.f64.s32 	%fd1959, %r99;
	ld.param.f64 	%fd1960, [%rd1708+168];
	ld.param.f64 	%fd1961, [%rd1708+152];
	fma.rn.f64 	%fd152, %fd1960, %fd1959, %fd1961;
	cvt.rn.f64.s32 	%fd1962, %r98;
	ld.param.f64 	%fd1963, [%rd1708+192];
	ld.param.f64 	%fd1964, [%rd1708+176];
	fma.rn.f64 	%fd153, %fd1963, %fd1962, %fd1964;
	cvt.rn.f64.s32 	%fd1965, %r97;
	fma.rn.f64 	%fd154, %fd36, %fd1965, %fd37;
	cvt.rn.f64.s32 	%fd1966, %r96;
	ld.param.f64 	%fd1967, [%rd1708+224];
	fma.rn.f64 	%fd155, %fd35, %fd1966, %fd1967;
	ld.param.f64 	%fd1968, [%rd1708+248];
	fma.rn.f64 	%fd1969, %fd1968, %fd146, 0d0000000000000000;
	ld.param.f64 	%fd1970, [%rd1708+256];
	fma.rn.f64 	%fd1971, %fd1970, %fd147, %fd1969;
	ld.param.f64 	%fd1972, [%rd1708+264];
	fma.rn.f64 	%fd1973, %fd1972, %fd148, %fd1971;
	ld.param.f64 	%fd1974, [%rd1708+272];
	fma.rn.f64 	%fd1975, %fd1974, %fd149, %fd1973;
	ld.param.f64 	%fd1976, [%rd1708+280];
	fma.rn.f64 	%fd1977, %fd1976, %fd150, %fd1975;
	ld.param.f64 	%fd1978, [%rd1708+288];
	fma.rn.f64 	%fd1979, %fd1978, %fd151, %fd1977;
	ld.param.f64 	%fd1980, [%rd1708+296];
	fma.rn.f64 	%fd1981, %fd1980, %fd152, %fd1979;
	ld.param.f64 	%fd1982, [%rd1708+304];
	fma.rn.f64 	%fd1983, %fd1982, %fd153, %fd1981;
	ld.param.f64 	%fd1984, [%rd1708+312];
	fma.rn.f64 	%fd1985, %fd1984, %fd154, %fd1983;
	ld.param.f64 	%fd1986, [%rd1708+320];
	fma.rn.f64 	%fd1987, %fd1986, %fd155, %fd1985;
	ld.param.f64 	%fd1988, [%rd1708+328];
	sub.f64 	%fd1989, %fd1987, %fd1988;
	abs.f64 	%fd1990, %fd1989;
	setp.gt.f64 	%p162, %fd1990, %fd130;
	@%p162 bra 	$L__BB3_438;
	mov.u64 	%rd1710, %rd1105;
	ld.param.f64 	%fd1991, [%rd1710+344];
	fma.rn.f64 	%fd1992, %fd1991, %fd146, 0d0000000000000000;
	ld.param.f64 	%fd1993, [%rd1710+352];
	fma.rn.f64 	%fd1994, %fd1993, %fd147, %fd1992;
	ld.param.f64 	%fd1995, [%rd1710+360];
	fma.rn.f64 	%fd1996, %fd1995, %fd148, %fd1994;
	ld.param.f64 	%fd1997, [%rd1710+368];
	fma.rn.f64 	%fd1998, %fd1997, %fd149, %fd1996;
	ld.param.f64 	%fd1999, [%rd1710+376];
	fma.rn.f64 	%fd2000, %fd1999, %fd150, %fd1998;
	ld.param.f64 	%fd2001, [%rd1710+384];
	fma.rn.f64 	%fd2002, %fd2001, %fd151, %fd2000;
	ld.param.f64 	%fd2003, [%rd1710+392];
	fma.rn.f64 	%fd2004, %fd2003, %fd152, %fd2002;
	ld.param.f64 	%fd2005, [%rd1710+400];
	fma.rn.f64 	%fd2006, %fd2005, %fd153, %fd2004;
	ld.param.f64 	%fd2007, [%rd1710+408];
	fma.rn.f64 	%fd2008, %fd2007, %fd154, %fd2006;
	ld.param.f64 	%fd2009, [%rd1710+416];
	fma.rn.f64 	%fd2010, %fd2009, %fd155, %fd2008;
	ld.param.f64 	%fd2011, [%rd1710+424];
	sub.f64 	%fd2012, %fd2010, %fd2011;
	abs.f64 	%fd2013, %fd2012;
	setp.gt.f64 	%p163, %fd2013, %fd131;
	@%p163 bra 	$L__BB3_438;
	mov.u64 	%rd1712, %rd1105;
	ld.param.f64 	%fd2014, [%rd1712+440];
	fma.rn.f64 	%fd2015, %fd2014, %fd146, 0d0000000000000000;
	ld.param.f64 	%fd2016, [%rd1712+448];
	fma.rn.f64 	%fd2017, %fd2016, %fd147, %fd2015;
	ld.param.f64 	%fd2018, [%rd1712+456];
	fma.rn.f64 	%fd2019, %fd2018, %fd148, %fd2017;
	fma.rn.f64 	%fd2020, %fd31, %fd149, %fd2019;
	fma.rn.f64 	%fd2021, %fd30, %fd150, %fd2020;
	fma.rn.f64 	%fd2022, %fd29, %fd151, %fd2021;
	fma.rn.f64 	%fd2023, %fd28, %fd152, %fd2022;
	fma.rn.f64 	%fd2024, %fd27, %fd153, %fd2023;
	fma.rn.f64 	%fd2025, %fd141, %fd154, %fd2024;
	fma.rn.f64 	%fd2026, %fd145, %fd155, %fd2025;
	ld.param.f64 	%fd2027, [%rd1712+520];
	sub.f64 	%fd2028, %fd2026, %fd2027;
	abs.f64 	%fd2029, %fd2028;
	setp.gt.f64 	%p164, %fd2029, %fd132;
	@%p164 bra 	$L__BB3_438;
	mov.u64 	%rd1714, %rd1105;
	ld.param.f64 	%fd2030, [%rd1714+536];
	fma.rn.f64 	%fd2031, %fd2030, %fd146, 0d0000000000000000;
	ld.param.f64 	%fd2032, [%rd1714+544];
	fma.rn.f64 	%fd2033, %fd2032, %fd147, %fd2031;
	ld.param.f64 	%fd2034, [%rd1714+552];
	fma.rn.f64 	%fd2035, %fd2034, %fd148, %fd2033;
	ld.param.f64 	%fd2036, [%rd1714+560];
	fma.rn.f64 	%fd2037, %fd2036, %fd149, %fd2035;
	ld.param.f64 	%fd2038, [%rd1714+568];
	fma.rn.f64 	%fd2039, %fd2038, %fd150, %fd2037;
	ld.param.f64 	%fd2040, [%rd1714+576];
	fma.rn.f64 	%fd2041, %fd2040, %fd151, %fd2039;
	ld.param.f64 	%fd2042, [%rd1714+584];
	fma.rn.f64 	%fd2043, %fd2042, %fd152, %fd2041;
	ld.param.f64 	%fd2044, [%rd1714+592];
	fma.rn.f64 	%fd2045, %fd2044, %fd153, %fd2043;
	ld.param.f64 	%fd2046, [%rd1714+600];
	fma.rn.f64 	%fd2047, %fd2046, %fd154, %fd2045;
	ld.param.f64 	%fd2048, [%rd1714+608];
	fma.rn.f64 	%fd2049, %fd2048, %fd155, %fd2047;
	ld.param.f64 	%fd2050, [%rd1714+616];
	sub.f64 	%fd2051, %fd2049, %fd2050;
	abs.f64 	%fd2052, %fd2051;
	setp.gt.f64 	%p165, %fd2052, %fd133;
	@%p165 bra 	$L__BB3_438;
	mov.u64 	%rd1716, %rd1105;
	ld.param.f64 	%fd2053, [%rd1716+632];
	fma.rn.f64 	%fd2054, %fd2053, %fd146, 0d0000000000000000;
	ld.param.f64 	%fd2055, [%rd1716+640];
	fma.rn.f64 	%fd2056, %fd2055, %fd147, %fd2054;
	ld.param.f64 	%fd2057, [%rd1716+648];
	fma.rn.f64 	%fd2058, %fd2057, %fd148, %fd2056;
	ld.param.f64 	%fd2059, [%rd1716+656];
	fma.rn.f64 	%fd2060, %fd2059, %fd149, %fd2058;
	ld.param.f64 	%fd2061, [%rd1716+664];
	fma.rn.f64 	%fd2062, %fd2061, %fd150, %fd2060;
	ld.param.f64 	%fd2063, [%rd1716+672];
	fma.rn.f64 	%fd2064, %fd2063, %fd151, %fd2062;
	ld.param.f64 	%fd2065, [%rd1716+680];
	fma.rn.f64 	%fd2066, %fd2065, %fd152, %fd2064;
	ld.param.f64 	%fd2067, [%rd1716+688];
	fma.rn.f64 	%fd2068, %fd2067, %fd153, %fd2066;
	ld.param.f64 	%fd2069, [%rd1716+696];
	fma.rn.f64 	%fd2070, %fd2069, %fd154, %fd2068;
	ld.param.f64 	%fd2071, [%rd1716+704];
	fma.rn.f64 	%fd2072, %fd2071, %fd155, %fd2070;
	ld.param.f64 	%fd2073, [%rd1716+712];
	sub.f64 	%fd2074, %fd2072, %fd2073;
	abs.f64 	%fd2075, %fd2074;
	setp.gt.f64 	%p166, %fd2075, %fd134;
	@%p166 bra 	$L__BB3_438;
	mov.u64 	%rd1718, %rd1105;
	ld.param.f64 	%fd2076, [%rd1718+728];
	fma.rn.f64 	%fd2077, %fd2076, %fd146, 0d0000000000000000;
	ld.param.f64 	%fd2078, [%rd1718+736];
	fma.rn.f64 	%fd2079, %fd2078, %fd147, %fd2077;
	ld.param.f64 	%fd2080, [%rd1718+744];
	fma.rn.f64 	%fd2081, %fd2080, %fd148, %fd2079;
	ld.param.f64 	%fd2082, [%rd1718+752];
	fma.rn.f64 	%fd2083, %fd2082, %fd149, %fd2081;
	ld.param.f64 	%fd2084, [%rd1718+760];
	fma.rn.f64 	%fd2085, %fd2084, %fd150, %fd2083;
	ld.param.f64 	%fd2086, [%rd1718+768];
	fma.rn.f64 	%fd2087, %fd2086, %fd151, %fd2085;
	ld.param.f64 	%fd2088, [%rd1718+776];
	fma.rn.f64 	%fd2089, %fd2088, %fd152, %fd2087;
	ld.param.f64 	%fd2090, [%rd1718+784];
	fma.rn.f64 	%fd2091, %fd2090, %fd153, %fd2089;
	ld.param.f64 	%fd2092, [%rd1718+792];
	fma.rn.f64 	%fd2093, %fd2092, %fd154, %fd2091;
	ld.param.f64 	%fd2094, [%rd1718+800];
	fma.rn.f64 	%fd2095, %fd2094, %fd155, %fd2093;
	ld.param.f64 	%fd2096, [%rd1718+808];
	sub.f64 	%fd2097, %fd2095, %fd2096;
	abs.f64 	%fd2098, %fd2097;
	setp.gt.f64 	%p167, %fd2098, %fd135;
	@%p167 bra 	$L__BB3_438;
	mov.u64 	%rd1720, %rd1105;
	ld.param.f64 	%fd2099, [%rd1720+824];
	fma.rn.f64 	%fd2100, %fd2099, %fd146, 0d0000000000000000;
	ld.param.f64 	%fd2101, [%rd1720+832];
	fma.rn.f64 	%fd2102, %fd2101, %fd147, %fd2100;
	ld.param.f64 	%fd2103, [%rd1720+840];
	fma.rn.f64 	%fd2104, %fd2103, %fd148, %fd2102;
	ld.param.f64 	%fd2105, [%rd1720+848];
	fma.rn.f64 	%fd2106, %fd2105, %fd149, %fd2104;
	ld.param.f64 	%fd2107, [%rd1720+856];
	fma.rn.f64 	%fd2108, %fd2107, %fd150, %fd2106;
	ld.param.f64 	%fd2109, [%rd1720+864];
	fma.rn.f64 	%fd2110, %fd2109, %fd151, %fd2108;
	ld.param.f64 	%fd2111, [%rd1720+872];
	fma.rn.f64 	%fd2112, %fd2111, %fd152, %fd2110;
	ld.param.f64 	%fd2113, [%rd1720+880];
	fma.rn.f64 	%fd2114, %fd2113, %fd153, %fd2112;
	ld.param.f64 	%fd2115, [%rd1720+888];
	fma.rn.f64 	%fd2116, %fd2115, %fd154, %fd2114;
	ld.param.f64 	%fd2117, [%rd1720+896];
	fma.rn.f64 	%fd2118, %fd2117, %fd155, %fd2116;
	ld.param.f64 	%fd2119, [%rd1720+904];
	sub.f64 	%fd2120, %fd2118, %fd2119;
	abs.f64 	%fd2121, %fd2120;
	setp.gt.f64 	%p168, %fd2121, %fd136;
	@%p168 bra 	$L__BB3_438;
	mov.u64 	%rd1722, %rd1105;
	ld.param.f64 	%fd2122, [%rd1722+920];
	fma.rn.f64 	%fd2123, %fd2122, %fd146, 0d0000000000000000;
	ld.param.f64 	%fd2124, [%rd1722+928];
	fma.rn.f64 	%fd2125, %fd2124, %fd147, %fd2123;
	ld.param.f64 	%fd2126, [%rd1722+936];
	fma.rn.f64 	%fd2127, %fd2126, %fd148, %fd2125;
	ld.param.f64 	%fd2128, [%rd1722+944];
	fma.rn.f64 	%fd2129, %fd2128, %fd149, %fd2127;
	ld.param.f64 	%fd2130, [%rd1722+952];
	fma.rn.f64 	%fd2131, %fd2130, %fd150, %fd2129;
	ld.param.f64 	%fd2132, [%rd1722+960];
	fma.rn.f64 	%fd2133, %fd2132, %fd151, %fd2131;
	ld.param.f64 	%fd2134, [%rd1722+968];
	fma.rn.f64 	%fd2135, %fd2134, %fd152, %fd2133;
	fma.rn.f64 	%fd2136, %fd18, %fd153, %fd2135;
	fma.rn.f64 	%fd2137, %fd17, %fd154, %fd2136;
	fma.rn.f64 	%fd2138, %fd16, %fd155, %fd2137;
	sub.f64 	%fd2139, %fd2138, %fd15;
	abs.f64 	%fd2140, %fd2139;
	setp.gt.f64 	%p169, %fd2140, %fd137;
	@%p169 bra 	$L__BB3_438;
	mov.u64 	%rd1724, %rd1105;
	ld.param.f64 	%fd2141, [%rd1724+1016];
	fma.rn.f64 	%fd2142, %fd2141, %fd146, 0d0000000000000000;
	fma.rn.f64 	%fd2143, %fd12, %fd147, %fd2142;
	fma.rn.f64 	%fd2144, %fd11, %fd148, %fd2143;
	fma.rn.f64 	%fd2145, %fd10, %fd149, %fd2144;
	ld.param.f64 	%fd2146, [%rd1724+1048];
	fma.rn.f64 	%fd2147, %fd2146, %fd150, %fd2145;
	ld.param.f64 	%fd2148, [%rd1724+1056];
	fma.rn.f64 	%fd2149, %fd2148, %fd151, %fd2147;
	fma.rn.f64 	%fd2150, %fd142, %fd152, %fd2149;
	fma.rn.f64 	%fd2151, %fd143, %fd153, %fd2150;
	fma.rn.f64 	%fd2152, %fd144, %fd154, %fd2151;
	ld.param.f64 	%fd2153, [%rd1724+1088];
	fma.rn.f64 	%fd2154, %fd2153, %fd155, %fd2152;
	ld.param.f64 	%fd2155, [%rd1724+1096];
	sub.f64 	%fd2156, %fd2154, %fd2155;
	abs.f64 	%fd2157, %fd2156;
	setp.gt.f64 	%p170, %fd2157, %fd138;
	@%p170 bra 	$L__BB3_438;
	mov.u64 	%rd1726, %rd1105;
	ld.param.f64 	%fd2158, [%rd1726+1112];
	fma.rn.f64 	%fd2159, %fd2158, %fd146, 0d0000000000000000;
	ld.param.f64 	%fd2160, [%rd1726+1120];
	fma.rn.f64 	%fd2161, %fd2160, %fd147, %fd2159;
	ld.param.f64 	%fd2162, [%rd1726+1128];
	fma.rn.f64 	%fd2163, %fd2162, %fd148, %fd2161;
	ld.param.f64 	%fd2164, [%rd1726+1136];
	fma.rn.f64 	%fd2165, %fd2164, %fd149, %fd2163;
	ld.param.f64 	%fd2166, [%rd1726+1144];
	fma.rn.f64 	%fd2167, %fd2166, %fd150, %fd2165;
	ld.param.f64 	%fd2168, [%rd1726+1152];
	fma.rn.f64 	%fd2169, %fd2168, %fd151, %fd2167;
	ld.param.f64 	%fd2170, [%rd1726+1160];
	fma.rn.f64 	%fd2171, %fd2170, %fd152, %fd2169;
	ld.param.f64 	%fd2172, [%rd1726+1168];
	fma.rn.f64 	%fd2173, %fd2172, %fd153, %fd2171;
	ld.param.f64 	%fd2174, [%rd1726+1176];
	fma.rn.f64 	%fd2175, %fd2174, %fd154, %fd2173;
	ld.param.f64 	%fd2176, [%rd1726+1184];
	fma.rn.f64 	%fd2177, %fd2176, %fd155, %fd2175;
	ld.param.f64 	%fd2178, [%rd1726+1192];
	sub.f64 	%fd2179, %fd2177, %fd2178;
	abs.f64 	%fd2180, %fd2179;
	setp.gt.f64 	%p171, %fd2180, %fd139;
	@%p171 bra 	$L__BB3_438;
	mov.b64 	%rd2600, 1;
$L__BB3_438:
	mov.u64 	%rd1729, %rd1105;
	ld.param.u64 	%rd1730, [%rd1729];
	cvt.u64.u32 	%rd1731, %r1274;
	add.s64 	%rd1732, %rd1730, %rd1731;
	mov.u32 	%r631, %tid.x;
	cvt.u64.u32 	%rd1733, %r631;
	add.s64 	%rd1734, %rd1732, %rd1733;
	add.s64 	%rd685, %rd1734, 512;
	ld.param.u64 	%rd1735, [%rd1729+1256];
	setp.ge.u64 	%p172, %rd685, %rd1735;
	mov.b64 	%rd2620, 0;
	@%p172 bra 	$L__BB3_480;
	or.b64  	%rd1736, %rd685, %rd621;
	and.b64  	%rd1737, %rd1736, -4294967296;
	setp.ne.s64 	%p173, %rd1737, 0;
	@%p173 bra 	$L__BB3_441;
	cvt.u32.u64 	%r632, %rd621;
	cvt.u32.u64 	%r633, %rd685;
	div.u32 	%r634, %r633, %r632;
	mul.lo.s32 	%r635, %r634, %r632;
	sub.s32 	%r636, %r633, %r635;
	cvt.u64.u32 	%rd2601, %r634;
	cvt.u64.u32 	%rd2602, %r636;
	bra.uni 	$L__BB3_442;
$L__BB3_441:
	div.u64 	%rd2601, %rd685, %rd621;
	mul.lo.s64 	%rd1738, %rd2601, %rd621;
	sub.s64 	%rd2602, %rd685, %rd1738;
$L__BB3_442:
	cvt.u32.u64 	%r105, %rd2602;
	or.b64  	%rd1739, %rd2601, %rd3;
	and.b64  	%rd1740, %rd1739, -4294967296;
	setp.ne.s64 	%p174, %rd1740, 0;
	@%p174 bra 	$L__BB3_444;
	cvt.u32.u64 	%r637, %rd3;
	cvt.u32.u64 	%r638, %rd2601;
	div.u32 	%r639, %r638, %r637;
	mul.lo.s32 	%r640, %r639, %r637;
	sub.s32 	%r641, %r638, %r640;
	cvt.u64.u32 	%rd2603, %r639;
	cvt.u64.u32 	%rd2604, %r641;
	bra.uni 	$L__BB3_445;
$L__BB3_444:
	div.u64 	%rd2603, %rd2601, %rd3;
	mul.lo.s64 	%rd1741, %rd2603, %rd3;
	sub.s64 	%rd2604, %rd2601, %rd1741;
$L__BB3_445:
	cvt.u32.u64 	%r106, %rd2604;
	or.b64  	%rd1742, %rd2603, %rd622;
	and.b64  	%rd1743, %rd1742, -4294967296;
	setp.ne.s64 	%p175, %rd1743, 0;
	@%p175 bra 	$L__BB3_447;
	cvt.u32.u64 	%r642, %rd622;
	cvt.u32.u64 	%r643, %rd2603;
	div.u32 	%r644, %r643, %r642;
	mul.lo.s32 	%r645, %r644, %r642;
	sub.s32 	%r646, %r643, %r645;
	cvt.u64.u32 	%rd2605, %r644;
	cvt.u64.u32 	%rd2606, %r646;
	bra.uni 	$L__BB3_448;
$L__BB3_447:
	div.u64 	%rd2605, %rd2603, %rd622;
	mul.lo.s64 	%rd1744, %rd2605, %rd622;
	sub.s64 	%rd2606, %rd2603, %rd1744;
$L__BB3_448:
	cvt.u32.u64 	%r107, %rd2606;
	or.b64  	%rd1745, %rd2605, %rd5;
	and.b64  	%rd1746, %rd1745, -4294967296;
	setp.ne.s64 	%p176, %rd1746, 0;
	@%p176 bra 	$L__BB3_450;
	cvt.u32.u64 	%r647, %rd5;
	cvt.u32.u64 	%r648, %rd2605;
	div.u32 	%r649, %r648, %r647;
	mul.lo.s32 	%r650, %r649, %r647;
	sub.s32 	%r651, %r648, %r650;
	cvt.u64.u32 	%rd2607, %r649;
	cvt.u64.u32 	%rd2608, %r651;
	bra.uni 	$L__BB3_451;
$L__BB3_450:
	div.u64 	%rd2607, %rd2605, %rd5;
	mul.lo.s64 	%rd1747, %rd2607, %rd5;
	sub.s64 	%rd2608, %rd2605, %rd1747;
$L__BB3_451:
	cvt.u32.u64 	%r108, %rd2608;
	or.b64  	%rd1748, %rd2607, %rd623;
	and.b64  	%rd1749, %rd1748, -4294967296;
	setp.ne.s64 	%p177, %rd1749, 0;
	@%p177 bra 	$L__BB3_453;
	cvt.u32.u64 	%r652, %rd623;
	cvt.u32.u64 	%r653, %rd2607;
	div.u32 	%r654, %r653, %r652;
	mul.lo.s32 	%r655, %r654, %r652;
	sub.s32 	%r656, %r653, %r655;
	cvt.u64.u32 	%rd2609, %r654;
	cvt.u64.u32 	%rd2610, %r656;
	bra.uni 	$L__BB3_454;
$L__BB3_453:
	div.u64 	%rd2609, %rd2607, %rd623;
	mul.lo.s64 	%rd1750, %rd2609, %rd623;
	sub.s64 	%rd2610, %rd2607, %rd1750;
$L__BB3_454:
	cvt.u32.u64 	%r109, %rd2610;
	or.b64  	%rd1751, %rd2609, %rd7;
	and.b64  	%rd1752, %rd1751, -4294967296;
	setp.ne.s64 	%p178, %rd1752, 0;
	@%p178 bra 	$L__BB3_456;
	cvt.u32.u64 	%r657, %rd7;
	cvt.u32.u64 	%r658, %rd2609;
	div.u32 	%r659, %r658, %r657;
	mul.lo.s32 	%r660, %r659, %r657;
	sub.s32 	%r661, %r658, %r660;
	cvt.u64.u32 	%rd2611, %r659;
	cvt.u64.u32 	%rd2612, %r661;
	bra.uni 	$L__BB3_457;
$L__BB3_456:
	div.u64 	%rd2611, %rd2609, %rd7;
	mul.lo.s64 	%rd1753, %rd2611, %rd7;
	sub.s64 	%rd2612, %rd2609, %rd1753;
$L__BB3_457:
	cvt.u32.u64 	%r110, %rd2612;
	or.b64  	%rd1754, %rd2611, %rd624;
	and.b64  	%rd1755, %rd1754, -4294967296;
	setp.ne.s64 	%p179, %rd1755, 0;
	@%p179 bra 	$L__BB3_459;
	cvt.u32.u64 	%r662, %rd624;
	cvt.u32.u64 	%r663, %rd2611;
	div.u32 	%r664, %r663, %r662;
	mul.lo.s32 	%r665, %r664, %r662;
	sub.s32 	%r666, %r663, %r665;
	cvt.u64.u32 	%rd2613, %r664;
	cvt.u64.u32 	%rd2614, %r666;
	bra.uni 	$L__BB3_460;
$L__BB3_459:
	div.u64 	%rd2613, %rd2611, %rd624;
	mul.lo.s64 	%rd1756, %rd2613, %rd624;
	sub.s64 	%rd2614, %rd2611, %rd1756;
$L__BB3_460:
	cvt.u32.u64 	%r111, %rd2614;
	or.b64  	%rd1757, %rd2613, %rd9;
	and.b64  	%rd1758, %rd1757, -4294967296;
	setp.ne.s64 	%p180, %rd1758, 0;
	@%p180 bra 	$L__BB3_462;
	cvt.u32.u64 	%r667, %rd9;
	cvt.u32.u64 	%r668, %rd2613;
	div.u32 	%r669, %r668, %r667;
	mul.lo.s32 	%r670, %r669, %r667;
	sub.s32 	%r671, %r668, %r670;
	cvt.u64.u32 	%rd2615, %r669;
	cvt.u64.u32 	%rd2616, %r671;
	bra.uni 	$L__BB3_463;
$L__BB3_462:
	div.u64 	%rd2615, %rd2613, %rd9;
	mul.lo.s64 	%rd1759, %rd2615, %rd9;
	sub.s64 	%rd2616, %rd2613, %rd1759;
$L__BB3_463:
	cvt.u32.u64 	%r112, %rd2616;
	or.b64  	%rd1760, %rd2615, %rd625;
	and.b64  	%rd1761, %rd1760, -4294967296;
	setp.ne.s64 	%p181, %rd1761, 0;
	@%p181 bra 	$L__BB3_465;
	cvt.u32.u64 	%r672, %rd625;
	cvt.u32.u64 	%r673, %rd2615;
	div.u32 	%r674, %r673, %r672;
	mul.lo.s32 	%r675, %r674, %r672;
	sub.s32 	%r676, %r673, %r675;
	cvt.u64.u32 	%rd2617, %r674;
	cvt.u64.u32 	%rd2618, %r676;
	bra.uni 	$L__BB3_466;
$L__BB3_465:
	div.u64 	%rd2617, %rd2615, %rd625;
	mul.lo.s64 	%rd1762, %rd2617, %rd625;
	sub.s64 	%rd2618, %rd2615, %rd1762;
$L__BB3_466:
	cvt.u32.u64 	%r113, %rd2618;
	or.b64  	%rd1763, %rd2617, %rd11;
	and.b64  	%rd1764, %rd1763, -4294967296;
	setp.ne.s64 	%p182, %rd1764, 0;
	@%p182 bra 	$L__BB3_468;
	cvt.u32.u64 	%r677, %rd11;
	cvt.u32.u64 	%r678, %rd2617;
	rem.u32 	%r679, %r678, %r677;
	cvt.u64.u32 	%rd2619, %r679;
	bra.uni 	$L__BB3_469;
$L__BB3_468:
	rem.u64 	%rd2619, %rd2617, %rd11;
$L__BB3_469:
	cvt.u32.u64 	%r680, %rd2619;
	cvt.rn.f64.s32 	%fd2181, %r680;
	fma.rn.f64 	%fd156, %fd38, %fd2181, %fd140;
	cvt.rn.f64.s32 	%fd2182, %r113;
	mov.u64 	%rd1766, %rd1105;
	ld.param.f64 	%fd2183, [%rd1766+48];
	ld.param.f64 	%fd2184, [%rd1766+32];
	fma.rn.f64 	%fd157, %fd2183, %fd2182, %fd2184;
	cvt.rn.f64.s32 	%fd2185, %r112;
	ld.param.f64 	%fd2186, [%rd1766+72];
	ld.param.f64 	%fd2187, [%rd1766+56];
	fma.rn.f64 	%fd158, %fd2186, %fd2185, %fd2187;
	cvt.rn.f64.s32 	%fd2188, %r111;
	ld.param.f64 	%fd2189, [%rd1766+96];
	ld.param.f64 	%fd2190, [%rd1766+80];
	fma.rn.f64 	%fd159, %fd2189, %fd2188, %fd2190;
	cvt.rn.f64.s32 	%fd2191, %r110;
	ld.param.f64 	%fd2192, [%rd1766+120];
	ld.param.f64 	%fd2193, [%rd1766+104];
	fma.rn.f64 	%fd160, %fd2192, %fd2191, %fd2193;
	cvt.rn.f64.s32 	%fd2194, %r109;
	ld.param.f64 	%fd2195, [%rd1766+144];
	ld.param.f64 	%fd2196, [%rd1766+128];
	fma.rn.f64 	%fd161, %fd2195, %fd2194, %fd2196;
	cvt.rn.f64.s32 	%fd2197, %r108;
	ld.param.f64 	%fd2198, [%rd1766+168];
	ld.param.f64 	%fd2199, [%rd1766+152];
	fma.rn.f64 	%fd162, %fd2198, %fd2197, %fd2199;
	cvt.rn.f64.s32 	%fd2200, %r107;
	ld.param.f64 	%fd2201, [%rd1766+192];
	ld.param.f64 	%fd2202, [%rd1766+176];
	fma.rn.f64 	%fd163, %fd2201, %fd2200, %fd2202;
	cvt.rn.f64.s32 	%fd2203, %r106;
	fma.rn.f64 	%fd164, %fd36, %fd2203, %fd37;
	cvt.rn.f64.s32 	%fd2204, %r105;
	ld.param.f64 	%fd2205, [%rd1766+224];
	fma.rn.f64 	%fd165, %fd35, %fd2204, %fd2205;
	ld.param.f64 	%fd2206, [%rd1766+248];
	fma.rn.f64 	%fd2207, %fd2206, %fd156, 0d0000000000000000;
	ld.param.f64 	%fd2208, [%rd1766+256];
	fma.rn.f64 	%fd2209, %fd2208, %fd157, %fd2207;
	ld.param.f64 	%fd2210, [%rd1766+264];
	fma.rn.f64 	%fd2211, %fd2210, %fd158, %fd2209;
	ld.param.f64 	%fd2212, [%rd1766+272];
	fma.rn.f64 	%fd2213, %fd2212, %fd159, %fd2211;
	ld.param.f64 	%fd2214, [%rd1766+280];
	fma.rn.f64 	%fd2215, %fd2214, %fd160, %fd2213;
	ld.param.f64 	%fd2216, [%rd1766+288];
	fma.rn.f64 	%fd2217, %fd2216, %fd161, %fd2215;
	ld.param.f64 	%fd2218, [%rd1766+296];
	fma.rn.f64 	%fd2219, %fd2218, %fd162, %fd2217;
	ld.param.f64 	%fd2220, [%rd1766+304];
	fma.rn.f64 	%fd2221, %fd2220, %fd163, %fd2219;
	ld.param.f64 	%fd2222, [%rd1766+312];
	fma.rn.f64 	%fd2223, %fd2222, %fd164, %fd2221;
	ld.param.f64 	%fd2224, [%rd1766+320];
	fma.rn.f64 	%fd2225, %fd2224, %fd165, %fd2223;
	ld.param.f64 	%fd2226, [%rd1766+328];
	sub.f64 	%fd2227, %fd2225, %fd2226;
	abs.f64 	%fd2228, %fd2227;
	setp.gt.f64 	%p183, %fd2228, %fd130;
	@%p183 bra 	$L__BB3_480;
	mov.u64 	%rd1768, %rd1105;
	ld.param.f64 	%fd2229, [%rd1768+344];
	fma.rn.f64 	%fd2230, %fd2229, %fd156, 0d0000000000000000;
	ld.param.f64 	%fd2231, [%rd1768+352];
	fma.rn.f64 	%fd2232, %fd2231, %fd157, %fd2230;
	ld.param.f64 	%fd2233, [%rd1768+360];
	fma.rn.f64 	%fd2234, %fd2233, %fd158, %fd2232;
	ld.param.f64 	%fd2235, [%rd1768+368];
	fma.rn.f64 	%fd2236, %fd2235, %fd159, %fd2234;
	ld.param.f64 	%fd2237, [%rd1768+376];
	fma.rn.f64 	%fd2238, %fd2237, %fd160, %fd2236;
	ld.param.f64 	%fd2239, [%rd1768+384];
	fma.rn.f64 	%fd2240, %fd2239, %fd161, %fd2238;
	ld.param.f64 	%fd2241, [%rd1768+392];
	fma.rn.f64 	%fd2242, %fd2241, %fd162, %fd2240;
	ld.param.f64 	%fd2243, [%rd1768+400];
	fma.rn.f64 	%fd2244, %fd2243, %fd163, %fd2242;
	ld.param.f64 	%fd2245, [%rd1768+408];
	fma.rn.f64 	%fd2246, %fd2245, %fd164, %fd2244;
	ld.param.f64 	%fd2247, [%rd1768+416];
	fma.rn.f64 	%fd2248, %fd2247, %fd165, %fd2246;
	ld.param.f64 	%fd2249, [%rd1768+424];
	sub.f64 	%fd2250, %fd2248, %fd2249;
	abs.f64 	%fd2251, %fd2250;
	setp.gt.f64 	%p184, %fd2251, %fd131;
	@%p184 bra 	$L__BB3_480;
	mov.u64 	%rd1770, %rd1105;
	ld.param.f64 	%fd2252, [%rd1770+440];
	fma.rn.f64 	%fd2253, %fd2252, %fd156, 0d0000000000000000;
	ld.param.f64 	%fd2254, [%rd1770+448];
	fma.rn.f64 	%fd2255, %fd2254, %fd157, %fd2253;
	ld.param.f64 	%fd2256, [%rd1770+456];
	fma.rn.f64 	%fd2257, %fd2256, %fd158, %fd2255;
	fma.rn.f64 	%fd2258, %fd31, %fd159, %fd2257;
	fma.rn.f64 	%fd2259, %fd30, %fd160, %fd2258;
	fma.rn.f64 	%fd2260, %fd29, %fd161, %fd2259;
	fma.rn.f64 	%fd2261, %fd28, %fd162, %fd2260;
	fma.rn.f64 	%fd2262, %fd27, %fd163, %fd2261;
	fma.rn.f64 	%fd2263, %fd141, %fd164, %fd2262;
	ld.param.f64 	%fd2264, [%rd1770+512];
	fma.rn.f64 	%fd2265, %fd2264, %fd165, %fd2263;
	ld.param.f64 	%fd2266, [%rd1770+520];
	sub.f64 	%fd2267, %fd2265, %fd2266;
	abs.f64 	%fd2268, %fd2267;
	setp.gt.f64 	%p185, %fd2268, %fd132;
	@%p185 bra 	$L__BB3_480;
	mov.u64 	%rd1772, %rd1105;
	ld.param.f64 	%fd2269, [%rd1772+536];
	fma.rn.f64 	%fd2270, %fd2269, %fd156, 0d0000000000000000;
	ld.param.f64 	%fd2271, [%rd1772+544];
	fma.rn.f64 	%fd2272, %fd2271, %fd157, %fd2270;
	ld.param.f64 	%fd2273, [%rd1772+552];
	fma.rn.f64 	%fd2274, %fd2273, %fd158, %fd2272;
	ld.param.f64 	%fd2275, [%rd1772+560];
	fma.rn.f64 	%fd2276, %fd2275, %fd159, %fd2274;
	ld.param.f64 	%fd2277, [%rd1772+568];
	fma.rn.f64 	%fd2278, %fd2277, %fd160, %fd2276;
	ld.param.f64 	%fd2279, [%rd1772+576];
	fma.rn.f64 	%fd2280, %fd2279, %fd161, %fd2278;
	ld.param.f64 	%fd2281, [%rd1772+584];
	fma.rn.f64 	%fd2282, %fd2281, %fd162, %fd2280;
	ld.param.f64 	%fd2283, [%rd1772+592];
	fma.rn.f64 	%fd2284, %fd2283, %fd163, %fd2282;
	ld.param.f64 	%fd2285, [%rd1772+600];
	fma.rn.f64 	%fd2286, %fd2285, %fd164, %fd2284;
	ld.param.f64 	%fd2287, [%rd1772+608];
	fma.rn.f64 	%fd2288, %fd2287, %fd165, %fd2286;
	ld.param.f64 	%fd2289, [%rd1772+616];
	sub.f64 	%fd2290, %fd2288, %fd2289;
	abs.f64 	%fd2291, %fd2290;
	setp.gt.f64 	%p186, %fd2291, %fd133;
	@%p186 bra 	$L__BB3_480;
	mov.u64 	%rd1774, %rd1105;
	ld.param.f64 	%fd2292, [%rd1774+632];
	fma.rn.f64 	%fd2293, %fd2292, %fd156, 0d0000000000000000;
	ld.param.f64 	%fd2294, [%rd1774+640];
	fma.rn.f64 	%fd2295, %fd2294, %fd157, %fd2293;
	ld.param.f64 	%fd2296, [%rd1774+648];
	fma.rn.f64 	%fd2297, %fd2296, %fd158, %fd2295;
	ld.param.f64 	%fd2298, [%rd1774+656];
	fma.rn.f64 	%fd2299, %fd2298, %fd159, %fd2297;
	ld.param.f64 	%fd2300, [%rd1774+664];
	fma.rn.f64 	%fd2301, %fd2300, %fd160, %fd2299;
	ld.param.f64 	%fd2302, [%rd1774+672];
	fma.rn.f64 	%fd2303, %fd2302, %fd161, %fd2301;
	ld.param.f64 	%fd2304, [%rd1774+680];
	fma.rn.f64 	%fd2305, %fd2304, %fd162, %fd2303;
	ld.param.f64 	%fd2306, [%rd1774+688];
	fma.rn.f64 	%fd2307, %fd2306, %fd163, %fd2305;
	ld.param.f64 	%fd2308, [%rd1774+696];
	fma.rn.f64 	%fd2309, %fd2308, %fd164, %fd2307;
	ld.param.f64 	%fd2310, [%rd1774+704];
	fma.rn.f64 	%fd2311, %fd2310, %fd165, %fd2309;
	ld.param.f64 	%fd2312, [%rd1774+712];
	sub.f64 	%fd2313, %fd2311, %fd2312;
	abs.f64 	%fd2314, %fd2313;
	setp.gt.f64 	%p187, %fd2314, %fd134;
	@%p187 bra 	$L__BB3_480;
	mov.u64 	%rd1776, %rd1105;
	ld.param.f64 	%fd2315, [%rd1776+728];
	fma.rn.f64 	%fd2316, %fd2315, %fd156, 0d0000000000000000;
	ld.param.f64 	%fd2317, [%rd1776+736];
	fma.rn.f64 	%fd2318, %fd2317, %fd157, %fd2316;
	ld.param.f64 	%fd2319, [%rd1776+744];
	fma.rn.f64 	%fd2320, %fd2319, %fd158, %fd2318;
	ld.param.f64 	%fd2321, [%rd1776+752];
	fma.rn.f64 	%fd2322, %fd2321, %fd159, %fd2320;
	ld.param.f64 	%fd2323, [%rd1776+760];
	fma.rn.f64 	%fd2324, %fd2323, %fd160, %fd2322;
	ld.param.f64 	%fd2325, [%rd1776+768];
	fma.rn.f64 	%fd2326, %fd2325, %fd161, %fd2324;
	ld.param.f64 	%fd2327, [%rd1776+776];
	fma.rn.f64 	%fd2328, %fd2327, %fd162, %fd2326;
	ld.param.f64 	%fd2329, [%rd1776+784];
	fma.rn.f64 	%fd2330, %fd2329, %fd163, %fd2328;
	ld.param.f64 	%fd2331, [%rd1776+792];
	fma.rn.f64 	%fd2332, %fd2331, %fd164, %fd2330;
	ld.param.f64 	%fd2333, [%rd1776+800];
	fma.rn.f64 	%fd2334, %fd2333, %fd165, %fd2332;
	ld.param.f64 	%fd2335, [%rd1776+808];
	sub.f64 	%fd2336, %fd2334, %fd2335;
	abs.f64 	%fd2337, %fd2336;
	setp.gt.f64 	%p188, %fd2337, %fd135;
	@%p188 bra 	$L__BB3_480;
	mov.u64 	%rd1778, %rd1105;
	ld.param.f64 	%fd2338, [%rd1778+824];
	fma.rn.f64 	%fd2339, %fd2338, %fd156, 0d0000000000000000;
	ld.param.f64 	%fd2340, [%rd1778+832];
	fma.rn.f64 	%fd2341, %fd2340, %fd157, %fd2339;
	ld.param.f64 	%fd2342, [%rd1778+840];
	fma.rn.f64 	%fd2343, %fd2342, %fd158, %fd2341;
	ld.param.f64 	%fd2344, [%rd1778+848];
	fma.rn.f64 	%fd2345, %fd2344, %fd159, %fd2343;
	ld.param.f64 	%fd2346, [%rd1778+856];
	fma.rn.f64 	%fd2347, %fd2346, %fd160, %fd2345;
	ld.param.f64 	%fd2348, [%rd1778+864];
	fma.rn.f64 	%fd2349, %fd2348, %fd161, %fd2347;
	ld.param.f64 	%fd2350, [%rd1778+872];
	fma.rn.f64 	%fd2351, %fd2350, %fd162, %fd2349;
	ld.param.f64 	%fd2352, [%rd1778+880];
	fma.rn.f64 	%fd2353, %fd2352, %fd163, %fd2351;
	ld.param.f64 	%fd2354, [%rd1778+888];
	fma.rn.f64 	%fd2355, %fd2354, %fd164, %fd2353;
	ld.param.f64 	%fd2356, [%rd1778+896];
	fma.rn.f64 	%fd2357, %fd2356, %fd165, %fd2355;
	ld.param.f64 	%fd2358, [%rd1778+904];
	sub.f64 	%fd2359, %fd2357, %fd2358;
	abs.f64 	%fd2360, %fd2359;
	setp.gt.f64 	%p189, %fd2360, %fd136;
	@%p189 bra 	$L__BB3_480;
	mov.u64 	%rd1780, %rd1105;
	ld.param.f64 	%fd2361, [%rd1780+920];
	fma.rn.f64 	%fd2362, %fd2361, %fd156, 0d0000000000000000;
	ld.param.f64 	%fd2363, [%rd1780+928];
	fma.rn.f64 	%fd2364, %fd2363, %fd157, %fd2362;
	ld.param.f64 	%fd2365, [%rd1780+936];
	fma.rn.f64 	%fd2366, %fd2365, %fd158, %fd2364;
	ld.param.f64 	%fd2367, [%rd1780+944];
	fma.rn.f64 	%fd2368, %fd2367, %fd159, %fd2366;
	ld.param.f64 	%fd2369, [%rd1780+952];
	fma.rn.f64 	%fd2370, %fd2369, %fd160, %fd2368;
	ld.param.f64 	%fd2371, [%rd1780+960];
	fma.rn.f64 	%fd2372, %fd2371, %fd161, %fd2370;
	ld.param.f64 	%fd2373, [%rd1780+968];
	fma.rn.f64 	%fd2374, %fd2373, %fd162, %fd2372;
	fma.rn.f64 	%fd2375, %fd18, %fd163, %fd2374;
	fma.rn.f64 	%fd2376, %fd17, %fd164, %fd2375;
	fma.rn.f64 	%fd2377, %fd16, %fd165, %fd2376;
	sub.f64 	%fd2378, %fd2377, %fd15;
	abs.f64 	%fd2379, %fd2378;
	setp.gt.f64 	%p190, %fd2379, %fd137;
	@%p190 bra 	$L__BB3_480;
	mov.u64 	%rd1782, %rd1105;
	ld.param.f64 	%fd2380, [%rd1782+1016];
	fma.rn.f64 	%fd2381, %fd2380, %fd156, 0d0000000000000000;
	fma.rn.f64 	%fd2382, %fd12, %fd157, %fd2381;
	fma.rn.f64 	%fd2383, %fd11, %fd158, %fd2382;
	fma.rn.f64 	%fd2384, %fd10, %fd159, %fd2383;
	ld.param.f64 	%fd2385, [%rd1782+1048];
	fma.rn.f64 	%fd2386, %fd2385, %fd160, %fd2384;
	ld.param.f64 	%fd2387, [%rd1782+1056];
	fma.rn.f64 	%fd2388, %fd2387, %fd161, %fd2386;
	fma.rn.f64 	%fd2389, %fd142, %fd162, %fd2388;
	fma.rn.f64 	%fd2390, %fd143, %fd163, %fd2389;
	fma.rn.f64 	%fd2391, %fd144, %fd164, %fd2390;
	ld.param.f64 	%fd2392, [%rd1782+1088];
	fma.rn.f64 	%fd2393, %fd2392, %fd165, %fd2391;
	ld.param.f64 	%fd2394, [%rd1782+1096];
	sub.f64 	%fd2395, %fd2393, %fd2394;
	abs.f64 	%fd2396, %fd2395;
	setp.gt.f64 	%p191, %fd2396, %fd138;
	@%p191 bra 	$L__BB3_480;
	mov.u64 	%rd1784, %rd1105;
	ld.param.f64 	%fd2397, [%rd1784+1112];
	fma.rn.f64 	%fd2398, %fd2397, %fd156, 0d0000000000000000;
	ld.param.f64 	%fd2399, [%rd1784+1120];
	fma.rn.f64 	%fd2400, %fd2399, %fd157, %fd2398;
	ld.param.f64 	%fd2401, [%rd1784+1128];
	fma.rn.f64 	%fd2402, %fd2401, %fd158, %fd2400;
	ld.param.f64 	%fd2403, [%rd1784+1136];
	fma.rn.f64 	%fd2404, %fd2403, %fd159, %fd2402;
	ld.param.f64 	%fd2405, [%rd1784+1144];
	fma.rn.f64 	%fd2406, %fd2405, %fd160, %fd2404;
	ld.param.f64 	%fd2407, [%rd1784+1152];
	fma.rn.f64 	%fd2408, %fd2407, %fd161, %fd2406;
	ld.param.f64 	%fd2409, [%rd1784+1160];
	fma.rn.f64 	%fd2410, %fd2409, %fd162, %fd2408;
	ld.param.f64 	%fd2411, [%rd1784+1168];
	fma.rn.f64 	%fd2412, %fd2411, %fd163, %fd2410;
	ld.param.f64 	%fd2413, [%rd1784+1176];
	fma.rn.f64 	%fd2414, %fd2413, %fd164, %fd2412;
	ld.param.f64 	%fd2415, [%rd1784+1184];
	fma.rn.f64 	%fd2416, %fd2415, %fd165, %fd2414;
	ld.param.f64 	%fd2417, [%rd1784+1192];
	sub.f64 	%fd2418, %fd2416, %fd2417;
	abs.f64 	%fd2419, %fd2418;
	setp.gt.f64 	%p192, %fd2419, %fd139;
	@%p192 bra 	$L__BB3_480;
	mov.b64 	%rd2620, 1;
$L__BB3_480:
	mov.u64 	%rd1787, %rd1105;
	ld.param.u64 	%rd1788, [%rd1787];
	cvt.u64.u32 	%rd1789, %r1274;
	add.s64 	%rd1790, %rd1788, %rd1789;
	mov.u32 	%r681, %tid.x;
	cvt.u64.u32 	%rd1791, %r681;
	add.s64 	%rd1792, %rd1790, %rd1791;
	add.s64 	%rd744, %rd1792, 1024;
	ld.param.u64 	%rd1793, [%rd1787+1256];
	setp.ge.u64 	%p193, %rd744, %rd1793;
	mov.b64 	%rd2640, 0;
	@%p193 bra 	$L__BB3_522;
	or.b64  	%rd1794, %rd744, %rd621;
	and.b64  	%rd1795, %rd1794, -4294967296;
	setp.ne.s64 	%p194, %rd1795, 0;
	@%p194 bra 	$L__BB3_483;
	cvt.u32.u64 	%r682, %rd621;
	cvt.u32.u64 	%r683, %rd744;
	div.u32 	%r684, %r683, %r682;
	mul.lo.s32 	%r685, %r684, %r682;
	sub.s32 	%r686, %r683, %r685;
	cvt.u64.u32 	%rd2621, %r684;
	cvt.u64.u32 	%rd2622, %r686;
	bra.uni 	$L__BB3_484;
$L__BB3_483:
	div.u64 	%rd2621, %rd744, %rd621;
	mul.lo.s64 	%rd1796, %rd2621, %rd621;
	sub.s64 	%rd2622, %rd744, %rd1796;
$L__BB3_484:
	cvt.u32.u64 	%r114, %rd2622;
	or.b64  	%rd1797, %rd2621, %rd3;
	and.b64  	%rd1798, %rd1797, -4294967296;
	setp.ne.s64 	%p195, %rd1798, 0;
	@%p195 bra 	$L__BB3_486;
	cvt.u32.u64 	%r687, %rd3;
	cvt.u32.u64 	%r688, %rd2621;
	div.u32 	%r689, %r688, %r687;
	mul.lo.s32 	%r690, %r689, %r687;
	sub.s32 	%r691, %r688, %r690;
	cvt.u64.u32 	%rd2623, %r689;
	cvt.u64.u32 	%rd2624, %r691;
	bra.uni 	$L__BB3_487;
$L__BB3_486:
	div.u64 	%rd2623, %rd2621, %rd3;
	mul.lo.s64 	%rd1799, %rd2623, %rd3;
	sub.s64 	%rd2624, %rd2621, %rd1799;
$L__BB3_487:
	cvt.u32.u64 	%r115, %rd2624;
	or.b64  	%rd1800, %rd2623, %rd622;
	and.b64  	%rd1801, %rd1800, -4294967296;
	setp.ne.s64 	%p196, %rd1801, 0;
	@%p196 bra 	$L__BB3_489;
	cvt.u32.u64 	%r692, %rd622;
	cvt.u32.u64 	%r693, %rd2623;
	div.u32 	%r694, %r693, %r692;
	mul.lo.s32 	%r695, %r694, %r692;
	sub.s32 	%r696, %r693, %r695;
	cvt.u64.u32 	%rd2625, %r694;
	cvt.u64.u32 	%rd2626, %r696;
	bra.uni 	$L__BB3_490;
$L__BB3_489:
	div.u64 	%rd2625, %rd2623, %rd622;
	mul.lo.s64 	%rd1802, %rd2625, %rd622;
	sub.s64 	%rd2626, %rd2623, %rd1802;
$L__BB3_490:
	cvt.u32.u64 	%r116, %rd2626;
	or.b64  	%rd1803, %rd2625, %rd5;
	and.b64  	%rd1804, %rd1803, -4294967296;
	setp.ne.s64 	%p197, %rd1804, 0;
	@%p197 bra 	$L__BB3_492;
	cvt.u32.u64 	%r697, %rd5;
	cvt.u32.u64 	%r698, %rd2625;
	div.u32 	%r699, %r698, %r697;
	mul.lo.s32 	%r700, %r699, %r697;
	sub.s32 	%r701, %r698, %r700;
	cvt.u64.u32 	%rd2627, %r699;
	cvt.u64.u32 	%rd2628, %r701;
	bra.uni 	$L__BB3_493;
$L__BB3_492:
	div.u64 	%rd2627, %rd2625, %rd5;
	mul.lo.s64 	%rd1805, %rd2627, %rd5;
	sub.s64 	%rd2628, %rd2625, %rd1805;
$L__BB3_493:
	cvt.u32.u64 	%r117, %rd2628;
	or.b64  	%rd1806, %rd2627, %rd623;
	and.b64  	%rd1807, %rd1806, -4294967296;
	setp.ne.s64 	%p198, %rd1807, 0;
	@%p198 bra 	$L__BB3_495;
	cvt.u32.u64 	%r702, %rd623;
	cvt.u32.u64 	%r703, %rd2627;
	div.u32 	%r704, %r703, %r702;
	mul.lo.s32 	%r705, %r704, %r702;
	sub.s32 	%r706, %r703, %r705;
	cvt.u64.u32 	%rd2629, %r704;
	cvt.u64.u32 	%rd2630, %r706;
	bra.uni 	$L__BB3_496;
$L__BB3_495:
	div.u64 	%rd2629, %rd2627, %rd623;
	mul.lo.s64 	%rd1808, %rd2629, %rd623;
	sub.s64 	%rd2630, %rd2627, %rd1808;
$L__BB3_496:
	cvt.u32.u64 	%r118, %rd2630;
	or.b64  	%rd1809, %rd2629, %rd7;
	and.b64  	%rd1810, %rd1809, -4294967296;
	setp.ne.s64 	%p199, %rd1810, 0;
	@%p199 bra 	$L__BB3_498;
	cvt.u32.u64 	%r707, %rd7;
	cvt.u32.u64 	%r708, %rd2629;
	div.u32 	%r709, %r708, %r707;
	mul.lo.s32 	%r710, %r709, %r707;
	sub.s32 	%r711, %r708, %r710;
	cvt.u64.u32 	%rd2631, %r709;
	cvt.u64.u32 	%rd2632, %r711;
	bra.uni 	$L__BB3_499;
$L__BB3_498:
	div.u64 	%rd2631, %rd2629, %rd7;
	mul.lo.s64 	%rd1811, %rd2631, %rd7;
	sub.s64 	%rd2632, %rd2629, %rd1811;
$L__BB3_499:
	cvt.u32.u64 	%r119, %rd2632;
	or.b64  	%rd1812, %rd2631, %rd624;
	and.b64  	%rd1813, %rd1812, -4294967296;
	setp.ne.s64 	%p200, %rd1813, 0;
	@%p200 bra 	$L__BB3_501;
	cvt.u32.u64 	%r712, %rd624;
	cvt.u32.u64 	%r713, %rd2631;
	div.u32 	%r714, %r713, %r712;
	mul.lo.s32 	%r715, %r714, %r712;
	sub.s32 	%r716, %r713, %r715;
	cvt.u64.u32 	%rd2633, %r714;
	cvt.u64.u32 	%rd2634, %r716;
	bra.uni 	$L__BB3_502;
$L__BB3_501:
	div.u64 	%rd2633, %rd2631, %rd624;
	mul.lo.s64 	%rd1814, %rd2633, %rd624;
	sub.s64 	%rd2634, %rd2631, %rd1814;
$L__BB3_502:
	cvt.u32.u64 	%r120, %rd2634;
	or.b64  	%rd1815, %rd2633, %rd9;
	and.b64  	%rd1816, %rd1815, -4294967296;
	setp.ne.s64 	%p201, %rd1816, 0;
	@%p201 bra 	$L__BB3_504;
	cvt.u32.u64 	%r717, %rd9;
	cvt.u32.u64 	%r718, %rd2633;
	div.u32 	%r719, %r718, %r717;
	mul.lo.s32 	%r720, %r719, %r717;
	sub.s32 	%r721, %r718, %r720;
	cvt.u64.u32 	%rd2635, %r719;
	cvt.u64.u32 	%rd2636, %r721;
	bra.uni 	$L__BB3_505;
$L__BB3_504:
	div.u64 	%rd2635, %rd2633, %rd9;
	mul.lo.s64 	%rd1817, %rd2635, %rd9;
	sub.s64 	%rd2636, %rd2633, %rd1817;
$L__BB3_505:
	cvt.u32.u64 	%r121, %rd2636;
	or.b64  	%rd1818, %rd2635, %rd625;
	and.b64  	%rd1819, %rd1818, -4294967296;
	setp.ne.s64 	%p202, %rd1819, 0;
	@%p202 bra 	$L__BB3_507;
	cvt.u32.u64 	%r722, %rd625;
	cvt.u32.u64 	%r723, %rd2635;
	div.u32 	%r724, %r723, %r722;
	mul.lo.s32 	%r725, %r724, %r722;
	sub.s32 	%r726, %r723, %r725;
	cvt.u64.u32 	%rd2637, %r724;
	cvt.u64.u32 	%rd2638, %r726;
	bra.uni 	$L__BB3_508;
$L__BB3_507:
	div.u64 	%rd2637, %rd2635, %rd625;
	mul.lo.s64 	%rd1820, %rd2637, %rd625;
	sub.s64 	%rd2638, %rd2635, %rd1820;
$L__BB3_508:
	cvt.u32.u64 	%r122, %rd2638;
	or.b64  	%rd1821, %rd2637, %rd11;
	and.b64  	%rd1822, %rd1821, -4294967296;
	setp.ne.s64 	%p203, %rd1822, 0;
	@%p203 bra 	$L__BB3_510;
	cvt.u32.u64 	%r727, %rd11;
	cvt.u32.u64 	%r728, %rd2637;
	rem.u32 	%r729, %r728, %r727;
	cvt.u64.u32 	%rd2639, %r729;
	bra.uni 	$L__BB3_511;
$L__BB3_510:
	rem.u64 	%rd2639, %rd2637, %rd11;
$L__BB3_511:
	cvt.u32.u64 	%r730, %rd2639;
	cvt.rn.f64.s32 	%fd2420, %r730;
	fma.rn.f64 	%fd166, %fd38, %fd2420, %fd140;
	cvt.rn.f64.s32 	%fd2421, %r122;
	mov.u64 	%rd1824, %rd1105;
	ld.param.f64 	%fd2422, [%rd1824+48];
	ld.param.f64 	%fd2423, [%rd1824+32];
	fma.rn.f64 	%fd167, %fd2422, %fd2421, %fd2423;
	cvt.rn.f64.s32 	%fd2424, %r121;
	ld.param.f64 	%fd2425, [%rd1824+72];
	ld.param.f64 	%fd2426, [%rd1824+56];
	fma.rn.f64 	%fd168, %fd2425, %fd2424, %fd2426;
	cvt.rn.f64.s32 	%fd2427, %r120;
	ld.param.f64 	%fd2428, [%rd1824+96];
	ld.param.f64 	%fd2429, [%rd1824+80];
	fma.rn.f64 	%fd169, %fd2428, %fd2427, %fd2429;
	cvt.rn.f64.s32 	%fd2430, %r119;
	ld.param.f64 	%fd2431, [%rd1824+120];
	ld.param.f64 	%fd2432, [%rd1824+104];
	fma.rn.f64 	%fd170, %fd2431, %fd2430, %fd2432;
	cvt.rn.f64.s32 	%fd2433, %r118;
	ld.param.f64 	%fd2434, [%rd1824+144];
	ld.param.f64 	%fd2435, [%rd1824+128];
	fma.rn.f64 	%fd171, %fd2434, %fd2433, %fd2435;
	cvt.rn.f64.s32 	%fd2436, %r117;
	ld.param.f64 	%fd2437, [%rd1824+168];
	ld.param.f64 	%fd2438, [%rd1824+152];
	fma.rn.f64 	%fd172, %fd2437, %fd2436, %fd2438;
	cvt.rn.f64.s32 	%fd2439, %r116;
	ld.param.f64 	%fd2440, [%rd1824+192];
	ld.param.f64 	%fd2441, [%rd1824+176];
	fma.rn.f64 	%fd173, %fd2440, %fd2439, %fd2441;
	cvt.rn.f64.s32 	%fd2442, %r115;
	fma.rn.f64 	%fd174, %fd36, %fd2442, %fd37;
	cvt.rn.f64.s32 	%fd2443, %r114;
	ld.param.f64 	%fd2444, [%rd1824+224];
	fma.rn.f64 	%fd175, %fd35, %fd2443, %fd2444;
	ld.param.f64 	%fd2445, [%rd1824+248];
	fma.rn.f64 	%fd2446, %fd2445, %fd166, 0d0000000000000000;
	ld.param.f64 	%fd2447, [%rd1824+256];
	fma.rn.f64 	%fd2448, %fd2447, %fd167, %fd2446;
	ld.param.f64 	%fd2449, [%rd1824+264];
	fma.rn.f64 	%fd2450, %fd2449, %fd168, %fd2448;
	ld.param.f64 	%fd2451, [%rd1824+272];
	fma.rn.f64 	%fd2452, %fd2451, %fd169, %fd2450;
	ld.param.f64 	%fd2453, [%rd1824+280];
	fma.rn.f64 	%fd2454, %fd2453, %fd170, %fd2452;
	ld.param.f64 	%fd2455, [%rd1824+288];
	fma.rn.f64 	%fd2456, %fd2455, %fd171, %fd2454;
	ld.param.f64 	%fd2457, [%rd1824+296];
	fma.rn.f64 	%fd2458, %fd2457, %fd172, %fd2456;
	ld.param.f64 	%fd2459, [%rd1824+304];
	fma.rn.f64 	%fd2460, %fd2459, %fd173, %fd2458;
	ld.param.f64 	%fd2461, [%rd1824+312];
	fma.rn.f64 	%fd2462, %fd2461, %fd174, %fd2460;
	ld.param.f64 	%fd2463, [%rd1824+320];
	fma.rn.f64 	%fd2464, %fd2463, %fd175, %fd2462;
	ld.param.f64 	%fd2465, [%rd1824+328];
	sub.f64 	%fd2466, %fd2464, %fd2465;
	abs.f64 	%fd2467, %fd2466;
	setp.gt.f64 	%p204, %fd2467, %fd130;
	@%p204 bra 	$L__BB3_522;
	mov.u64 	%rd1826, %rd1105;
	ld.param.f64 	%fd2468, [%rd1826+344];
	fma.rn.f64 	%fd2469, %fd2468, %fd166, 0d0000000000000000;
	ld.param.f64 	%fd2470, [%rd1826+352];
	fma.rn.f64 	%fd2471, %fd2470, %fd167, %fd2469;
	ld.param.f64 	%fd2472, [%rd1826+360];
	fma.rn.f64 	%fd2473, %fd2472, %fd168, %fd2471;
	ld.param.f64 	%fd2474, [%rd1826+368];
	fma.rn.f64 	%fd2475, %fd2474, %fd169, %fd2473;
	ld.param.f64 	%fd2476, [%rd1826+376];
	fma.rn.f64 	%fd2477, %fd2476, %fd170, %fd2475;
	ld.param.f64 	%fd2478, [%rd1826+384];
	fma.rn.f64 	%fd2479, %fd2478, %fd171, %fd2477;
	ld.param.f64 	%fd2480, [%rd1826+392];
	fma.rn.f64 	%fd2481, %fd2480, %fd172, %fd2479;
	ld.param.f64 	%fd2482, [%rd1826+400];
	fma.rn.f64 	%fd2483, %fd2482, %fd173, %fd2481;
	ld.param.f64 	%fd2484, [%rd1826+408];
	fma.rn.f64 	%fd2485, %fd2484, %fd174, %fd2483;
	ld.param.f64 	%fd2486, [%rd1826+416];
	fma.rn.f64 	%fd2487, %fd2486, %fd175, %fd2485;
	ld.param.f64 	%fd2488, [%rd1826+424];
	sub.f64 	%fd2489, %fd2487, %fd2488;
	abs.f64 	%fd2490, %fd2489;
	setp.gt.f64 	%p205, %fd2490, %fd131;
	@%p205 bra 	$L__BB3_522;
	mov.u64 	%rd1828, %rd1105;
	ld.param.f64 	%fd2491, [%rd1828+440];
	fma.rn.f64 	%fd2492, %fd2491, %fd166, 0d0000000000000000;
	ld.param.f64 	%fd2493, [%rd1828+448];
	fma.rn.f64 	%fd2494, %fd2493, %fd167, %fd2492;
	ld.param.f64 	%fd2495, [%rd1828+456];
	fma.rn.f64 	%fd2496, %fd2495, %fd168, %fd2494;
	fma.rn.f64 	%fd2497, %fd31, %fd169, %fd2496;
	fma.rn.f64 	%fd2498, %fd30, %fd170, %fd2497;
	fma.rn.f64 	%fd2499, %fd29, %fd171, %fd2498;
	fma.rn.f64 	%fd2500, %fd28, %fd172, %fd2499;
	fma.rn.f64 	%fd2501, %fd27, %fd173, %fd2500;
	fma.rn.f64 	%fd2502, %fd141, %fd174, %fd2501;
	ld.param.f64 	%fd2503, [%rd1828+512];
	fma.rn.f64 	%fd2504, %fd2503, %fd175, %fd2502;
	ld.param.f64 	%fd2505, [%rd1828+520];
	sub.f64 	%fd2506, %fd2504, %fd2505;
	abs.f64 	%fd2507, %fd2506;
	setp.gt.f64 	%p206, %fd2507, %fd132;
	@%p206 bra 	$L__BB3_522;
	mov.u64 	%rd1830, %rd1105;
	ld.param.f64 	%fd2508, [%rd1830+536];
	fma.rn.f64 	%fd2509, %fd2508, %fd166, 0d0000000000000000;
	ld.param.f64 	%fd2510, [%rd1830+544];
	fma.rn.f64 	%fd2511, %fd2510, %fd167, %fd2509;
	ld.param.f64 	%fd2512, [%rd1830+552];
	fma.rn.f64 	%fd2513, %fd2512, %fd168, %fd2511;
	ld.param.f64 	%fd2514, [%rd1830+560];
	fma.rn.f64 	%fd2515, %fd2514, %fd169, %fd2513;
	ld.param.f64 	%fd2516, [%rd1830+568];
	fma.rn.f64 	%fd2517, %fd2516, %fd170, %fd2515;
	ld.param.f64 	%fd2518, [%rd1830+576];
	fma.rn.f64 	%fd2519, %fd2518, %fd171, %fd2517;
	ld.param.f64 	%fd2520, [%rd1830+584];
	fma.rn.f64 	%fd2521, %fd2520, %fd172, %fd2519;
	ld.param.f64 	%fd2522, [%rd1830+592];
	fma.rn.f64 	%fd2523, %fd2522, %fd173, %fd2521;
	ld.param.f64 	%fd2524, [%rd1830+600];
	fma.rn.f64 	%fd2525, %fd2524, %fd174, %fd2523;
	ld.param.f64 	%fd2526, [%rd1830+608];
	fma.rn.f64 	%fd2527, %fd2526, %fd175, %fd2525;
	ld.param.f64 	%fd2528, [%rd1830+616];
	sub.f64 	%fd2529, %fd2527, %fd2528;
	abs.f64 	%fd2530, %fd2529;
	setp.gt.f64 	%p207, %fd2530, %fd133;
	@%p207 bra 	$L__BB3_522;
	mov.u64 	%rd1832, %rd1105;
	ld.param.f64 	%fd2531, [%rd1832+632];
	fma.rn.f64 	%fd2532, %fd2531, %fd166, 0d0000000000000000;
	ld.param.f64 	%fd2533, [%rd1832+640];
	fma.rn.f64 	%fd2534, %fd2533, %fd167, %fd2532;
	ld.param.f64 	%fd2535, [%rd1832+648];
	fma.rn.f64 	%fd2536, %fd2535, %fd168, %fd2534;
	ld.param.f64 	%fd2537, [%rd1832+656];
	fma.rn.f64 	%fd2538, %fd2537, %fd169, %fd2536;
	ld.param.f64 	%fd2539, [%rd1832+664];
	fma.rn.f64 	%fd2540, %fd2539, %fd170, %fd2538;
	ld.param.f64 	%fd2541, [%rd1832+672];
	fma.rn.f64 	%fd2542, %fd2541, %fd171, %fd2540;
	ld.param.f64 	%fd2543, [%rd1832+680];
	fma.rn.f64 	%fd2544, %fd2543, %fd172, %fd2542;
	ld.param.f64 	%fd2545, [%rd1832+688];
	fma.rn.f64 	%fd2546, %fd2545, %fd173, %fd2544;
	ld.param.f64 	%fd2547, [%rd1832+696];
	fma.rn.f64 	%fd2548, %fd2547, %fd174, %fd2546;
	ld.param.f64 	%fd2549, [%rd1832+704];
	fma.rn.f64 	%fd2550, %fd2549, %fd175, %fd2548;
	ld.param.f64 	%fd2551, [%rd1832+712];
	sub.f64 	%fd2552, %fd2550, %fd2551;
	abs.f64 	%fd2553, %fd2552;
	setp.gt.f64 	%p208, %fd2553, %fd134;
	@%p208 bra 	$L__BB3_522;
	mov.u64 	%rd1834, %rd1105;
	ld.param.f64 	%fd2554, [%rd1834+728];
	fma.rn.f64 	%fd2555, %fd2554, %fd166, 0d0000000000000000;
	ld.param.f64 	%fd2556, [%rd1834+736];
	fma.rn.f64 	%fd2557, %fd2556, %fd167, %fd2555;
	ld.param.f64 	%fd2558, [%rd1834+744];
	fma.rn.f64 	%fd2559, %fd2558, %fd168, %fd2557;
	ld.param.f64 	%fd2560, [%rd1834+752];
	fma.rn.f64 	%fd2561, %fd2560, %fd169, %fd2559;
	ld.param.f64 	%fd2562, [%rd1834+760];
	fma.rn.f64 	%fd2563, %fd2562, %fd170, %fd2561;
	ld.param.f64 	%fd2564, [%rd1834+768];
	fma.rn.f64 	%fd2565, %fd2564, %fd171, %fd2563;
	ld.param.f64 	%fd2566, [%rd1834+776];
	fma.rn.f64 	%fd2567, %fd2566, %fd172, %fd2565;
	ld.param.f64 	%fd2568, [%rd1834+784];
	fma.rn.f64 	%fd2569, %fd2568, %fd173, %fd2567;
	ld.param.f64 	%fd2570, [%rd1834+792];
	fma.rn.f64 	%fd2571, %fd2570, %fd174, %fd2569;
	ld.param.f64 	%fd2572, [%rd1834+800];
	fma.rn.f64 	%fd2573, %fd2572, %fd175, %fd2571;
	ld.param.f64 	%fd2574, [%rd1834+808];
	sub.f64 	%fd2575, %fd2573, %fd2574;
	abs.f64 	%fd2576, %fd2575;
	setp.gt.f64 	%p209, %fd2576, %fd135;
	@%p209 bra 	$L__BB3_522;
	mov.u64 	%rd1836, %rd1105;
	ld.param.f64 	%fd2577, [%rd1836+824];
	fma.rn.f64 	%fd2578, %fd2577, %fd166, 0d0000000000000000;
	ld.param.f64 	%fd2579, [%rd1836+832];
	fma.rn.f64 	%fd2580, %fd2579, %fd167, %fd2578;
	ld.param.f64 	%fd2581, [%rd1836+840];
	fma.rn.f64 	%fd2582, %fd2581, %fd168, %fd2580;
	ld.param.f64 	%fd2583, [%rd1836+848];
	fma.rn.f64 	%fd2584, %fd2583, %fd169, %fd2582;
	ld.param.f64 	%fd2585, [%rd1836+856];
	fma.rn.f64 	%fd2586, %fd2585, %fd170, %fd2584;
	ld.param.f64 	%fd2587, [%rd1836+864];
	fma.rn.f64 	%fd2588, %fd2587, %fd171, %fd2586;
	ld.param.f64 	%fd2589, [%rd1836+872];
	fma.rn.f64 	%fd2590, %fd2589, %fd172, %fd2588;
	ld.param.f64 	%fd2591, [%rd1836+880];
	fma.rn.f64 	%fd2592, %fd2591, %fd173, %fd2590;
	ld.param.f64 	%fd2593, [%rd1836+888];
	fma.rn.f64 	%fd2594, %fd2593, %fd174, %fd2592;
	ld.param.f64 	%fd2595, [%rd1836+896];
	fma.rn.f64 	%fd2596, %fd2595, %fd175, %fd2594;
	ld.param.f64 	%fd2597, [%rd1836+904];
	sub.f64 	%fd2598, %fd2596, %fd2597;
	abs.f64 	%fd2599, %fd2598;
	setp.gt.f64 	%p210, %fd2599, %fd136;
	@%p210 bra 	$L__BB3_522;
	mov.u64 	%rd1838, %rd1105;
	ld.param.f64 	%fd2600, [%rd1838+920];
	fma.rn.f64 	%fd2601, %fd2600, %fd166, 0d0000000000000000;
	ld.param.f64 	%fd2602, [%rd1838+928];
	fma.rn.f64 	%fd2603, %fd2602, %fd167, %fd2601;
	ld.param.f64 	%fd2604, [%rd1838+936];
	fma.rn.f64 	%fd2605, %fd2604, %fd168, %fd2603;
	ld.param.f64 	%fd2606, [%rd1838+944];
	fma.rn.f64 	%fd2607, %fd2606, %fd169, %fd2605;
	ld.param.f64 	%fd2608, [%rd1838+952];
	fma.rn.f64 	%fd2609, %fd2608, %fd170, %fd2607;
	ld.param.f64 	%fd2610, [%rd1838+960];
	fma.rn.f64 	%fd2611, %fd2610, %fd171, %fd2609;
	ld.param.f64 	%fd2612, [%rd1838+968];
	fma.rn.f64 	%fd2613, %fd2612, %fd172, %fd2611;
	fma.rn.f64 	%fd2614, %fd18, %fd173, %fd2613;
	fma.rn.f64 	%fd2615, %fd17, %fd174, %fd2614;
	fma.rn.f64 	%fd2616, %fd16, %fd175, %fd2615;
	sub.f64 	%fd2617, %fd2616, %fd15;
	abs.f64 	%fd2618, %fd2617;
	setp.gt.f64 	%p211, %fd2618, %fd137;
	@%p211 bra 	$L__BB3_522;
	mov.u64 	%rd1840, %rd1105;
	ld.param.f64 	%fd2619, [%rd1840+1016];
	fma.rn.f64 	%fd2620, %fd2619, %fd166, 0d0000000000000000;
	fma.rn.f64 	%fd2621, %fd12, %fd167, %fd2620;
	fma.rn.f64 	%fd2622, %fd11, %fd168, %fd2621;
	fma.rn.f64 	%fd2623, %fd10, %fd169, %fd2622;
	ld.param.f64 	%fd2624, [%rd1840+1048];
	fma.rn.f64 	%fd2625, %fd2624, %fd170, %fd2623;
	ld.param.f64 	%fd2626, [%rd1840+1056];
	fma.rn.f64 	%fd2627, %fd2626, %fd171, %fd2625;
	fma.rn.f64 	%fd2628, %fd142, %fd172, %fd2627;
	fma.rn.f64 	%fd2629, %fd143, %fd173, %fd2628;
	ld.param.f64 	%fd2630, [%rd1840+1080];
	fma.rn.f64 	%fd2631, %fd2630, %fd174, %fd2629;
	ld.param.f64 	%fd2632, [%rd1840+1088];
	fma.rn.f64 	%fd2633, %fd2632, %fd175, %fd2631;
	ld.param.f64 	%fd2634, [%rd1840+1096];
	sub.f64 	%fd2635, %fd2633, %fd2634;
	abs.f64 	%fd2636, %fd2635;
	setp.gt.f64 	%p212, %fd2636, %fd138;
	@%p212 bra 	$L__BB3_522;
	mov.u64 	%rd1842, %rd1105;
	ld.param.f64 	%fd2637, [%rd1842+1112];
	fma.rn.f64 	%fd2638, %fd2637, %fd166, 0d0000000000000000;
	ld.param.f64 	%fd2639, [%rd1842+1120];
	fma.rn.f64 	%fd2640, %fd2639, %fd167, %fd2638;
	ld.param.f64 	%fd2641, [%rd1842+1128];
	fma.rn.f64 	%fd2642, %fd2641, %fd168, %fd2640;
	ld.param.f64 	%fd2643, [%rd1842+1136];
	fma.rn.f64 	%fd2644, %fd2643, %fd169, %fd2642;
	ld.param.f64 	%fd2645, [%rd1842+1144];
	fma.rn.f64 	%fd2646, %fd2645, %fd170, %fd2644;
	ld.param.f64 	%fd2647, [%rd1842+1152];
	fma.rn.f64 	%fd2648, %fd2647, %fd171, %fd2646;
	ld.param.f64 	%fd2649, [%rd1842+1160];
	fma.rn.f64 	%fd2650, %fd2649, %fd172, %fd2648;
	ld.param.f64 	%fd2651, [%rd1842+1168];
	fma.rn.f64 	%fd2652, %fd2651, %fd173, %fd2650;
	ld.param.f64 	%fd2653, [%rd1842+1176];
	fma.rn.f64 	%fd2654, %fd2653, %fd174, %fd2652;
	ld.param.f64 	%fd2655, [%rd1842+1184];
	fma.rn.f64 	%fd2656, %fd2655, %fd175, %fd2654;
	ld.param.f64 	%fd2657, [%rd1842+1192];
	sub.f64 	%fd2658, %fd2656, %fd2657;
	abs.f64 	%fd2659, %fd2658;
	setp.gt.f64 	%p213, %fd2659, %fd139;
	@%p213 bra 	$L__BB3_522;
	mov.b64 	%rd2640, 1;
$L__BB3_522:
	mov.u64 	%rd1845, %rd1105;
	ld.param.u64 	%rd1846, [%rd1845];
	cvt.u64.u32 	%rd1847, %r1274;
	add.s64 	%rd1848, %rd1846, %rd1847;
	mov.u32 	%r731, %tid.x;
	cvt.u64.u32 	%rd1849, %r731;
	add.s64 	%rd1850, %rd1848, %rd1849;
	add.s64 	%rd803, %rd1850, 1536;
	ld.param.u64 	%rd1851, [%rd1845+1256];
	setp.ge.u64 	%p214, %rd803, %rd1851;
	mov.b64 	%rd2660, 0;
	@%p214 bra 	$L__BB3_564;
	or.b64  	%rd1852, %rd803, %rd621;
	and.b64  	%rd1853, %rd1852, -4294967296;
	setp.ne.s64 	%p215, %rd1853, 0;
	@%p215 bra 	$L__BB3_525;
	cvt.u32.u64 	%r732, %rd621;
	cvt.u32.u64 	%r733, %rd803;
	div.u32 	%r734, %r733, %r732;
	mul.lo.s32 	%r735, %r734, %r732;
	sub.s32 	%r736, %r733, %r735;
	cvt.u64.u32 	%rd2641, %r734;
	cvt.u64.u32 	%rd2642, %r736;
	bra.uni 	$L__BB3_526;
$L__BB3_525:
	div.u64 	%rd2641, %rd803, %rd621;
	mul.lo.s64 	%rd1854, %rd2641, %rd621;
	sub.s64 	%rd2642, %rd803, %rd1854;
$L__BB3_526:
	cvt.u32.u64 	%r123, %rd2642;
	or.b64  	%rd1855, %rd2641, %rd3;
	and.b64  	%rd1856, %rd1855, -4294967296;
	setp.ne.s64 	%p216, %rd1856, 0;
	@%p216 bra 	$L__BB3_528;
	cvt.u32.u64 	%r737, %rd3;
	cvt.u32.u64 	%r738, %rd2641;
	div.u32 	%r739, %r738, %r737;
	mul.lo.s32 	%r740, %r739, %r737;
	sub.s32 	%r741, %r738, %r740;
	cvt.u64.u32 	%rd2643, %r739;
	cvt.u64.u32 	%rd2644, %r741;
	bra.uni 	$L__BB3_529;
$L__BB3_528:
	div.u64 	%rd2643, %rd2641, %rd3;
	mul.lo.s64 	%rd1857, %rd2643, %rd3;
	sub.s64 	%rd2644, %rd2641, %rd1857;
$L__BB3_529:
	cvt.u32.u64 	%r124, %rd2644;
	or.b64  	%rd1858, %rd2643, %rd622;
	and.b64  	%rd1859, %rd1858, -4294967296;
	setp.ne.s64 	%p217, %rd1859, 0;
	@%p217 bra 	$L__BB3_531;
	cvt.u32.u64 	%r742, %rd622;
	cvt.u32.u64 	%r743, %rd2643;
	div.u32 	%r744, %r743, %r742;
	mul.lo.s32 	%r745, %r744, %r742;
	sub.s32 	%r746, %r743, %r745;
	cvt.u64.u32 	%rd2645, %r744;
	cvt.u64.u32 	%rd2646, %r746;
	bra.uni 	$L__BB3_532;
$L__BB3_531:
	div.u64 	%rd2645, %rd2643, %rd622;
	mul.lo.s64 	%rd1860, %rd2645, %rd622;
	sub.s64 	%rd2646, %rd2643, %rd1860;
$L__BB3_532:
	cvt.u32.u64 	%r125, %rd2646;
	or.b64  	%rd1861, %rd2645, %rd5;
	and.b64  	%rd1862, %rd1861, -4294967296;
	setp.ne.s64 	%p218, %rd1862, 0;
	@%p218 bra 	$L__BB3_534;
	cvt.u32.u64 	%r747, %rd5;
	cvt.u32.u64 	%r748, %rd2645;
	div.u32 	%r749, %r748, %r747;
	mul.lo.s32 	%r750, %r749, %r747;
	sub.s32 	%r751, %r748, %r750;
	cvt.u64.u32 	%rd2647, %r749;
	cvt.u64.u32 	%rd2648, %r751;
	bra.uni 	$L__BB3_535;
$L__BB3_534:
	div.u64 	%rd2647, %rd2645, %rd5;
	mul.lo.s64 	%rd1863, %rd2647, %rd5;
	sub.s64 	%rd2648, %rd2645, %rd1863;
$L__BB3_535:
	cvt.u32.u64 	%r126, %rd2648;
	or.b64  	%rd1864, %rd2647, %rd623;
	and.b64  	%rd1865, %rd1864, -4294967296;
	setp.ne.s64 	%p219, %rd1865, 0;
	@%p219 bra 	$L__BB3_537;
	cvt.u32.u64 	%r752, %rd623;
	cvt.u32.u64 	%r753, %rd2647;
	div.u32 	%r754, %r753, %r752;
	mul.lo.s32 	%r755, %r754, %r752;
	sub.s32 	%r756, %r753, %r755;
	cvt.u64.u32 	%rd2649, %r754;
	cvt.u64.u32 	%rd2650, %r756;
	bra.uni 	$L__BB3_538;
$L__BB3_537:
	div.u64 	%rd2649, %rd2647, %rd623;
	mul.lo.s64 	%rd1866, %rd2649, %rd623;
	sub.s64 	%rd2650, %rd2647, %rd1866;
$L__BB3_538:
	cvt.u32.u64 	%r127, %rd2650;
	or.b64  	%rd1867, %rd2649, %rd7;
	and.b64  	%rd1868, %rd1867, -4294967296;
	setp.ne.s64 	%p220, %rd1868, 0;
	@%p220 bra 	$L__BB3_540;
	cvt.u32.u64 	%r757, %rd7;
	cvt.u32.u64 	%r758, %rd2649;
	div.u32 	%r759, %r758, %r757;
	mul.lo.s32 	%r760, %r759, %r757;
	sub.s32 	%r761, %r758, %r760;
	cvt.u64.u32 	%rd2651, %r759;
	cvt.u64.u32 	%rd2652, %r761;
	bra.uni 	$L__BB3_541;
$L__BB3_540:
	div.u64 	%rd2651, %rd2649, %rd7;
	mul.lo.s64 	%rd1869, %rd2651, %rd7;
	sub.s64 	%rd2652, %rd2649, %rd1869;
$L__BB3_541:
	cvt.u32.u64 	%r128, %rd2652;
	or.b64  	%rd1870, %rd2651, %rd624;
	and.b64  	%rd1871, %rd1870, -4294967296;
	setp.ne.s64 	%p221, %rd1871, 0;
	@%p221 bra 	$L__BB3_543;
	cvt.u32.u64 	%r762, %rd624;
	cvt.u32.u64 	%r763, %rd2651;
	div.u32 	%r764, %r763, %r762;
	mul.lo.s32 	%r765, %r764, %r762;
	sub.s32 	%r766, %r763, %r765;
	cvt.u64.u32 	%rd2653, %r764;
	cvt.u64.u32 	%rd2654, %r766;
	bra.uni 	$L__BB3_544;
$L__BB3_543:
	div.u64 	%rd2653, %rd2651, %rd624;
	mul.lo.s64 	%rd1872, %rd2653, %rd624;
	sub.s64 	%rd2654, %rd2651, %rd1872;
$L__BB3_544:
	cvt.u32.u64 	%r129, %rd2654;
	or.b64  	%rd1873, %rd2653, %rd9;
	and.b64  	%rd1874, %rd1873, -4294967296;
	setp.ne.s64 	%p222, %rd1874, 0;
	@%p222 bra 	$L__BB3_546;
	cvt.u32.u64 	%r767, %rd9;
	cvt.u32.u64 	%r768, %rd2653;
	div.u32 	%r769, %r768, %r767;
	mul.lo.s32 	%r770, %r769, %r767;
	sub.s32 	%r771, %r768, %r770;
	cvt.u64.u32 	%rd2655, %r769;
	cvt.u64.u32 	%rd2656, %r771;
	bra.uni 	$L__BB3_547;
$L__BB3_546:
	div.u64 	%rd2655, %rd2653, %rd9;
	mul.lo.s64 	%rd1875, %rd2655, %rd9;
	sub.s64 	%rd2656, %rd2653, %rd1875;
$L__BB3_547:
	cvt.u32.u64 	%r130, %rd2656;
	or.b64  	%rd1876, %rd2655, %rd625;
	and.b64  	%rd1877, %rd1876, -4294967296;
	setp.ne.s64 	%p223, %rd1877, 0;
	@%p223 bra 	$L__BB3_549;
	cvt.u32.u64 	%r772, %rd625;
	cvt.u32.u64 	%r773, %rd2655;
	div.u32 	%r774, %r773, %r772;
	mul.lo.s32 	%r775, %r774, %r772;
	sub.s32 	%r776, %r773, %r775;
	cvt.u64.u32 	%rd2657, %r774;
	cvt.u64.u32 	%rd2658, %r776;
	bra.uni 	$L__BB3_550;
$L__BB3_549:
	div.u64 	%rd2657, %rd2655, %rd625;
	mul.lo.s64 	%rd1878, %rd2657, %rd625;
	sub.s64 	%rd2658, %rd2655, %rd1878;
$L__BB3_550:
	cvt.u32.u64 	%r131, %rd2658;
	or.b64  	%rd1879, %rd2657, %rd11;
	and.b64  	%rd1880, %rd1879, -4294967296;
	setp.ne.s64 	%p224, %rd1880, 0;
	@%p224 bra 	$L__BB3_552;
	cvt.u32.u64 	%r777, %rd11;
	cvt.u32.u64 	%r778, %rd2657;
	rem.u32 	%r779, %r778, %r777;
	cvt.u64.u32 	%rd2659, %r779;
	bra.uni 	$L__BB3_553;
$L__BB3_552:
	rem.u64 	%rd2659, %rd2657, %rd11;
$L__BB3_553:
	cvt.u32.u64 	%r780, %rd2659;
	cvt.rn.f64.s32 	%fd2660, %r780;
	fma.rn.f64 	%fd176, %fd38, %fd2660, %fd140;
	cvt.rn.f64.s32 	%fd2661, %r131;
	mov.u64 	%rd1882, %rd1105;
	ld.param.f64 	%fd2662, [%rd1882+48];
	ld.param.f64 	%fd2663, [%rd1882+32];
	fma.rn.f64 	%fd177, %fd2662, %fd2661, %fd2663;
	cvt.rn.f64.s32 	%fd2664, %r130;
	ld.param.f64 	%fd2665, [%rd1882+72];
	ld.param.f64 	%fd2666, [%rd1882+56];
	fma.rn.f64 	%fd178, %fd2665, %fd2664, %fd2666;
	cvt.rn.f64.s32 	%fd2667, %r129;
	ld.param.f64 	%fd2668, [%rd1882+96];
	ld.param.f64 	%fd2669, [%rd1882+80];
	fma.rn.f64 	%fd179, %fd2668, %fd2667, %fd2669;
	cvt.rn.f64.s32 	%fd2670, %r128;
	ld.param.f64 	%fd2671, [%rd1882+120];
	ld.param.f64 	%fd2672, [%rd1882+104];
	fma.rn.f64 	%fd180, %fd2671, %fd2670, %fd2672;
	cvt.rn.f64.s32 	%fd2673, %r127;
	ld.param.f64 	%fd2674, [%rd1882+144];
	ld.param.f64 	%fd2675, [%rd1882+128];
	fma.rn.f64 	%fd181, %fd2674, %fd2673, %fd2675;
	cvt.rn.f64.s32 	%fd2676, %r126;
	ld.param.f64 	%fd2677, [%rd1882+168];
	ld.param.f64 	%fd2678, [%rd1882+152];
	fma.rn.f64 	%fd182, %fd2677, %fd2676, %fd2678;
	cvt.rn.f64.s32 	%fd2679, %r125;
	ld.param.f64 	%fd2680, [%rd1882+192];
	ld.param.f64 	%fd2681, [%rd1882+176];
	fma.rn.f64 	%fd183, %fd2680, %fd2679, %fd2681;
	cvt.rn.f64.s32 	%fd2682, %r124;
	fma.rn.f64 	%fd184, %fd36, %fd2682, %fd37;
	cvt.rn.f64.s32 	%fd2683, %r123;
	ld.param.f64 	%fd2684, [%rd1882+224];
	fma.rn.f64 	%fd185, %fd35, %fd2683, %fd2684;
	ld.param.f64 	%fd2685, [%rd1882+248];
	fma.rn.f64 	%fd2686, %fd2685, %fd176, 0d0000000000000000;
	ld.param.f64 	%fd2687, [%rd1882+256];
	fma.rn.f64 	%fd2688, %fd2687, %fd177, %fd2686;
	ld.param.f64 	%fd2689, [%rd1882+264];
	fma.rn.f64 	%fd2690, %fd2689, %fd178, %fd2688;
	ld.param.f64 	%fd2691, [%rd1882+272];
	fma.rn.f64 	%fd2692, %fd2691, %fd179, %fd2690;
	ld.param.f64 	%fd2693, [%rd1882+280];
	fma.rn.f64 	%fd2694, %fd2693, %fd180, %fd2692;
	ld.param.f64 	%fd2695, [%rd1882+288];
	fma.rn.f64 	%fd2696, %fd2695, %fd181, %fd2694;
	ld.param.f64 	%fd2697, [%rd1882+296];
	fma.rn.f64 	%fd2698, %fd2697, %fd182, %fd2696;
	ld.param.f64 	%fd2699, [%rd1882+304];
	fma.rn.f64 	%fd2700, %fd2699, %fd183, %fd2698;
	ld.param.f64 	%fd2701, [%rd1882+312];
	fma.rn.f64 	%fd2702, %fd2701, %fd184, %fd2700;
	ld.param.f64 	%fd2703, [%rd1882+320];
	fma.rn.f64 	%fd2704, %fd2703, %fd185, %fd2702;
	ld.param.f64 	%fd2705, [%rd1882+328];
	sub.f64 	%fd2706, %fd2704, %fd2705;
	abs.f64 	%fd2707, %fd2706;
	setp.gt.f64 	%p225, %fd2707, %fd130;
	@%p225 bra 	$L__BB3_564;
	mov.u64 	%rd1884, %rd1105;
	ld.param.f64 	%fd2708, [%rd1884+344];
	fma.rn.f64 	%fd2709, %fd2708, %fd176, 0d0000000000000000;
	ld.param.f64 	%fd2710, [%rd1884+352];
	fma.rn.f64 	%fd2711, %fd2710, %fd177, %fd2709;
	ld.param.f64 	%fd2712, [%rd1884+360];
	fma.rn.f64 	%fd2713, %fd2712, %fd178, %fd2711;
	ld.param.f64 	%fd2714, [%rd1884+368];
	fma.rn.f64 	%fd2715, %fd2714, %fd179, %fd2713;
	ld.param.f64 	%fd2716, [%rd1884+376];
	fma.rn.f64 	%fd2717, %fd2716, %fd180, %fd2715;
	ld.param.f64 	%fd2718, [%rd1884+384];
	fma.rn.f64 	%fd2719, %fd2718, %fd181, %fd2717;
	ld.param.f64 	%fd2720, [%rd1884+392];
	fma.rn.f64 	%fd2721, %fd2720, %fd182, %fd2719;
	ld.param.f64 	%fd2722, [%rd1884+400];
	fma.rn.f64 	%fd2723, %fd2722, %fd183, %fd2721;
	ld.param.f64 	%fd2724, [%rd1884+408];
	fma.rn.f64 	%fd2725, %fd2724, %fd184, %fd2723;
	ld.param.f64 	%fd2726, [%rd1884+416];
	fma.rn.f64 	%fd2727, %fd2726, %fd185, %fd2725;
	ld.param.f64 	%fd2728, [%rd1884+424];
	sub.f64 	%fd2729, %fd2727, %fd2728;
	abs.f64 	%fd2730, %fd2729;
	setp.gt.f64 	%p226, %fd2730, %fd131;
	@%p226 bra 	$L__BB3_564;
	mov.u64 	%rd1886, %rd1105;
	ld.param.f64 	%fd2731, [%rd1886+440];
	fma.rn.f64 	%fd2732, %fd2731, %fd176, 0d0000000000000000;
	ld.param.f64 	%fd2733, [%rd1886+448];
	fma.rn.f64 	%fd2734, %fd2733, %fd177, %fd2732;
	ld.param.f64 	%fd2735, [%rd1886+456];
	fma.rn.f64 	%fd2736, %fd2735, %fd178, %fd2734;
	fma.rn.f64 	%fd2737, %fd31, %fd179, %fd2736;
	fma.rn.f64 	%fd2738, %fd30, %fd180, %fd2737;
	fma.rn.f64 	%fd2739, %fd29, %fd181, %fd2738;
	fma.rn.f64 	%fd2740, %fd28, %fd182, %fd2739;
	fma.rn.f64 	%fd2741, %fd27, %fd183, %fd2740;
	fma.rn.f64 	%fd2742, %fd141, %fd184, %fd2741;
	ld.param.f64 	%fd2743, [%rd1886+512];
	fma.rn.f64 	%fd2744, %fd2743, %fd185, %fd2742;
	ld.param.f64 	%fd2745, [%rd1886+520];
	sub.f64 	%fd2746, %fd2744, %fd2745;
	abs.f64 	%fd2747, %fd2746;
	setp.gt.f64 	%p227, %fd2747, %fd132;
	@%p227 bra 	$L__BB3_564;
	mov.u64 	%rd1888, %rd1105;
	ld.param.f64 	%fd2748, [%rd1888+536];
	fma.rn.f64 	%fd2749, %fd2748, %fd176, 0d0000000000000000;
	ld.param.f64 	%fd2750, [%rd1888+544];
	fma.rn.f64 	%fd2751, %fd2750, %fd177, %fd2749;
	ld.param.f64 	%fd2752, [%rd1888+552];
	fma.rn.f64 	%fd2753, %fd2752, %fd178, %fd2751;
	ld.param.f64 	%fd2754, [%rd1888+560];
	fma.rn.f64 	%fd2755, %fd2754, %fd179, %fd2753;
	ld.param.f64 	%fd2756, [%rd1888+568];
	fma.rn.f64 	%fd2757, %fd2756, %fd180, %fd2755;
	ld.param.f64 	%fd2758, [%rd1888+576];
	fma.rn.f64 	%fd2759, %fd2758, %fd181, %fd2757;
	ld.param.f64 	%fd2760, [%rd1888+584];
	fma.rn.f64 	%fd2761, %fd2760, %fd182, %fd2759;
	ld.param.f64 	%fd2762, [%rd1888+592];
	fma.rn.f64 	%fd2763, %fd2762, %fd183, %fd2761;
	ld.param.f64 	%fd2764, [%rd1888+600];
	fma.rn.f64 	%fd2765, %fd2764, %fd184, %fd2763;
	ld.param.f64 	%fd2766, [%rd1888+608];
	fma.rn.f64 	%fd2767, %fd2766, %fd185, %fd2765;
	ld.param.f64 	%fd2768, [%rd1888+616];
	sub.f64 	%fd2769, %fd2767, %fd2768;
	abs.f64 	%fd2770, %fd2769;
	setp.gt.f64 	%p228, %fd2770, %fd133;
	@%p228 bra 	$L__BB3_564;
	mov.u64 	%rd1890, %rd1105;
	ld.param.f64 	%fd2771, [%rd1890+632];
	fma.rn.f64 	%fd2772, %fd2771, %fd176, 0d0000000000000000;
	ld.param.f64 	%fd2773, [%rd1890+640];
	fma.rn.f64 	%fd2774, %fd2773, %fd177, %fd2772;
	ld.param.f64 	%fd2775, [%rd1890+648];
	fma.rn.f64 	%fd2776, %fd2775, %fd178, %fd2774;
	ld.param.f64 	%fd2777, [%rd1890+656];
	fma.rn.f64 	%fd2778, %fd2777, %fd179, %fd2776;
	ld.param.f64 	%fd2779, [%rd1890+664];
	fma.rn.f64 	%fd2780, %fd2779, %fd180, %fd2778;
	ld.param.f64 	%fd2781, [%rd1890+672];
	fma.rn.f64 	%fd2782, %fd2781, %fd181, %fd2780;
	ld.param.f64 	%fd2783, [%rd1890+680];
	fma.rn.f64 	%fd2784, %fd2783, %fd182, %fd2782;
	ld.param.f64 	%fd2785, [%rd1890+688];
	fma.rn.f64 	%fd2786, %fd2785, %fd183, %fd2784;
	ld.param.f64 	%fd2787, [%rd1890+696];
	fma.rn.f64 	%fd2788, %fd2787, %fd184, %fd2786;
	ld.param.f64 	%fd2789, [%rd1890+704];
	fma.rn.f64 	%fd2790, %fd2789, %fd185, %fd2788;
	ld.param.f64 	%fd2791, [%rd1890+712];
	sub.f64 	%fd2792, %fd2790, %fd2791;
	abs.f64 	%fd2793, %fd2792;
	setp.gt.f64 	%p229, %fd2793, %fd134;
	@%p229 bra 	$L__BB3_564;
	mov.u64 	%rd1892, %rd1105;
	ld.param.f64 	%fd2794, [%rd1892+728];
	fma.rn.f64 	%fd2795, %fd2794, %fd176, 0d0000000000000000;
	ld.param.f64 	%fd2796, [%rd1892+736];
	fma.rn.f64 	%fd2797, %fd2796, %fd177, %fd2795;
	ld.param.f64 	%fd2798, [%rd1892+744];
	fma.rn.f64 	%fd2799, %fd2798, %fd178, %fd2797;
	ld.param.f64 	%fd2800, [%rd1892+752];
	fma.rn.f64 	%fd2801, %fd2800, %fd179, %fd2799;
	ld.param.f64 	%fd2802, [%rd1892+760];
	fma.rn.f64 	%fd2803, %fd2802, %fd180, %fd2801;
	ld.param.f64 	%fd2804, [%rd1892+768];
	fma.rn.f64 	%fd2805, %fd2804, %fd181, %fd2803;
	ld.param.f64 	%fd2806, [%rd1892+776];
	fma.rn.f64 	%fd2807, %fd2806, %fd182, %fd2805;
	ld.param.f64 	%fd2808, [%rd1892+784];
	fma.rn.f64 	%fd2809, %fd2808, %fd183, %fd2807;
	ld.param.f64 	%fd2810, [%rd1892+792];
	fma.rn.f64 	%fd2811, %fd2810, %fd184, %fd2809;
	ld.param.f64 	%fd2812, [%rd1892+800];
	fma.rn.f64 	%fd2813, %fd2812, %fd185, %fd2811;
	ld.param.f64 	%fd2814, [%rd1892+808];
	sub.f64 	%fd2815, %fd2813, %fd2814;
	abs.f64 	%fd2816, %fd2815;
	setp.gt.f64 	%p230, %fd2816, %fd135;
	@%p230 bra 	$L__BB3_564;
	mov.u64 	%rd1894, %rd1105;
	ld.param.f64 	%fd2817, [%rd1894+824];
	fma.rn.f64 	%fd2818, %fd2817, %fd176, 0d0000000000000000;
	ld.param.f64 	%fd2819, [%rd1894+832];
	fma.rn.f64 	%fd2820, %fd2819, %fd177, %fd2818;
	ld.param.f64 	%fd2821, [%rd1894+840];
	fma.rn.f64 	%fd2822, %fd2821, %fd178, %fd2820;
	ld.param.f64 	%fd2823, [%rd1894+848];
	fma.rn.f64 	%fd2824, %fd2823, %fd179, %fd2822;
	ld.param.f64 	%fd2825, [%rd1894+856];
	fma.rn.f64 	%fd2826, %fd2825, %fd180, %fd2824;
	ld.param.f64 	%fd2827, [%rd1894+864];
	fma.rn.f64 	%fd2828, %fd2827, %fd181, %fd2826;
	ld.param.f64 	%fd2829, [%rd1894+872];
	fma.rn.f64 	%fd2830, %fd2829, %fd182, %fd2828;
	ld.param.f64 	%fd2831, [%rd1894+880];
	fma.rn.f64 	%fd2832, %fd2831, %fd183, %fd2830;
	ld.param.f64 	%fd2833, [%rd1894+888];
	fma.rn.f64 	%fd2834, %fd2833, %fd184, %fd2832;
	ld.param.f64 	%fd2835, [%rd1894+896];
	fma.rn.f64 	%fd2836, %fd2835, %fd185, %fd2834;
	ld.param.f64 	%fd2837, [%rd1894+904];
	sub.f64 	%fd2838, %fd2836, %fd2837;
	abs.f64 	%fd2839, %fd2838;
	setp.gt.f64 	%p231, %fd2839, %fd136;
	@%p231 bra 	$L__BB3_564;
	mov.u64 	%rd1896, %rd1105;
	ld.param.f64 	%fd2840, [%rd1896+920];
	fma.rn.f64 	%fd2841, %fd2840, %fd176, 0d0000000000000000;
	ld.param.f64 	%fd2842, [%rd1896+928];
	fma.rn.f64 	%fd2843, %fd2842, %fd177, %fd2841;
	ld.param.f64 	%fd2844, [%rd1896+936];
	fma.rn.f64 	%fd2845, %fd2844, %fd178, %fd2843;
	ld.param.f64 	%fd2846, [%rd1896+944];
	fma.rn.f64 	%fd2847, %fd2846, %fd179, %fd2845;
	ld.param.f64 	%fd2848, [%rd1896+952];
	fma.rn.f64 	%fd2849, %fd2848, %fd180, %fd2847;
	ld.param.f64 	%fd2850, [%rd1896+960];
	fma.rn.f64 	%fd2851, %fd2850, %fd181, %fd2849;
	ld.param.f64 	%fd2852, [%rd1896+968];
	fma.rn.f64 	%fd2853, %fd2852, %fd182, %fd2851;
	fma.rn.f64 	%fd2854, %fd18, %fd183, %fd2853;
	fma.rn.f64 	%fd2855, %fd17, %fd184, %fd2854;
	fma.rn.f64 	%fd2856, %fd16, %fd185, %fd2855;
	sub.f64 	%fd2857, %fd2856, %fd15;
	abs.f64 	%fd2858, %fd2857;
	setp.gt.f64 	%p232, %fd2858, %fd137;
	@%p232 bra 	$L__BB3_564;
	mov.u64 	%rd1898, %rd1105;
	ld.param.f64 	%fd2859, [%rd1898+1016];
	fma.rn.f64 	%fd2860, %fd2859, %fd176, 0d0000000000000000;
	fma.rn.f64 	%fd2861, %fd12, %fd177, %fd2860;
	fma.rn.f64 	%fd2862, %fd11, %fd178, %fd2861;
	fma.rn.f64 	%fd2863, %fd10, %fd179, %fd2862;
	ld.param.f64 	%fd2864, [%rd1898+1048];
	fma.rn.f64 	%fd2865, %fd2864, %fd180, %fd2863;
	ld.param.f64 	%fd2866, [%rd1898+1056];
	fma.rn.f64 	%fd2867, %fd2866, %fd181, %fd2865;
	fma.rn.f64 	%fd2868, %fd142, %fd182, %fd2867;
	ld.param.f64 	%fd2869, [%rd1898+1072];
	fma.rn.f64 	%fd2870, %fd2869, %fd183, %fd2868;
	ld.param.f64 	%fd2871, [%rd1898+1080];
	fma.rn.f64 	%fd2872, %fd2871, %fd184, %fd2870;
	ld.param.f64 	%fd2873, [%rd1898+1088];
	fma.rn.f64 	%fd2874, %fd2873, %fd185, %fd2872;
	ld.param.f64 	%fd2875, [%rd1898+1096];
	sub.f64 	%fd2876, %fd2874, %fd2875;
	abs.f64 	%fd2877, %fd2876;
	setp.gt.f64 	%p233, %fd2877, %fd138;
	@%p233 bra 	$L__BB3_564;
	mov.u64 	%rd1900, %rd1105;
	ld.param.f64 	%fd2878, [%rd1900+1112];
	fma.rn.f64 	%fd2879, %fd2878, %fd176, 0d0000000000000000;
	ld.param.f64 	%fd2880, [%rd1900+1120];
	fma.rn.f64 	%fd2881, %fd2880, %fd177, %fd2879;
	ld.param.f64 	%fd2882, [%rd1900+1128];
	fma.rn.f64 	%fd2883, %fd2882, %fd178, %fd2881;
	ld.param.f64 	%fd2884, [%rd1900+1136];
	fma.rn.f64 	%fd2885, %fd2884, %fd179, %fd2883;
	ld.param.f64 	%fd2886, [%rd1900+1144];
	fma.rn.f64 	%fd2887, %fd2886, %fd180, %fd2885;
	ld.param.f64 	%fd2888, [%rd1900+1152];
	fma.rn.f64 	%fd2889, %fd2888, %fd181, %fd2887;
	ld.param.f64 	%fd2890, [%rd1900+1160];
	fma.rn.f64 	%fd2891, %fd2890, %fd182, %fd2889;
	ld.param.f64 	%fd2892, [%rd1900+1168];
	fma.rn.f64 	%fd2893, %fd2892, %fd183, %fd2891;
	ld.param.f64 	%fd2894, [%rd1900+1176];
	fma.rn.f64 	%fd2895, %fd2894, %fd184, %fd2893;
	ld.param.f64 	%fd2896, [%rd1900+1184];
	fma.rn.f64 	%fd2897, %fd2896, %fd185, %fd2895;
	ld.param.f64 	%fd2898, [%rd1900+1192];
	sub.f64 	%fd2899, %fd2897, %fd2898;
	abs.f64 	%fd2900, %fd2899;
	setp.gt.f64 	%p234, %fd2900, %fd139;
	@%p234 bra 	$L__BB3_564;
	mov.b64 	%rd2660, 1;
$L__BB3_564:
	mov.u64 	%rd1903, %rd1105;
	ld.param.u64 	%rd1904, [%rd1903];
	cvt.u64.u32 	%rd1905, %r1274;
	add.s64 	%rd1906, %rd1904, %rd1905;
	mov.u32 	%r781, %tid.x;
	cvt.u64.u32 	%rd1907, %r781;
	add.s64 	%rd1908, %rd1906, %rd1907;
	add.s64 	%rd862, %rd1908, 2048;
	ld.param.u64 	%rd1909, [%rd1903+1256];
	setp.ge.u64 	%p235, %rd862, %rd1909;
	mov.b64 	%rd2680, 0;
	@%p235 bra 	$L__BB3_606;
	or.b64  	%rd1910, %rd862, %rd621;
	and.b64  	%rd1911, %rd1910, -4294967296;
	setp.ne.s64 	%p236, %rd1911, 0;
	@%p236 bra 	$L__BB3_567;
	cvt.u32.u64 	%r782, %rd621;
	cvt.u32.u64 	%r783, %rd862;
	div.u32 	%r784, %r783, %r782;
	mul.lo.s32 	%r785, %r784, %r782;
	sub.s32 	%r786, %r783, %r785;
	cvt.u64.u32 	%rd2661, %r784;
	cvt.u64.u32 	%rd2662, %r786;
	bra.uni 	$L__BB3_568;
$L__BB3_567:
	div.u64 	%rd2661, %rd862, %rd621;
	mul.lo.s64 	%rd1912, %rd2661, %rd621;
	sub.s64 	%rd2662, %rd862, %rd1912;
$L__BB3_568:
	cvt.u32.u64 	%r132, %rd2662;
	or.b64  	%rd1913, %rd2661, %rd3;
	and.b64  	%rd1914, %rd1913, -4294967296;
	setp.ne.s64 	%p237, %rd1914, 0;
	@%p237 bra 	$L__BB3_570;
	cvt.u32.u64 	%r787, %rd3;
	cvt.u32.u64 	%r788, %rd2661;
	div.u32 	%r789, %r788, %r787;
	mul.lo.s32 	%r790, %r789, %r787;
	sub.s32 	%r791, %r788, %r790;
	cvt.u64.u32 	%rd2663, %r789;
	cvt.u64.u32 	%rd2664, %r791;
	bra.uni 	$L__BB3_571;
$L__BB3_570:
	div.u64 	%rd2663, %rd2661, %rd3;
	mul.lo.s64 	%rd1915, %rd2663, %rd3;
	sub.s64 	%rd2664, %rd2661, %rd1915;
$L__BB3_571:
	cvt.u32.u64 	%r133, %rd2664;
	or.b64  	%rd1916, %rd2663, %rd622;
	and.b64  	%rd1917, %rd1916, -4294967296;
	setp.ne.s64 	%p238, %rd1917, 0;
	@%p238 bra 	$L__BB3_573;
	cvt.u32.u64 	%r792, %rd622;
	cvt.u32.u64 	%r793, %rd2663;
	div.u32 	%r794, %r793, %r792;
	mul.lo.s32 	%r795, %r794, %r792;
	sub.s32 	%r796, %r793, %r795;
	cvt.u64.u32 	%rd2665, %r794;
	cvt.u64.u32 	%rd2666, %r796;
	bra.uni 	$L__BB3_574;
$L__BB3_573:
	div.u64 	%rd2665, %rd2663, %rd622;
	mul.lo.s64 	%rd1918, %rd2665, %rd622;
	sub.s64 	%rd2666, %rd2663, %rd1918;
$L__BB3_574:
	cvt.u32.u64 	%r134, %rd2666;
	or.b64  	%rd1919, %rd2665, %rd5;
	and.b64  	%rd1920, %rd1919, -4294967296;
	setp.ne.s64 	%p239, %rd1920, 0;
	@%p239 bra 	$L__BB3_576;
	cvt.u32.u64 	%r797, %rd5;
	cvt.u32.u64 	%r798, %rd2665;
	div.u32 	%r799, %r798, %r797;
	mul.lo.s32 	%r800, %r799, %r797;
	sub.s32 	%r801, %r798, %r800;
	cvt.u64.u32 	%rd2667, %r799;
	cvt.u64.u32 	%rd2668, %r801;
	bra.uni 	$L__BB3_577;
$L__BB3_576:
	div.u64 	%rd2667, %rd2665, %rd5;
	mul.lo.s64 	%rd1921, %rd2667, %rd5;
	sub.s64 	%rd2668, %rd2665, %rd1921;
$L__BB3_577:
	cvt.u32.u64 	%r135, %rd2668;
	or.b64  	%rd1922, %rd2667, %rd623;
	and.b64  	%rd1923, %rd1922, -4294967296;
	setp.ne.s64 	%p240, %rd1923, 0;
	@%p240 bra 	$L__BB3_579;
	cvt.u32.u64 	%r802, %rd623;
	cvt.u32.u64 	%r803, %rd2667;
	div.u32 	%r804, %r803, %r802;
	mul.lo.s32 	%r805, %r804, %r802;
	sub.s32 	%r806, %r803, %r805;
	cvt.u64.u32 	%rd2669, %r804;
	cvt.u64.u32 	%rd2670, %r806;
	bra.uni 	$L__BB3_580;
$L__BB3_579:
	div.u64 	%rd2669, %rd2667, %rd623;
	mul.lo.s64 	%rd1924, %rd2669, %rd623;
	sub.s64 	%rd2670, %rd2667, %rd1924;
$L__BB3_580:
	cvt.u32.u64 	%r136, %rd2670;
	or.b64  	%rd1925, %rd2669, %rd7;
	and.b64  	%rd1926, %rd1925, -4294967296;
	setp.ne.s64 	%p241, %rd1926, 0;
	@%p241 bra 	$L__BB3_582;
	cvt.u32.u64 	%r807, %rd7;
	cvt.u32.u64 	%r808, %rd2669;
	div.u32 	%r809, %r808, %r807;
	mul.lo.s32 	%r810, %r809, %r807;
	sub.s32 	%r811, %r808, %r810;
	cvt.u64.u32 	%rd2671, %r809;
	cvt.u64.u32 	%rd2672, %r811;
	bra.uni 	$L__BB3_583;
$L__BB3_582:
	div.u64 	%rd2671, %rd2669, %rd7;
	mul.lo.s64 	%rd1927, %rd2671, %rd7;
	sub.s64 	%rd2672, %rd2669, %rd1927;
$L__BB3_583:
	cvt.u32.u64 	%r137, %rd2672;
	or.b64  	%rd1928, %rd2671, %rd624;
	and.b64  	%rd1929, %rd1928, -4294967296;
	setp.ne.s64 	%p242, %rd1929, 0;
	@%p242 bra 	$L__BB3_585;
	cvt.u32.u64 	%r812, %rd624;
	cvt.u32.u64 	%r813, %rd2671;
	div.u32 	%r814, %r813, %r812;
	mul.lo.s32 	%r815, %r814, %r812;
	sub.s32 	%r816, %r813, %r815;
	cvt.u64.u32 	%rd2673, %r814;
	cvt.u64.u32 	%rd2674, %r816;
	bra.uni 	$L__BB3_586;
$L__BB3_585:
	div.u64 	%rd2673, %rd2671, %rd624;
	mul.lo.s64 	%rd1930, %rd2673, %rd624;
	sub.s64 	%rd2674, %rd2671, %rd1930;
$L__BB3_586:
	cvt.u32.u64 	%r138, %rd2674;
	or.b64  	%rd1931, %rd2673, %rd9;
	and.b64  	%rd1932, %rd1931, -4294967296;
	setp.ne.s64 	%p243, %rd1932, 0;
	@%p243 bra 	$L__BB3_588;
	cvt.u32.u64 	%r817, %rd9;
	cvt.u32.u64 	%r818, %rd2673;
	div.u32 	%r819, %r818, %r817;
	mul.lo.s32 	%r820, %r819, %r817;
	sub.s32 	%r821, %r818, %r820;
	cvt.u64.u32 	%rd2675, %r819;
	cvt.u64.u32 	%rd2676, %r821;
	bra.uni 	$L__BB3_589;
$L__BB3_588:
	div.u64 	%rd2675, %rd2673, %rd9;
	mul.lo.s64 	%rd1933, %rd2675, %rd9;
	sub.s64 	%rd2676, %rd2673, %rd1933;
$L__BB3_589:
	cvt.u32.u64 	%r139, %rd2676;
	or.b64  	%rd1934, %rd2675, %rd625;
	and.b64  	%rd1935, %rd1934, -4294967296;
	setp.ne.s64 	%p244, %rd1935, 0;
	@%p244 bra 	$L__BB3_591;
	cvt.u32.u64 	%r822, %rd625;
	cvt.u32.u64 	%r823, %rd2675;
	div.u32 	%r824, %r823, %r822;
	mul.lo.s32 	%r825, %r824, %r822;
	sub.s32 	%r826, %r823, %r825;
	cvt.u64.u32 	%rd2677, %r824;
	cvt.u64.u32 	%rd2678, %r826;
	bra.uni 	$L__BB3_592;
$L__BB3_591:
	div.u64 	%rd2677, %rd2675, %rd625;
	mul.lo.s64 	%rd1936, %rd2677, %rd625;
	sub.s64 	%rd2678, %rd2675, %rd1936;
$L__BB3_592:
	cvt.u32.u64 	%r140, %rd2678;
	or.b64  	%rd1937, %rd2677, %rd11;
	and.b64  	%rd1938, %rd1937, -4294967296;
	setp.ne.s64 	%p245, %rd1938, 0;
	@%p245 bra 	$L__BB3_594;
	cvt.u32.u64 	%r827, %rd11;
	cvt.u32.u64 	%r828, %rd2677;
	rem.u32 	%r829, %r828, %r827;
	cvt.u64.u32 	%rd2679, %r829;
	bra.uni 	$L__BB3_595;
$L__BB3_594:
	rem.u64 	%rd2679, %rd2677, %rd11;
$L__BB3_595:
	cvt.u32.u64 	%r830, %rd2679;
	cvt.rn.f64.s32 	%fd2901, %r830;
	fma.rn.f64 	%fd186, %fd38, %fd2901, %fd140;
	cvt.rn.f64.s32 	%fd2902, %r140;
	mov.u64 	%rd1940, %rd1105;
	ld.param.f64 	%fd2903, [%rd1940+48];
	ld.param.f64 	%fd2904, [%rd1940+32];
	fma.rn.f64 	%fd187, %fd2903, %fd2902, %fd2904;
	cvt.rn.f64.s32 	%fd2905, %r139;
	ld.param.f64 	%fd2906, [%rd1940+72];
	ld.param.f64 	%fd2907, [%rd1940+56];
	fma.rn.f64 	%fd188, %fd2906, %fd2905, %fd2907;
	cvt.rn.f64.s32 	%fd2908, %r138;
	ld.param.f64 	%fd2909, [%rd1940+96];
	ld.param.f64 	%fd2910, [%rd1940+80];
	fma.rn.f64 	%fd189, %fd2909, %fd2908, %fd2910;
	cvt.rn.f64.s32 	%fd2911, %r137;
	ld.param.f64 	%fd2912, [%rd1940+120];
	ld.param.f64 	%fd2913, [%rd1940+104];
	fma.rn.f64 	%fd190, %fd2912, %fd2911, %fd2913;
	cvt.rn.f64.s32 	%fd2914, %r136;
	ld.param.f64 	%fd2915, [%rd1940+144];
	ld.param.f64 	%fd2916, [%rd1940+128];
	fma.rn.f64 	%fd191, %fd2915, %fd2914, %fd2916;
	cvt.rn.f64.s32 	%fd2917, %r135;
	ld.param.f64 	%fd2918, [%rd1940+168];
	ld.param.f64 	%fd2919, [%rd1940+152];
	fma.rn.f64 	%fd192, %fd2918, %fd2917, %fd2919;
	cvt.rn.f64.s32 	%fd2920, %r134;
	ld.param.f64 	%fd2921, [%rd1940+192];
	ld.param.f64 	%fd2922, [%rd1940+176];
	fma.rn.f64 	%fd193, %fd2921, %fd2920, %fd2922;
	cvt.rn.f64.s32 	%fd2923, %r133;
	fma.rn.f64 	%fd194, %fd36, %fd2923, %fd37;
	cvt.rn.f64.s32 	%fd2924, %r132;
	ld.param.f64 	%fd2925, [%rd1940+224];
	fma.rn.f64 	%fd195, %fd35, %fd2924, %fd2925;
	ld.param.f64 	%fd2926, [%rd1940+248];
	fma.rn.f64 	%fd2927, %fd2926, %fd186, 0d0000000000000000;
	ld.param.f64 	%fd2928, [%rd1940+256];
	fma.rn.f64 	%fd2929, %fd2928, %fd187, %fd2927;
	ld.param.f64 	%fd2930, [%rd1940+264];
	fma.rn.f64 	%fd2931, %fd2930, %fd188, %fd2929;
	ld.param.f64 	%fd2932, [%rd1940+272];
	fma.rn.f64 	%fd2933, %fd2932, %fd189, %fd2931;
	ld.param.f64 	%fd2934, [%rd1940+280];
	fma.rn.f64 	%fd2935, %fd2934, %fd190, %fd2933;
	ld.param.f64 	%fd2936, [%rd1940+288];
	fma.rn.f64 	%fd2937, %fd2936, %fd191, %fd2935;
	ld.param.f64 	%fd2938, [%rd1940+296];
	fma.rn.f64 	%fd2939, %fd2938, %fd192, %fd2937;
	ld.param.f64 	%fd2940, [%rd1940+304];
	fma.rn.f64 	%fd2941, %fd2940, %fd193, %fd2939;
	ld.param.f64 	%fd2942, [%rd1940+312];
	fma.rn.f64 	%fd2943, %fd2942, %fd194, %fd2941;
	ld.param.f64 	%fd2944, [%rd1940+320];
	fma.rn.f64 	%fd2945, %fd2944, %fd195, %fd2943;
	ld.param.f64 	%fd2946, [%rd1940+328];
	sub.f64 	%fd2947, %fd2945, %fd2946;
	abs.f64 	%fd2948, %fd2947;
	setp.gt.f64 	%p246, %fd2948, %fd130;
	@%p246 bra 	$L__BB3_606;
	mov.u64 	%rd1942, %rd1105;
	ld.param.f64 	%fd2949, [%rd1942+344];
	fma.rn.f64 	%fd2950, %fd2949, %fd186, 0d0000000000000000;
	ld.param.f64 	%fd2951, [%rd1942+352];
	fma.rn.f64 	%fd2952, %fd2951, %fd187, %fd2950;
	ld.param.f64 	%fd2953, [%rd1942+360];
	fma.rn.f64 	%fd2954, %fd2953, %fd188, %fd2952;
	ld.param.f64 	%fd2955, [%rd1942+368];
	fma.rn.f64 	%fd2956, %fd2955, %fd189, %fd2954;
	ld.param.f64 	%fd2957, [%rd1942+376];
	fma.rn.f64 	%fd2958, %fd2957, %fd190, %fd2956;
	ld.param.f64 	%fd2959, [%rd1942+384];
	fma.rn.f64 	%fd2960, %fd2959, %fd191, %fd2958;
	ld.param.f64 	%fd2961, [%rd1942+392];
	fma.rn.f64 	%fd2962, %fd2961, %fd192, %fd2960;
	ld.param.f64 	%fd2963, [%rd1942+400];
	fma.rn.f64 	%fd2964, %fd2963, %fd193, %fd2962;
	ld.param.f64 	%fd2965, [%rd1942+408];
	fma.rn.f64 	%fd2966, %fd2965, %fd194, %fd2964;
	ld.param.f64 	%fd2967, [%rd1942+416];
	fma.rn.f64 	%fd2968, %fd2967, %fd195, %fd2966;
	ld.param.f64 	%fd2969, [%rd1942+424];
	sub.f64 	%fd2970, %fd2968, %fd2969;
	abs.f64 	%fd2971, %fd2970;
	setp.gt.f64 	%p247, %fd2971, %fd131;
	@%p247 bra 	$L__BB3_606;
	mov.u64 	%rd1944, %rd1105;
	ld.param.f64 	%fd2972, [%rd1944+440];
	fma.rn.f64 	%fd2973, %fd2972, %fd186, 0d0000000000000000;
	ld.param.f64 	%fd2974, [%rd1944+448];
	fma.rn.f64 	%fd2975, %fd2974, %fd187, %fd2973;
	ld.param.f64 	%fd2976, [%rd1944+456];
	fma.rn.f64 	%fd2977, %fd2976, %fd188, %fd2975;
	fma.rn.f64 	%fd2978, %fd31, %fd189, %fd2977;
	fma.rn.f64 	%fd2979, %fd30, %fd190, %fd2978;
	fma.rn.f64 	%fd2980, %fd29, %fd191, %fd2979;
	fma.rn.f64 	%fd2981, %fd28, %fd192, %fd2980;
	fma.rn.f64 	%fd2982, %fd27, %fd193, %fd2981;
	fma.rn.f64 	%fd2983, %fd141, %fd194, %fd2982;
	ld.param.f64 	%fd2984, [%rd1944+512];
	fma.rn.f64 	%fd2985, %fd2984, %fd195, %fd2983;
	ld.param.f64 	%fd2986, [%rd1944+520];
	sub.f64 	%fd2987, %fd2985, %fd2986;
	abs.f64 	%fd2988, %fd2987;
	setp.gt.f64 	%p248, %fd2988, %fd132;
	@%p248 bra 	$L__BB3_606;
	mov.u64 	%rd1946, %rd1105;
	ld.param.f64 	%fd2989, [%rd1946+536];
	fma.rn.f64 	%fd2990, %fd2989, %fd186, 0d0000000000000000;
	ld.param.f64 	%fd2991, [%rd1946+544];
	fma.rn.f64 	%fd2992, %fd2991, %fd187, %fd2990;
	ld.param.f64 	%fd2993, [%rd1946+552];
	fma.rn.f64 	%fd2994, %fd2993, %fd188, %fd2992;
	ld.param.f64 	%fd2995, [%rd1946+560];
	fma.rn.f64 	%fd2996, %fd2995, %fd189, %fd2994;
	ld.param.f64 	%fd2997, [%rd1946+568];
	fma.rn.f64 	%fd2998, %fd2997, %fd190, %fd2996;
	ld.param.f64 	%fd2999, [%rd1946+576];
	fma.rn.f64 	%fd3000, %fd2999, %fd191, %fd2998;
	ld.param.f64 	%fd3001, [%rd1946+584];
	fma.rn.f64 	%fd3002, %fd3001, %fd192, %fd3000;
	ld.param.f64 	%fd3003, [%rd1946+592];
	fma.rn.f64 	%fd3004, %fd3003, %fd193, %fd3002;
	ld.param.f64 	%fd3005, [%rd1946+600];
	fma.rn.f64 	%fd3006, %fd3005, %fd194, %fd3004;
	ld.param.f64 	%fd3007, [%rd1946+608];
	fma.rn.f64 	%fd3008, %fd3007, %fd195, %fd3006;
	ld.param.f64 	%fd3009, [%rd1946+616];
	sub.f64 	%fd3010, %fd3008, %fd3009;
	abs.f64 	%fd3011, %fd3010;
	setp.gt.f64 	%p249, %fd3011, %fd133;
	@%p249 bra 	$L__BB3_606;
	mov.u64 	%rd1948, %rd1105;
	ld.param.f64 	%fd3012, [%rd1948+632];
	fma.rn.f64 	%fd3013, %fd3012, %fd186, 0d0000000000000000;
	ld.param.f64 	%fd3014, [%rd1948+640];
	fma.rn.f64 	%fd3015, %fd3014, %fd187, %fd3013;
	ld.param.f64 	%fd3016, [%rd1948+648];
	fma.rn.f64 	%fd3017, %fd3016, %fd188, %fd3015;
	ld.param.f64 	%fd3018, [%rd1948+656];
	fma.rn.f64 	%fd3019, %fd3018, %fd189, %fd3017;
	ld.param.f64 	%fd3020, [%rd1948+664];
	fma.rn.f64 	%fd3021, %fd3020, %fd190, %fd3019;
	ld.param.f64 	%fd3022, [%rd1948+672];
	fma.rn.f64 	%fd3023, %fd3022, %fd191, %fd3021;
	ld.param.f64 	%fd3024, [%rd1948+680];
	fma.rn.f64 	%fd3025, %fd3024, %fd192, %fd3023;
	ld.param.f64 	%fd3026, [%rd1948+688];
	fma.rn.f64 	%fd3027, %fd3026, %fd193, %fd3025;
	ld.param.f64 	%fd3028, [%rd1948+696];
	fma.rn.f64 	%fd3029, %fd3028, %fd194, %fd3027;
	ld.param.f64 	%fd3030, [%rd1948+704];
	fma.rn.f64 	%fd3031, %fd3030, %fd195, %fd3029;
	ld.param.f64 	%fd3032, [%rd1948+712];
	sub.f64 	%fd3033, %fd3031, %fd3032;
	abs.f64 	%fd3034, %fd3033;
	setp.gt.f64 	%p250, %fd3034, %fd134;
	@%p250 bra 	$L__BB3_606;
	mov.u64 	%rd1950, %rd1105;
	ld.param.f64 	%fd3035, [%rd1950+728];
	fma.rn.f64 	%fd3036, %fd3035, %fd186, 0d0000000000000000;
	ld.param.f64 	%fd3037, [%rd1950+736];
	fma.rn.f64 	%fd3038, %fd3037, %fd187, %fd3036;
	ld.param.f64 	%fd3039, [%rd1950+744];
	fma.rn.f64 	%fd3040, %fd3039, %fd188, %fd3038;
	ld.param.f64 	%fd3041, [%rd1950+752];
	fma.rn.f64 	%fd3042, %fd3041, %fd189, %fd3040;
	ld.param.f64 	%fd3043, [%rd1950+760];
	fma.rn.f64 	%fd3044, %fd3043, %fd190, %fd3042;
	ld.param.f64 	%fd3045, [%rd1950+768];
	fma.rn.f64 	%fd3046, %fd3045, %fd191, %fd3044;
	ld.param.f64 	%fd3047, [%rd1950+776];
	fma.rn.f64 	%fd3048, %fd3047, %fd192, %fd3046;
	ld.param.f64 	%fd3049, [%rd1950+784];
	fma.rn.f64 	%fd3050, %fd3049, %fd193, %fd3048;
	ld.param.f64 	%fd3051, [%rd1950+792];
	fma.rn.f64 	%fd3052, %fd3051, %fd194, %fd3050;
	ld.param.f64 	%fd3053, [%rd1950+800];
	fma.rn.f64 	%fd3054, %fd3053, %fd195, %fd3052;
	ld.param.f64 	%fd3055, [%rd1950+808];
	sub.f64 	%fd3056, %fd3054, %fd3055;
	abs.f64 	%fd3057, %fd3056;
	setp.gt.f64 	%p251, %fd3057, %fd135;
	@%p251 bra 	$L__BB3_606;
	mov.u64 	%rd1952, %rd1105;
	ld.param.f64 	%fd3058, [%rd1952+824];
	fma.rn.f64 	%fd3059, %fd3058, %fd186, 0d0000000000000000;
	ld.param.f64 	%fd3060, [%rd1952+832];
	fma.rn.f64 	%fd3061, %fd3060, %fd187, %fd3059;
	ld.param.f64 	%fd3062, [%rd1952+840];
	fma.rn.f64 	%fd3063, %fd3062, %fd188, %fd3061;
	ld.param.f64 	%fd3064, [%rd1952+848];
	fma.rn.f64 	%fd3065, %fd3064, %fd189, %fd3063;
	ld.param.f64 	%fd3066, [%rd1952+856];
	fma.rn.f64 	%fd3067, %fd3066, %fd190, %fd3065;
	ld.param.f64 	%fd3068, [%rd1952+864];
	fma.rn.f64 	%fd3069, %fd3068, %fd191, %fd3067;
	ld.param.f64 	%fd3070, [%rd1952+872];
	fma.rn.f64 	%fd3071, %fd3070, %fd192, %fd3069;
	ld.param.f64 	%fd3072, [%rd1952+880];
	fma.rn.f64 	%fd3073, %fd3072, %fd193, %fd3071;
	ld.param.f64 	%fd3074, [%rd1952+888];
	fma.rn.f64 	%fd3075, %fd3074, %fd194, %fd3073;
	ld.param.f64 	%fd3076, [%rd1952+896];
	fma.rn.f64 	%fd3077, %fd3076, %fd195, %fd3075;
	ld.param.f64 	%fd3078, [%rd1952+904];
	sub.f64 	%fd3079, %fd3077, %fd3078;
	abs.f64 	%fd3080, %fd3079;
	setp.gt.f64 	%p252, %fd3080, %fd136;
	@%p252 bra 	$L__BB3_606;
	mov.u64 	%rd1954, %rd1105;
	ld.param.f64 	%fd3081, [%rd1954+920];
	fma.rn.f64 	%fd3082, %fd3081, %fd186, 0d0000000000000000;
	ld.param.f64 	%fd3083, [%rd1954+928];
	fma.rn.f64 	%fd3084, %fd3083, %fd187, %fd3082;
	ld.param.f64 	%fd3085, [%rd1954+936];
	fma.rn.f64 	%fd3086, %fd3085, %fd188, %fd3084;
	ld.param.f64 	%fd3087, [%rd1954+944];
	fma.rn.f64 	%fd3088, %fd3087, %fd189, %fd3086;
	ld.param.f64 	%fd3089, [%rd1954+952];
	fma.rn.f64 	%fd3090, %fd3089, %fd190, %fd3088;
	ld.param.f64 	%fd3091, [%rd1954+960];
	fma.rn.f64 	%fd3092, %fd3091, %fd191, %fd3090;
	ld.param.f64 	%fd3093, [%rd1954+968];
	fma.rn.f64 	%fd3094, %fd3093, %fd192, %fd3092;
	fma.rn.f64 	%fd3095, %fd18, %fd193, %fd3094;
	fma.rn.f64 	%fd3096, %fd17, %fd194, %fd3095;
	fma.rn.f64 	%fd3097, %fd16, %fd195, %fd3096;
	sub.f64 	%fd3098, %fd3097, %fd15;
	abs.f64 	%fd3099, %fd3098;
	setp.gt.f64 	%p253, %fd3099, %fd137;
	@%p253 bra 	$L__BB3_606;
	mov.u64 	%rd1956, %rd1105;
	ld.param.f64 	%fd3100, [%rd1956+1016];
	fma.rn.f64 	%fd3101, %fd3100, %fd186, 0d0000000000000000;
	fma.rn.f64 	%fd3102, %fd12, %fd187, %fd3101;
	fma.rn.f64 	%fd3103, %fd11, %fd188, %fd3102;
	fma.rn.f64 	%fd3104, %fd10, %fd189, %fd3103;
	ld.param.f64 	%fd3105, [%rd1956+1048];
	fma.rn.f64 	%fd3106, %fd3105, %fd190, %fd3104;
	ld.param.f64 	%fd3107, [%rd1956+1056];
	fma.rn.f64 	%fd3108, %fd3107, %fd191, %fd3106;
	ld.param.f64 	%fd3109, [%rd1956+1064];
	fma.rn.f64 	%fd3110, %fd3109, %fd192, %fd3108;
	ld.param.f64 	%fd3111, [%rd1956+1072];
	fma.rn.f64 	%fd3112, %fd3111, %fd193, %fd3110;
	ld.param.f64 	%fd3113, [%rd1956+1080];
	fma.rn.f64 	%fd3114, %fd3113, %fd194, %fd3112;
	ld.param.f64 	%fd3115, [%rd1956+1088];
	fma.rn.f64 	%fd3116, %fd3115, %fd195, %fd3114;
	ld.param.f64 	%fd3117, [%rd1956+1096];
	sub.f64 	%fd3118, %fd3116, %fd3117;
	abs.f64 	%fd3119, %fd3118;
	setp.gt.f64 	%p254, %fd3119, %fd138;
	@%p254 bra 	$L__BB3_606;
	mov.u64 	%rd1958, %rd1105;
	ld.param.f64 	%fd3120, [%rd1958+1112];
	fma.rn.f64 	%fd3121, %fd3120, %fd186, 0d0000000000000000;
	ld.param.f64 	%fd3122, [%rd1958+1120];
	fma.rn.f64 	%fd3123, %fd3122, %fd187, %fd3121;
	ld.param.f64 	%fd3124, [%rd1958+1128];
	fma.rn.f64 	%fd3125, %fd3124, %fd188, %fd3123;
	ld.param.f64 	%fd3126, [%rd1958+1136];
	fma.rn.f64 	%fd3127, %fd3126, %fd189, %fd3125;
	ld.param.f64 	%fd3128, [%rd1958+1144];
	fma.rn.f64 	%fd3129, %fd3128, %fd190, %fd3127;
	ld.param.f64 	%fd3130, [%rd1958+1152];
	fma.rn.f64 	%fd3131, %fd3130, %fd191, %fd3129;
	ld.param.f64 	%fd3132, [%rd1958+1160];
	fma.rn.f64 	%fd3133, %fd3132, %fd192, %fd3131;
	ld.param.f64 	%fd3134, [%rd1958+1168];
	fma.rn.f64 	%fd3135, %fd3134, %fd193, %fd3133;
	ld.param.f64 	%fd3136, [%rd1958+1176];
	fma.rn.f64 	%fd3137, %fd3136, %fd194, %fd3135;
	ld.param.f64 	%fd3138, [%rd1958+1184];
	fma.rn.f64 	%fd3139, %fd3138, %fd195, %fd3137;
	ld.param.f64 	%fd3140, [%rd1958+1192];
	sub.f64 	%fd3141, %fd3139, %fd3140;
	abs.f64 	%fd3142, %fd3141;
	setp.gt.f64 	%p255, %fd3142, %fd139;
	@%p255 bra 	$L__BB3_606;
	mov.b64 	%rd2680, 1;
$L__BB3_606:
	mov.u64 	%rd1961, %rd1105;
	ld.param.u64 	%rd1962, [%rd1961];
	cvt.u64.u32 	%rd1963, %r1274;
	add.s64 	%rd1964, %rd1962, %rd1963;
	mov.u32 	%r831, %tid.x;
	cvt.u64.u32 	%rd1965, %r831;
	add.s64 	%rd1966, %rd1964, %rd1965;
	add.s64 	%rd921, %rd1966, 2560;
	ld.param.u64 	%rd1967, [%rd1961+1256];
	setp.ge.u64 	%p256, %rd921, %rd1967;
	mov.b64 	%rd2700, 0;
	@%p256 bra 	$L__BB3_648;
	or.b64  	%rd1968, %rd921, %rd621;
	and.b64  	%rd1969, %rd1968, -4294967296;
	setp.ne.s64 	%p257, %rd1969, 0;
	@%p257 bra 	$L__BB3_609;
	cvt.u32.u64 	%r832, %rd621;
	cvt.u32.u64 	%r833, %rd921;
	div.u32 	%r834, %r833, %r832;
	mul.lo.s32 	%r835, %r834, %r832;
	sub.s32 	%r836, %r833, %r835;
	cvt.u64.u32 	%rd2681, %r834;
	cvt.u64.u32 	%rd2682, %r836;
	bra.uni 	$L__BB3_610;
$L__BB3_609:
	div.u64 	%rd2681, %rd921, %rd621;
	mul.lo.s64 	%rd1970, %rd2681, %rd621;
	sub.s64 	%rd2682, %rd921, %rd1970;
$L__BB3_610:
	cvt.u32.u64 	%r141, %rd2682;
	or.b64  	%rd1971, %rd2681, %rd3;
	and.b64  	%rd1972, %rd1971, -4294967296;
	setp.ne.s64 	%p258, %rd1972, 0;
	@%p258 bra 	$L__BB3_612;
	cvt.u32.u64 	%r837, %rd3;
	cvt.u32.u64 	%r838, %rd2681;
	div.u32 	%r839, %r838, %r837;
	mul.lo.s32 	%r840, %r839, %r837;
	sub.s32 	%r841, %r838, %r840;
	cvt.u64.u32 	%rd2683, %r839;
	cvt.u64.u32 	%rd2684, %r841;
	bra.uni 	$L__BB3_613;
$L__BB3_612:
	div.u64 	%rd2683, %rd2681, %rd3;
	mul.lo.s64 	%rd1973, %rd2683, %rd3;
	sub.s64 	%rd2684, %rd2681, %rd1973;
$L__BB3_613:
	cvt.u32.u64 	%r142, %rd2684;
	or.b64  	%rd1974, %rd2683, %rd622;
	and.b64  	%rd1975, %rd1974, -4294967296;
	setp.ne.s64 	%p259, %rd1975, 0;
	@%p259 bra 	$L__BB3_615;
	cvt.u32.u64 	%r842, %rd622;
	cvt.u32.u64 	%r843, %rd2683;
	div.u32 	%r844, %r843, %r842;
	mul.lo.s32 	%r845, %r844, %r842;
	sub.s32 	%r846, %r843, %r845;
	cvt.u64.u32 	%rd2685, %r844;
	cvt.u64.u32 	%rd2686, %r846;
	bra.uni 	$L__BB3_616;
$L__BB3_615:
	div.u64 	%rd2685, %rd2683, %rd622;
	mul.lo.s64 	%rd1976, %rd2685, %rd622;
	sub.s64 	%rd2686, %rd2683, %rd1976;
$L__BB3_616:
	cvt.u32.u64 	%r143, %rd2686;
	or.b64  	%rd1977, %rd2685, %rd5;
	and.b64  	%rd1978, %rd1977, -4294967296;
	setp.ne.s64 	%p260, %rd1978, 0;
	@%p260 bra 	$L__BB3_618;
	cvt.u32.u64 	%r847, %rd5;
	cvt.u32.u64 	%r848, %rd2685;
	div.u32 	%r849, %r848, %r847;
	mul.lo.s32 	%r850, %r849, %r847;
	sub.s32 	%r851, %r848, %r850;
	cvt.u64.u32 	%rd2687, %r849;
	cvt.u64.u32 	%rd2688, %r851;
	bra.uni 	$L__BB3_619;
$L__BB3_618:
	div.u64 	%rd2687, %rd2685, %rd5;
	mul.lo.s64 	%rd1979, %rd2687, %rd5;
	sub.s64 	%rd2688, %rd2685, %rd1979;
$L__BB3_619:
	cvt.u32.u64 	%r144, %rd2688;
	or.b64  	%rd1980, %rd2687, %rd623;
	and.b64  	%rd1981, %rd1980, -4294967296;
	setp.ne.s64 	%p261, %rd1981, 0;
	@%p261 bra 	$L__BB3_621;
	cvt.u32.u64 	%r852, %rd623;
	cvt.u32.u64 	%r853, %rd2687;
	div.u32 	%r854, %r853, %r852;
	mul.lo.s32 	%r855, %r854, %r852;
	sub.s32 	%r856, %r853, %r855;
	cvt.u64.u32 	%rd2689, %r854;
	cvt.u64.u32 	%rd2690, %r856;
	bra.uni 	$L__BB3_622;
$L__BB3_621:
	div.u64 	%rd2689, %rd2687, %rd623;
	mul.lo.s64 	%rd1982, %rd2689, %rd623;
	sub.s64 	%rd2690, %rd2687, %rd1982;
$L__BB3_622:
	cvt.u32.u64 	%r145, %rd2690;
	or.b64  	%rd1983, %rd2689, %rd7;
	and.b64  	%rd1984, %rd1983, -4294967296;
	setp.ne.s64 	%p262, %rd1984, 0;
	@%p262 bra 	$L__BB3_624;
	cvt.u32.u64 	%r857, %rd7;
	cvt.u32.u64 	%r858, %rd2689;
	div.u32 	%r859, %r858, %r857;
	mul.lo.s32 	%r860, %r859, %r857;
	sub.s32 	%r861, %r858, %r860;
	cvt.u64.u32 	%rd2691, %r859;
	cvt.u64.u32 	%rd2692, %r861;
	bra.uni 	$L__BB3_625;
$L__BB3_624:
	div.u64 	%rd2691, %rd2689, %rd7;
	mul.lo.s64 	%rd1985, %rd2691, %rd7;
	sub.s64 	%rd2692, %rd2689, %rd1985;
$L__BB3_625:
	cvt.u32.u64 	%r146, %rd2692;
	or.b64  	%rd1986, %rd2691, %rd624;
	and.b64  	%rd1987, %rd1986, -4294967296;
	setp.ne.s64 	%p263, %rd1987, 0;
	@%p263 bra 	$L__BB3_627;
	cvt.u32.u64 	%r862, %rd624;
	cvt.u32.u64 	%r863, %rd2691;
	div.u32 	%r864, %r863, %r862;
	mul.lo.s32 	%r865, %r864, %r862;
	sub.s32 	%r866, %r863, %r865;
	cvt.u64.u32 	%rd2693, %r864;
	cvt.u64.u32 	%rd2694, %r866;
	bra.uni 	$L__BB3_628;
$L__BB3_627:
	div.u64 	%rd2693, %rd2691, %rd624;
	mul.lo.s64 	%rd1988, %rd2693, %rd624;
	sub.s64 	%rd2694, %rd2691, %rd1988;
$L__BB3_628:
	cvt.u32.u64 	%r147, %rd2694;
	or.b64  	%rd1989, %rd2693, %rd9;
	and.b64  	%rd1990, %rd1989, -4294967296;
	setp.ne.s64 	%p264, %rd1990, 0;
	@%p264 bra 	$L__BB3_630;
	cvt.u32.u64 	%r867, %rd9;
	cvt.u32.u64 	%r868, %rd2693;
	div.u32 	%r869, %r868, %r867;
	mul.lo.s32 	%r870, %r869, %r867;
	sub.s32 	%r871, %r868, %r870;
	cvt.u64.u32 	%rd2695, %r869;
	cvt.u64.u32 	%rd2696, %r871;
	bra.uni 	$L__BB3_631;
$L__BB3_630:
	div.u64 	%rd2695, %rd2693, %rd9;
	mul.lo.s64 	%rd1991, %rd2695, %rd9;
	sub.s64 	%rd2696, %rd2693, %rd1991;
$L__BB3_631:
	cvt.u32.u64 	%r148, %rd2696;
	or.b64  	%rd1992, %rd2695, %rd625;
	and.b64  	%rd1993, %rd1992, -4294967296;
	setp.ne.s64 	%p265, %rd1993, 0;
	@%p265 bra 	$L__BB3_633;
	cvt.u32.u64 	%r872, %rd625;
	cvt.u32.u64 	%r873, %rd2695;
	div.u32 	%r874, %r873, %r872;
	mul.lo.s32 	%r875, %r874, %r872;
	sub.s32 	%r876, %r873, %r875;
	cvt.u64.u32 	%rd2697, %r874;
	cvt.u64.u32 	%rd2698, %r876;
	bra.uni 	$L__BB3_634;
$L__BB3_633:
	div.u64 	%rd2697, %rd2695, %rd625;
	mul.lo.s64 	%rd1994, %rd2697, %rd625;
	sub.s64 	%rd2698, %rd2695, %rd1994;
$L__BB3_634:
	cvt.u32.u64 	%r149, %rd2698;
	or.b64  	%rd1995, %rd2697, %rd11;
	and.b64  	%rd1996, %rd1995, -4294967296;
	setp.ne.s64 	%p266, %rd1996, 0;
	@%p266 bra 	$L__BB3_636;
	cvt.u32.u64 	%r877, %rd11;
	cvt.u32.u64 	%r878, %rd2697;
	rem.u32 	%r879, %r878, %r877;
	cvt.u64.u32 	%rd2699, %r879;
	bra.uni 	$L__BB3_637;
$L__BB3_636:
	rem.u64 	%rd2699, %rd2697, %rd11;
$L__BB3_637:
	cvt.u32.u64 	%r880, %rd2699;
	cvt.rn.f64.s32 	%fd3143, %r880;
	fma.rn.f64 	%fd196, %fd38, %fd3143, %fd140;
	cvt.rn.f64.s32 	%fd3144, %r149;
	mov.u64 	%rd1998, %rd1105;
	ld.param.f64 	%fd3145, [%rd1998+48];
	ld.param.f64 	%fd3146, [%rd1998+32];
	fma.rn.f64 	%fd197, %fd3145, %fd3144, %fd3146;
	cvt.rn.f64.s32 	%fd3147, %r148;
	ld.param.f64 	%fd3148, [%rd1998+72];
	ld.param.f64 	%fd3149, [%rd1998+56];
	fma.rn.f64 	%fd198, %fd3148, %fd3147, %fd3149;
	cvt.rn.f64.s32 	%fd3150, %r147;
	ld.param.f64 	%fd3151, [%rd1998+96];
	ld.param.f64 	%fd3152, [%rd1998+80];
	fma.rn.f64 	%fd199, %fd3151, %fd3150, %fd3152;
	cvt.rn.f64.s32 	%fd3153, %r146;
	ld.param.f64 	%fd3154, [%rd1998+120];
	ld.param.f64 	%fd3155, [%rd1998+104];
	fma.rn.f64 	%fd200, %fd3154, %fd3153, %fd3155;
	cvt.rn.f64.s32 	%fd3156, %r145;
	ld.param.f64 	%fd3157, [%rd1998+144];
	ld.param.f64 	%fd3158, [%rd1998+128];
	fma.rn.f64 	%fd201, %fd3157, %fd3156, %fd3158;
	cvt.rn.f64.s32 	%fd3159, %r144;
	ld.param.f64 	%fd3160, [%rd1998+168];
	ld.param.f64 	%fd3161, [%rd1998+152];
	fma.rn.f64 	%fd202, %fd3160, %fd3159, %fd3161;
	cvt.rn.f64.s32 	%fd3162, %r143;
	ld.param.f64 	%fd3163, [%rd1998+192];
	ld.param.f64 	%fd3164, [%rd1998+176];
	fma.rn.f64 	%fd203, %fd3163, %fd3162, %fd3164;
	cvt.rn.f64.s32 	%fd3165, %r142;
	fma.rn.f64 	%fd204, %fd36, %fd3165, %fd37;
	cvt.rn.f64.s32 	%fd3166, %r141;
	ld.param.f64 	%fd3167, [%rd1998+224];
	fma.rn.f64 	%fd205, %fd35, %fd3166, %fd3167;
	ld.param.f64 	%fd3168, [%rd1998+248];
	fma.rn.f64 	%fd3169, %fd3168, %fd196, 0d0000000000000000;
	ld.param.f64 	%fd3170, [%rd1998+256];
	fma.rn.f64 	%fd3171, %fd3170, %fd197, %fd3169;
	ld.param.f64 	%fd3172, [%rd1998+264];
	fma.rn.f64 	%fd3173, %fd3172, %fd198, %fd3171;
	ld.param.f64 	%fd3174, [%rd1998+272];
	fma.rn.f64 	%fd3175, %fd3174, %fd199, %fd3173;
	ld.param.f64 	%fd3176, [%rd1998+280];
	fma.rn.f64 	%fd3177, %fd3176, %fd200, %fd3175;
	ld.param.f64 	%fd3178, [%rd1998+288];
	fma.rn.f64 	%fd3179, %fd3178, %fd201, %fd3177;
	ld.param.f64 	%fd3180, [%rd1998+296];
	fma.rn.f64 	%fd3181, %fd3180, %fd202, %fd3179;
	ld.param.f64 	%fd3182, [%rd1998+304];
	fma.rn.f64 	%fd3183, %fd3182, %fd203, %fd3181;
	ld.param.f64 	%fd3184, [%rd1998+312];
	fma.rn.f64 	%fd3185, %fd3184, %fd204, %fd3183;
	ld.param.f64 	%fd3186, [%rd1998+320];
	fma.rn.f64 	%fd3187, %fd3186, %fd205, %fd3185;
	ld.param.f64 	%fd3188, [%rd1998+328];
	sub.f64 	%fd3189, %fd3187, %fd3188;
	abs.f64 	%fd3190, %fd3189;
	setp.gt.f64 	%p267, %fd3190, %fd130;
	@%p267 bra 	$L__BB3_648;
	mov.u64 	%rd2000, %rd1105;
	ld.param.f64 	%fd3191, [%rd2000+344];
	fma.rn.f64 	%fd3192, %fd3191, %fd196, 0d0000000000000000;
	ld.param.f64 	%fd3193, [%rd2000+352];
	fma.rn.f64 	%fd3194, %fd3193, %fd197, %fd3192;
	ld.param.f64 	%fd3195, [%rd2000+360];
	fma.rn.f64 	%fd3196, %fd3195, %fd198, %fd3194;
	ld.param.f64 	%fd3197, [%rd2000+368];
	fma.rn.f64 	%fd3198, %fd3197, %fd199, %fd3196;
	ld.param.f64 	%fd3199, [%rd2000+376];
	fma.rn.f64 	%fd3200, %fd3199, %fd200, %fd3198;
	ld.param.f64 	%fd3201, [%rd2000+384];
	fma.rn.f64 	%fd3202, %fd3201, %fd201, %fd3200;
	ld.param.f64 	%fd3203, [%rd2000+392];
	fma.rn.f64 	%fd3204, %fd3203, %fd202, %fd3202;
	ld.param.f64 	%fd3205, [%rd2000+400];
	fma.rn.f64 	%fd3206, %fd3205, %fd203, %fd3204;
	ld.param.f64 	%fd3207, [%rd2000+408];
	fma.rn.f64 	%fd3208, %fd3207, %fd204, %fd3206;
	ld.param.f64 	%fd3209, [%rd2000+416];
	fma.rn.f64 	%fd3210, %fd3209, %fd205, %fd3208;
	ld.param.f64 	%fd3211, [%rd2000+424];
	sub.f64 	%fd3212, %fd3210, %fd3211;
	abs.f64 	%fd3213, %fd3212;
	setp.gt.f64 	%p268, %fd3213, %fd131;
	@%p268 bra 	$L__BB3_648;
	mov.u64 	%rd2002, %rd1105;
	ld.param.f64 	%fd3214, [%rd2002+440];
	fma.rn.f64 	%fd3215, %fd3214, %fd196, 0d0000000000000000;
	ld.param.f64 	%fd3216, [%rd2002+448];
	fma.rn.f64 	%fd3217, %fd3216, %fd197, %fd3215;
	ld.param.f64 	%fd3218, [%rd2002+456];
	fma.rn.f64 	%fd3219, %fd3218, %fd198, %fd3217;
	fma.rn.f64 	%fd3220, %fd31, %fd199, %fd3219;
	fma.rn.f64 	%fd3221, %fd30, %fd200, %fd3220;
	fma.rn.f64 	%fd3222, %fd29, %fd201, %fd3221;
	fma.rn.f64 	%fd3223, %fd28, %fd202, %fd3222;
	fma.rn.f64 	%fd3224, %fd27, %fd203, %fd3223;
	ld.param.f64 	%fd3225, [%rd2002+504];
	fma.rn.f64 	%fd3226, %fd3225, %fd204, %fd3224;
	ld.param.f64 	%fd3227, [%rd2002+512];
	fma.rn.f64 	%fd3228, %fd3227, %fd205, %fd3226;
	ld.param.f64 	%fd3229, [%rd2002+520];
	sub.f64 	%fd3230, %fd3228, %fd3229;
	abs.f64 	%fd3231, %fd3230;
	setp.gt.f64 	%p269, %fd3231, %fd132;
	@%p269 bra 	$L__BB3_648;
	mov.u64 	%rd2004, %rd1105;
	ld.param.f64 	%fd3232, [%rd2004+536];
	fma.rn.f64 	%fd3233, %fd3232, %fd196, 0d0000000000000000;
	ld.param.f64 	%fd3234, [%rd2004+544];
	fma.rn.f64 	%fd3235, %fd3234, %fd197, %fd3233;
	ld.param.f64 	%fd3236, [%rd2004+552];
	fma.rn.f64 	%fd3237, %fd3236, %fd198, %fd3235;
	ld.param.f64 	%fd3238, [%rd2004+560];
	fma.rn.f64 	%fd3239, %fd3238, %fd199, %fd3237;
	ld.param.f64 	%fd3240, [%rd2004+568];
	fma.rn.f64 	%fd3241, %fd3240, %fd200, %fd3239;
	ld.param.f64 	%fd3242, [%rd2004+576];
	fma.rn.f64 	%fd3243, %fd3242, %fd201, %fd3241;
	ld.param.f64 	%fd3244, [%rd2004+584];
	fma.rn.f64 	%fd3245, %fd3244, %fd202, %fd3243;
	ld.param.f64 	%fd3246, [%rd2004+592];
	fma.rn.f64 	%fd3247, %fd3246, %fd203, %fd3245;
	ld.param.f64 	%fd3248, [%rd2004+600];
	fma.rn.f64 	%fd3249, %fd3248, %fd204, %fd3247;
	ld.param.f64 	%fd3250, [%rd2004+608];
	fma.rn.f64 	%fd3251, %fd3250, %fd205, %fd3249;
	ld.param.f64 	%fd3252, [%rd2004+616];
	sub.f64 	%fd3253, %fd3251, %fd3252;
	abs.f64 	%fd3254, %fd3253;
	setp.gt.f64 	%p270, %fd3254, %fd133;
	@%p270 bra 	$L__BB3_648;
	mov.u64 	%rd2006, %rd1105;
	ld.param.f64 	%fd3255, [%rd2006+632];
	fma.rn.f64 	%fd3256, %fd3255, %fd196, 0d0000000000000000;
	ld.param.f64 	%fd3257, [%rd2006+640];
	fma.rn.f64 	%fd3258, %fd3257, %fd197, %fd3256;
	ld.param.f64 	%fd3259, [%rd2006+648];
	fma.rn.f64 	%fd3260, %fd3259, %fd198, %fd3258;
	ld.param.f64 	%fd3261, [%rd2006+656];
	fma.rn.f64 	%fd3262, %fd3261, %fd199, %fd3260;
	ld.param.f64 	%fd3263, [%rd2006+664];
	fma.rn.f64 	%fd3264, %fd3263, %fd200, %fd3262;
	ld.param.f64 	%fd3265, [%rd2006+672];
	fma.rn.f64 	%fd3266, %fd3265, %fd201, %fd3264;
	ld.param.f64 	%fd3267, [%rd2006+680];
	fma.rn.f64 	%fd3268, %fd3267, %fd202, %fd3266;
	ld.param.f64 	%fd3269, [%rd2006+688];
	fma.rn.f64 	%fd3270, %fd3269, %fd203, %fd3268;
	ld.param.f64 	%fd3271, [%rd2006+696];
	fma.rn.f64 	%fd3272, %fd3271, %fd204, %fd3270;
	ld.param.f64 	%fd3273, [%rd2006+704];
	fma.rn.f64 	%fd3274, %fd3273, %fd205, %fd3272;
	ld.param.f64 	%fd3275, [%rd2006+712];
	sub.f64 	%fd3276, %fd3274, %fd3275;
	abs.f64 	%fd3277, %fd3276;
	setp.gt.f64 	%p271, %fd3277, %fd134;
	@%p271 bra 	$L__BB3_648;
	mov.u64 	%rd2008, %rd1105;
	ld.param.f64 	%fd3278, [%rd2008+728];
	fma.rn.f64 	%fd3279, %fd3278, %fd196, 0d0000000000000000;
	ld.param.f64 	%fd3280, [%rd2008+736];
	fma.rn.f64 	%fd3281, %fd3280, %fd197, %fd3279;
	ld.param.f64 	%fd3282, [%rd2008+744];
	fma.rn.f64 	%fd3283, %fd3282, %fd198, %fd3281;
	ld.param.f64 	%fd3284, [%rd2008+752];
	fma.rn.f64 	%fd3285, %fd3284, %fd199, %fd3283;
	ld.param.f64 	%fd3286, [%rd2008+760];
	fma.rn.f64 	%fd3287, %fd3286, %fd200, %fd3285;
	ld.param.f64 	%fd3288, [%rd2008+768];
	fma.rn.f64 	%fd3289, %fd3288, %fd201, %fd3287;
	ld.param.f64 	%fd3290, [%rd2008+776];
	fma.rn.f64 	%fd3291, %fd3290, %fd202, %fd3289;
	ld.param.f64 	%fd3292, [%rd2008+784];
	fma.rn.f64 	%fd3293, %fd3292, %fd203, %fd3291;
	ld.param.f64 	%fd3294, [%rd2008+792];
	fma.rn.f64 	%fd3295, %fd3294, %fd204, %fd3293;
	ld.param.f64 	%fd3296, [%rd2008+800];
	fma.rn.f64 	%fd3297, %fd3296, %fd205, %fd3295;
	ld.param.f64 	%fd3298, [%rd2008+808];
	sub.f64 	%fd3299, %fd3297, %fd3298;
	abs.f64 	%fd3300, %fd3299;
	setp.gt.f64 	%p272, %fd3300, %fd135;
	@%p272 bra 	$L__BB3_648;
	mov.u64 	%rd2010, %rd1105;
	ld.param.f64 	%fd3301, [%rd2010+824];
	fma.rn.f64 	%fd3302, %fd3301, %fd196, 0d0000000000000000;
	ld.param.f64 	%fd3303, [%rd2010+832];
	fma.rn.f64 	%fd3304, %fd3303, %fd197, %fd3302;
	ld.param.f64 	%fd3305, [%rd2010+840];
	fma.rn.f64 	%fd3306, %fd3305, %fd198, %fd3304;
	ld.param.f64 	%fd3307, [%rd2010+848];
	fma.rn.f64 	%fd3308, %fd3307, %fd199, %fd3306;
	ld.param.f64 	%fd3309, [%rd2010+856];
	fma.rn.f64 	%fd3310, %fd3309, %fd200, %fd3308;
	ld.param.f64 	%fd3311, [%rd2010+864];
	fma.rn.f64 	%fd3312, %fd3311, %fd201, %fd3310;
	ld.param.f64 	%fd3313, [%rd2010+872];
	fma.rn.f64 	%fd3314, %fd3313, %fd202, %fd3312;
	ld.param.f64 	%fd3315, [%rd2010+880];
	fma.rn.f64 	%fd3316, %fd3315, %fd203, %fd3314;
	ld.param.f64 	%fd3317, [%rd2010+888];
	fma.rn.f64 	%fd3318, %fd3317, %fd204, %fd3316;
	ld.param.f64 	%fd3319, [%rd2010+896];
	fma.rn.f64 	%fd3320, %fd3319, %fd205, %fd3318;
	ld.param.f64 	%fd3321, [%rd2010+904];
	sub.f64 	%fd3322, %fd3320, %fd3321;
	abs.f64 	%fd3323, %fd3322;
	setp.gt.f64 	%p273, %fd3323, %fd136;
	@%p273 bra 	$L__BB3_648;
	mov.u64 	%rd2012, %rd1105;
	ld.param.f64 	%fd3324, [%rd2012+920];
	fma.rn.f64 	%fd3325, %fd3324, %fd196, 0d0000000000000000;
	ld.param.f64 	%fd3326, [%rd2012+928];
	fma.rn.f64 	%fd3327, %fd3326, %fd197, %fd3325;
	ld.param.f64 	%fd3328, [%rd2012+936];
	fma.rn.f64 	%fd3329, %fd3328, %fd198, %fd3327;
	ld.param.f64 	%fd3330, [%rd2012+944];
	fma.rn.f64 	%fd3331, %fd3330, %fd199, %fd3329;
	ld.param.f64 	%fd3332, [%rd2012+952];
	fma.rn.f64 	%fd3333, %fd3332, %fd200, %fd3331;
	ld.param.f64 	%fd3334, [%rd2012+960];
	fma.rn.f64 	%fd3335, %fd3334, %fd201, %fd3333;
	ld.param.f64 	%fd3336, [%rd2012+968];
	fma.rn.f64 	%fd3337, %fd3336, %fd202, %fd3335;
	fma.rn.f64 	%fd3338, %fd18, %fd203, %fd3337;
	fma.rn.f64 	%fd3339, %fd17, %fd204, %fd3338;
	fma.rn.f64 	%fd3340, %fd16, %fd205, %fd3339;
	sub.f64 	%fd3341, %fd3340, %fd15;
	abs.f64 	%fd3342, %fd3341;
	setp.gt.f64 	%p274, %fd3342, %fd137;
	@%p274 bra 	$L__BB3_648;
	mov.u64 	%rd2014, %rd1105;
	ld.param.f64 	%fd3343, [%rd2014+1016];
	fma.rn.f64 	%fd3344, %fd3343, %fd196, 0d0000000000000000;
	fma.rn.f64 	%fd3345, %fd12, %fd197, %fd3344;
	fma.rn.f64 	%fd3346, %fd11, %fd198, %fd3345;
	fma.rn.f64 	%fd3347, %fd10, %fd199, %fd3346;
	ld.param.f64 	%fd3348, [%rd2014+1048];
	fma.rn.f64 	%fd3349, %fd3348, %fd200, %fd3347;
	ld.param.f64 	%fd3350, [%rd2014+1056];
	fma.rn.f64 	%fd3351, %fd3350, %fd201, %fd3349;
	ld.param.f64 	%fd3352, [%rd2014+1064];
	fma.rn.f64 	%fd3353, %fd3352, %fd202, %fd3351;
	ld.param.f64 	%fd3354, [%rd2014+1072];
	fma.rn.f64 	%fd3355, %fd3354, %fd203, %fd3353;
	ld.param.f64 	%fd3356, [%rd2014+1080];
	fma.rn.f64 	%fd3357, %fd3356, %fd204, %fd3355;
	ld.param.f64 	%fd3358, [%rd2014+1088];
	fma.rn.f64 	%fd3359, %fd3358, %fd205, %fd3357;
	ld.param.f64 	%fd3360, [%rd2014+1096];
	sub.f64 	%fd3361, %fd3359, %fd3360;
	abs.f64 	%fd3362, %fd3361;
	setp.gt.f64 	%p275, %fd3362, %fd138;
	@%p275 bra 	$L__BB3_648;
	mov.u64 	%rd2016, %rd1105;
	ld.param.f64 	%fd3363, [%rd2016+1112];
	fma.rn.f64 	%fd3364, %fd3363, %fd196, 0d0000000000000000;
	ld.param.f64 	%fd3365, [%rd2016+1120];
	fma.rn.f64 	%fd3366, %fd3365, %fd197, %fd3364;
	ld.param.f64 	%fd3367, [%rd2016+1128];
	fma.rn.f64 	%fd3368, %fd3367, %fd198, %fd3366;
	ld.param.f64 	%fd3369, [%rd2016+1136];
	fma.rn.f64 	%fd3370, %fd3369, %fd199, %fd3368;
	ld.param.f64 	%fd3371, [%rd2016+1144];
	fma.rn.f64 	%fd3372, %fd3371, %fd200, %fd3370;
	ld.param.f64 	%fd3373, [%rd2016+1152];
	fma.rn.f64 	%fd3374, %fd3373, %fd201, %fd3372;
	ld.param.f64 	%fd3375, [%rd2016+1160];
	fma.rn.f64 	%fd3376, %fd3375, %fd202, %fd3374;
	ld.param.f64 	%fd3377, [%rd2016+1168];
	fma.rn.f64 	%fd3378, %fd3377, %fd203, %fd3376;
	ld.param.f64 	%fd3379, [%rd2016+1176];
	fma.rn.f64 	%fd3380, %fd3379, %fd204, %fd3378;
	ld.param.f64 	%fd3381, [%rd2016+1184];
	fma.rn.f64 	%fd3382, %fd3381, %fd205, %fd3380;
	ld.param.f64 	%fd3383, [%rd2016+1192];
	sub.f64 	%fd3384, %fd3382, %fd3383;
	abs.f64 	%fd3385, %fd3384;
	setp.gt.f64 	%p276, %fd3385, %fd139;
	@%p276 bra 	$L__BB3_648;
	mov.b64 	%rd2700, 1;
$L__BB3_648:
	mov.u64 	%rd2019, %rd1105;
	ld.param.u64 	%rd2020, [%rd2019];
	cvt.u64.u32 	%rd2021, %r1274;
	add.s64 	%rd2022, %rd2020, %rd2021;
	mov.u32 	%r881, %tid.x;
	cvt.u64.u32 	%rd2023, %r881;
	add.s64 	%rd2024, %rd2022, %rd2023;
	add.s64 	%rd980, %rd2024, 3072;
	ld.param.u64 	%rd2025, [%rd2019+1256];
	setp.ge.u64 	%p277, %rd980, %rd2025;
	mov.b64 	%rd2720, 0;
	@%p277 bra 	$L__BB3_690;
	or.b64  	%rd2026, %rd980, %rd621;
	and.b64  	%rd2027, %rd2026, -4294967296;
	setp.ne.s64 	%p278, %rd2027, 0;
	@%p278 bra 	$L__BB3_651;
	cvt.u32.u64 	%r882, %rd621;
	cvt.u32.u64 	%r883, %rd980;
	div.u32 	%r884, %r883, %r882;
	mul.lo.s32 	%r885, %r884, %r882;
	sub.s32 	%r886, %r883, %r885;
	cvt.u64.u32 	%rd2701, %r884;
	cvt.u64.u32 	%rd2702, %r886;
	bra.uni 	$L__BB3_652;
$L__BB3_651:
	div.u64 	%rd2701, %rd980, %rd621;
	mul.lo.s64 	%rd2028, %rd2701, %rd621;
	sub.s64 	%rd2702, %rd980, %rd2028;
$L__BB3_652:
	cvt.u32.u64 	%r150, %rd2702;
	or.b64  	%rd2029, %rd2701, %rd3;
	and.b64  	%rd2030, %rd2029, -4294967296;
	setp.ne.s64 	%p279, %rd2030, 0;
	@%p279 bra 	$L__BB3_654;
	cvt.u32.u64 	%r887, %rd3;
	cvt.u32.u64 	%r888, %rd2701;
	div.u32 	%r889, %r888, %r887;
	mul.lo.s32 	%r890, %r889, %r887;
	sub.s32 	%r891, %r888, %r890;
	cvt.u64.u32 	%rd2703, %r889;
	cvt.u64.u32 	%rd2704, %r891;
	bra.uni 	$L__BB3_655;
$L__BB3_654:
	div.u64 	%rd2703, %rd2701, %rd3;
	mul.lo.s64 	%rd2031, %rd2703, %rd3;
	sub.s64 	%rd2704, %rd2701, %rd2031;
$L__BB3_655:
	cvt.u32.u64 	%r151, %rd2704;
	or.b64  	%rd2032, %rd2703, %rd622;
	and.b64  	%rd2033, %rd2032, -4294967296;
	setp.ne.s64 	%p280, %rd2033, 0;
	@%p280 bra 	$L__BB3_657;
	cvt.u32.u64 	%r892, %rd622;
	cvt.u32.u64 	%r893, %rd2703;
	div.u32 	%r894, %r893, %r892;
	mul.lo.s32 	%r895, %r894, %r892;
	sub.s32 	%r896, %r893, %r895;
	cvt.u64.u32 	%rd2705, %r894;
	cvt.u64.u32 	%rd2706, %r896;
	bra.uni 	$L__BB3_658;
$L__BB3_657:
	div.u64 	%rd2705, %rd2703, %rd622;
	mul.lo.s64 	%rd2034, %rd2705, %rd622;
	sub.s64 	%rd2706, %rd2703, %rd2034;
$L__BB3_658:
	cvt.u32.u64 	%r152, %rd2706;
	or.b64  	%rd2035, %rd2705, %rd5;
	and.b64  	%rd2036, %rd2035, -4294967296;
	setp.ne.s64 	%p281, %rd2036, 0;
	@%p281 bra 	$L__BB3_660;
	cvt.u32.u64 	%r897, %rd5;
	cvt.u32.u64 	%r898, %rd2705;
	div.u32 	%r899, %r898, %r897;
	mul.lo.s32 	%r900, %r899, %r897;
	sub.s32 	%r901, %r898, %r900;
	cvt.u64.u32 	%rd2707, %r899;
	cvt.u64.u32 	%rd2708, %r901;
	bra.uni 	$L__BB3_661;
$L__BB3_660:
	div.u64 	%rd2707, %rd2705, %rd5;
	mul.lo.s64 	%rd2037, %rd2707, %rd5;
	sub.s64 	%rd2708, %rd2705, %rd2037;
$L__BB3_661:
	cvt.u32.u64 	%r153, %rd2708;
	or.b64  	%rd2038, %rd2707, %rd623;
	and.b64  	%rd2039, %rd2038, -4294967296;
	setp.ne.s64 	%p282, %rd2039, 0;
	@%p282 bra 	$L__BB3_663;
	cvt.u32.u64 	%r902, %rd623;
	cvt.u32.u64 	%r903, %rd2707;
	div.u32 	%r904, %r903, %r902;
	mul.lo.s32 	%r905, %r904, %r902;
	sub.s32 	%r906, %r903, %r905;
	cvt.u64.u32 	%rd2709, %r904;
	cvt.u64.u32 	%rd2710, %r906;
	bra.uni 	$L__BB3_664;
$L__BB3_663:
	div.u64 	%rd2709, %rd2707, %rd623;
	mul.lo.s64 	%rd2040, %rd2709, %rd623;
	sub.s64 	%rd2710, %rd2707, %rd2040;
$L__BB3_664:
	cvt.u32.u64 	%r154, %rd2710;
	or.b64  	%rd2041, %rd2709, %rd7;
	and.b64  	%rd2042, %rd2041, -4294967296;
	setp.ne.s64 	%p283, %rd2042, 0;
	@%p283 bra 	$L__BB3_666;
	cvt.u32.u64 	%r907, %rd7;
	cvt.u32.u64 	%r908, %rd2709;
	div.u32 	%r909, %r908, %r907;
	mul.lo.s32 	%r910, %r909, %r907;
	sub.s32 	%r911, %r908, %r910;
	cvt.u64.u32 	%rd2711, %r909;
	cvt.u64.u32 	%rd2712, %r911;
	bra.uni 	$L__BB3_667;
$L__BB3_666:
	div.u64 	%rd2711, %rd2709, %rd7;
	mul.lo.s64 	%rd2043, %rd2711, %rd7;
	sub.s64 	%rd2712, %rd2709, %rd2043;
$L__BB3_667:
	cvt.u32.u64 	%r155, %rd2712;
	or.b64  	%rd2044, %rd2711, %rd624;
	and.b64  	%rd2045, %rd2044, -4294967296;
	setp.ne.s64 	%p284, %rd2045, 0;
	@%p284 bra 	$L__BB3_669;
	cvt.u32.u64 	%r912, %rd624;
	cvt.u32.u64 	%r913, %rd2711;
	div.u32 	%r914, %r913, %r912;
	mul.lo.s32 	%r915, %r914, %r912;
	sub.s32 	%r916, %r913, %r915;
	cvt.u64.u32 	%rd2713, %r914;
	cvt.u64.u32 	%rd2714, %r916;
	bra.uni 	$L__BB3_670;
$L__BB3_669:
	div.u64 	%rd2713, %rd2711, %rd624;
	mul.lo.s64 	%rd2046, %rd2713, %rd624;
	sub.s64 	%rd2714, %rd2711, %rd2046;
$L__BB3_670:
	cvt.u32.u64 	%r156, %rd2714;
	or.b64  	%rd2047, %rd2713, %rd9;
	and.b64  	%rd2048, %rd2047, -4294967296;
	setp.ne.s64 	%p285, %rd2048, 0;
	@%p285 bra 	$L__BB3_672;
	cvt.u32.u64 	%r917, %rd9;
	cvt.u32.u64 	%r918, %rd2713;
	div.u32 	%r919, %r918, %r917;
	mul.lo.s32 	%r920, %r919, %r917;
	sub.s32 	%r921, %r918, %r920;
	cvt.u64.u32 	%rd2715, %r919;
	cvt.u64.u32 	%rd2716, %r921;
	bra.uni 	$L__BB3_673;
$L__BB3_672:
	div.u64 	%rd2715, %rd2713, %rd9;
	mul.lo.s64 	%rd2049, %rd2715, %rd9;
	sub.s64 	%rd2716, %rd2713, %rd2049;
$L__BB3_673:
	cvt.u32.u64 	%r157, %rd2716;
	or.b64  	%rd2050, %rd2715, %rd625;
	and.b64  	%rd2051, %rd2050, -4294967296;
	setp.ne.s64 	%p286, %rd2051, 0;
	@%p286 bra 	$L__BB3_675;
	cvt.u32.u64 	%r922, %rd625;
	cvt.u32.u64 	%r923, %rd2715;
	div.u32 	%r924, %r923, %r922;
	mul.lo.s32 	%r925, %r924, %r922;
	sub.s32 	%r926, %r923, %r925;
	cvt.u64.u32 	%rd2717, %r924;
	cvt.u64.u32 	%rd2718, %r926;
	bra.uni 	$L__BB3_676;
$L__BB3_675:
	div.u64 	%rd2717, %rd2715, %rd625;
	mul.lo.s64 	%rd2052, %rd2717, %rd625;
	sub.s64 	%rd2718, %rd2715, %rd2052;
$L__BB3_676:
	cvt.u32.u64 	%r158, %rd2718;
	or.b64  	%rd2053, %rd2717, %rd11;
	and.b64  	%rd2054, %rd2053, -4294967296;
	setp.ne.s64 	%p287, %rd2054, 0;
	@%p287 bra 	$L__BB3_678;
	cvt.u32.u64 	%r927, %rd11;
	cvt.u32.u64 	%r928, %rd2717;
	rem.u32 	%r929, %r928, %r927;
	cvt.u64.u32 	%rd2719, %r929;
	bra.uni 	$L__BB3_679;
$L__BB3_678:
	rem.u64 	%rd2719, %rd2717, %rd11;
$L__BB3_679:
	cvt.u32.u64 	%r930, %rd2719;
	cvt.rn.f64.s32 	%fd3386, %r930;
	mov.u64 	%rd2056, %rd1105;
	ld.param.f64 	%fd3387, [%rd2056+8];
	fma.rn.f64 	%fd206, %fd38, %fd3386, %fd3387;
	cvt.rn.f64.s32 	%fd3388, %r158;
	ld.param.f64 	%fd3389, [%rd2056+48];
	ld.param.f64 	%fd3390, [%rd2056+32];
	fma.rn.f64 	%fd207, %fd3389, %fd3388, %fd3390;
	cvt.rn.f64.s32 	%fd3391, %r157;
	ld.param.f64 	%fd3392, [%rd2056+72];
	ld.param.f64 	%fd3393, [%rd2056+56];
	fma.rn.f64 	%fd208, %fd3392, %fd3391, %fd3393;
	cvt.rn.f64.s32 	%fd3394, %r156;
	ld.param.f64 	%fd3395, [%rd2056+96];
	ld.param.f64 	%fd3396, [%rd2056+80];
	fma.rn.f64 	%fd209, %fd3395, %fd3394, %fd3396;
	cvt.rn.f64.s32 	%fd3397, %r155;
	ld.param.f64 	%fd3398, [%rd2056+120];
	ld.param.f64 	%fd3399, [%rd2056+104];
	fma.rn.f64 	%fd210, %fd3398, %fd3397, %fd3399;
	cvt.rn.f64.s32 	%fd3400, %r154;
	ld.param.f64 	%fd3401, [%rd2056+144];
	ld.param.f64 	%fd3402, [%rd2056+128];
	fma.rn.f64 	%fd211, %fd3401, %fd3400, %fd3402;
	cvt.rn.f64.s32 	%fd3403, %r153;
	ld.param.f64 	%fd3404, [%rd2056+168];
	ld.param.f64 	%fd3405, [%rd2056+152];
	fma.rn.f64 	%fd212, %fd3404, %fd3403, %fd3405;
	cvt.rn.f64.s32 	%fd3406, %r152;
	ld.param.f64 	%fd3407, [%rd2056+192];
	ld.param.f64 	%fd3408, [%rd2056+176];
	fma.rn.f64 	%fd213, %fd3407, %fd3406, %fd3408;
	cvt.rn.f64.s32 	%fd3409, %r151;
	fma.rn.f64 	%fd214, %fd36, %fd3409, %fd37;
	cvt.rn.f64.s32 	%fd3410, %r150;
	ld.param.f64 	%fd3411, [%rd2056+224];
	fma.rn.f64 	%fd215, %fd35, %fd3410, %fd3411;
	ld.param.f64 	%fd3412, [%rd2056+248];
	fma.rn.f64 	%fd3413, %fd3412, %fd206, 0d0000000000000000;
	ld.param.f64 	%fd3414, [%rd2056+256];
	fma.rn.f64 	%fd3415, %fd3414, %fd207, %fd3413;
	ld.param.f64 	%fd3416, [%rd2056+264];
	fma.rn.f64 	%fd3417, %fd3416, %fd208, %fd3415;
	ld.param.f64 	%fd3418, [%rd2056+272];
	fma.rn.f64 	%fd3419, %fd3418, %fd209, %fd3417;
	ld.param.f64 	%fd3420, [%rd2056+280];
	fma.rn.f64 	%fd3421, %fd3420, %fd210, %fd3419;
	ld.param.f64 	%fd3422, [%rd2056+288];
	fma.rn.f64 	%fd3423, %fd3422, %fd211, %fd3421;
	ld.param.f64 	%fd3424, [%rd2056+296];
	fma.rn.f64 	%fd3425, %fd3424, %fd212, %fd3423;
	ld.param.f64 	%fd3426, [%rd2056+304];
	fma.rn.f64 	%fd3427, %fd3426, %fd213, %fd3425;
	ld.param.f64 	%fd3428, [%rd2056+312];
	fma.rn.f64 	%fd3429, %fd3428, %fd214, %fd3427;
	ld.param.f64 	%fd3430, [%rd2056+320];
	fma.rn.f64 	%fd3431, %fd3430, %fd215, %fd3429;
	ld.param.f64 	%fd3432, [%rd2056+328];
	sub.f64 	%fd3433, %fd3431, %fd3432;
	abs.f64 	%fd3434, %fd3433;
	setp.gt.f64 	%p288, %fd3434, %fd130;
	@%p288 bra 	$L__BB3_690;
	mov.u64 	%rd2058, %rd1105;
	ld.param.f64 	%fd3435, [%rd2058+344];
	fma.rn.f64 	%fd3436, %fd3435, %fd206, 0d0000000000000000;
	ld.param.f64 	%fd3437, [%rd2058+352];
	fma.rn.f64 	%fd3438, %fd3437, %fd207, %fd3436;
	ld.param.f64 	%fd3439, [%rd2058+360];
	fma.rn.f64 	%fd3440, %fd3439, %fd208, %fd3438;
	ld.param.f64 	%fd3441, [%rd2058+368];
	fma.rn.f64 	%fd3442, %fd3441, %fd209, %fd3440;
	ld.param.f64 	%fd3443, [%rd2058+376];
	fma.rn.f64 	%fd3444, %fd3443, %fd210, %fd3442;
	ld.param.f64 	%fd3445, [%rd2058+384];
	fma.rn.f64 	%fd3446, %fd3445, %fd211, %fd3444;
	ld.param.f64 	%fd3447, [%rd2058+392];
	fma.rn.f64 	%fd3448, %fd3447, %fd212, %fd3446;
	ld.param.f64 	%fd3449, [%rd2058+400];
	fma.rn.f64 	%fd3450, %fd3449, %fd213, %fd3448;
	ld.param.f64 	%fd3451, [%rd2058+408];
	fma.rn.f64 	%fd3452, %fd3451, %fd214, %fd3450;
	ld.param.f64 	%fd3453, [%rd2058+416];
	fma.rn.f64 	%fd3454, %fd3453, %fd215, %fd3452;
	ld.param.f64 	%fd3455, [%rd2058+424];
	sub.f64 	%fd3456, %fd3454, %fd3455;
	abs.f64 	%fd3457, %fd3456;
	setp.gt.f64 	%p289, %fd3457, %fd131;
	@%p289 bra 	$L__BB3_690;
	mov.u64 	%rd2060, %rd1105;
	ld.param.f64 	%fd3458, [%rd2060+440];
	fma.rn.f64 	%fd3459, %fd3458, %fd206, 0d0000000000000000;
	ld.param.f64 	%fd3460, [%rd2060+448];
	fma.rn.f64 	%fd3461, %fd3460, %fd207, %fd3459;
	ld.param.f64 	%fd3462, [%rd2060+456];
	fma.rn.f64 	%fd3463, %fd3462, %fd208, %fd3461;
	fma.rn.f64 	%fd3464, %fd31, %fd209, %fd3463;
	fma.rn.f64 	%fd3465, %fd30, %fd210, %fd3464;
	fma.rn.f64 	%fd3466, %fd29, %fd211, %fd3465;
	fma.rn.f64 	%fd3467, %fd28, %fd212, %fd3466;
	fma.rn.f64 	%fd3468, %fd27, %fd213, %fd3467;
	ld.param.f64 	%fd3469, [%rd2060+504];
	fma.rn.f64 	%fd3470, %fd3469, %fd214, %fd3468;
	ld.param.f64 	%fd3471, [%rd2060+512];
	fma.rn.f64 	%fd3472, %fd3471, %fd215, %fd3470;
	ld.param.f64 	%fd3473, [%rd2060+520];
	sub.f64 	%fd3474, %fd3472, %fd3473;
	abs.f64 	%fd3475, %fd3474;
	setp.gt.f64 	%p290, %fd3475, %fd132;
	@%p290 bra 	$L__BB3_690;
	mov.u64 	%rd2062, %rd1105;
	ld.param.f64 	%fd3476, [%rd2062+536];
	fma.rn.f64 	%fd3477, %fd3476, %fd206, 0d0000000000000000;
	ld.param.f64 	%fd3478, [%rd2062+544];
	fma.rn.f64 	%fd3479, %fd3478, %fd207, %fd3477;
	ld.param.f64 	%fd3480, [%rd2062+552];
	fma.rn.f64 	%fd3481, %fd3480, %fd208, %fd3479;
	ld.param.f64 	%fd3482, [%rd2062+560];
	fma.rn.f64 	%fd3483, %fd3482, %fd209, %fd3481;
	ld.param.f64 	%fd3484, [%rd2062+568];
	fma.rn.f64 	%fd3485, %fd3484, %fd210, %fd3483;
	ld.param.f64 	%fd3486, [%rd2062+576];
	fma.rn.f64 	%fd3487, %fd3486, %fd211, %fd3485;
	ld.param.f64 	%fd3488, [%rd2062+584];
	fma.rn.f64 	%fd3489, %fd3488, %fd212, %fd3487;
	ld.param.f64 	%fd3490, [%rd2062+592];
	fma.rn.f64 	%fd3491, %fd3490, %fd213, %fd3489;
	ld.param.f64 	%fd3492, [%rd2062+600];
	fma.rn.f64 	%fd3493, %fd3492, %fd214, %fd3491;
	ld.param.f64 	%fd3494, [%rd2062+608];
	fma.rn.f64 	%fd3495, %fd3494, %fd215, %fd3493;
	ld.param.f64 	%fd3496, [%rd2062+616];
	sub.f64 	%fd3497, %fd3495, %fd3496;
	abs.f64 	%fd3498, %fd3497;
	setp.gt.f64 	%p291, %fd3498, %fd133;
	@%p291 bra 	$L__BB3_690;
	mov.u64 	%rd2064, %rd1105;
	ld.param.f64 	%fd3499, [%rd2064+632];
	fma.rn.f64 	%fd3500, %fd3499, %fd206, 0d0000000000000000;
	ld.param.f64 	%fd3501, [%rd2064+640];
	fma.rn.f64 	%fd3502, %fd3501, %fd207, %fd3500;
	ld.param.f64 	%fd3503, [%rd2064+648];
	fma.rn.f64 	%fd3504, %fd3503, %fd208, %fd3502;
	ld.param.f64 	%fd3505, [%rd2064+656];
	fma.rn.f64 	%fd3506, %fd3505, %fd209, %fd3504;
	ld.param.f64 	%fd3507, [%rd2064+664];
	fma.rn.f64 	%fd3508, %fd3507, %fd210, %fd3506;
	ld.param.f64 	%fd3509, [%rd2064+672];
	fma.rn.f64 	%fd3510, %fd3509, %fd211, %fd3508;
	ld.param.f64 	%fd3511, [%rd2064+680];
	fma.rn.f64 	%fd3512, %fd3511, %fd212, %fd3510;
	ld.param.f64 	%fd3513, [%rd2064+688];
	fma.rn.f64 	%fd3514, %fd3513, %fd213, %fd3512;
	ld.param.f64 	%fd3515, [%rd2064+696];
	fma.rn.f64 	%fd3516, %fd3515, %fd214, %fd3514;
	ld.param.f64 	%fd3517, [%rd2064+704];
	fma.rn.f64 	%fd3518, %fd3517, %fd215, %fd3516;
	ld.param.f64 	%fd3519, [%rd2064+712];
	sub.f64 	%fd3520, %fd3518, %fd3519;
	abs.f64 	%fd3521, %fd3520;
	setp.gt.f64 	%p292, %fd3521, %fd134;
	@%p292 bra 	$L__BB3_690;
	mov.u64 	%rd2066, %rd1105;
	ld.param.f64 	%fd3522, [%rd2066+728];
	fma.rn.f64 	%fd3523, %fd3522, %fd206, 0d0000000000000000;
	ld.param.f64 	%fd3524, [%rd2066+736];
	fma.rn.f64 	%fd3525, %fd3524, %fd207, %fd3523;
	ld.param.f64 	%fd3526, [%rd2066+744];
	fma.rn.f64 	%fd3527, %fd3526, %fd208, %fd3525;
	ld.param.f64 	%fd3528, [%rd2066+752];
	fma.rn.f64 	%fd3529, %fd3528, %fd209, %fd3527;
	ld.param.f64 	%fd3530, [%rd2066+760];
	fma.rn.f64 	%fd3531, %fd3530, %fd210, %fd3529;
	ld.param.f64 	%fd3532, [%rd2066+768];
	fma.rn.f64 	%fd3533, %fd3532, %fd211, %fd3531;
	ld.param.f64 	%fd3534, [%rd2066+776];
	fma.rn.f64 	%fd3535, %fd3534, %fd212, %fd3533;
	ld.param.f64 	%fd3536, [%rd2066+784];
	fma.rn.f64 	%fd3537, %fd3536, %fd213, %fd3535;
	ld.param.f64 	%fd3538, [%rd2066+792];
	fma.rn.f64 	%fd3539, %fd3538, %fd214, %fd3537;
	ld.param.f64 	%fd3540, [%rd2066+800];
	fma.rn.f64 	%fd3541, %fd3540, %fd215, %fd3539;
	ld.param.f64 	%fd3542, [%rd2066+808];
	sub.f64 	%fd3543, %fd3541, %fd3542;
	abs.f64 	%fd3544, %fd3543;
	setp.gt.f64 	%p293, %fd3544, %fd135;
	@%p293 bra 	$L__BB3_690;
	mov.u64 	%rd2068, %rd1105;
	ld.param.f64 	%fd3545, [%rd2068+824];
	fma.rn.f64 	%fd3546, %fd3545, %fd206, 0d0000000000000000;
	ld.param.f64 	%fd3547, [%rd2068+832];
	fma.rn.f64 	%fd3548, %fd3547, %fd207, %fd3546;
	ld.param.f64 	%fd3549, [%rd2068+840];
	fma.rn.f64 	%fd3550, %fd3549, %fd208, %fd3548;
	ld.param.f64 	%fd3551, [%rd2068+848];
	fma.rn.f64 	%fd3552, %fd3551, %fd209, %fd3550;
	ld.param.f64 	%fd3553, [%rd2068+856];
	fma.rn.f64 	%fd3554, %fd3553, %fd210, %fd3552;
	ld.param.f64 	%fd3555, [%rd2068+864];
	fma.rn.f64 	%fd3556, %fd3555, %fd211, %fd3554;
	ld.param.f64 	%fd3557, [%rd2068+872];
	fma.rn.f64 	%fd3558, %fd3557, %fd212, %fd3556;
	ld.param.f64 	%fd3559, [%rd2068+880];
	fma.rn.f64 	%fd3560, %fd3559, %fd213, %fd3558;
	ld.param.f64 	%fd3561, [%rd2068+888];
	fma.rn.f64 	%fd3562, %fd3561, %fd214, %fd3560;
	ld.param.f64 	%fd3563, [%rd2068+896];
	fma.rn.f64 	%fd3564, %fd3563, %fd215, %fd3562;
	ld.param.f64 	%fd3565, [%rd2068+904];
	sub.f64 	%fd3566, %fd3564, %fd3565;
	abs.f64 	%fd3567, %fd3566;
	setp.gt.f64 	%p294, %fd3567, %fd136;
	@%p294 bra 	$L__BB3_690;
	mov.u64 	%rd2070, %rd1105;
	ld.param.f64 	%fd3568, [%rd2070+920];
	fma.rn.f64 	%fd3569, %fd3568, %fd206, 0d0000000000000000;
	ld.param.f64 	%fd3570, [%rd2070+928];
	fma.rn.f64 	%fd3571, %fd3570, %fd207, %fd3569;
	ld.param.f64 	%fd3572, [%rd2070+936];
	fma.rn.f64 	%fd3573, %fd3572, %fd208, %fd3571;
	ld.param.f64 	%fd3574, [%rd2070+944];
	fma.rn.f64 	%fd3575, %fd3574, %fd209, %fd3573;
	ld.param.f64 	%fd3576, [%rd2070+952];
	fma.rn.f64 	%fd3577, %fd3576, %fd210, %fd3575;
	ld.param.f64 	%fd3578, [%rd2070+960];
	fma.rn.f64 	%fd3579, %fd3578, %fd211, %fd3577;
	ld.param.f64 	%fd3580, [%rd2070+968];
	fma.rn.f64 	%fd3581, %fd3580, %fd212, %fd3579;
	fma.rn.f64 	%fd3582, %fd18, %fd213, %fd3581;
	fma.rn.f64 	%fd3583, %fd17, %fd214, %fd3582;
	fma.rn.f64 	%fd3584, %fd16, %fd215, %fd3583;
	sub.f64 	%fd3585, %fd3584, %fd15;
	abs.f64 	%fd3586, %fd3585;
	setp.gt.f64 	%p295, %fd3586, %fd137;
	@%p295 bra 	$L__BB3_690;
	mov.u64 	%rd2072, %rd1105;
	ld.param.f64 	%fd3587, [%rd2072+1016];
	fma.rn.f64 	%fd3588, %fd3587, %fd206, 0d0000000000000000;
	fma.rn.f64 	%fd3589, %fd12, %fd207, %fd3588;
	fma.rn.f64 	%fd3590, %fd11, %fd208, %fd3589;
	fma.rn.f64 	%fd3591, %fd10, %fd209, %fd3590;
	ld.param.f64 	%fd3592, [%rd2072+1048];
	fma.rn.f64 	%fd3593, %fd3592, %fd210, %fd3591;
	ld.param.f64 	%fd3594, [%rd2072+1056];
	fma.rn.f64 	%fd3595, %fd3594, %fd211, %fd3593;
	ld.param.f64 	%fd3596, [%rd2072+1064];
	fma.rn.f64 	%fd3597, %fd3596, %fd212, %fd3595;
	ld.param.f64 	%fd3598, [%rd2072+1072];
	fma.rn.f64 	%fd3599, %fd3598, %fd213, %fd3597;
	ld.param.f64 	%fd3600, [%rd2072+1080];
	fma.rn.f64 	%fd3601, %fd3600, %fd214, %fd3599;
	ld.param.f64 	%fd3602, [%rd2072+1088];
	fma.rn.f64 	%fd3603, %fd3602, %fd215, %fd3601;
	ld.param.f64 	%fd3604, [%rd2072+1096];
	sub.f64 	%fd3605, %fd3603, %fd3604;
	abs.f64 	%fd3606, %fd3605;
	setp.gt.f64 	%p296, %fd3606, %fd138;
	@%p296 bra 	$L__BB3_690;
	mov.u64 	%rd2074, %rd1105;
	ld.param.f64 	%fd3607, [%rd2074+1112];
	fma.rn.f64 	%fd3608, %fd3607, %fd206, 0d0000000000000000;
	ld.param.f64 	%fd3609, [%rd2074+1120];
	fma.rn.f64 	%fd3610, %fd3609, %fd207, %fd3608;
	ld.param.f64 	%fd3611, [%rd2074+1128];
	fma.rn.f64 	%fd3612, %fd3611, %fd208, %fd3610;
	ld.param.f64 	%fd3613, [%rd2074+1136];
	fma.rn.f64 	%fd3614, %fd3613, %fd209, %fd3612;
	ld.param.f64 	%fd3615, [%rd2074+1144];
	fma.rn.f64 	%fd3616, %fd3615, %fd210, %fd3614;
	ld.param.f64 	%fd3617, [%rd2074+1152];
	fma.rn.f64 	%fd3618, %fd3617, %fd211, %fd3616;
	ld.param.f64 	%fd3619, [%rd2074+1160];
	fma.rn.f64 	%fd3620, %fd3619, %fd212, %fd3618;
	ld.param.f64 	%fd3621, [%rd2074+1168];
	fma.rn.f64 	%fd3622, %fd3621, %fd213, %fd3620;
	ld.param.f64 	%fd3623, [%rd2074+1176];
	fma.rn.f64 	%fd3624, %fd3623, %fd214, %fd3622;
	ld.param.f64 	%fd3625, [%rd2074+1184];
	fma.rn.f64 	%fd3626, %fd3625, %fd215, %fd3624;
	ld.param.f64 	%fd3627, [%rd2074+1192];
	sub.f64 	%fd3628, %fd3626, %fd3627;
	abs.f64 	%fd3629, %fd3628;
	setp.gt.f64 	%p297, %fd3629, %fd139;
	@%p297 bra 	$L__BB3_690;
	mov.b64 	%rd2720, 1;
$L__BB3_690:
	add.s64 	%rd2076, %rd2600, %rd2742;
	add.s64 	%rd2077, %rd2620, %rd2076;
	add.s64 	%rd2078, %rd2640, %rd2077;
	add.s64 	%rd2079, %rd2660, %rd2078;
	add.s64 	%rd2080, %rd2680, %rd2079;
	add.s64 	%rd2081, %rd2700, %rd2080;
	add.s64 	%rd2742, %rd2720, %rd2081;
	sub.s32 	%r931, %r181, %r1274;
	mul.lo.s32 	%r932, %r182, 3584;
	setp.lt.u32 	%p298, %r931, %r932;
	add.s32 	%r1273, %r1273, %r932;
	@%p298 bra 	$L__BB3_737;
	bra.uni 	$L__BB3_395;
$L__BB3_691:
	setp.le.u32 	%p299, %r181, %r1274;
	@%p299 bra 	$L__BB3_737;
	sub.s32 	%r160, %r181, %r1274;
	mov.u32 	%r933, %tid.x;
	setp.ge.s32 	%p300, %r933, %r160;
	@%p300 bra 	$L__BB3_737;
	mov.u32 	%r1276, %tid.x;
$L__BB3_694:
	cvt.u64.u32 	%rd2083, %r1273;
	mov.u64 	%rd2084, %rd1105;
	ld.param.u64 	%rd2085, [%rd2084];
	add.s64 	%rd1041, %rd2085, %rd2083;
	ld.param.u64 	%rd2086, [%rd2084+1256];
	setp.ge.u64 	%p301, %rd1041, %rd2086;
	mov.b64 	%rd2741, 0;
	@%p301 bra 	$L__BB3_736;
	or.b64  	%rd2087, %rd1041, %rd621;
	and.b64  	%rd2088, %rd2087, -4294967296;
	setp.ne.s64 	%p302, %rd2088, 0;
	@%p302 bra 	$L__BB3_697;
	cvt.u32.u64 	%r934, %rd621;
	cvt.u32.u64 	%r935, %rd1041;
	div.u32 	%r936, %r935, %r934;
	mul.lo.s32 	%r937, %r936, %r934;
	sub.s32 	%r938, %r935, %r937;
	cvt.u64.u32 	%rd2722, %r936;
	cvt.u64.u32 	%rd2723, %r938;
	bra.uni 	$L__BB3_698;
$L__BB3_697:
	div.u64 	%rd2722, %rd1041, %rd621;
	mul.lo.s64 	%rd2089, %rd2722, %rd621;
	sub.s64 	%rd2723, %rd1041, %rd2089;
$L__BB3_698:
	cvt.u32.u64 	%r164, %rd2723;
	or.b64  	%rd2090, %rd2722, %rd3;
	and.b64  	%rd2091, %rd2090, -4294967296;
	setp.ne.s64 	%p303, %rd2091, 0;
	@%p303 bra 	$L__BB3_700;
	cvt.u32.u64 	%r939, %rd3;
	cvt.u32.u64 	%r940, %rd2722;
	div.u32 	%r941, %r940, %r939;
	mul.lo.s32 	%r942, %r941, %r939;
	sub.s32 	%r943, %r940, %r942;
	cvt.u64.u32 	%rd2724, %r941;
	cvt.u64.u32 	%rd2725, %r943;
	bra.uni 	$L__BB3_701;
$L__BB3_700:
	div.u64 	%rd2724, %rd2722, %rd3;
	mul.lo.s64 	%rd2092, %rd2724, %rd3;
	sub.s64 	%rd2725, %rd2722, %rd2092;
$L__BB3_701:
	cvt.u32.u64 	%r165, %rd2725;
	or.b64  	%rd2093, %rd2724, %rd622;
	and.b64  	%rd2094, %rd2093, -4294967296;
	setp.ne.s64 	%p304, %rd2094, 0;
	@%p304 bra 	$L__BB3_703;
	cvt.u32.u64 	%r944, %rd622;
	cvt.u32.u64 	%r945, %rd2724;
	div.u32 	%r946, %r945, %r944;
	mul.lo.s32 	%r947, %r946, %r944;
	sub.s32 	%r948, %r945, %r947;
	cvt.u64.u32 	%rd2726, %r946;
	cvt.u64.u32 	%rd2727, %r948;
	bra.uni 	$L__BB3_704;
$L__BB3_703:
	div.u64 	%rd2726, %rd2724, %rd622;
	mul.lo.s64 	%rd2095, %rd2726, %rd622;
	sub.s64 	%rd2727, %rd2724, %rd2095;
$L__BB3_704:
	cvt.u32.u64 	%r166, %rd2727;
	or.b64  	%rd2096, %rd2726, %rd5;
	and.b64  	%rd2097, %rd2096, -4294967296;
	setp.ne.s64 	%p305, %rd2097, 0;
	@%p305 bra 	$L__BB3_706;
	cvt.u32.u64 	%r949, %rd5;
	cvt.u32.u64 	%r950, %rd2726;
	div.u32 	%r951, %r950, %r949;
	mul.lo.s32 	%r952, %r951, %r949;
	sub.s32 	%r953, %r950, %r952;
	cvt.u64.u32 	%rd2728, %r951;
	cvt.u64.u32 	%rd2729, %r953;
	bra.uni 	$L__BB3_707;
$L__BB3_706:
	div.u64 	%rd2728, %rd2726, %rd5;
	mul.lo.s64 	%rd2098, %rd2728, %rd5;
	sub.s64 	%rd2729, %rd2726, %rd2098;
$L__BB3_707:
	cvt.u32.u64 	%r167, %rd2729;
	or.b64  	%rd2099, %rd2728, %rd623;
	and.b64  	%rd2100, %rd2099, -4294967296;
	setp.ne.s64 	%p306, %rd2100, 0;
	@%p306 bra 	$L__BB3_709;
	cvt.u32.u64 	%r954, %rd623;
	cvt.u32.u64 	%r955, %rd2728;
	div.u32 	%r956, %r955, %r954;
	mul.lo.s32 	%r957, %r956, %r954;
	sub.s32 	%r958, %r955, %r957;
	cvt.u64.u32 	%rd2730, %r956;
	cvt.u64.u32 	%rd2731, %r958;
	bra.uni 	$L__BB3_710;
$L__BB3_709:
	div.u64 	%rd2730, %rd2728, %rd623;
	mul.lo.s64 	%rd2101, %rd2730, %rd623;
	sub.s64 	%rd2731, %rd2728, %rd2101;
$L__BB3_710:
	cvt.u32.u64 	%r168, %rd2731;
	or.b64  	%rd2102, %rd2730, %rd7;
	and.b64  	%rd2103, %rd2102, -4294967296;
	setp.ne.s64 	%p307, %rd2103, 0;
	@%p307 bra 	$L__BB3_712;
	cvt.u32.u64 	%r959, %rd7;
	cvt.u32.u64 	%r960, %rd2730;
	div.u32 	%r961, %r960, %r959;
	mul.lo.s32 	%r962, %r961, %r959;
	sub.s32 	%r963, %r960, %r962;
	cvt.u64.u32 	%rd2732, %r961;
	cvt.u64.u32 	%rd2733, %r963;
	bra.uni 	$L__BB3_713;
$L__BB3_712:
	div.u64 	%rd2732, %rd2730, %rd7;
	mul.lo.s64 	%rd2104, %rd2732, %rd7;
	sub.s64 	%rd2733, %rd2730, %rd2104;
$L__BB3_713:
	cvt.u32.u64 	%r169, %rd2733;
	or.b64  	%rd2105, %rd2732, %rd624;
	and.b64  	%rd2106, %rd2105, -4294967296;
	setp.ne.s64 	%p308, %rd2106, 0;
	@%p308 bra 	$L__BB3_715;
	cvt.u32.u64 	%r964, %rd624;
	cvt.u32.u64 	%r965, %rd2732;
	div.u32 	%r966, %r965, %r964;
	mul.lo.s32 	%r967, %r966, %r964;
	sub.s32 	%r968, %r965, %r967;
	cvt.u64.u32 	%rd2734, %r966;
	cvt.u64.u32 	%rd2735, %r968;
	bra.uni 	$L__BB3_716;
$L__BB3_715:
	div.u64 	%rd2734, %rd2732, %rd624;
	mul.lo.s64 	%rd2107, %rd2734, %rd624;
	sub.s64 	%rd2735, %rd2732, %rd2107;
$L__BB3_716:
	cvt.u32.u64 	%r170, %rd2735;
	or.b64  	%rd2108, %rd2734, %rd9;
	and.b64  	%rd2109, %rd2108, -4294967296;
	setp.ne.s64 	%p309, %rd2109, 0;
	@%p309 bra 	$L__BB3_718;
	cvt.u32.u64 	%r969, %rd9;
	cvt.u32.u64 	%r970, %rd2734;
	div.u32 	%r971, %r970, %r969;
	mul.lo.s32 	%r972, %r971, %r969;
	sub.s32 	%r973, %r970, %r972;
	cvt.u64.u32 	%rd2736, %r971;
	cvt.u64.u32 	%rd2737, %r973;
	bra.uni 	$L__BB3_719;
$L__BB3_718:
	div.u64 	%rd2736, %rd2734, %rd9;
	mul.lo.s64 	%rd2110, %rd2736, %rd9;
	sub.s64 	%rd2737, %rd2734, %rd2110;
$L__BB3_719:
	cvt.u32.u64 	%r171, %rd2737;
	or.b64  	%rd2111, %rd2736, %rd625;
	and.b64  	%rd2112, %rd2111, -4294967296;
	setp.ne.s64 	%p310, %rd2112, 0;
	@%p310 bra 	$L__BB3_721;
	cvt.u32.u64 	%r974, %rd625;
	cvt.u32.u64 	%r975, %rd2736;
	div.u32 	%r976, %r975, %r974;
	mul.lo.s32 	%r977, %r976, %r974;
	sub.s32 	%r978, %r975, %r977;
	cvt.u64.u32 	%rd2738, %r976;
	cvt.u64.u32 	%rd2739, %r978;
	bra.uni 	$L__BB3_722;
$L__BB3_721:
	div.u64 	%rd2738, %rd2736, %rd625;
	mul.lo.s64 	%rd2113, %rd2738, %rd625;
	sub.s64 	%rd2739, %rd2736, %rd2113;
$L__BB3_722:
	cvt.u32.u64 	%r172, %rd2739;
	or.b64  	%rd2114, %rd2738, %rd11;
	and.b64  	%rd2115, %rd2114, -4294967296;
	setp.ne.s64 	%p311, %rd2115, 0;
	@%p311 bra 	$L__BB3_724;
	cvt.u32.u64 	%r979, %rd11;
	cvt.u32.u64 	%r980, %rd2738;
	rem.u32 	%r981, %r980, %r979;
	cvt.u64.u32 	%rd2740, %r981;
	bra.uni 	$L__BB3_725;
$L__BB3_724:
	rem.u64 	%rd2740, %rd2738, %rd11;
$L__BB3_725:
	cvt.u32.u64 	%r982, %rd2740;
	cvt.rn.f64.s32 	%fd3630, %r982;
	fma.rn.f64 	%fd216, %fd38, %fd3630, %fd140;
	cvt.rn.f64.s32 	%fd3631, %r172;
	mov.u64 	%rd2117, %rd1105;
	ld.param.f64 	%fd3632, [%rd2117+48];
	ld.param.f64 	%fd3633, [%rd2117+32];
	fma.rn.f64 	%fd217, %fd3632, %fd3631, %fd3633;
	cvt.rn.f64.s32 	%fd3634, %r171;
	ld.param.f64 	%fd3635, [%rd2117+72];
	ld.param.f64 	%fd3636, [%rd2117+56];
	fma.rn.f64 	%fd218, %fd3635, %fd3634, %fd3636;
	cvt.rn.f64.s32 	%fd3637, %r170;
	ld.param.f64 	%fd3638, [%rd2117+96];
	ld.param.f64 	%fd3639, [%rd2117+80];
	fma.rn.f64 	%fd219, %fd3638, %fd3637, %fd3639;
	cvt.rn.f64.s32 	%fd3640, %r169;
	ld.param.f64 	%fd3641, [%rd2117+120];
	ld.param.f64 	%fd3642, [%rd2117+104];
	fma.rn.f64 	%fd220, %fd3641, %fd3640, %fd3642;
	cvt.rn.f64.s32 	%fd3643, %r168;
	ld.param.f64 	%fd3644, [%rd2117+144];
	ld.param.f64 	%fd3645, [%rd2117+128];
	fma.rn.f64 	%fd221, %fd3644, %fd3643, %fd3645;
	cvt.rn.f64.s32 	%fd3646, %r167;
	ld.param.f64 	%fd3647, [%rd2117+168];
	ld.param.f64 	%fd3648, [%rd2117+152];
	fma.rn.f64 	%fd222, %fd3647, %fd3646, %fd3648;
	cvt.rn.f64.s32 	%fd3649, %r166;
	ld.param.f64 	%fd3650, [%rd2117+192];
	ld.param.f64 	%fd3651, [%rd2117+176];
	fma.rn.f64 	%fd223, %fd3650, %fd3649, %fd3651;
	cvt.rn.f64.s32 	%fd3652, %r165;
	fma.rn.f64 	%fd224, %fd36, %fd3652, %fd37;
	cvt.rn.f64.s32 	%fd3653, %r164;
	ld.param.f64 	%fd3654, [%rd2117+224];
	fma.rn.f64 	%fd225, %fd35, %fd3653, %fd3654;
	ld.param.f64 	%fd3655, [%rd2117+248];
	fma.rn.f64 	%fd3656, %fd3655, %fd216, 0d0000000000000000;
	ld.param.f64 	%fd3657, [%rd2117+256];
	fma.rn.f64 	%fd3658, %fd3657, %fd217, %fd3656;
	ld.param.f64 	%fd3659, [%rd2117+264];
	fma.rn.f64 	%fd3660, %fd3659, %fd218, %fd3658;
	ld.param.f64 	%fd3661, [%rd2117+272];
	fma.rn.f64 	%fd3662, %fd3661, %fd219, %fd3660;
	ld.param.f64 	%fd3663, [%rd2117+280];
	fma.rn.f64 	%fd3664, %fd3663, %fd220, %fd3662;
	ld.param.f64 	%fd3665, [%rd2117+288];
	fma.rn.f64 	%fd3666, %fd3665, %fd221, %fd3664;
	ld.param.f64 	%fd3667, [%rd2117+296];
	fma.rn.f64 	%fd3668, %fd3667, %fd222, %fd3666;
	ld.param.f64 	%fd3669, [%rd2117+304];
	fma.rn.f64 	%fd3670, %fd3669, %fd223, %fd3668;
	ld.param.f64 	%fd3671, [%rd2117+312];
	fma.rn.f64 	%fd3672, %fd3671, %fd224, %fd3670;
	ld.param.f64 	%fd3673, [%rd2117+320];
	fma.rn.f64 	%fd3674, %fd3673, %fd225, %fd3672;
	ld.param.f64 	%fd3675, [%rd2117+328];
	sub.f64 	%fd3676, %fd3674, %fd3675;
	abs.f64 	%fd3677, %fd3676;
	setp.gt.f64 	%p312, %fd3677, %fd130;
	@%p312 bra 	$L__BB3_736;
	mov.u64 	%rd2119, %rd1105;
	ld.param.f64 	%fd3678, [%rd2119+344];
	fma.rn.f64 	%fd3679, %fd3678, %fd216, 0d0000000000000000;
	ld.param.f64 	%fd3680, [%rd2119+352];
	fma.rn.f64 	%fd3681, %fd3680, %fd217, %fd3679;
	ld.param.f64 	%fd3682, [%rd2119+360];
	fma.rn.f64 	%fd3683, %fd3682, %fd218, %fd3681;
	ld.param.f64 	%fd3684, [%rd2119+368];
	fma.rn.f64 	%fd3685, %fd3684, %fd219, %fd3683;
	ld.param.f64 	%fd3686, [%rd2119+376];
	fma.rn.f64 	%fd3687, %fd3686, %fd220, %fd3685;
	ld.param.f64 	%fd3688, [%rd2119+384];
	fma.rn.f64 	%fd3689, %fd3688, %fd221, %fd3687;
	ld.param.f64 	%fd3690, [%rd2119+392];
	fma.rn.f64 	%fd3691, %fd3690, %fd222, %fd3689;
	ld.param.f64 	%fd3692, [%rd2119+400];
	fma.rn.f64 	%fd3693, %fd3692, %fd223, %fd3691;
	ld.param.f64 	%fd3694, [%rd2119+408];
	fma.rn.f64 	%fd3695, %fd3694, %fd224, %fd3693;
	ld.param.f64 	%fd3696, [%rd2119+416];
	fma.rn.f64 	%fd3697, %fd3696, %fd225, %fd3695;
	ld.param.f64 	%fd3698, [%rd2119+424];
	sub.f64 	%fd3699, %fd3697, %fd3698;
	abs.f64 	%fd3700, %fd3699;
	setp.gt.f64 	%p313, %fd3700, %fd131;
	@%p313 bra 	$L__BB3_736;
	mov.u64 	%rd2121, %rd1105;
	ld.param.f64 	%fd3701, [%rd2121+440];
	fma.rn.f64 	%fd3702, %fd3701, %fd216, 0d0000000000000000;
	ld.param.f64 	%fd3703, [%rd2121+448];
	fma.rn.f64 	%fd3704, %fd3703, %fd217, %fd3702;
	ld.param.f64 	%fd3705, [%rd2121+456];
	fma.rn.f64 	%fd3706, %fd3705, %fd218, %fd3704;
	fma.rn.f64 	%fd3707, %fd31, %fd219, %fd3706;
	fma.rn.f64 	%fd3708, %fd30, %fd220, %fd3707;
	fma.rn.f64 	%fd3709, %fd29, %fd221, %fd3708;
	fma.rn.f64 	%fd3710, %fd28, %fd222, %fd3709;
	fma.rn.f64 	%fd3711, %fd27, %fd223, %fd3710;
	fma.rn.f64 	%fd3712, %fd141, %fd224, %fd3711;
	fma.rn.f64 	%fd3713, %fd145, %fd225, %fd3712;
	ld.param.f64 	%fd3714, [%rd2121+520];
	sub.f64 	%fd3715, %fd3713, %fd3714;
	abs.f64 	%fd3716, %fd3715;
	setp.gt.f64 	%p314, %fd3716, %fd132;
	@%p314 bra 	$L__BB3_736;
	mov.u64 	%rd2123, %rd1105;
	ld.param.f64 	%fd3717, [%rd2123+536];
	fma.rn.f64 	%fd3718, %fd3717, %fd216, 0d0000000000000000;
	ld.param.f64 	%fd3719, [%rd2123+544];
	fma.rn.f64 	%fd3720, %fd3719, %fd217, %fd3718;
	ld.param.f64 	%fd3721, [%rd2123+552];
	fma.rn.f64 	%fd3722, %fd3721, %fd218, %fd3720;
	ld.param.f64 	%fd3723, [%rd2123+560];
	fma.rn.f64 	%fd3724, %fd3723, %fd219, %fd3722;
	ld.param.f64 	%fd3725, [%rd2123+568];
	fma.rn.f64 	%fd3726, %fd3725, %fd220, %fd3724;
	ld.param.f64 	%fd3727, [%rd2123+576];
	fma.rn.f64 	%fd3728, %fd3727, %fd221, %fd3726;
	ld.param.f64 	%fd3729, [%rd2123+584];
	fma.rn.f64 	%fd3730, %fd3729, %fd222, %fd3728;
	ld.param.f64 	%fd3731, [%rd2123+592];
	fma.rn.f64 	%fd3732, %fd3731, %fd223, %fd3730;
	ld.param.f64 	%fd3733, [%rd2123+600];
	fma.rn.f64 	%fd3734, %fd3733, %fd224, %fd3732;
	ld.param.f64 	%fd3735, [%rd2123+608];
	fma.rn.f64 	%fd3736, %fd3735, %fd225, %fd3734;
	ld.param.f64 	%fd3737, [%rd2123+616];
	sub.f64 	%fd3738, %fd3736, %fd3737;
	abs.f64 	%fd3739, %fd3738;
	setp.gt.f64 	%p315, %fd3739, %fd133;
	@%p315 bra 	$L__BB3_736;
	mov.u64 	%rd2125, %rd1105;
	ld.param.f64 	%fd3740, [%rd2125+632];
	fma.rn.f64 	%fd3741, %fd3740, %fd216, 0d0000000000000000;
	ld.param.f64 	%fd3742, [%rd2125+640];
	fma.rn.f64 	%fd3743, %fd3742, %fd217, %fd3741;
	ld.param.f64 	%fd3744, [%rd2125+648];
	fma.rn.f64 	%fd3745, %fd3744, %fd218, %fd3743;
	ld.param.f64 	%fd3746, [%rd2125+656];
	fma.rn.f64 	%fd3747, %fd3746, %fd219, %fd3745;
	ld.param.f64 	%fd3748, [%rd2125+664];
	fma.rn.f64 	%fd3749, %fd3748, %fd220, %fd3747;
	ld.param.f64 	%fd3750, [%rd2125+672];
	fma.rn.f64 	%fd3751, %fd3750, %fd221, %fd3749;
	ld.param.f64 	%fd3752, [%rd2125+680];
	fma.rn.f64 	%fd3753, %fd3752, %fd222, %fd3751;
	ld.param.f64 	%fd3754, [%rd2125+688];
	fma.rn.f64 	%fd3755, %fd3754, %fd223, %fd3753;
	ld.param.f64 	%fd3756, [%rd2125+696];
	fma.rn.f64 	%fd3757, %fd3756, %fd224, %fd3755;
	ld.param.f64 	%fd3758, [%rd2125+704];
	fma.rn.f64 	%fd3759, %fd3758, %fd225, %fd3757;
	ld.param.f64 	%fd3760, [%rd2125+712];
	sub.f64 	%fd3761, %fd3759, %fd3760;
	abs.f64 	%fd3762, %fd3761;
	setp.gt.f64 	%p316, %fd3762, %fd134;
	@%p316 bra 	$L__BB3_736;
	mov.u64 	%rd2127, %rd1105;
	ld.param.f64 	%fd3763, [%rd2127+728];
	fma.rn.f64 	%fd3764, %fd3763, %fd216, 0d0000000000000000;
	ld.param.f64 	%fd3765, [%rd2127+736];
	fma.rn.f64 	%fd3766, %fd3765, %fd217, %fd3764;
	ld.param.f64 	%fd3767, [%rd2127+744];
	fma.rn.f64 	%fd3768, %fd3767, %fd218, %fd3766;
	ld.param.f64 	%fd3769, [%rd2127+752];
	fma.rn.f64 	%fd3770, %fd3769, %fd219, %fd3768;
	ld.param.f64 	%fd3771, [%rd2127+760];
	fma.rn.f64 	%fd3772, %fd3771, %fd220, %fd3770;
	ld.param.f64 	%fd3773, [%rd2127+768];
	fma.rn.f64 	%fd3774, %fd3773, %fd221, %fd3772;
	ld.param.f64 	%fd3775, [%rd2127+776];
	fma.rn.f64 	%fd3776, %fd3775, %fd222, %fd3774;
	ld.param.f64 	%fd3777, [%rd2127+784];
	fma.rn.f64 	%fd3778, %fd3777, %fd223, %fd3776;
	ld.param.f64 	%fd3779, [%rd2127+792];
	fma.rn.f64 	%fd3780, %fd3779, %fd224, %fd3778;
	ld.param.f64 	%fd3781, [%rd2127+800];
	fma.rn.f64 	%fd3782, %fd3781, %fd225, %fd3780;
	ld.param.f64 	%fd3783, [%rd2127+808];
	sub.f64 	%fd3784, %fd3782, %fd3783;
	abs.f64 	%fd3785, %fd3784;
	setp.gt.f64 	%p317, %fd3785, %fd135;
	@%p317 bra 	$L__BB3_736;
	mov.u64 	%rd2129, %rd1105;
	ld.param.f64 	%fd3786, [%rd2129+824];
	fma.rn.f64 	%fd3787, %fd3786, %fd216, 0d0000000000000000;
	ld.param.f64 	%fd3788, [%rd2129+832];
	fma.rn.f64 	%fd3789, %fd3788, %fd217, %fd3787;
	ld.param.f64 	%fd3790, [%rd2129+840];
	fma.rn.f64 	%fd3791, %fd3790, %fd218, %fd3789;
	ld.param.f64 	%fd3792, [%rd2129+848];
	fma.rn.f64 	%fd3793, %fd3792, %fd219, %fd3791;
	ld.param.f64 	%fd3794, [%rd2129+856];
	fma.rn.f64 	%fd3795, %fd3794, %fd220, %fd3793;
	ld.param.f64 	%fd3796, [%rd2129+864];
	fma.rn.f64 	%fd3797, %fd3796, %fd221, %fd3795;
	ld.param.f64 	%fd3798, [%rd2129+872];
	fma.rn.f64 	%fd3799, %fd3798, %fd222, %fd3797;
	ld.param.f64 	%fd3800, [%rd2129+880];
	fma.rn.f64 	%fd3801, %fd3800, %fd223, %fd3799;
	ld.param.f64 	%fd3802, [%rd2129+888];
	fma.rn.f64 	%fd3803, %fd3802, %fd224, %fd3801;
	ld.param.f64 	%fd3804, [%rd2129+896];
	fma.rn.f64 	%fd3805, %fd3804, %fd225, %fd3803;
	ld.param.f64 	%fd3806, [%rd2129+904];
	sub.f64 	%fd3807, %fd3805, %fd3806;
	abs.f64 	%fd3808, %fd3807;
	setp.gt.f64 	%p318, %fd3808, %fd136;
	@%p318 bra 	$L__BB3_736;
	mov.u64 	%rd2131, %rd1105;
	ld.param.f64 	%fd3809, [%rd2131+920];
	fma.rn.f64 	%fd3810, %fd3809, %fd216, 0d0000000000000000;
	ld.param.f64 	%fd3811, [%rd2131+928];
	fma.rn.f64 	%fd3812, %fd3811, %fd217, %fd3810;
	ld.param.f64 	%fd3813, [%rd2131+936];
	fma.rn.f64 	%fd3814, %fd3813, %fd218, %fd3812;
	ld.param.f64 	%fd3815, [%rd2131+944];
	fma.rn.f64 	%fd3816, %fd3815, %fd219, %fd3814;
	ld.param.f64 	%fd3817, [%rd2131+952];
	fma.rn.f64 	%fd3818, %fd3817, %fd220, %fd3816;
	ld.param.f64 	%fd3819, [%rd2131+960];
	fma.rn.f64 	%fd3820, %fd3819, %fd221, %fd3818;
	ld.param.f64 	%fd3821, [%rd2131+968];
	fma.rn.f64 	%fd3822, %fd3821, %fd222, %fd3820;
	fma.rn.f64 	%fd3823, %fd18, %fd223, %fd3822;
	fma.rn.f64 	%fd3824, %fd17, %fd224, %fd3823;
	fma.rn.f64 	%fd3825, %fd16, %fd225, %fd3824;
	sub.f64 	%fd3826, %fd3825, %fd15;
	abs.f64 	%fd3827, %fd3826;
	setp.gt.f64 	%p319, %fd3827, %fd137;
	@%p319 bra 	$L__BB3_736;
	mov.u64 	%rd2133, %rd1105;
	ld.param.f64 	%fd3828, [%rd2133+1016];
	fma.rn.f64 	%fd3829, %fd3828, %fd216, 0d0000000000000000;
	fma.rn.f64 	%fd3830, %fd12, %fd217, %fd3829;
	fma.rn.f64 	%fd3831, %fd11, %fd218, %fd3830;
	fma.rn.f64 	%fd3832, %fd10, %fd219, %fd3831;
	ld.param.f64 	%fd3833, [%rd2133+1048];
	fma.rn.f64 	%fd3834, %fd3833, %fd220, %fd3832;
	ld.param.f64 	%fd3835, [%rd2133+1056];
	fma.rn.f64 	%fd3836, %fd3835, %fd221, %fd3834;
	fma.rn.f64 	%fd3837, %fd142, %fd222, %fd3836;
	fma.rn.f64 	%fd3838, %fd143, %fd223, %fd3837;
	fma.rn.f64 	%fd3839, %fd144, %fd224, %fd3838;
	ld.param.f64 	%fd3840, [%rd2133+1088];
	fma.rn.f64 	%fd3841, %fd3840, %fd225, %fd3839;
	ld.param.f64 	%fd3842, [%rd2133+1096];
	sub.f64 	%fd3843, %fd3841, %fd3842;
	abs.f64 	%fd3844, %fd3843;
	setp.gt.f64 	%p320, %fd3844, %fd138;
	@%p320 bra 	$L__BB3_736;
	mov.u64 	%rd2135, %rd1105;
	ld.param.f64 	%fd3845, [%rd2135+1112];
	fma.rn.f64 	%fd3846, %fd3845, %fd216, 0d0000000000000000;
	ld.param.f64 	%fd3847, [%rd2135+1120];
	fma.rn.f64 	%fd3848, %fd3847, %fd217, %fd3846;
	ld.param.f64 	%fd3849, [%rd2135+1128];
	fma.rn.f64 	%fd3850, %fd3849, %fd218, %fd3848;
	ld.param.f64 	%fd3851, [%rd2135+1136];
	fma.rn.f64 	%fd3852, %fd3851, %fd219, %fd3850;
	ld.param.f64 	%fd3853, [%rd2135+1144];
	fma.rn.f64 	%fd3854, %fd3853, %fd220, %fd3852;
	ld.param.f64 	%fd3855, [%rd2135+1152];
	fma.rn.f64 	%fd3856, %fd3855, %fd221, %fd3854;
	ld.param.f64 	%fd3857, [%rd2135+1160];
	fma.rn.f64 	%fd3858, %fd3857, %fd222, %fd3856;
	ld.param.f64 	%fd3859, [%rd2135+1168];
	fma.rn.f64 	%fd3860, %fd3859, %fd223, %fd3858;
	ld.param.f64 	%fd3861, [%rd2135+1176];
	fma.rn.f64 	%fd3862, %fd3861, %fd224, %fd3860;
	ld.param.f64 	%fd3863, [%rd2135+1184];
	fma.rn.f64 	%fd3864, %fd3863, %fd225, %fd3862;
	ld.param.f64 	%fd3865, [%rd2135+1192];
	sub.f64 	%fd3866, %fd3864, %fd3865;
	abs.f64 	%fd3867, %fd3866;
	setp.gt.f64 	%p321, %fd3867, %fd139;
	@%p321 bra 	$L__BB3_736;
	mov.b64 	%rd2741, 1;
$L__BB3_736:
	add.s64 	%rd2742, %rd2741, %rd2742;
	add.s32 	%r1276, %r1276, 512;
	add.s32 	%r1273, %r1273, 512;
	setp.lt.s32 	%p322, %r1276, %r160;
	@%p322 bra 	$L__BB3_694;
$L__BB3_737:
	mov.u32 	%r175, %tid.x;
	// begin inline asm
	mov.u32 %r983, %laneid;
	// end inline asm
	mov.b64 	{%r985, %r990}, %rd2742;
	mov.b32 	%r991, 1;
	mov.b32 	%r1032, 31;
	mov.b32 	%r1033, -1;
	// begin inline asm
	shfl.sync.down.b32 %r984, %r985, %r991, %r1032, %r1033;
	// end inline asm
	// begin inline asm
	shfl.sync.down.b32 %r989, %r990, %r991, %r1032, %r1033;
	// end inline asm
	mov.b64 	%rd2137, {%r984, %r989};
	setp.gt.s32 	%p323, %r983, 30;
	selp.b64 	%rd2138, 0, %rd2137, %p323;
	add.s64 	%rd2139, %rd2138, %rd2742;
	mov.b64 	{%r995, %r1000}, %rd2139;
	mov.b32 	%r1001, 2;
	// begin inline asm
	shfl.sync.down.b32 %r994, %r995, %r1001, %r1032, %r1033;
	// end inline asm
	// begin inline asm
	shfl.sync.down.b32 %r999, %r1000, %r1001, %r1032, %r1033;
	// end inline asm
	mov.b64 	%rd2140, {%r994, %r999};
	setp.gt.s32 	%p324, %r983, 29;
	selp.b64 	%rd2141, 0, %rd2140, %p324;
	add.s64 	%rd2142, %rd2141, %rd2139;
	mov.b64 	{%r1005, %r1010}, %rd2142;
	mov.b32 	%r1011, 4;
	// begin inline asm
	shfl.sync.down.b32 %r1004, %r1005, %r1011, %r1032, %r1033;
	// end inline asm
	// begin inline asm
	shfl.sync.down.b32 %r1009, %r1010, %r1011, %r1032, %r1033;
	// end inline asm
	mov.b64 	%rd2143, {%r1004, %r1009};
	setp.gt.s32 	%p325, %r983, 27;
	selp.b64 	%rd2144, 0, %rd2143, %p325;
	add.s64 	%rd2145, %rd2144, %rd2142;
	mov.b64 	{%r1015, %r1020}, %rd2145;
	mov.b32 	%r1021, 8;
	// begin inline asm
	shfl.sync.down.b32 %r1014, %r1015, %r1021, %r1032, %r1033;
	// end inline asm
	// begin inline asm
	shfl.sync.down.b32 %r1019, %r1020, %r1021, %r1032, %r1033;
	// end inline asm
	mov.b64 	%rd2146, {%r1014, %r1019};
	setp.gt.s32 	%p326, %r983, 23;
	selp.b64 	%rd2147, 0, %rd2146, %p326;
	add.s64 	%rd2148, %rd2147, %rd2145;
	mov.b64 	{%r1025, %r1030}, %rd2148;
	mov.b32 	%r1031, 16;
	// begin inline asm
	shfl.sync.down.b32 %r1024, %r1025, %r1031, %r1032, %r1033;
	// end inline asm
	// begin inline asm
	shfl.sync.down.b32 %r1029, %r1030, %r1031, %r1032, %r1033;
	// end inline asm
	mov.b64 	%rd2149, {%r1024, %r1029};
	setp.gt.s32 	%p327, %r983, 15;
	selp.b64 	%rd2150, 0, %rd2149, %p327;
	add.s64 	%rd2743, %rd2150, %rd2148;
	setp.ne.s32 	%p328, %r983, 0;
	@%p328 bra 	$L__BB3_739;
	shr.u32 	%r1034, %r175, 2;
	and.b32  	%r1035, %r1034, 248;
	mov.u32 	%r1036, _ZZN3cub18CUB_300001_SM_10006detail6reduce18DeviceReduceKernelINS2_10policy_hubIljN4cuda3std3__44plusIlEEE10Policy1000EN6thrust24THRUST_300001_SM_1000_NS18transform_iteratorI18GridPointValidatorNSD_17counting_iteratorIyNSD_11use_defaultESH_SH_EEllEEjS9_lNS7_10__identityEEEvT0_PT3_T1_NS0_13GridEvenShareISO_EET2_T4_E12temp_storage;
	add.s32 	%r1037, %r1036, %r1035;
	st.shared.u64 	[%r1037+16], %rd2743;
$L__BB3_739:
	bar.sync 	0;
	setp.ne.s32 	%p329, %r175, 0;
	@%p329 bra 	$L__BB3_741;
	ld.shared.u64 	%rd2151, [_ZZN3cub18CUB_300001_SM_10006detail6reduce18DeviceReduceKernelINS2_10policy_hubIljN4cuda3std3__44plusIlEEE10Policy1000EN6thrust24THRUST_300001_SM_1000_NS18transform_iteratorI18GridPointValidatorNSD_17counting_iteratorIyNSD_11use_defaultESH_SH_EEllEEjS9_lNS7_10__identityEEEvT0_PT3_T1_NS0_13GridEvenShareISO_EET2_T4_E12temp_storage+24];
	add.s64 	%rd2152, %rd2151, %rd2743;
	ld.shared.u64 	%rd2153, [_ZZN3cub18CUB_300001_SM_10006detail6reduce18DeviceReduceKernelINS2_10policy_hubIljN4cuda3std3__44plusIlEEE10Policy1000EN6thrust24THRUST_300001_SM_1000_NS18transform_iteratorI18GridPointValidatorNSD_17counting_iteratorIyNSD_11use_defaultESH_SH_EEllEEjS9_lNS7_10__identityEEEvT0_PT3_T1_NS0_13GridEvenShareISO_EET2_T4_E12temp_storage+32];
	add.s64 	%rd2154, %rd2152, %rd2153;
	ld.shared.u64 	%rd2155, [_ZZN3cub18CUB_300001_SM_10006detail6reduce18DeviceReduceKernelINS2_10policy_hubIljN4cuda3std3__44plusIlEEE10Policy1000EN6thrust24THRUST_300001_SM_1000_NS18transform_iteratorI18GridPointValidatorNSD_17counting_iteratorIyNSD_11use_defaultESH_SH_EEllEEjS9_lNS7_10__identityEEEvT0_PT3_T1_NS0_13GridEvenShareISO_EET2_T4_E12temp_storage+40];
	add.s64 	%rd2156, %rd2154, %rd2155;
	ld.shared.u64 	%rd2157, [_ZZN3cub18CUB_300001_SM_10006detail6reduce18DeviceReduceKernelINS2_10policy_hubIljN4cuda3std3__44plusIlEEE10Policy1000EN6thrust24THRUST_300001_SM_1000_NS18transform_iteratorI18GridPointValidatorNSD_17counting_iteratorIyNSD_11use_defaultESH_SH_EEllEEjS9_lNS7_10__identityEEEvT0_PT3_T1_NS0_13GridEvenShareISO_EET2_T4_E12temp_storage+48];
	add.s64 	%rd2158, %rd2156, %rd2157;
	ld.shared.u64 	%rd2159, [_ZZN3cub18CUB_300001_SM_10006detail6reduce18DeviceReduceKernelINS2_10policy_hubIljN4cuda3std3__44plusIlEEE10Policy1000EN6thrust24THRUST_300001_SM_1000_NS18transform_iteratorI18GridPointValidatorNSD_17counting_iteratorIyNSD_11use_defaultESH_SH_EEllEEjS9_lNS7_10__identityEEEvT0_PT3_T1_NS0_13GridEvenShareISO_EET2_T4_E12temp_storage+56];
	add.s64 	%rd2160, %rd2158, %rd2159;
	ld.shared.u64 	%rd2161, [_ZZN3cub18CUB_300001_SM_10006detail6reduce18DeviceReduceKernelINS2_10policy_hubIljN4cuda3std3__44plusIlEEE10Policy1000EN6thrust24THRUST_300001_SM_1000_NS18transform_iteratorI18GridPointValidatorNSD_17counting_iteratorIyNSD_11use_defaultESH_SH_EEllEEjS9_lNS7_10__identityEEEvT0_PT3_T1_NS0_13GridEvenShareISO_EET2_T4_E12temp_storage+64];
	add.s64 	%rd2162, %rd2160, %rd2161;
	ld.shared.u64 	%rd2163, [_ZZN3cub18CUB_300001_SM_10006detail6reduce18DeviceReduceKernelINS2_10policy_hubIljN4cuda3std3__44plusIlEEE10Policy1000EN6thrust24THRUST_300001_SM_1000_NS18transform_iteratorI18GridPointValidatorNSD_17counting_iteratorIyNSD_11use_defaultESH_SH_EEllEEjS9_lNS7_10__identityEEEvT0_PT3_T1_NS0_13GridEvenShareISO_EET2_T4_E12temp_storage+72];
	add.s64 	%rd2164, %rd2162, %rd2163;
	ld.shared.u64 	%rd2165, [_ZZN3cub18CUB_300001_SM_10006detail6reduce18DeviceReduceKernelINS2_10policy_hubIljN4cuda3std3__44plusIlEEE10Policy1000EN6thrust24THRUST_300001_SM_1000_NS18transform_iteratorI18GridPointValidatorNSD_17counting_iteratorIyNSD_11use_defaultESH_SH_EEllEEjS9_lNS7_10__identityEEEvT0_PT3_T1_NS0_13GridEvenShareISO_EET2_T4_E12temp_storage+80];
	add.s64 	%rd2166, %rd2164, %rd2165;
	ld.shared.u64 	%rd2167, [_ZZN3cub18CUB_300001_SM_10006detail6reduce18DeviceReduceKernelINS2_10policy_hubIljN4cuda3std3__44plusIlEEE10Policy1000EN6thrust24THRUST_300001_SM_1000_NS18transform_iteratorI18GridPointValidatorNSD_17counting_iteratorIyNSD_11use_defaultESH_SH_EEllEEjS9_lNS7_10__identityEEEvT0_PT3_T1_NS0_13GridEvenShareISO_EET2_T4_E12temp_storage+88];
	add.s64 	%rd2168, %rd2166, %rd2167;
	ld.shared.u64 	%rd2169, [_ZZN3cub18CUB_300001_SM_10006detail6reduce18DeviceReduceKernelINS2_10policy_hubIljN4cuda3std3__44plusIlEEE10Policy1000EN6thrust24THRUST_300001_SM_1000_NS18transform_iteratorI18GridPointValidatorNSD_17counting_iteratorIyNSD_11use_defaultESH_SH_EEllEEjS9_lNS7_10__identityEEEvT0_PT3_T1_NS0_13GridEvenShareISO_EET2_T4_E12temp_storage+96];
	add.s64 	%rd2170, %rd2168, %rd2169;
	ld.shared.u64 	%rd2171, [_ZZN3cub18CUB_300001_SM_10006detail6reduce18DeviceReduceKernelINS2_10policy_hubIljN4cuda3std3__44plusIlEEE10Policy1000EN6thrust24THRUST_300001_SM_1000_NS18transform_iteratorI18GridPointValidatorNSD_17counting_iteratorIyNSD_11use_defaultESH_SH_EEllEEjS9_lNS7_10__identityEEEvT0_PT3_T1_NS0_13GridEvenShareISO_EET2_T4_E12temp_storage+104];
	add.s64 	%rd2172, %rd2170, %rd2171;
	ld.shared.u64 	%rd2173, [_ZZN3cub18CUB_300001_SM_10006detail6reduce18DeviceReduceKernelINS2_10policy_hubIljN4cuda3std3__44plusIlEEE10Policy1000EN6thrust24THRUST_300001_SM_1000_NS18transform_iteratorI18GridPointValidatorNSD_17counting_iteratorIyNSD_11use_defaultESH_SH_EEllEEjS9_lNS7_10__identityEEEvT0_PT3_T1_NS0_13GridEvenShareISO_EET2_T4_E12temp_storage+112];
	add.s64 	%rd2174, %rd2172, %rd2173;
	ld.shared.u64 	%rd2175, [_ZZN3cub18CUB_300001_SM_10006detail6reduce18DeviceReduceKernelINS2_10policy_hubIljN4cuda3std3__44plusIlEEE10Policy1000EN6thrust24THRUST_300001_SM_1000_NS18transform_iteratorI18GridPointValidatorNSD_17counting_iteratorIyNSD_11use_defaultESH_SH_EEllEEjS9_lNS7_10__identityEEEvT0_PT3_T1_NS0_13GridEvenShareISO_EET2_T4_E12temp_storage+120];
	add.s64 	%rd2176, %rd2174, %rd2175;
	ld.shared.u64 	%rd2177, [_ZZN3cub18CUB_300001_SM_10006detail6reduce18DeviceReduceKernelINS2_10policy_hubIljN4cuda3std3__44plusIlEEE10Policy1000EN6thrust24THRUST_300001_SM_1000_NS18transform_iteratorI18GridPointValidatorNSD_17counting_iteratorIyNSD_11use_defaultESH_SH_EEllEEjS9_lNS7_10__identityEEEvT0_PT3_T1_NS0_13GridEvenShareISO_EET2_T4_E12temp_storage+128];
	add.s64 	%rd2178, %rd2176, %rd2177;
	ld.shared.u64 	%rd2179, [_ZZN3cub18CUB_300001_SM_10006detail6reduce18DeviceReduceKernelINS2_10policy_hubIljN4cuda3std3__44plusIlEEE10Policy1000EN6thrust24THRUST_300001_SM_1000_NS18transform_iteratorI18GridPointValidatorNSD_17counting_iteratorIyNSD_11use_defaultESH_SH_EEllEEjS9_lNS7_10__identityEEEvT0_PT3_T1_NS0_13GridEvenShareISO_EET2_T4_E12temp_storage+136];
	add.s64 	%rd2743, %rd2178, %rd2179;
$L__BB3_741:
	mov.u32 	%r1268, %tid.x;
	setp.ne.s32 	%p406, %r1268, 0;
	@%p406 bra 	$L__BB3_743;
	ld.param.u64 	%rd2396, [_ZN3cub18CUB_300001_SM_10006detail6reduce18DeviceReduceKernelINS2_10policy_hubIljN4cuda3std3__44plusIlEEE10Policy1000EN6thrust24THRUST_300001_SM_1000_NS18transform_iteratorI18GridPointValidatorNSD_17counting_iteratorIyNSD_11use_defaultESH_SH_EEllEEjS9_lNS7_10__identityEEEvT0_PT3_T1_NS0_13GridEvenShareISO_EET2_T4__param_1];
	mov.u32 	%r1269, %ctaid.x;
	cvta.to.global.u64 	%rd2393, %rd2396;
	mul.wide.u32 	%rd2394, %r1269, 8;
	add.s64 	%rd2395, %rd2393, %rd2394;
	st.global.u64 	[%rd2395], %rd2743;
$L__BB3_743:
	ret;

}
	// .globl	_ZN3cub18CUB_300001_SM_10006detail6reduce28DeviceReduceSingleTileKernelINS2_10policy_hubIljN4cuda3std3__44plusIlEEE10Policy1000EPlSC_iS9_llNS7_10__identityEEEvT0_T1_T2_T3_T4_T6_
.visible .entry _ZN3cub18CUB_300001_SM_10006detail6reduce28DeviceReduceSingleTileKernelINS2_10policy_hubIljN4cuda3std3__44plusIlEEE10Policy1000EPlSC_iS9_llNS7_10__identityEEEvT0_T1_T2_T3_T4_T6_(
	.param .u64 .ptr .align 1 _ZN3cub18CUB_300001_SM_10006detail6reduce28DeviceReduceSingleTileKernelINS2_10policy_hubIljN4cuda3std3__44plusIlEEE10Policy1000EPlSC_iS9_llNS7_10__identityEEEvT0_T1_T2_T3_T4_T6__param_0,
	.param .u64 .ptr .align 1 _ZN3cub18CUB_300001_SM_10006detail6reduce28DeviceReduceSingleTileKernelINS2_10policy_hubIljN4cuda3std3__44plusIlEEE10Policy1000EPlSC_iS9_llNS7_10__identityEEEvT0_T1_T2_T3_T4_T6__param_1,
	.param .u32 _ZN3cub18CUB_300001_SM_10006detail6reduce28DeviceReduceSingleTileKernelINS2_10policy_hubIljN4cuda3std3__44plusIlEEE10Policy1000EPlSC_iS9_llNS7_10__identityEEEvT0_T1_T2_T3_T4_T6__param_2,
	.param .align 1 .b8 _ZN3cub18CUB_300001_SM_10006detail6reduce28DeviceReduceSingleTileKernelINS2_10policy_hubIljN4cuda3std3__44plusIlEEE10Policy1000EPlSC_iS9_llNS7_10__identityEEEvT0_T1_T2_T3_T4_T6__param_3[1],
	.param .u64 _ZN3cub18CUB_300001_SM_10006detail6reduce28DeviceReduceSingleTileKernelINS2_10policy_hubIljN4cuda3std3__44plusIlEEE10Policy1000EPlSC_iS9_llNS7_10__identityEEEvT0_T1_T2_T3_T4_T6__param_4,
	.param .align 1 .b8 _ZN3cub18CUB_300001_SM_10006detail6reduce28DeviceReduceSingleTileKernelINS2_10policy_hubIljN4cuda3std3__44plusIlEEE10Policy1000EPlSC_iS9_llNS7_10__identityEEEvT0_T1_T2_T3_T4_T6__param_5[1]
)
.maxntid 512
.minnctapersm 1
{
	.reg .pred 	%p<58>;
	.reg .b32 	%r<238>;
	.reg .b64 	%rd<281>;
	// demoted variable
	.shared .align 8 .b8 _ZZN3cub18CUB_300001_SM_10006detail6reduce28DeviceReduceSingleTileKernelINS2_10policy_hubIljN4cuda3std3__44plusIlEEE10Policy1000EPlSC_iS9_llNS7_10__identityEEEvT0_T1_T2_T3_T4_T6_E12temp_storage[152];
	ld.param.u64 	%rd35, [_ZN3cub18CUB_300001_SM_10006detail6reduce28DeviceReduceSingleTileKernelINS2_10policy_hubIljN4cuda3std3__44plusIlEEE10Policy1000EPlSC_iS9_llNS7_10__identityEEEvT0_T1_T2_T3_T4_T6__param_0];
	ld.param.u64 	%rd37, [_ZN3cub18CUB_300001_SM_10006detail6reduce28DeviceReduceSingleTileKernelINS2_10policy_hubIljN4cuda3std3__44plusIlEEE10Policy1000EPlSC_iS9_llNS7_10__identityEEEvT0_T1_T2_T3_T4_T6__param_1];
	ld.param.u32 	%r34, [_ZN3cub18CUB_300001_SM_10006detail6reduce28DeviceReduceSingleTileKernelINS2_10policy_hubIljN4cuda3std3__44plusIlEEE10Policy1000EPlSC_iS9_llNS7_10__identityEEEvT0_T1_T2_T3_T4_T6__param_2];
	ld.param.u64 	%rd36, [_ZN3cub18CUB_300001_SM_10006detail6reduce28DeviceReduceSingleTileKernelINS2_10policy_hubIljN4cuda3std3__44plusIlEEE10Policy1000EPlSC_iS9_llNS7_10__identityEEEvT0_T1_T2_T3_T4_T6__param_4];
	cvta.to.global.u64 	%rd1, %rd37;
	setp.ne.s32 	%p1, %r34, 0;
	@%p1 bra 	$L__BB4_3;
	mov.u32 	%r224, %tid.x;
	setp.ne.s32 	%p57, %r224, 0;
	@%p57 bra 	$L__BB4_39;
	st.global.u64 	[%rd1], %rd36;
	bra.uni 	$L__BB4_39;
$L__BB4_3:
	setp.gt.s32 	%p2, %r34, 3583;
	@%p2 bra 	$L__BB4_21;
	mov.u32 	%r1, %tid.x;
	setp.ge.s32 	%p19, %r1, %r34;
	mov.b64 	%rd271, 0;
	mov.u32 	%r228, %r1;
	@%p19 bra 	$L__BB4_6;
	mul.wide.u32 	%rd146, %r1, 8;
	add.s64 	%rd145, %rd35, %rd146;
	// begin inline asm
	ld.global.nc.u64 %rd271, [%rd145];
	// end inline asm
	add.s32 	%r228, %r1, 512;
$L__BB4_6:
	setp.ge.s32 	%p20, %r228, %r34;
	@%p20 bra 	$L__BB4_12;
	not.b32 	%r100, %r228;
	add.s32 	%r4, %r34, %r100;
	and.b32  	%r101, %r4, 1536;
	setp.eq.s32 	%p21, %r101, 1536;
	@%p21 bra 	$L__BB4_10;
	mul.wide.u32 	%rd148, %r228, 8;
	add.s64 	%rd266, %rd35, %rd148;
	shr.u32 	%r102, %r4, 9;
	add.s32 	%r103, %r102, 1;
	and.b32  	%r104, %r103, 3;
	neg.s32 	%r226, %r104;
$L__BB4_9:
	.pragma "nounroll";
	// begin inline asm
	ld.global.nc.u64 %rd149, [%rd266];
	// end inline asm
	add.s64 	%rd271, %rd149, %rd271;
	add.s32 	%r228, %r228, 512;
	add.s64 	%rd266, %rd266, 4096;
	add.s32 	%r226, %r226, 1;
	setp.ne.s32 	%p22, %r226, 0;
	@%p22 bra 	$L__BB4_9;
$L__BB4_10:
	setp.lt.u32 	%p23, %r4, 1536;
	@%p23 bra 	$L__BB4_12;
$L__BB4_11:
	mul.wide.s32 	%rd159, %r228, 8;
	add.s64 	%rd152, %rd35, %rd159;
	// begin inline asm
	ld.global.nc.u64 %rd151, [%rd152];
	// end inline asm
	add.s64 	%rd160, %rd151, %rd271;
	add.s64 	%rd154, %rd152, 4096;
	// begin inline asm
	ld.global.nc.u64 %rd153, [%rd154];
	// end inline asm
	add.s64 	%rd161, %rd153, %rd160;
	add.s64 	%rd156, %rd152, 8192;
	// begin inline asm
	ld.global.nc.u64 %rd155, [%rd156];
	// end inline asm
	add.s64 	%rd162, %rd155, %rd161;
	add.s64 	%rd158, %rd152, 12288;
	// begin inline asm
	ld.global.nc.u64 %rd157, [%rd158];
	// end inline asm
	add.s64 	%rd271, %rd157, %rd162;
	add.s32 	%r228, %r228, 2048;
	setp.lt.s32 	%p24, %r228, %r34;
	@%p24 bra 	$L__BB4_11;
$L__BB4_12:
	setp.lt.s32 	%p25, %r34, 512;
	@%p25 bra 	$L__BB4_17;
	// begin inline asm
	mov.u32 %r168, %laneid;
	// end inline asm
	mov.b64 	{%r170, %r175}, %rd271;
	mov.b32 	%r176, 1;
	mov.b32 	%r217, 31;
	mov.b32 	%r218, -1;
	// begin inline asm
	shfl.sync.down.b32 %r169, %r170, %r176, %r217, %r218;
	// end inline asm
	// begin inline asm
	shfl.sync.down.b32 %r174, %r175, %r176, %r217, %r218;
	// end inline asm
	mov.b64 	%rd221, {%r169, %r174};
	setp.gt.s32 	%p49, %r168, 30;
	selp.b64 	%rd222, 0, %rd221, %p49;
	add.s64 	%rd223, %rd222, %rd271;
	mov.b64 	{%r180, %r185}, %rd223;
	mov.b32 	%r186, 2;
	// begin inline asm
	shfl.sync.down.b32 %r179, %r180, %r186, %r217, %r218;
	// end inline asm
	// begin inline asm
	shfl.sync.down.b32 %r184, %r185, %r186, %r217, %r218;
	// end inline asm
	mov.b64 	%rd224, {%r179, %r184};
	setp.gt.s32 	%p50, %r168, 29;
	selp.b64 	%rd225, 0, %rd224, %p50;
	add.s64 	%rd226, %rd225, %rd223;
	mov.b64 	{%r190, %r195}, %rd226;
	mov.b32 	%r196, 4;
	// begin inline asm
	shfl.sync.down.b32 %r189, %r190, %r196, %r217, %r218;
	// end inline asm
	// begin inline asm
	shfl.sync.down.b32 %r194, %r195, %r196, %r217, %r218;
	// end inline asm
	mov.b64 	%rd227, {%r189, %r194};
	setp.gt.s32 	%p51, %r168, 27;
	selp.b64 	%rd228, 0, %rd227, %p51;
	add.s64 	%rd229, %rd228, %rd226;
	mov.b64 	{%r200, %r205}, %rd229;
	mov.b32 	%r206, 8;
	// begin inline asm
	shfl.sync.down.b32 %r199, %r200, %r206, %r217, %r218;
	// end inline asm
	// begin inline asm
	shfl.sync.down.b32 %r204, %r205, %r206, %r217, %r218;
	// end inline asm
	mov.b64 	%rd230, {%r199, %r204};
	setp.gt.s32 	%p52, %r168, 23;
	selp.b64 	%rd231, 0, %rd230, %p52;
	add.s64 	%rd232, %rd231, %rd229;
	mov.b64 	{%r210, %r215}, %rd232;
	mov.b32 	%r216, 16;
	// begin inline asm
	shfl.sync.down.b32 %r209, %r210, %r216, %r217, %r218;
	// end inline asm
	// begin inline asm
	shfl.sync.down.b32 %r214, %r215, %r216, %r217, %r218;
	// end inline asm
	mov.b64 	%rd233, {%r209, %r214};
	setp.gt.s32 	%p53, %r168, 15;
	selp.b64 	%rd234, 0, %rd233, %p53;
	add.s64 	%rd280, %rd234, %rd232;
	setp.ne.s32 	%p54, %r168, 0;
	@%p54 bra 	$L__BB4_15;
	shr.u32 	%r219, %r1, 2;
	and.b32  	%r220, %r219, 248;
	mov.u32 	%r221, _ZZN3cub18CUB_300001_SM_10006detail6reduce28DeviceReduceSingleTileKernelINS2_10policy_hubIljN4cuda3std3__44plusIlEEE10Policy1000EPlSC_iS9_llNS7_10__identityEEEvT0_T1_T2_T3_T4_T6_E12temp_storage;
	add.s32 	%r222, %r221, %r220;
	st.shared.u64 	[%r222+16], %rd280;
$L__BB4_15:
	bar.sync 	0;
	setp.ne.s32 	%p55, %r1, 0;
	@%p55 bra 	$L__BB4_37;
	ld.shared.u64 	%rd235, [_ZZN3cub18CUB_300001_SM_10006detail6reduce28DeviceReduceSingleTileKernelINS2_10policy_hubIljN4cuda3std3__44plusIlEEE10Policy1000EPlSC_iS9_llNS7_10__identityEEEvT0_T1_T2_T3_T4_T6_E12temp_storage+24];
	add.s64 	%rd236, %rd235, %rd280;
	ld.shared.u64 	%rd237, [_ZZN3cub18CUB_300001_SM_10006detail6reduce28DeviceReduceSingleTileKernelINS2_10policy_hubIljN4cuda3std3__44plusIlEEE10Policy1000EPlSC_iS9_llNS7_10__identityEEEvT0_T1_T2_T3_T4_T6_E12temp_storage+32];
	add.s64 	%rd238, %rd236, %rd237;
	ld.shared.u64 	%rd239, [_ZZN3cub18CUB_300001_SM_10006detail6reduce28DeviceReduceSingleTileKernelINS2_10policy_hubIljN4cuda3std3__44plusIlEEE10Policy1000EPlSC_iS9_llNS7_10__identityEEEvT0_T1_T2_T3_T4_T6_E12temp_storage+40];
	add.s64 	%rd240, %rd238, %rd239;
	ld.shared.u64 	%rd241, [_ZZN3cub18CUB_300001_SM_10006detail6reduce28DeviceReduceSingleTileKernelINS2_10policy_hubIljN4cuda3std3__44plusIlEEE10Policy1000EPlSC_iS9_llNS7_10__identityEEEvT0_T1_T2_T3_T4_T6_E12temp_storage+48];
	add.s64 	%rd242, %rd240, %rd241;
	ld.shared.u64 	%rd243, [_ZZN3cub18CUB_300001_SM_10006detail6reduce28DeviceReduceSingleTileKernelINS2_10policy_hubIljN4cuda3std3__44plusIlEEE10Policy1000EPlSC_iS9_llNS7_10__identityEEEvT0_T1_T2_T3_T4_T6_E12temp_storage+56];
	add.s64 	%rd244, %rd242, %rd243;
	ld.shared.u64 	%rd245, [_ZZN3cub18CUB_300001_SM_10006detail6reduce28DeviceReduceSingleTileKernelINS2_10policy_hubIljN4cuda3std3__44plusIlEEE10Policy1000EPlSC_iS9_llNS7_10__identityEEEvT0_T1_T2_T3_T4_T6_E12temp_storage+64];
	add.s64 	%rd246, %rd244, %rd245;
	ld.shared.u64 	%rd247, [_ZZN3cub18CUB_300001_SM_10006detail6reduce28DeviceReduceSingleTileKernelINS2_10policy_hubIljN4cuda3std3__44plusIlEEE10Policy1000EPlSC_iS9_llNS7_10__identityEEEvT0_T1_T2_T3_T4_T6_E12temp_storage+72];
	add.s64 	%rd248, %rd246, %rd247;
	ld.shared.u64 	%rd249, [_ZZN3cub18CUB_300001_SM_10006detail6reduce28DeviceReduceSingleTileKernelINS2_10policy_hubIljN4cuda3std3__44plusIlEEE10Policy1000EPlSC_iS9_llNS7_10__identityEEEvT0_T1_T2_T3_T4_T6_E12temp_storage+80];
	add.s64 	%rd250, %rd248, %rd249;
	ld.shared.u64 	%rd251, [_ZZN3cub18CUB_300001_SM_10006detail6reduce28DeviceReduceSingleTileKernelINS2_10policy_hubIljN4cuda3std3__44plusIlEEE10Policy1000EPlSC_iS9_llNS7_10__identityEEEvT0_T1_T2_T3_T4_T6_E12temp_storage+88];
	add.s64 	%rd252, %rd250, %rd251;
	ld.shared.u64 	%rd253, [_ZZN3cub18CUB_300001_SM_10006detail6reduce28DeviceReduceSingleTileKernelINS2_10policy_hubIljN4cuda3std3__44plusIlEEE10Policy1000EPlSC_iS9_llNS7_10__identityEEEvT0_T1_T2_T3_T4_T6_E12temp_storage+96];
	add.s64 	%rd254, %rd252, %rd253;
	ld.shared.u64 	%rd255, [_ZZN3cub18CUB_300001_SM_10006detail6reduce28DeviceReduceSingleTileKernelINS2_10policy_hubIljN4cuda3std3__44plusIlEEE10Policy1000EPlSC_iS9_llNS7_10__identityEEEvT0_T1_T2_T3_T4_T6_E12temp_storage+104];
	add.s64 	%rd256, %rd254, %rd255;
	ld.shared.u64 	%rd257, [_ZZN3cub18CUB_300001_SM_10006detail6reduce28DeviceReduceSingleTileKernelINS2_10policy_hubIljN4cuda3std3__44plusIlEEE10Policy1000EPlSC_iS9_llNS7_10__identityEEEvT0_T1_T2_T3_T4_T6_E12temp_storage+112];
	add.s64 	%rd258, %rd256, %rd257;
	ld.shared.u64 	%rd259, [_ZZN3cub18CUB_300001_SM_10006detail6reduce28DeviceReduceSingleTileKernelINS2_10policy_hubIljN4cuda3std3__44plusIlEEE10Policy1000EPlSC_iS9_llNS7_10__identityEEEvT0_T1_T2_T3_T4_T6_E12temp_storage+120];
	add.s64 	%rd260, %rd258, %rd259;
	ld.shared.u64 	%rd261, [_ZZN3cub18CUB_300001_SM_10006detail6reduce28DeviceReduceSingleTileKernelINS2_10policy_hubIljN4cuda3std3__44plusIlEEE10Policy1000EPlSC_iS9_llNS7_10__identityEEEvT0_T1_T2_T3_T4_T6_E12temp_storage+128];
	add.s64 	%rd262, %rd260, %rd261;
	ld.shared.u64 	%rd263, [_ZZN3cub18CUB_300001_SM_10006detail6reduce28DeviceReduceSingleTileKernelINS2_10policy_hubIljN4cuda3std3__44plusIlEEE10Policy1000EPlSC_iS9_llNS7_10__identityEEEvT0_T1_T2_T3_T4_T6_E12temp_storage+136];
	add.s64 	%rd280, %rd262, %rd263;
	bra.uni 	$L__BB4_37;
$L__BB4_17:
	// begin inline asm
	mov.u32 %r105, %laneid;
	// end inline asm
	and.b32  	%r156, %r1, 992;
	add.s32 	%r157, %r156, 32;
	setp.gt.s32 	%p26, %r157, %r34;
	not.b32 	%r158, %r156;
	add.s32 	%r159, %r34, %r158;
	selp.b32 	%r154, %r159, 31, %p26;
	mov.b64 	{%r107, %r112}, %rd271;
	mov.b32 	%r113, 1;
	mov.b32 	%r155, -1;
	// begin inline asm
	shfl.sync.down.b32 %r106, %r107, %r113, %r154, %r155;
	// end inline asm
	// begin inline asm
	shfl.sync.down.b32 %r111, %r112, %r113, %r154, %r155;
	// end inline asm
	mov.b64 	%rd163, {%r106, %r111};
	setp.lt.s32 	%p27, %r105, %r154;
	selp.b64 	%rd164, %rd163, 0, %p27;
	add.s64 	%rd165, %rd164, %rd271;
	mov.b64 	{%r117, %r122}, %rd165;
	mov.b32 	%r123, 2;
	// begin inline asm
	shfl.sync.down.b32 %r116, %r117, %r123, %r154, %r155;
	// end inline asm
	// begin inline asm
	shfl.sync.down.b32 %r121, %r122, %r123, %r154, %r155;
	// end inline asm
	mov.b64 	%rd166, {%r116, %r121};
	add.s32 	%r160, %r105, 2;
	setp.gt.s32 	%p28, %r160, %r154;
	selp.b64 	%rd167, 0, %rd166, %p28;
	add.s64 	%rd168, %rd167, %rd165;
	mov.b64 	{%r127, %r132}, %rd168;
	mov.b32 	%r133, 4;
	// begin inline asm
	shfl.sync.down.b32 %r126, %r127, %r133, %r154, %r155;
	// end inline asm
	// begin inline asm
	shfl.sync.down.b32 %r131, %r132, %r133, %r154, %r155;
	// end inline asm
	mov.b64 	%rd169, {%r126, %r131};
	add.s32 	%r161, %r105, 4;
	setp.gt.s32 	%p29, %r161, %r154;
	selp.b64 	%rd170, 0, %rd169, %p29;
	add.s64 	%rd171, %rd170, %rd168;
	mov.b64 	{%r137, %r142}, %rd171;
	mov.b32 	%r143, 8;
	// begin inline asm
	shfl.sync.down.b32 %r136, %r137, %r143, %r154, %r155;
	// end inline asm
	// begin inline asm
	shfl.sync.down.b32 %r141, %r142, %r143, %r154, %r155;
	// end inline asm
	mov.b64 	%rd172, {%r136, %r141};
	add.s32 	%r162, %r105, 8;
	setp.gt.s32 	%p30, %r162, %r154;
	selp.b64 	%rd173, 0, %rd172, %p30;
	add.s64 	%rd174, %rd173, %rd171;
	mov.b64 	{%r147, %r152}, %rd174;
	mov.b32 	%r153, 16;
	// begin inline asm
	shfl.sync.down.b32 %r146, %r147, %r153, %r154, %r155;
	// end inline asm
	// begin inline asm
	shfl.sync.down.b32 %r151, %r152, %r153, %r154, %r155;
	// end inline asm
	mov.b64 	%rd175, {%r146, %r151};
	add.s32 	%r163, %r105, 16;
	setp.gt.s32 	%p31, %r163, %r154;
	selp.b64 	%rd176, 0, %rd175, %p31;
	add.s64 	%rd280, %rd176, %rd174;
	setp.ne.s32 	%p32, %r105, 0;
	@%p32 bra 	$L__BB4_19;
	shr.u32 	%r164, %r1, 2;
	and.b32  	%r165, %r164, 248;
	mov.u32 	%r166, _ZZN3cub18CUB_300001_SM_10006detail6reduce28DeviceReduceSingleTileKernelINS2_10policy_hubIljN4cuda3std3__44plusIlEEE10Policy1000EPlSC_iS9_llNS7_10__identityEEEvT0_T1_T2_T3_T4_T6_E12temp_storage;
	add.s32 	%r167, %r166, %r165;
	st.shared.u64 	[%r167+16], %rd280;
$L__BB4_19:
	bar.sync 	0;
	setp.ne.s32 	%p33, %r1, 0;
	@%p33 bra 	$L__BB4_37;
	setp.gt.s32 	%p34, %r34, 32;
	ld.shared.u64 	%rd177, [_ZZN3cub18CUB_300001_SM_10006detail6reduce28DeviceReduceSingleTileKernelINS2_10policy_hubIljN4cuda3std3__44plusIlEEE10Policy1000EPlSC_iS9_llNS7_10__identityEEEvT0_T1_T2_T3_T4_T6_E12temp_storage+24];
	selp.b64 	%rd178, %rd177, 0, %p34;
	add.s64 	%rd179, %rd178, %rd280;
	setp.gt.s32 	%p35, %r34, 64;
	ld.shared.u64 	%rd180, [_ZZN3cub18CUB_300001_SM_10006detail6reduce28DeviceReduceSingleTileKernelINS2_10policy_hubIljN4cuda3std3__44plusIlEEE10Policy1000EPlSC_iS9_llNS7_10__identityEEEvT0_T1_T2_T3_T4_T6_E12temp_storage+32];
	selp.b64 	%rd181, %rd180, 0, %p35;
	add.s64 	%rd182, %rd179, %rd181;
	setp.gt.s32 	%p36, %r34, 96;
	ld.shared.u64 	%rd183, [_ZZN3cub18CUB_300001_SM_10006detail6reduce28DeviceReduceSingleTileKernelINS2_10policy_hubIljN4cuda3std3__44plusIlEEE10Policy1000EPlSC_iS9_llNS7_10__identityEEEvT0_T1_T2_T3_T4_T6_E12temp_storage+40];
	selp.b64 	%rd184, %rd183, 0, %p36;
	add.s64 	%rd185, %rd182, %rd184;
	setp.gt.s32 	%p37, %r34, 128;
	ld.shared.u64 	%rd186, [_ZZN3cub18CUB_300001_SM_10006detail6reduce28DeviceReduceSingleTileKernelINS2_10policy_hubIljN4cuda3std3__44plusIlEEE10Policy1000EPlSC_iS9_llNS7_10__identityEEEvT0_T1_T2_T3_T4_T6_E12temp_storage+48];
	selp.b64 	%rd187, %rd186, 0, %p37;
	add.s64 	%rd188, %rd185, %rd187;
	setp.gt.s32 	%p38, %r34, 160;
	ld.shared.u64 	%rd189, [_ZZN3cub18CUB_300001_SM_10006detail6reduce28DeviceReduceSingleTileKernelINS2_10policy_hubIljN4cuda3std3__44plusIlEEE10Policy1000EPlSC_iS9_llNS7_10__identityEEEvT0_T1_T2_T3_T4_T6_E12temp_storage+56];
	selp.b64 	%rd190, %rd189, 0, %p38;
	add.s64 	%rd191, %rd188, %rd190;
	setp.gt.s32 	%p39, %r34, 192;
	ld.shared.u64 	%rd192, [_ZZN3cub18CUB_300001_SM_10006detail6reduce28DeviceReduceSingleTileKernelINS2_10policy_hubIljN4cuda3std3__44plusIlEEE10Policy1000EPlSC_iS9_llNS7_10__identityEEEvT0_T1_T2_T3_T4_T6_E12temp_storage+64];
	selp.b64 	%rd193, %rd192, 0, %p39;
	add.s64 	%rd194, %rd191, %rd193;
	setp.gt.s32 	%p40, %r34, 224;
	ld.shared.u64 	%rd195, [_ZZN3cub18CUB_300001_SM_10006detail6reduce28DeviceReduceSingleTileKernelINS2_10policy_hubIljN4cuda3std3__44plusIlEEE10Policy1000EPlSC_iS9_llNS7_10__identityEEEvT0_T1_T2_T3_T4_T6_E12temp_storage+72];
	selp.b64 	%rd196, %rd195, 0, %p40;
	add.s64 	%rd197, %rd194, %rd196;
	setp.gt.s32 	%p41, %r34, 256;
	ld.shared.u64 	%rd198, [_ZZN3cub18CUB_300001_SM_10006detail6reduce28DeviceReduceSingleTileKernelINS2_10policy_hubIljN4cuda3std3__44plusIlEEE10Policy1000EPlSC_iS9_llNS7_10__identityEEEvT0_T1_T2_T3_T4_T6_E12temp_storage+80];
	selp.b64 	%rd199, %rd198, 0, %p41;
	add.s64 	%rd200, %rd197, %rd199;
	setp.gt.s32 	%p42, %r34, 288;
	ld.shared.u64 	%rd201, [_ZZN3cub18CUB_300001_SM_10006detail6reduce28DeviceReduceSingleTileKernelINS2_10policy_hubIljN4cuda3std3__44plusIlEEE10Policy1000EPlSC_iS9_llNS7_10__identityEEEvT0_T1_T2_T3_T4_T6_E12temp_storage+88];
	selp.b64 	%rd202, %rd201, 0, %p42;
	add.s64 	%rd203, %rd200, %rd202;
	setp.gt.s32 	%p43, %r34, 320;
	ld.shared.u64 	%rd204, [_ZZN3cub18CUB_300001_SM_10006detail6reduce28DeviceReduceSingleTileKernelINS2_10policy_hubIljN4cuda3std3__44plusIlEEE10Policy1000EPlSC_iS9_llNS7_10__identityEEEvT0_T1_T2_T3_T4_T6_E12temp_storage+96];
	selp.b64 	%rd205, %rd204, 0, %p43;
	add.s64 	%rd206, %rd203, %rd205;
	setp.gt.s32 	%p44, %r34, 352;
	ld.shared.u64 	%rd207, [_ZZN3cub18CUB_300001_SM_10006detail6reduce28DeviceReduceSingleTileKernelINS2_10policy_hubIljN4cuda3std3__44plusIlEEE10Policy1000EPlSC_iS9_llNS7_10__identityEEEvT0_T1_T2_T3_T4_T6_E12temp_storage+104];
	selp.b64 	%rd208, %rd207, 0, %p44;
	add.s64 	%rd209, %rd206, %rd208;
	setp.gt.s32 	%p45, %r34, 384;
	ld.shared.u64 	%rd210, [_ZZN3cub18CUB_300001_SM_10006detail6reduce28DeviceReduceSingleTileKernelINS2_10policy_hubIljN4cuda3std3__44plusIlEEE10Policy1000EPlSC_iS9_llNS7_10__identityEEEvT0_T1_T2_T3_T4_T6_E12temp_storage+112];
	selp.b64 	%rd211, %rd210, 0, %p45;
	add.s64 	%rd212, %rd209, %rd211;
	setp.gt.s32 	%p46, %r34, 416;
	ld.shared.u64 	%rd213, [_ZZN3cub18CUB_300001_SM_10006detail6reduce28DeviceReduceSingleTileKernelINS2_10policy_hubIljN4cuda3std3__44plusIlEEE10Policy1000EPlSC_iS9_llNS7_10__identityEEEvT0_T1_T2_T3_T4_T6_E12temp_storage+120];
	selp.b64 	%rd214, %rd213, 0, %p46;
	add.s64 	%rd215, %rd212, %rd214;
	setp.gt.s32 	%p47, %r34, 448;
	ld.shared.u64 	%rd216, [_ZZN3cub18CUB_300001_SM_10006detail6reduce28DeviceReduceSingleTileKernelINS2_10policy_hubIljN4cuda3std3__44plusIlEEE10Policy1000EPlSC_iS9_llNS7_10__identityEEEvT0_T1_T2_T3_T4_T6_E12temp_storage+128];
	selp.b64 	%rd217, %rd216, 0, %p47;
	add.s64 	%rd218, %rd215, %rd217;
	setp.gt.s32 	%p48, %r34, 480;
	ld.shared.u64 	%rd219, [_ZZN3cub18CUB_300001_SM_10006detail6reduce28DeviceReduceSingleTileKernelINS2_10policy_hubIljN4cuda3std3__44plusIlEEE10Policy1000EPlSC_iS9_llNS7_10__identityEEEvT0_T1_T2_T3_T4_T6_E12temp_storage+136];
	selp.b64 	%rd220, %rd219, 0, %p48;
	add.s64 	%rd280, %rd218, %rd220;
	bra.uni 	$L__BB4_37;
$L__BB4_21:
	mov.u32 	%r13, %tid.x;
	mul.wide.u32 	%rd52, %r13, 8;
	add.s64 	%rd39, %rd35, %rd52;
	// begin inline asm
	ld.global.nc.u64 %rd38, [%rd39];
	// end inline asm
	add.s64 	%rd41, %rd39, 4096;
	// begin inline asm
	ld.global.nc.u64 %rd40, [%rd41];
	// end inline asm
	add.s64 	%rd43, %rd39, 8192;
	// begin inline asm
	ld.global.nc.u64 %rd42, [%rd43];
	// end inline asm
	add.s64 	%rd45, %rd39, 12288;
	// begin inline asm
	ld.global.nc.u64 %rd44, [%rd45];
	// end inline asm
	add.s64 	%rd47, %rd39, 16384;
	// begin inline asm
	ld.global.nc.u64 %rd46, [%rd47];
	// end inline asm
	add.s64 	%rd49, %rd39, 20480;
	// begin inline asm
	ld.global.nc.u64 %rd48, [%rd49];
	// end inline asm
	add.s64 	%rd51, %rd39, 24576;
	// begin inline asm
	ld.global.nc.u64 %rd50, [%rd51];
	// end inline asm
	add.s64 	%rd53, %rd40, %rd38;
	add.s64 	%rd54, %rd42, %rd53;
	add.s64 	%rd55, %rd44, %rd54;
	add.s64 	%rd56, %rd46, %rd55;
	add.s64 	%rd57, %rd48, %rd56;
	add.s64 	%rd279, %rd50, %rd57;
	setp.lt.u32 	%p3, %r34, 7168;
	mov.b32 	%r231, 3584;
	@%p3 bra 	$L__BB4_25;
	add.s32 	%r14, %r34, -3584;
	mov.b32 	%r231, 3584;
$L__BB4_23:
	add.s32 	%r37, %r231, %r13;
	mul.wide.u32 	%rd72, %r37, 8;
	add.s64 	%rd59, %rd35, %rd72;
	// begin inline asm
	ld.global.nc.u64 %rd58, [%rd59];
	// end inline asm
	add.s64 	%rd61, %rd59, 4096;
	// begin inline asm
	ld.global.nc.u64 %rd60, [%rd61];
	// end inline asm
	add.s64 	%rd63, %rd59, 8192;
	// begin inline asm
	ld.global.nc.u64 %rd62, [%rd63];
	// end inline asm
	add.s64 	%rd65, %rd59, 12288;
	// begin inline asm
	ld.global.nc.u64 %rd64, [%rd65];
	// end inline asm
	add.s64 	%rd67, %rd59, 16384;
	// begin inline asm
	ld.global.nc.u64 %rd66, [%rd67];
	// end inline asm
	add.s64 	%rd69, %rd59, 20480;
	// begin inline asm
	ld.global.nc.u64 %rd68, [%rd69];
	// end inline asm
	add.s64 	%rd71, %rd59, 24576;
	// begin inline asm
	ld.global.nc.u64 %rd70, [%rd71];
	// end inline asm
	add.s64 	%rd73, %rd58, %rd279;
	add.s64 	%rd74, %rd60, %rd73;
	add.s64 	%rd75, %rd62, %rd74;
	add.s64 	%rd76, %rd64, %rd75;
	add.s64 	%rd77, %rd66, %rd76;
	add.s64 	%rd78, %rd68, %rd77;
	add.s64 	%rd279, %rd70, %rd78;
	sub.s32 	%r38, %r34, %r231;
	setp.lt.s32 	%p4, %r38, 3584;
	@%p4 bra 	$L__BB4_33;
	add.s32 	%r231, %r231, 3584;
	setp.le.s32 	%p5, %r231, %r14;
	@%p5 bra 	$L__BB4_23;
$L__BB4_25:
	setp.le.s32 	%p6, %r34, %r231;
	@%p6 bra 	$L__BB4_33;
	sub.s32 	%r18, %r34, %r231;
	setp.ge.s32 	%p7, %r13, %r18;
	@%p7 bra 	$L__BB4_33;
	not.b32 	%r39, %r13;
	add.s32 	%r40, %r34, %r39;
	sub.s32 	%r19, %r40, %r231;
	and.b32  	%r41, %r19, 1536;
	setp.eq.s32 	%p8, %r41, 1536;
	mov.u32 	%r235, %r13;
	@%p8 bra 	$L__BB4_30;
	add.s32 	%r233, %r13, %r231;
	shr.u32 	%r42, %r19, 9;
	add.s32 	%r43, %r42, 1;
	and.b32  	%r44, %r43, 3;
	neg.s32 	%r232, %r44;
	mov.u32 	%r235, %r13;
$L__BB4_29:
	.pragma "nounroll";
	mul.wide.u32 	%rd82, %r233, 8;
	add.s64 	%rd81, %rd35, %rd82;
	// begin inline asm
	ld.global.nc.u64 %rd80, [%rd81];
	// end inline asm
	add.s64 	%rd279, %rd80, %rd279;
	add.s32 	%r235, %r235, 512;
	add.s32 	%r233, %r233, 512;
	add.s32 	%r232, %r232, 1;
	setp.ne.s32 	%p9, %r232, 0;
	@%p9 bra 	$L__BB4_29;
$L__BB4_30:
	setp.lt.u32 	%p10, %r19, 1536;
	@%p10 bra 	$L__BB4_33;
	cvt.u64.u32 	%rd83, %r235;
	cvt.u64.u32 	%rd84, %r231;
	add.s64 	%rd85, %rd83, %rd84;
	shl.b64 	%rd86, %rd85, 3;
	add.s64 	%rd87, %rd86, %rd35;
	add.s64 	%rd277, %rd87, 8192;
	add.s32 	%r236, %r235, %r231;
$L__BB4_32:
	mul.wide.u32 	%rd96, %r236, 8;
	add.s64 	%rd89, %rd35, %rd96;
	// begin inline asm
	ld.global.nc.u64 %rd88, [%rd89];
	// end inline asm
	add.s64 	%rd97, %rd88, %rd279;
	add.s64 	%rd91, %rd277, -4096;
	// begin inline asm
	ld.global.nc.u64 %rd90, [%rd91];
	// end inline asm
	add.s64 	%rd98, %rd90, %rd97;
	// begin inline asm
	ld.global.nc.u64 %rd92, [%rd277];
	// end inline asm
	add.s64 	%rd99, %rd92, %rd98;
	add.s64 	%rd95, %rd277, 4096;
	// begin inline asm
	ld.global.nc.u64 %rd94, [%rd95];
	// end inline asm
	add.s64 	%rd279, %rd94, %rd99;
	add.s32 	%r235, %r235, 2048;
	add.s64 	%rd277, %rd277, 16384;
	add.s32 	%r236, %r236, 2048;
	setp.lt.s32 	%p11, %r235, %r18;
	@%p11 bra 	$L__BB4_32;
$L__BB4_33:
	// begin inline asm
	mov.u32 %r45, %laneid;
	// end inline asm
	mov.b64 	{%r47, %r52}, %rd279;
	mov.b32 	%r53, 1;
	mov.b32 	%r94, 31;
	mov.b32 	%r95, -1;
	// begin inline asm
	shfl.sync.down.b32 %r46, %r47, %r53, %r94, %r95;
	// end inline asm
	// begin inline asm
	shfl.sync.down.b32 %r51, %r52, %r53, %r94, %r95;
	// end inline asm
	mov.b64 	%rd100, {%r46, %r51};
	setp.gt.s32 	%p12, %r45, 30;
	selp.b64 	%rd101, 0, %rd100, %p12;
	add.s64 	%rd102, %rd101, %rd279;
	mov.b64 	{%r57, %r62}, %rd102;
	mov.b32 	%r63, 2;
	// begin inline asm
	shfl.sync.down.b32 %r56, %r57, %r63, %r94, %r95;
	// end inline asm
	// begin inline asm
	shfl.sync.down.b32 %r61, %r62, %r63, %r94, %r95;
	// end inline asm
	mov.b64 	%rd103, {%r56, %r61};
	setp.gt.s32 	%p13, %r45, 29;
	selp.b64 	%rd104, 0, %rd103, %p13;
	add.s64 	%rd105, %rd104, %rd102;
	mov.b64 	{%r67, %r72}, %rd105;
	mov.b32 	%r73, 4;
	// begin inline asm
	shfl.sync.down.b32 %r66, %r67, %r73, %r94, %r95;
	// end inline asm
	// begin inline asm
	shfl.sync.down.b32 %r71, %r72, %r73, %r94, %r95;
	// end inline asm
	mov.b64 	%rd106, {%r66, %r71};
	setp.gt.s32 	%p14, %r45, 27;
	selp.b64 	%rd107, 0, %rd106, %p14;
	add.s64 	%rd108, %rd107, %rd105;
	mov.b64 	{%r77, %r82}, %rd108;
	mov.b32 	%r83, 8;
	// begin inline asm
	shfl.sync.down.b32 %r76, %r77, %r83, %r94, %r95;
	// end inline asm
	// begin inline asm
	shfl.sync.down.b32 %r81, %r82, %r83, %r94, %r95;
	// end inline asm
	mov.b64 	%rd109, {%r76, %r81};
	setp.gt.s32 	%p15, %r45, 23;
	selp.b64 	%rd110, 0, %rd109, %p15;
	add.s64 	%rd111, %rd110, %rd108;
	mov.b64 	{%r87, %r92}, %rd111;
	mov.b32 	%r93, 16;
	// begin inline asm
	shfl.sync.down.b32 %r86, %r87, %r93, %r94, %r95;
	// end inline asm
	// begin inline asm
	shfl.sync.down.b32 %r91, %r92, %r93, %r94, %r95;
	// end inline asm
	mov.b64 	%rd112, {%r86, %r91};
	setp.gt.s32 	%p16, %r45, 15;
	selp.b64 	%rd113, 0, %rd112, %p16;
	add.s64 	%rd280, %rd113, %rd111;
	setp.ne.s32 	%p17, %r45, 0;
	@%p17 bra 	$L__BB4_35;
	shr.u32 	%r96, %r13, 2;
	and.b32  	%r97, %r96, 248;
	mov.u32 	%r98, _ZZN3cub18CUB_300001_SM_10006detail6reduce28DeviceReduceSingleTileKernelINS2_10policy_hubIljN4cuda3std3__44plusIlEEE10Policy1000EPlSC_iS9_llNS7_10__identityEEEvT0_T1_T2_T3_T4_T6_E12temp_storage;
	add.s32 	%r99, %r98, %r97;
	st.shared.u64 	[%r99+16], %rd280;
$L__BB4_35:
	bar.sync 	0;
	setp.ne.s32 	%p18, %r13, 0;
	@%p18 bra 	$L__BB4_37;
	ld.shared.u64 	%rd114, [_ZZN3cub18CUB_300001_SM_10006detail6reduce28DeviceReduceSingleTileKernelINS2_10policy_hubIljN4cuda3std3__44plusIlEEE10Policy1000EPlSC_iS9_llNS7_10__identityEEEvT0_T1_T2_T3_T4_T6_E12temp_storage+24];
	add.s64 	%rd115, %rd114, %rd280;
	ld.shared.u64 	%rd116, [_ZZN3cub18CUB_300001_SM_10006detail6reduce28DeviceReduceSingleTileKernelINS2_10policy_hubIljN4cuda3std3__44plusIlEEE10Policy1000EPlSC_iS9_llNS7_10__identityEEEvT0_T1_T2_T3_T4_T6_E12temp_storage+32];
	add.s64 	%rd117, %rd115, %rd116;
	ld.shared.u64 	%rd118, [_ZZN3cub18CUB_300001_SM_10006detail6reduce28DeviceReduceSingleTileKernelINS2_10policy_hubIljN4cuda3std3__44plusIlEEE10Policy1000EPlSC_iS9_llNS7_10__identityEEEvT0_T1_T2_T3_T4_T6_E12temp_storage+40];
	add.s64 	%rd119, %rd117, %rd118;
	ld.shared.u64 	%rd120, [_ZZN3cub18CUB_300001_SM_10006detail6reduce28DeviceReduceSingleTileKernelINS2_10policy_hubIljN4cuda3std3__44plusIlEEE10Policy1000EPlSC_iS9_llNS7_10__identityEEEvT0_T1_T2_T3_T4_T6_E12temp_storage+48];
	add.s64 	%rd121, %rd119, %rd120;
	ld.shared.u64 	%rd122, [_ZZN3cub18CUB_300001_SM_10006detail6reduce28DeviceReduceSingleTileKernelINS2_10policy_hubIljN4cuda3std3__44plusIlEEE10Policy1000EPlSC_iS9_llNS7_10__identityEEEvT0_T1_T2_T3_T4_T6_E12temp_storage+56];
	add.s64 	%rd123, %rd121, %rd122;
	ld.shared.u64 	%rd124, [_ZZN3cub18CUB_300001_SM_10006detail6reduce28DeviceReduceSingleTileKernelINS2_10policy_hubIljN4cuda3std3__44plusIlEEE10Policy1000EPlSC_iS9_llNS7_10__identityEEEvT0_T1_T2_T3_T4_T6_E12temp_storage+64];
	add.s64 	%rd125, %rd123, %rd124;
	ld.shared.u64 	%rd126, [_ZZN3cub18CUB_300001_SM_10006detail6reduce28DeviceReduceSingleTileKernelINS2_10policy_hubIljN4cuda3std3__44plusIlEEE10Policy1000EPlSC_iS9_llNS7_10__identityEEEvT0_T1_T2_T3_T4_T6_E12temp_storage+72];
	add.s64 	%rd127, %rd125, %rd126;
	ld.shared.u64 	%rd128, [_ZZN3cub18CUB_300001_SM_10006detail6reduce28DeviceReduceSingleTileKernelINS2_10policy_hubIljN4cuda3std3__44plusIlEEE10Policy1000EPlSC_iS9_llNS7_10__identityEEEvT0_T1_T2_T3_T4_T6_E12temp_storage+80];
	add.s64 	%rd129, %rd127, %rd128;
	ld.shared.u64 	%rd130, [_ZZN3cub18CUB_300001_SM_10006detail6reduce28DeviceReduceSingleTileKernelINS2_10policy_hubIljN4cuda3std3__44plusIlEEE10Policy1000EPlSC_iS9_llNS7_10__identityEEEvT0_T1_T2_T3_T4_T6_E12temp_storage+88];
	add.s64 	%rd131, %rd129, %rd130;
	ld.shared.u64 	%rd132, [_ZZN3cub18CUB_300001_SM_10006detail6reduce28DeviceReduceSingleTileKernelINS2_10policy_hubIljN4cuda3std3__44plusIlEEE10Policy1000EPlSC_iS9_llNS7_10__identityEEEvT0_T1_T2_T3_T4_T6_E12temp_storage+96];
	add.s64 	%rd133, %rd131, %rd132;
	ld.shared.u64 	%rd134, [_ZZN3cub18CUB_300001_SM_10006detail6reduce28DeviceReduceSingleTileKernelINS2_10policy_hubIljN4cuda3std3__44plusIlEEE10Policy1000EPlSC_iS9_llNS7_10__identityEEEvT0_T1_T2_T3_T4_T6_E12temp_storage+104];
	add.s64 	%rd135, %rd133, %rd134;
	ld.shared.u64 	%rd136, [_ZZN3cub18CUB_300001_SM_10006detail6reduce28DeviceReduceSingleTileKernelINS2_10policy_hubIljN4cuda3std3__44plusIlEEE10Policy1000EPlSC_iS9_llNS7_10__identityEEEvT0_T1_T2_T3_T4_T6_E12temp_storage+112];
	add.s64 	%rd137, %rd135, %rd136;
	ld.shared.u64 	%rd138, [_ZZN3cub18CUB_300001_SM_10006detail6reduce28DeviceReduceSingleTileKernelINS2_10policy_hubIljN4cuda3std3__44plusIlEEE10Policy1000EPlSC_iS9_llNS7_10__identityEEEvT0_T1_T2_T3_T4_T6_E12temp_storage+120];
	add.s64 	%rd139, %rd137, %rd138;
	ld.shared.u64 	%rd140, [_ZZN3cub18CUB_300001_SM_10006detail6reduce28DeviceReduceSingleTileKernelINS2_10policy_hubIljN4cuda3std3__44plusIlEEE10Policy1000EPlSC_iS9_llNS7_10__identityEEEvT0_T1_T2_T3_T4_T6_E12temp_storage+128];
	add.s64 	%rd141, %rd139, %rd140;
	ld.shared.u64 	%rd142, [_ZZN3cub18CUB_300001_SM_10006detail6reduce28DeviceReduceSingleTileKernelINS2_10policy_hubIljN4cuda3std3__44plusIlEEE10Policy1000EPlSC_iS9_llNS7_10__identityEEEvT0_T1_T2_T3_T4_T6_E12temp_storage+136];
	add.s64 	%rd280, %rd141, %rd142;
$L__BB4_37:
	mov.u32 	%r223, %tid.x;
	setp.ne.s32 	%p56, %r223, 0;
	@%p56 bra 	$L__BB4_39;
	add.s64 	%rd264, %rd280, %rd36;
	st.global.u64 	[%rd1], %rd264;
$L__BB4_39:
	ret;

}
	// .globl	_ZN3cub18CUB_300001_SM_10006detail6reduce28DeviceReduceSingleTileKernelINS2_10policy_hubIlyN4cuda3std3__44plusIlEEE10Policy1000EN6thrust24THRUST_300001_SM_1000_NS18transform_iteratorI18GridPointValidatorNSD_17counting_iteratorIyNSD_11use_defaultESH_SH_EEllEEPlyS9_llNS7_10__identityEEEvT0_T1_T2_T3_T4_T6_
.visible .entry _ZN3cub18CUB_300001_SM_10006detail6reduce28DeviceReduceSingleTileKernelINS2_10policy_hubIlyN4cuda3std3__44plusIlEEE10Policy1000EN6thrust24THRUST_300001_SM_1000_NS18transform_iteratorI18GridPointValidatorNSD_17counting_iteratorIyNSD_11use_defaultESH_SH_EEllEEPlyS9_llNS7_10__identityEEEvT0_T1_T2_T3_T4_T6_(
	.param .align 8 .b8 _ZN3cub18CUB_300001_SM_10006detail6reduce28DeviceReduceSingleTileKernelINS2_10policy_hubIlyN4cuda3std3__44plusIlEEE10Policy1000EN6thrust24THRUST_300001_SM_1000_NS18transform_iteratorI18GridPointValidatorNSD_17counting_iteratorIyNSD_11use_defaultESH_SH_EEllEEPlyS9_llNS7_10__identityEEEvT0_T1_T2_T3_T4_T6__param_0[1264],
	.param .u64 .ptr .align 1 _ZN3cub18CUB_300001_SM_10006detail6reduce28DeviceReduceSingleTileKernelINS2_10policy_hubIlyN4cuda3std3__44plusIlEEE10Policy1000EN6thrust24THRUST_300001_SM_1000_NS18transform_iteratorI18GridPointValidatorNSD_17counting_iteratorIyNSD_11use_defaultESH_SH_EEllEEPlyS9_llNS7_10__identityEEEvT0_T1_T2_T3_T4_T6__param_1,
	.param .u64 _ZN3cub18CUB_300001_SM_10006detail6reduce28DeviceReduceSingleTileKernelINS2_10policy_hubIlyN4cuda3std3__44plusIlEEE10Policy1000EN6thrust24THRUST_300001_SM_1000_NS18transform_iteratorI18GridPointValidatorNSD_17counting_iteratorIyNSD_11use_defaultESH_SH_EEllEEPlyS9_llNS7_10__identityEEEvT0_T1_T2_T3_T4_T6__param_2,
	.param .align 1 .b8 _ZN3cub18CUB_300001_SM_10006detail6reduce28DeviceReduceSingleTileKernelINS2_10policy_hubIlyN4cuda3std3__44plusIlEEE10Policy1000EN6thrust24THRUST_300001_SM_1000_NS18transform_iteratorI18GridPointValidatorNSD_17counting_iteratorIyNSD_11use_defaultESH_SH_EEllEEPlyS9_llNS7_10__identityEEEvT0_T1_T2_T3_T4_T6__param_3[1],
	.param .u64 _ZN3cub18CUB_300001_SM_10006detail6reduce28DeviceReduceSingleTileKernelINS2_10policy_hubIlyN4cuda3std3__44plusIlEEE10Policy1000EN6thrust24THRUST_300001_SM_1000_NS18transform_iteratorI18GridPointValidatorNSD_17counting_iteratorIyNSD_11use_defaultESH_SH_EEllEEPlyS9_llNS7_10__identityEEEvT0_T1_T2_T3_T4_T6__param_4,
	.param .align 1 .b8 _ZN3cub18CUB_300001_SM_10006detail6reduce28DeviceReduceSingleTileKernelINS2_10policy_hubIlyN4cuda3std3__44plusIlEEE10Policy1000EN6thrust24THRUST_300001_SM_1000_NS18transform_iteratorI18GridPointValidatorNSD_17counting_iteratorIyNSD_11use_defaultESH_SH_EEllEEPlyS9_llNS7_10__identityEEEvT0_T1_T2_T3_T4_T6__param_5[1]
)
.maxntid 512
.minnctapersm 1
{
	.reg .pred 	%p<409>;
	.reg .b32 	%r<1205>;
	.reg .b64 	%rd<2924>;
	.reg .b64 	%fd<4423>;
	// demoted variable
	.shared .align 8 .b8 _ZZN3cub18CUB_300001_SM_10006detail6reduce28DeviceReduceSingleTileKernelINS2_10policy_hubIlyN4cuda3std3__44plusIlEEE10Policy1000EN6thrust24THRUST_300001_SM_1000_NS18transform_iteratorI18GridPointValidatorNSD_17counting_iteratorIyNSD_11use_defaultESH_SH_EEllEEPlyS9_llNS7_10__identityEEEvT0_T1_T2_T3_T4_T6_E12temp_storage[152];
	mov.b64 	%rd1119, _ZN3cub18CUB_300001_SM_10006detail6reduce28DeviceReduceSingleTileKernelINS2_10policy_hubIlyN4cuda3std3__44plusIlEEE10Policy1000EN6thrust24THRUST_300001_SM_1000_NS18transform_iteratorI18GridPointValidatorNSD_17counting_iteratorIyNSD_11use_defaultESH_SH_EEllEEPlyS9_llNS7_10__identityEEEvT0_T1_T2_T3_T4_T6__param_0;
	ld.param.u64 	%rd1120, [_ZN3cub18CUB_300001_SM_10006detail6reduce28DeviceReduceSingleTileKernelINS2_10policy_hubIlyN4cuda3std3__44plusIlEEE10Policy1000EN6thrust24THRUST_300001_SM_1000_NS18transform_iteratorI18GridPointValidatorNSD_17counting_iteratorIyNSD_11use_defaultESH_SH_EEllEEPlyS9_llNS7_10__identityEEEvT0_T1_T2_T3_T4_T6__param_1];
	ld.param.u64 	%rd1121, [_ZN3cub18CUB_300001_SM_10006detail6reduce28DeviceReduceSingleTileKernelINS2_10policy_hubIlyN4cuda3std3__44plusIlEEE10Policy1000EN6thrust24THRUST_300001_SM_1000_NS18transform_iteratorI18GridPointValidatorNSD_17counting_iteratorIyNSD_11use_defaultESH_SH_EEllEEPlyS9_llNS7_10__identityEEEvT0_T1_T2_T3_T4_T6__param_2];
	cvta.to.global.u64 	%rd1, %rd1120;
	setp.ne.s64 	%p1, %rd1121, 0;
	@%p1 bra 	$L__BB5_3;
	mov.u32 	%r1201, %tid.x;
	setp.ne.s32 	%p408, %r1201, 0;
	@%p408 bra 	$L__BB5_746;
	ld.param.u64 	%rd2571, [_ZN3cub18CUB_300001_SM_10006detail6reduce28DeviceReduceSingleTileKernelINS2_10policy_hubIlyN4cuda3std3__44plusIlEEE10Policy1000EN6thrust24THRUST_300001_SM_1000_NS18transform_iteratorI18GridPointValidatorNSD_17counting_iteratorIyNSD_11use_defaultESH_SH_EEllEEPlyS9_llNS7_10__identityEEEvT0_T1_T2_T3_T4_T6__param_4];
	st.global.u64 	[%rd1], %rd2571;
	bra.uni 	$L__BB5_746;
$L__BB5_3:
	ld.param.u64 	%rd2561, [_ZN3cub18CUB_300001_SM_10006detail6reduce28DeviceReduceSingleTileKernelINS2_10policy_hubIlyN4cuda3std3__44plusIlEEE10Policy1000EN6thrust24THRUST_300001_SM_1000_NS18transform_iteratorI18GridPointValidatorNSD_17counting_iteratorIyNSD_11use_defaultESH_SH_EEllEEPlyS9_llNS7_10__identityEEEvT0_T1_T2_T3_T4_T6__param_2];
	mov.u64 	%rd1123, %rd1119;
	ld.param.s32 	%rd4, [%rd1123+1248];
	ld.param.s32 	%rd6, [%rd1123+1240];
	ld.param.s32 	%rd8, [%rd1123+1232];
	ld.param.s32 	%rd10, [%rd1123+1224];
	ld.param.s32 	%rd12, [%rd1123+1216];
	ld.param.f64 	%fd1, [%rd1123+1208];
	ld.param.f64 	%fd2, [%rd1123+1192];
	ld.param.f64 	%fd3, [%rd1123+1160];
	ld.param.f64 	%fd4, [%rd1123+1152];
	ld.param.f64 	%fd5, [%rd1123+1144];
	ld.param.f64 	%fd6, [%rd1123+1136];
	ld.param.f64 	%fd7, [%rd1123+1120];
	ld.param.f64 	%fd8, [%rd1123+1112];
	ld.param.f64 	%fd9, [%rd1123+1096];
	ld.param.f64 	%fd10, [%rd1123+1088];
	ld.param.f64 	%fd11, [%rd1123+1072];
	ld.param.f64 	%fd12, [%rd1123+1064];
	ld.param.f64 	%fd13, [%rd1123+1056];
	ld.param.f64 	%fd14, [%rd1123+1048];
	ld.param.f64 	%fd15, [%rd1123+1032];
	ld.param.f64 	%fd16, [%rd1123+1024];
	ld.param.f64 	%fd17, [%rd1123+1016];
	ld.param.f64 	%fd18, [%rd1123+1000];
	ld.param.f64 	%fd19, [%rd1123+992];
	ld.param.f64 	%fd20, [%rd1123+984];
	ld.param.f64 	%fd21, [%rd1123+976];
	ld.param.f64 	%fd22, [%rd1123+552];
	ld.param.f64 	%fd23, [%rd1123+544];
	ld.param.f64 	%fd24, [%rd1123+536];
	ld.param.f64 	%fd25, [%rd1123+504];
	ld.param.f64 	%fd26, [%rd1123+496];
	ld.param.f64 	%fd27, [%rd1123+488];
	ld.param.f64 	%fd28, [%rd1123+472];
	ld.param.f64 	%fd29, [%rd1123+464];
	ld.param.f64 	%fd30, [%rd1123+256];
	ld.param.f64 	%fd31, [%rd1123+248];
	ld.param.f64 	%fd32, [%rd1123+240];
	ld.param.f64 	%fd33, [%rd1123+224];
	ld.param.f64 	%fd34, [%rd1123+216];
	ld.param.f64 	%fd35, [%rd1123+200];
	ld.param.f64 	%fd36, [%rd1123+48];
	ld.param.f64 	%fd37, [%rd1123+24];
	ld.param.f64 	%fd38, [%rd1123+8];
	ld.param.s32 	%rd13, [%rd1123+1252];
	ld.param.s32 	%rd14, [%rd1123+1244];
	ld.param.s32 	%rd15, [%rd1123+1236];
	ld.param.s32 	%rd16, [%rd1123+1228];
	ld.param.s32 	%rd17, [%rd1123+1220];
	setp.gt.u64 	%p2, %rd2561, 3583;
	@%p2 bra 	$L__BB5_102;
	ld.param.u64 	%rd2567, [_ZN3cub18CUB_300001_SM_10006detail6reduce28DeviceReduceSingleTileKernelINS2_10policy_hubIlyN4cuda3std3__44plusIlEEE10Policy1000EN6thrust24THRUST_300001_SM_1000_NS18transform_iteratorI18GridPointValidatorNSD_17counting_iteratorIyNSD_11use_defaultESH_SH_EEllEEPlyS9_llNS7_10__identityEEEvT0_T1_T2_T3_T4_T6__param_2];
	cvt.u32.u64 	%r1, %rd2567;
	mov.u32 	%r2, %tid.x;
	setp.ge.u32 	%p331, %r2, %r1;
	mov.b64 	%rd2615, 0;
	mov.u32 	%r1203, %r2;
	@%p331 bra 	$L__BB5_48;
	cvt.u64.u32 	%rd2347, %r2;
	mov.u64 	%rd2348, %rd1119;
	ld.param.u64 	%rd2349, [%rd2348];
	add.s64 	%rd18, %rd2349, %rd2347;
	ld.param.u64 	%rd2350, [%rd2348+1256];
	setp.ge.u64 	%p332, %rd18, %rd2350;
	mov.b64 	%rd2615, 0;
	@%p332 bra 	$L__BB5_47;
	or.b64  	%rd2351, %rd18, %rd13;
	and.b64  	%rd2352, %rd2351, -4294967296;
	setp.ne.s64 	%p333, %rd2352, 0;
	@%p333 bra 	$L__BB5_8;
	cvt.u32.u64 	%r984, %rd13;
	cvt.u32.u64 	%r985, %rd18;
	div.u32 	%r986, %r985, %r984;
	mul.lo.s32 	%r987, %r986, %r984;
	sub.s32 	%r988, %r985, %r987;
	cvt.u64.u32 	%rd2572, %r986;
	cvt.u64.u32 	%rd2573, %r988;
	bra.uni 	$L__BB5_9;
$L__BB5_8:
	div.u64 	%rd2572, %rd18, %rd13;
	mul.lo.s64 	%rd2353, %rd2572, %rd13;
	sub.s64 	%rd2573, %rd18, %rd2353;
$L__BB5_9:
	cvt.u32.u64 	%r3, %rd2573;
	or.b64  	%rd2354, %rd2572, %rd4;
	and.b64  	%rd2355, %rd2354, -4294967296;
	setp.ne.s64 	%p334, %rd2355, 0;
	@%p334 bra 	$L__BB5_11;
	cvt.u32.u64 	%r989, %rd4;
	cvt.u32.u64 	%r990, %rd2572;
	div.u32 	%r991, %r990, %r989;
	mul.lo.s32 	%r992, %r991, %r989;
	sub.s32 	%r993, %r990, %r992;
	cvt.u64.u32 	%rd2574, %r991;
	cvt.u64.u32 	%rd2575, %r993;
	bra.uni 	$L__BB5_12;
$L__BB5_11:
	div.u64 	%rd2574, %rd2572, %rd4;
	mul.lo.s64 	%rd2356, %rd2574, %rd4;
	sub.s64 	%rd2575, %rd2572, %rd2356;
$L__BB5_12:
	cvt.u32.u64 	%r4, %rd2575;
	or.b64  	%rd2357, %rd2574, %rd14;
	and.b64  	%rd2358, %rd2357, -4294967296;
	setp.ne.s64 	%p335, %rd2358, 0;
	@%p335 bra 	$L__BB5_14;
	cvt.u32.u64 	%r994, %rd14;
	cvt.u32.u64 	%r995, %rd2574;
	div.u32 	%r996, %r995, %r994;
	mul.lo.s32 	%r997, %r996, %r994;
	sub.s32 	%r998, %r995, %r997;
	cvt.u64.u32 	%rd2576, %r996;
	cvt.u64.u32 	%rd2577, %r998;
	bra.uni 	$L__BB5_15;
$L__BB5_14:
	div.u64 	%rd2576, %rd2574, %rd14;
	mul.lo.s64 	%rd2359, %rd2576, %rd14;
	sub.s64 	%rd2577, %rd2574, %rd2359;
$L__BB5_15:
	cvt.u32.u64 	%r5, %rd2577;
	or.b64  	%rd2360, %rd2576, %rd6;
	and.b64  	%rd2361, %rd2360, -4294967296;
	setp.ne.s64 	%p336, %rd2361, 0;
	@%p336 bra 	$L__BB5_17;
	cvt.u32.u64 	%r999, %rd6;
	cvt.u32.u64 	%r1000, %rd2576;
	div.u32 	%r1001, %r1000, %r999;
	mul.lo.s32 	%r1002, %r1001, %r999;
	sub.s32 	%r1003, %r1000, %r1002;
	cvt.u64.u32 	%rd2578, %r1001;
	cvt.u64.u32 	%rd2579, %r1003;
	bra.uni 	$L__BB5_18;
$L__BB5_17:
	div.u64 	%rd2578, %rd2576, %rd6;
	mul.lo.s64 	%rd2362, %rd2578, %rd6;
	sub.s64 	%rd2579, %rd2576, %rd2362;
$L__BB5_18:
	cvt.u32.u64 	%r6, %rd2579;
	or.b64  	%rd2363, %rd2578, %rd15;
	and.b64  	%rd2364, %rd2363, -4294967296;
	setp.ne.s64 	%p337, %rd2364, 0;
	@%p337 bra 	$L__BB5_20;
	cvt.u32.u64 	%r1004, %rd15;
	cvt.u32.u64 	%r1005, %rd2578;
	div.u32 	%r1006, %r1005, %r1004;
	mul.lo.s32 	%r1007, %r1006, %r1004;
	sub.s32 	%r1008, %r1005, %r1007;
	cvt.u64.u32 	%rd2580, %r1006;
	cvt.u64.u32 	%rd2581, %r1008;
	bra.uni 	$L__BB5_21;
$L__BB5_20:
	div.u64 	%rd2580, %rd2578, %rd15;
	mul.lo.s64 	%rd2365, %rd2580, %rd15;
	sub.s64 	%rd2581, %rd2578, %rd2365;
$L__BB5_21:
	cvt.u32.u64 	%r7, %rd2581;
	or.b64  	%rd2366, %rd2580, %rd8;
	and.b64  	%rd2367, %rd2366, -4294967296;
	setp.ne.s64 	%p338, %rd2367, 0;
	@%p338 bra 	$L__BB5_23;
	cvt.u32.u64 	%r1009, %rd8;
	cvt.u32.u64 	%r1010, %rd2580;
	div.u32 	%r1011, %r1010, %r1009;
	mul.lo.s32 	%r1012, %r1011, %r1009;
	sub.s32 	%r1013, %r1010, %r1012;
	cvt.u64.u32 	%rd2582, %r1011;
	cvt.u64.u32 	%rd2583, %r1013;
	bra.uni 	$L__BB5_24;
$L__BB5_23:
	div.u64 	%rd2582, %rd2580, %rd8;
	mul.lo.s64 	%rd2368, %rd2582, %rd8;
	sub.s64 	%rd2583, %rd2580, %rd2368;
$L__BB5_24:
	cvt.u32.u64 	%r8, %rd2583;
	or.b64  	%rd2369, %rd2582, %rd16;
	and.b64  	%rd2370, %rd2369, -4294967296;
	setp.ne.s64 	%p339, %rd2370, 0;
	@%p339 bra 	$L__BB5_26;
	cvt.u32.u64 	%r1014, %rd16;
	cvt.u32.u64 	%r1015, %rd2582;
	div.u32 	%r1016, %r1015, %r1014;
	mul.lo.s32 	%r1017, %r1016, %r1014;
	sub.s32 	%r1018, %r1015, %r1017;
	cvt.u64.u32 	%rd2584, %r1016;
	cvt.u64.u32 	%rd2585, %r1018;
	bra.uni 	$L__BB5_27;
$L__BB5_26:
	div.u64 	%rd2584, %rd2582, %rd16;
	mul.lo.s64 	%rd2371, %rd2584, %rd16;
	sub.s64 	%rd2585, %rd2582, %rd2371;
$L__BB5_27:
	cvt.u32.u64 	%r9, %rd2585;
	or.b64  	%rd2372, %rd2584, %rd10;
	and.b64  	%rd2373, %rd2372, -4294967296;
	setp.ne.s64 	%p340, %rd2373, 0;
	@%p340 bra 	$L__BB5_29;
	cvt.u32.u64 	%r1019, %rd10;
	cvt.u32.u64 	%r1020, %rd2584;
	div.u32 	%r1021, %r1020, %r1019;
	mul.lo.s32 	%r1022, %r1021, %r1019;
	sub.s32 	%r1023, %r1020, %r1022;
	cvt.u64.u32 	%rd2586, %r1021;
	cvt.u64.u32 	%rd2587, %r1023;
	bra.uni 	$L__BB5_30;
$L__BB5_29:
	div.u64 	%rd2586, %rd2584, %rd10;
	mul.lo.s64 	%rd2374, %rd2586, %rd10;
	sub.s64 	%rd2587, %rd2584, %rd2374;
$L__BB5_30:
	cvt.u32.u64 	%r10, %rd2587;
	or.b64  	%rd2375, %rd2586, %rd17;
	and.b64  	%rd2376, %rd2375, -4294967296;
	setp.ne.s64 	%p341, %rd2376, 0;
	@%p341 bra 	$L__BB5_32;
	cvt.u32.u64 	%r1024, %rd17;
	cvt.u32.u64 	%r1025, %rd2586;
	div.u32 	%r1026, %r1025, %r1024;
	mul.lo.s32 	%r1027, %r1026, %r1024;
	sub.s32 	%r1028, %r1025, %r1027;
	cvt.u64.u32 	%rd2588, %r1026;
	cvt.u64.u32 	%rd2589, %r1028;
	bra.uni 	$L__BB5_33;
$L__BB5_32:
	div.u64 	%rd2588, %rd2586, %rd17;
	mul.lo.s64 	%rd2377, %rd2588, %rd17;
	sub.s64 	%rd2589, %rd2586, %rd2377;
$L__BB5_33:
	cvt.u32.u64 	%r11, %rd2589;
	or.b64  	%rd2378, %rd2588, %rd12;
	and.b64  	%rd2379, %rd2378, -4294967296;
	setp.ne.s64 	%p342, %rd2379, 0;
	@%p342 bra 	$L__BB5_35;
	cvt.u32.u64 	%r1029, %rd12;
	cvt.u32.u64 	%r1030, %rd2588;
	rem.u32 	%r1031, %r1030, %r1029;
	cvt.u64.u32 	%rd2590, %r1031;
	bra.uni 	$L__BB5_36;
$L__BB5_35:
	rem.u64 	%rd2590, %rd2588, %rd12;
$L__BB5_36:
	cvt.u32.u64 	%r1032, %rd2590;
	cvt.rn.f64.s32 	%fd3921, %r1032;
	fma.rn.f64 	%fd39, %fd37, %fd3921, %fd38;
	cvt.rn.f64.s32 	%fd3922, %r11;
	mov.u64 	%rd2381, %rd1119;
	ld.param.f64 	%fd3923, [%rd2381+32];
	fma.rn.f64 	%fd40, %fd36, %fd3922, %fd3923;
	cvt.rn.f64.s32 	%fd3924, %r10;
	ld.param.f64 	%fd3925, [%rd2381+72];
	ld.param.f64 	%fd3926, [%rd2381+56];
	fma.rn.f64 	%fd41, %fd3925, %fd3924, %fd3926;
	cvt.rn.f64.s32 	%fd3927, %r9;
	ld.param.f64 	%fd3928, [%rd2381+96];
	ld.param.f64 	%fd3929, [%rd2381+80];
	fma.rn.f64 	%fd42, %fd3928, %fd3927, %fd3929;
	cvt.rn.f64.s32 	%fd3930, %r8;
	ld.param.f64 	%fd3931, [%rd2381+120];
	ld.param.f64 	%fd3932, [%rd2381+104];
	fma.rn.f64 	%fd43, %fd3931, %fd3930, %fd3932;
	cvt.rn.f64.s32 	%fd3933, %r7;
	ld.param.f64 	%fd3934, [%rd2381+144];
	ld.param.f64 	%fd3935, [%rd2381+128];
	fma.rn.f64 	%fd44, %fd3934, %fd3933, %fd3935;
	cvt.rn.f64.s32 	%fd3936, %r6;
	ld.param.f64 	%fd3937, [%rd2381+168];
	ld.param.f64 	%fd3938, [%rd2381+152];
	fma.rn.f64 	%fd45, %fd3937, %fd3936, %fd3938;
	cvt.rn.f64.s32 	%fd3939, %r5;
	ld.param.f64 	%fd3940, [%rd2381+192];
	ld.param.f64 	%fd3941, [%rd2381+176];
	fma.rn.f64 	%fd46, %fd3940, %fd3939, %fd3941;
	cvt.rn.f64.s32 	%fd3942, %r4;
	fma.rn.f64 	%fd47, %fd34, %fd3942, %fd35;
	cvt.rn.f64.s32 	%fd3943, %r3;
	fma.rn.f64 	%fd48, %fd32, %fd3943, %fd33;
	fma.rn.f64 	%fd3944, %fd31, %fd39, 0d0000000000000000;
	fma.rn.f64 	%fd3945, %fd30, %fd40, %fd3944;
	ld.param.f64 	%fd3946, [%rd2381+264];
	fma.rn.f64 	%fd3947, %fd3946, %fd41, %fd3945;
	ld.param.f64 	%fd3948, [%rd2381+272];
	fma.rn.f64 	%fd3949, %fd3948, %fd42, %fd3947;
	ld.param.f64 	%fd3950, [%rd2381+280];
	fma.rn.f64 	%fd3951, %fd3950, %fd43, %fd3949;
	ld.param.f64 	%fd3952, [%rd2381+288];
	fma.rn.f64 	%fd3953, %fd3952, %fd44, %fd3951;
	ld.param.f64 	%fd3954, [%rd2381+296];
	fma.rn.f64 	%fd3955, %fd3954, %fd45, %fd3953;
	ld.param.f64 	%fd3956, [%rd2381+304];
	fma.rn.f64 	%fd3957, %fd3956, %fd46, %fd3955;
	ld.param.f64 	%fd3958, [%rd2381+312];
	fma.rn.f64 	%fd3959, %fd3958, %fd47, %fd3957;
	ld.param.f64 	%fd3960, [%rd2381+320];
	fma.rn.f64 	%fd3961, %fd3960, %fd48, %fd3959;
	ld.param.f64 	%fd3962, [%rd2381+328];
	sub.f64 	%fd3963, %fd3961, %fd3962;
	abs.f64 	%fd3964, %fd3963;
	ld.param.f64 	%fd3965, [%rd2381+336];
	mul.f64 	%fd3966, %fd1, %fd3965;
	setp.gt.f64 	%p343, %fd3964, %fd3966;
	@%p343 bra 	$L__BB5_47;
	mov.u64 	%rd2383, %rd1119;
	ld.param.f64 	%fd3967, [%rd2383+344];
	fma.rn.f64 	%fd3968, %fd3967, %fd39, 0d0000000000000000;
	ld.param.f64 	%fd3969, [%rd2383+352];
	fma.rn.f64 	%fd3970, %fd3969, %fd40, %fd3968;
	ld.param.f64 	%fd3971, [%rd2383+360];
	fma.rn.f64 	%fd3972, %fd3971, %fd41, %fd3970;
	ld.param.f64 	%fd3973, [%rd2383+368];
	fma.rn.f64 	%fd3974, %fd3973, %fd42, %fd3972;
	ld.param.f64 	%fd3975, [%rd2383+376];
	fma.rn.f64 	%fd3976, %fd3975, %fd43, %fd3974;
	ld.param.f64 	%fd3977, [%rd2383+384];
	fma.rn.f64 	%fd3978, %fd3977, %fd44, %fd3976;
	ld.param.f64 	%fd3979, [%rd2383+392];
	fma.rn.f64 	%fd3980, %fd3979, %fd45, %fd3978;
	ld.param.f64 	%fd3981, [%rd2383+400];
	fma.rn.f64 	%fd3982, %fd3981, %fd46, %fd3980;
	ld.param.f64 	%fd3983, [%rd2383+408];
	fma.rn.f64 	%fd3984, %fd3983, %fd47, %fd3982;
	ld.param.f64 	%fd3985, [%rd2383+416];
	fma.rn.f64 	%fd3986, %fd3985, %fd48, %fd3984;
	ld.param.f64 	%fd3987, [%rd2383+424];
	sub.f64 	%fd3988, %fd3986, %fd3987;
	abs.f64 	%fd3989, %fd3988;
	ld.param.f64 	%fd3990, [%rd2383+432];
	mul.f64 	%fd3991, %fd1, %fd3990;
	setp.gt.f64 	%p344, %fd3989, %fd3991;
	@%p344 bra 	$L__BB5_47;
	mov.u64 	%rd2385, %rd1119;
	ld.param.f64 	%fd3992, [%rd2385+440];
	fma.rn.f64 	%fd3993, %fd3992, %fd39, 0d0000000000000000;
	ld.param.f64 	%fd3994, [%rd2385+448];
	fma.rn.f64 	%fd3995, %fd3994, %fd40, %fd3993;
	ld.param.f64 	%fd3996, [%rd2385+456];
	fma.rn.f64 	%fd3997, %fd3996, %fd41, %fd3995;
	fma.rn.f64 	%fd3998, %fd29, %fd42, %fd3997;
	fma.rn.f64 	%fd3999, %fd28, %fd43, %fd3998;
	ld.param.f64 	%fd4000, [%rd2385+480];
	fma.rn.f64 	%fd4001, %fd4000, %fd44, %fd3999;
	fma.rn.f64 	%fd4002, %fd27, %fd45, %fd4001;
	fma.rn.f64 	%fd4003, %fd26, %fd46, %fd4002;
	fma.rn.f64 	%fd4004, %fd25, %fd47, %fd4003;
	ld.param.f64 	%fd4005, [%rd2385+512];
	fma.rn.f64 	%fd4006, %fd4005, %fd48, %fd4004;
	ld.param.f64 	%fd4007, [%rd2385+520];
	sub.f64 	%fd4008, %fd4006, %fd4007;
	abs.f64 	%fd4009, %fd4008;
	ld.param.f64 	%fd4010, [%rd2385+528];
	mul.f64 	%fd4011, %fd1, %fd4010;
	setp.gt.f64 	%p345, %fd4009, %fd4011;
	@%p345 bra 	$L__BB5_47;
	fma.rn.f64 	%fd4012, %fd24, %fd39, 0d0000000000000000;
	fma.rn.f64 	%fd4013, %fd23, %fd40, %fd4012;
	fma.rn.f64 	%fd4014, %fd22, %fd41, %fd4013;
	mov.u64 	%rd2387, %rd1119;
	ld.param.f64 	%fd4015, [%rd2387+560];
	fma.rn.f64 	%fd4016, %fd4015, %fd42, %fd4014;
	ld.param.f64 	%fd4017, [%rd2387+568];
	fma.rn.f64 	%fd4018, %fd4017, %fd43, %fd4016;
	ld.param.f64 	%fd4019, [%rd2387+576];
	fma.rn.f64 	%fd4020, %fd4019, %fd44, %fd4018;
	ld.param.f64 	%fd4021, [%rd2387+584];
	fma.rn.f64 	%fd4022, %fd4021, %fd45, %fd4020;
	ld.param.f64 	%fd4023, [%rd2387+592];
	fma.rn.f64 	%fd4024, %fd4023, %fd46, %fd4022;
	ld.param.f64 	%fd4025, [%rd2387+600];
	fma.rn.f64 	%fd4026, %fd4025, %fd47, %fd4024;
	ld.param.f64 	%fd4027, [%rd2387+608];
	fma.rn.f64 	%fd4028, %fd4027, %fd48, %fd4026;
	ld.param.f64 	%fd4029, [%rd2387+616];
	sub.f64 	%fd4030, %fd4028, %fd4029;
	abs.f64 	%fd4031, %fd4030;
	ld.param.f64 	%fd4032, [%rd2387+624];
	mul.f64 	%fd4033, %fd1, %fd4032;
	setp.gt.f64 	%p346, %fd4031, %fd4033;
	@%p346 bra 	$L__BB5_47;
	mov.u64 	%rd2389, %rd1119;
	ld.param.f64 	%fd4034, [%rd2389+632];
	fma.rn.f64 	%fd4035, %fd4034, %fd39, 0d0000000000000000;
	ld.param.f64 	%fd4036, [%rd2389+640];
	fma.rn.f64 	%fd4037, %fd4036, %fd40, %fd4035;
	ld.param.f64 	%fd4038, [%rd2389+648];
	fma.rn.f64 	%fd4039, %fd4038, %fd41, %fd4037;
	ld.param.f64 	%fd4040, [%rd2389+656];
	fma.rn.f64 	%fd4041, %fd4040, %fd42, %fd4039;
	ld.param.f64 	%fd4042, [%rd2389+664];
	fma.rn.f64 	%fd4043, %fd4042, %fd43, %fd4041;
	ld.param.f64 	%fd4044, [%rd2389+672];
	fma.rn.f64 	%fd4045, %fd4044, %fd44, %fd4043;
	ld.param.f64 	%fd4046, [%rd2389+680];
	fma.rn.f64 	%fd4047, %fd4046, %fd45, %fd4045;
	ld.param.f64 	%fd4048, [%rd2389+688];
	fma.rn.f64 	%fd4049, %fd4048, %fd46, %fd4047;
	ld.param.f64 	%fd4050, [%rd2389+696];
	fma.rn.f64 	%fd4051, %fd4050, %fd47, %fd4049;
	ld.param.f64 	%fd4052, [%rd2389+704];
	fma.rn.f64 	%fd4053, %fd4052, %fd48, %fd4051;
	ld.param.f64 	%fd4054, [%rd2389+712];
	sub.f64 	%fd4055, %fd4053, %fd4054;
	abs.f64 	%fd4056, %fd4055;
	ld.param.f64 	%fd4057, [%rd2389+720];
	mul.f64 	%fd4058, %fd1, %fd4057;
	setp.gt.f64 	%p347, %fd4056, %fd4058;
	@%p347 bra 	$L__BB5_47;
	mov.u64 	%rd2391, %rd1119;
	ld.param.f64 	%fd4059, [%rd2391+728];
	fma.rn.f64 	%fd4060, %fd4059, %fd39, 0d0000000000000000;
	ld.param.f64 	%fd4061, [%rd2391+736];
	fma.rn.f64 	%fd4062, %fd4061, %fd40, %fd4060;
	ld.param.f64 	%fd4063, [%rd2391+744];
	fma.rn.f64 	%fd4064, %fd4063, %fd41, %fd4062;
	ld.param.f64 	%fd4065, [%rd2391+752];
	fma.rn.f64 	%fd4066, %fd4065, %fd42, %fd4064;
	ld.param.f64 	%fd4067, [%rd2391+760];
	fma.rn.f64 	%fd4068, %fd4067, %fd43, %fd4066;
	ld.param.f64 	%fd4069, [%rd2391+768];
	fma.rn.f64 	%fd4070, %fd4069, %fd44, %fd4068;
	ld.param.f64 	%fd4071, [%rd2391+776];
	fma.rn.f64 	%fd4072, %fd4071, %fd45, %fd4070;
	ld.param.f64 	%fd4073, [%rd2391+784];
	fma.rn.f64 	%fd4074, %fd4073, %fd46, %fd4072;
	ld.param.f64 	%fd4075, [%rd2391+792];
	fma.rn.f64 	%fd4076, %fd4075, %fd47, %fd4074;
	ld.param.f64 	%fd4077, [%rd2391+800];
	fma.rn.f64 	%fd4078, %fd4077, %fd48, %fd4076;
	ld.param.f64 	%fd4079, [%rd2391+808];
	sub.f64 	%fd4080, %fd4078, %fd4079;
	abs.f64 	%fd4081, %fd4080;
	ld.param.f64 	%fd4082, [%rd2391+816];
	mul.f64 	%fd4083, %fd1, %fd4082;
	setp.gt.f64 	%p348, %fd4081, %fd4083;
	@%p348 bra 	$L__BB5_47;
	mov.u64 	%rd2393, %rd1119;
	ld.param.f64 	%fd4084, [%rd2393+824];
	fma.rn.f64 	%fd4085, %fd4084, %fd39, 0d0000000000000000;
	ld.param.f64 	%fd4086, [%rd2393+832];
	fma.rn.f64 	%fd4087, %fd4086, %fd40, %fd4085;
	ld.param.f64 	%fd4088, [%rd2393+840];
	fma.rn.f64 	%fd4089, %fd4088, %fd41, %fd4087;
	ld.param.f64 	%fd4090, [%rd2393+848];
	fma.rn.f64 	%fd4091, %fd4090, %fd42, %fd4089;
	ld.param.f64 	%fd4092, [%rd2393+856];
	fma.rn.f64 	%fd4093, %fd4092, %fd43, %fd4091;
	ld.param.f64 	%fd4094, [%rd2393+864];
	fma.rn.f64 	%fd4095, %fd4094, %fd44, %fd4093;
	ld.param.f64 	%fd4096, [%rd2393+872];
	fma.rn.f64 	%fd4097, %fd4096, %fd45, %fd4095;
	ld.param.f64 	%fd4098, [%rd2393+880];
	fma.rn.f64 	%fd4099, %fd4098, %fd46, %fd4097;
	ld.param.f64 	%fd4100, [%rd2393+888];
	fma.rn.f64 	%fd4101, %fd4100, %fd47, %fd4099;
	ld.param.f64 	%fd4102, [%rd2393+896];
	fma.rn.f64 	%fd4103, %fd4102, %fd48, %fd4101;
	ld.param.f64 	%fd4104, [%rd2393+904];
	sub.f64 	%fd4105, %fd4103, %fd4104;
	abs.f64 	%fd4106, %fd4105;
	ld.param.f64 	%fd4107, [%rd2393+912];
	mul.f64 	%fd4108, %fd1, %fd4107;
	setp.gt.f64 	%p349, %fd4106, %fd4108;
	@%p349 bra 	$L__BB5_47;
	mov.u64 	%rd2395, %rd1119;
	ld.param.f64 	%fd4109, [%rd2395+920];
	fma.rn.f64 	%fd4110, %fd4109, %fd39, 0d0000000000000000;
	ld.param.f64 	%fd4111, [%rd2395+928];
	fma.rn.f64 	%fd4112, %fd4111, %fd40, %fd4110;
	ld.param.f64 	%fd4113, [%rd2395+936];
	fma.rn.f64 	%fd4114, %fd4113, %fd41, %fd4112;
	ld.param.f64 	%fd4115, [%rd2395+944];
	fma.rn.f64 	%fd4116, %fd4115, %fd42, %fd4114;
	ld.param.f64 	%fd4117, [%rd2395+952];
	fma.rn.f64 	%fd4118, %fd4117, %fd43, %fd4116;
	ld.param.f64 	%fd4119, [%rd2395+960];
	fma.rn.f64 	%fd4120, %fd4119, %fd44, %fd4118;
	ld.param.f64 	%fd4121, [%rd2395+968];
	fma.rn.f64 	%fd4122, %fd4121, %fd45, %fd4120;
	fma.rn.f64 	%fd4123, %fd21, %fd46, %fd4122;
	fma.rn.f64 	%fd4124, %fd20, %fd47, %fd4123;
	fma.rn.f64 	%fd4125, %fd19, %fd48, %fd4124;
	sub.f64 	%fd4126, %fd4125, %fd18;
	abs.f64 	%fd4127, %fd4126;
	ld.param.f64 	%fd4128, [%rd2395+1008];
	mul.f64 	%fd4129, %fd1, %fd4128;
	setp.gt.f64 	%p350, %fd4127, %fd4129;
	@%p350 bra 	$L__BB5_47;
	fma.rn.f64 	%fd4130, %fd17, %fd39, 0d0000000000000000;
	fma.rn.f64 	%fd4131, %fd16, %fd40, %fd4130;
	fma.rn.f64 	%fd4132, %fd15, %fd41, %fd4131;
	mov.u64 	%rd2397, %rd1119;
	ld.param.f64 	%fd4133, [%rd2397+1040];
	fma.rn.f64 	%fd4134, %fd4133, %fd42, %fd4132;
	fma.rn.f64 	%fd4135, %fd14, %fd43, %fd4134;
	fma.rn.f64 	%fd4136, %fd13, %fd44, %fd4135;
	fma.rn.f64 	%fd4137, %fd12, %fd45, %fd4136;
	fma.rn.f64 	%fd4138, %fd11, %fd46, %fd4137;
	ld.param.f64 	%fd4139, [%rd2397+1080];
	fma.rn.f64 	%fd4140, %fd4139, %fd47, %fd4138;
	fma.rn.f64 	%fd4141, %fd10, %fd48, %fd4140;
	sub.f64 	%fd4142, %fd4141, %fd9;
	abs.f64 	%fd4143, %fd4142;
	ld.param.f64 	%fd4144, [%rd2397+1104];
	mul.f64 	%fd4145, %fd1, %fd4144;
	setp.gt.f64 	%p351, %fd4143, %fd4145;
	@%p351 bra 	$L__BB5_47;
	fma.rn.f64 	%fd4146, %fd8, %fd39, 0d0000000000000000;
	fma.rn.f64 	%fd4147, %fd7, %fd40, %fd4146;
	mov.u64 	%rd2399, %rd1119;
	ld.param.f64 	%fd4148, [%rd2399+1128];
	fma.rn.f64 	%fd4149, %fd4148, %fd41, %fd4147;
	fma.rn.f64 	%fd4150, %fd6, %fd42, %fd4149;
	fma.rn.f64 	%fd4151, %fd5, %fd43, %fd4150;
	fma.rn.f64 	%fd4152, %fd4, %fd44, %fd4151;
	fma.rn.f64 	%fd4153, %fd3, %fd45, %fd4152;
	ld.param.f64 	%fd4154, [%rd2399+1168];
	fma.rn.f64 	%fd4155, %fd4154, %fd46, %fd4153;
	ld.param.f64 	%fd4156, [%rd2399+1176];
	fma.rn.f64 	%fd4157, %fd4156, %fd47, %fd4155;
	ld.param.f64 	%fd4158, [%rd2399+1184];
	fma.rn.f64 	%fd4159, %fd4158, %fd48, %fd4157;
	sub.f64 	%fd4160, %fd4159, %fd2;
	abs.f64 	%fd4161, %fd4160;
	ld.param.f64 	%fd4162, [%rd2399+1200];
	mul.f64 	%fd4163, %fd1, %fd4162;
	setp.gt.f64 	%p352, %fd4161, %fd4163;
	@%p352 bra 	$L__BB5_47;
	mov.b64 	%rd2615, 1;
$L__BB5_47:
	add.s32 	%r1203, %r2, 512;
$L__BB5_48:
	setp.ge.u32 	%p353, %r1203, %r1;
	@%p353 bra 	$L__BB5_93;
	mov.u64 	%rd2401, %rd1119;
	ld.param.s32 	%rd79, [%rd2401+1248];
	ld.param.s32 	%rd81, [%rd2401+1240];
	ld.param.s32 	%rd83, [%rd2401+1232];
	ld.param.s32 	%rd85, [%rd2401+1224];
	ld.param.s32 	%rd87, [%rd2401+1216];
	cvt.u64.u32 	%rd2402, %r1203;
	ld.param.u64 	%rd2403, [%rd2401];
	add.s64 	%rd2593, %rd2403, %rd2402;
	cvt.u32.u64 	%r1033, %rd13;
$L__BB5_50:
	mov.u64 	%rd2405, %rd1119;
	ld.param.u64 	%rd2406, [%rd2405+1256];
	setp.ge.u64 	%p354, %rd2593, %rd2406;
	mov.b64 	%rd2614, 0;
	@%p354 bra 	$L__BB5_92;
	or.b64  	%rd2407, %rd2593, %rd13;
	and.b64  	%rd2408, %rd2407, -4294967296;
	setp.ne.s64 	%p355, %rd2408, 0;
	@%p355 bra 	$L__BB5_53;
	cvt.u32.u64 	%r1034, %rd2593;
	div.u32 	%r1035, %r1034, %r1033;
	mul.lo.s32 	%r1036, %r1035, %r1033;
	sub.s32 	%r1037, %r1034, %r1036;
	cvt.u64.u32 	%rd2595, %r1035;
	cvt.u64.u32 	%rd2596, %r1037;
	bra.uni 	$L__BB5_54;
$L__BB5_53:
	div.u64 	%rd2595, %rd2593, %rd13;
	mul.lo.s64 	%rd2409, %rd2595, %rd13;
	sub.s64 	%rd2596, %rd2593, %rd2409;
$L__BB5_54:
	cvt.u32.u64 	%r15, %rd2596;
	or.b64  	%rd2410, %rd2595, %rd79;
	and.b64  	%rd2411, %rd2410, -4294967296;
	setp.ne.s64 	%p356, %rd2411, 0;
	@%p356 bra 	$L__BB5_56;
	cvt.u32.u64 	%r1038, %rd79;
	cvt.u32.u64 	%r1039, %rd2595;
	div.u32 	%r1040, %r1039, %r1038;
	mul.lo.s32 	%r1041, %r1040, %r1038;
	sub.s32 	%r1042, %r1039, %r1041;
	cvt.u64.u32 	%rd2597, %r1040;
	cvt.u64.u32 	%rd2598, %r1042;
	bra.uni 	$L__BB5_57;
$L__BB5_56:
	div.u64 	%rd2597, %rd2595, %rd79;
	mul.lo.s64 	%rd2412, %rd2597, %rd79;
	sub.s64 	%rd2598, %rd2595, %rd2412;
$L__BB5_57:
	cvt.u32.u64 	%r16, %rd2598;
	or.b64  	%rd2413, %rd2597, %rd14;
	and.b64  	%rd2414, %rd2413, -4294967296;
	setp.ne.s64 	%p357, %rd2414, 0;
	@%p357 bra 	$L__BB5_59;
	cvt.u32.u64 	%r1043, %rd14;
	cvt.u32.u64 	%r1044, %rd2597;
	div.u32 	%r1045, %r1044, %r1043;
	mul.lo.s32 	%r1046, %r1045, %r1043;
	sub.s32 	%r1047, %r1044, %r1046;
	cvt.u64.u32 	%rd2599, %r1045;
	cvt.u64.u32 	%rd2600, %r1047;
	bra.uni 	$L__BB5_60;
$L__BB5_59:
	div.u64 	%rd2599, %rd2597, %rd14;
	mul.lo.s64 	%rd2415, %rd2599, %rd14;
	sub.s64 	%rd2600, %rd2597, %rd2415;
$L__BB5_60:
	cvt.u32.u64 	%r17, %rd2600;
	or.b64  	%rd2416, %rd2599, %rd81;
	and.b64  	%rd2417, %rd2416, -4294967296;
	setp.ne.s64 	%p358, %rd2417, 0;
	@%p358 bra 	$L__BB5_62;
	cvt.u32.u64 	%r1048, %rd81;
	cvt.u32.u64 	%r1049, %rd2599;
	div.u32 	%r1050, %r1049, %r1048;
	mul.lo.s32 	%r1051, %r1050, %r1048;
	sub.s32 	%r1052, %r1049, %r1051;
	cvt.u64.u32 	%rd2601, %r1050;
	cvt.u64.u32 	%rd2602, %r1052;
	bra.uni 	$L__BB5_63;
$L__BB5_62:
	div.u64 	%rd2601, %rd2599, %rd81;
	mul.lo.s64 	%rd2418, %rd2601, %rd81;
	sub.s64 	%rd2602, %rd2599, %rd2418;
$L__BB5_63:
	cvt.u32.u64 	%r18, %rd2602;
	or.b64  	%rd2419, %rd2601, %rd15;
	and.b64  	%rd2420, %rd2419, -4294967296;
	setp.ne.s64 	%p359, %rd2420, 0;
	@%p359 bra 	$L__BB5_65;
	cvt.u32.u64 	%r1053, %rd15;
	cvt.u32.u64 	%r1054, %rd2601;
	div.u32 	%r1055, %r1054, %r1053;
	mul.lo.s32 	%r1056, %r1055, %r1053;
	sub.s32 	%r1057, %r1054, %r1056;
	cvt.u64.u32 	%rd2603, %r1055;
	cvt.u64.u32 	%rd2604, %r1057;
	bra.uni 	$L__BB5_66;
$L__BB5_65:
	div.u64 	%rd2603, %rd2601, %rd15;
	mul.lo.s64 	%rd2421, %rd2603, %rd15;
	sub.s64 	%rd2604, %rd2601, %rd2421;
$L__BB5_66:
	cvt.u32.u64 	%r19, %rd2604;
	or.b64  	%rd2422, %rd2603, %rd83;
	and.b64  	%rd2423, %rd2422, -4294967296;
	setp.ne.s64 	%p360, %rd2423, 0;
	@%p360 bra 	$L__BB5_68;
	cvt.u32.u64 	%r1058, %rd83;
	cvt.u32.u64 	%r1059, %rd2603;
	div.u32 	%r1060, %r1059, %r1058;
	mul.lo.s32 	%r1061, %r1060, %r1058;
	sub.s32 	%r1062, %r1059, %r1061;
	cvt.u64.u32 	%rd2605, %r1060;
	cvt.u64.u32 	%rd2606, %r1062;
	bra.uni 	$L__BB5_69;
$L__BB5_68:
	div.u64 	%rd2605, %rd2603, %rd83;
	mul.lo.s64 	%rd2424, %rd2605, %rd83;
	sub.s64 	%rd2606, %rd2603, %rd2424;
$L__BB5_69:
	cvt.u32.u64 	%r20, %rd2606;
	or.b64  	%rd2425, %rd2605, %rd16;
	and.b64  	%rd2426, %rd2425, -4294967296;
	setp.ne.s64 	%p361, %rd2426, 0;
	@%p361 bra 	$L__BB5_71;
	cvt.u32.u64 	%r1063, %rd16;
	cvt.u32.u64 	%r1064, %rd2605;
	div.u32 	%r1065, %r1064, %r1063;
	mul.lo.s32 	%r1066, %r1065, %r1063;
	sub.s32 	%r1067, %r1064, %r1066;
	cvt.u64.u32 	%rd2607, %r1065;
	cvt.u64.u32 	%rd2608, %r1067;
	bra.uni 	$L__BB5_72;
$L__BB5_71:
	div.u64 	%rd2607, %rd2605, %rd16;
	mul.lo.s64 	%rd2427, %rd2607, %rd16;
	sub.s64 	%rd2608, %rd2605, %rd2427;
$L__BB5_72:
	cvt.u32.u64 	%r21, %rd2608;
	or.b64  	%rd2428, %rd2607, %rd85;
	and.b64  	%rd2429, %rd2428, -4294967296;
	setp.ne.s64 	%p362, %rd2429, 0;
	@%p362 bra 	$L__BB5_74;
	cvt.u32.u64 	%r1068, %rd85;
	cvt.u32.u64 	%r1069, %rd2607;
	div.u32 	%r1070, %r1069, %r1068;
	mul.lo.s32 	%r1071, %r1070, %r1068;
	sub.s32 	%r1072, %r1069, %r1071;
	cvt.u64.u32 	%rd2609, %r1070;
	cvt.u64.u32 	%rd2610, %r1072;
	bra.uni 	$L__BB5_75;
$L__BB5_74:
	div.u64 	%rd2609, %rd2607, %rd85;
	mul.lo.s64 	%rd2430, %rd2609, %rd85;
	sub.s64 	%rd2610, %rd2607, %rd2430;
$L__BB5_75:
	cvt.u32.u64 	%r22, %rd2610;
	or.b64  	%rd2431, %rd2609, %rd17;
	and.b64  	%rd2432, %rd2431, -4294967296;
	setp.ne.s64 	%p363, %rd2432, 0;
	@%p363 bra 	$L__BB5_77;
	cvt.u32.u64 	%r1073, %rd17;
	cvt.u32.u64 	%r1074, %rd2609;
	div.u32 	%r1075, %r1074, %r1073;
	mul.lo.s32 	%r1076, %r1075, %r1073;
	sub.s32 	%r1077, %r1074, %r1076;
	cvt.u64.u32 	%rd2611, %r1075;
	cvt.u64.u32 	%rd2612, %r1077;
	bra.uni 	$L__BB5_78;
$L__BB5_77:
	div.u64 	%rd2611, %rd2609, %rd17;
	mul.lo.s64 	%rd2433, %rd2611, %rd17;
	sub.s64 	%rd2612, %rd2609, %rd2433;
$L__BB5_78:
	cvt.u32.u64 	%r23, %rd2612;
	or.b64  	%rd2434, %rd2611, %rd87;
	and.b64  	%rd2435, %rd2434, -4294967296;
	setp.ne.s64 	%p364, %rd2435, 0;
	@%p364 bra 	$L__BB5_80;
	cvt.u32.u64 	%r1078, %rd87;
	cvt.u32.u64 	%r1079, %rd2611;
	rem.u32 	%r1080, %r1079, %r1078;
	cvt.u64.u32 	%rd2613, %r1080;
	bra.uni 	$L__BB5_81;
$L__BB5_80:
	rem.u64 	%rd2613, %rd2611, %rd87;
$L__BB5_81:
	cvt.u32.u64 	%r1081, %rd2613;
	cvt.rn.f64.s32 	%fd4164, %r1081;
	fma.rn.f64 	%fd49, %fd37, %fd4164, %fd38;
	cvt.rn.f64.s32 	%fd4165, %r23;
	mov.u64 	%rd2437, %rd1119;
	ld.param.f64 	%fd4166, [%rd2437+32];
	fma.rn.f64 	%fd50, %fd36, %fd4165, %fd4166;
	cvt.rn.f64.s32 	%fd4167, %r22;
	ld.param.f64 	%fd4168, [%rd2437+72];
	ld.param.f64 	%fd4169, [%rd2437+56];
	fma.rn.f64 	%fd51, %fd4168, %fd4167, %fd4169;
	cvt.rn.f64.s32 	%fd4170, %r21;
	ld.param.f64 	%fd4171, [%rd2437+96];
	ld.param.f64 	%fd4172, [%rd2437+80];
	fma.rn.f64 	%fd52, %fd4171, %fd4170, %fd4172;
	cvt.rn.f64.s32 	%fd4173, %r20;
	ld.param.f64 	%fd4174, [%rd2437+120];
	ld.param.f64 	%fd4175, [%rd2437+104];
	fma.rn.f64 	%fd53, %fd4174, %fd4173, %fd4175;
	cvt.rn.f64.s32 	%fd4176, %r19;
	ld.param.f64 	%fd4177, [%rd2437+144];
	ld.param.f64 	%fd4178, [%rd2437+128];
	fma.rn.f64 	%fd54, %fd4177, %fd4176, %fd4178;
	cvt.rn.f64.s32 	%fd4179, %r18;
	ld.param.f64 	%fd4180, [%rd2437+168];
	ld.param.f64 	%fd4181, [%rd2437+152];
	fma.rn.f64 	%fd55, %fd4180, %fd4179, %fd4181;
	cvt.rn.f64.s32 	%fd4182, %r17;
	ld.param.f64 	%fd4183, [%rd2437+192];
	ld.param.f64 	%fd4184, [%rd2437+176];
	fma.rn.f64 	%fd56, %fd4183, %fd4182, %fd4184;
	cvt.rn.f64.s32 	%fd4185, %r16;
	fma.rn.f64 	%fd57, %fd34, %fd4185, %fd35;
	cvt.rn.f64.s32 	%fd4186, %r15;
	fma.rn.f64 	%fd58, %fd32, %fd4186, %fd33;
	fma.rn.f64 	%fd4187, %fd31, %fd49, 0d0000000000000000;
	ld.param.f64 	%fd4188, [%rd2437+256];
	fma.rn.f64 	%fd4189, %fd4188, %fd50, %fd4187;
	ld.param.f64 	%fd4190, [%rd2437+264];
	fma.rn.f64 	%fd4191, %fd4190, %fd51, %fd4189;
	ld.param.f64 	%fd4192, [%rd2437+272];
	fma.rn.f64 	%fd4193, %fd4192, %fd52, %fd4191;
	ld.param.f64 	%fd4194, [%rd2437+280];
	fma.rn.f64 	%fd4195, %fd4194, %fd53, %fd4193;
	ld.param.f64 	%fd4196, [%rd2437+288];
	fma.rn.f64 	%fd4197, %fd4196, %fd54, %fd4195;
	ld.param.f64 	%fd4198, [%rd2437+296];
	fma.rn.f64 	%fd4199, %fd4198, %fd55, %fd4197;
	ld.param.f64 	%fd4200, [%rd2437+304];
	fma.rn.f64 	%fd4201, %fd4200, %fd56, %fd4199;
	ld.param.f64 	%fd4202, [%rd2437+312];
	fma.rn.f64 	%fd4203, %fd4202, %fd57, %fd4201;
	ld.param.f64 	%fd4204, [%rd2437+320];
	fma.rn.f64 	%fd4205, %fd4204, %fd58, %fd4203;
	ld.param.f64 	%fd4206, [%rd2437+328];
	sub.f64 	%fd4207, %fd4205, %fd4206;
	abs.f64 	%fd4208, %fd4207;
	ld.param.f64 	%fd4209, [%rd2437+1208];
	ld.param.f64 	%fd4210, [%rd2437+336];
	mul.f64 	%fd4211, %fd4209, %fd4210;
	setp.gt.f64 	%p365, %fd4208, %fd4211;
	@%p365 bra 	$L__BB5_92;
	mov.u64 	%rd2439, %rd1119;
	ld.param.f64 	%fd4212, [%rd2439+344];
	fma.rn.f64 	%fd4213, %fd4212, %fd49, 0d0000000000000000;
	ld.param.f64 	%fd4214, [%rd2439+352];
	fma.rn.f64 	%fd4215, %fd4214, %fd50, %fd4213;
	ld.param.f64 	%fd4216, [%rd2439+360];
	fma.rn.f64 	%fd4217, %fd4216, %fd51, %fd4215;
	ld.param.f64 	%fd4218, [%rd2439+368];
	fma.rn.f64 	%fd4219, %fd4218, %fd52, %fd4217;
	ld.param.f64 	%fd4220, [%rd2439+376];
	fma.rn.f64 	%fd4221, %fd4220, %fd53, %fd4219;
	ld.param.f64 	%fd4222, [%rd2439+384];
	fma.rn.f64 	%fd4223, %fd4222, %fd54, %fd4221;
	ld.param.f64 	%fd4224, [%rd2439+392];
	fma.rn.f64 	%fd4225, %fd4224, %fd55, %fd4223;
	ld.param.f64 	%fd4226, [%rd2439+400];
	fma.rn.f64 	%fd4227, %fd4226, %fd56, %fd4225;
	ld.param.f64 	%fd4228, [%rd2439+408];
	fma.rn.f64 	%fd4229, %fd4228, %fd57, %fd4227;
	ld.param.f64 	%fd4230, [%rd2439+416];
	fma.rn.f64 	%fd4231, %fd4230, %fd58, %fd4229;
	ld.param.f64 	%fd4232, [%rd2439+424];
	sub.f64 	%fd4233, %fd4231, %fd4232;
	abs.f64 	%fd4234, %fd4233;
	ld.param.f64 	%fd4235, [%rd2439+1208];
	ld.param.f64 	%fd4236, [%rd2439+432];
	mul.f64 	%fd4237, %fd4235, %fd4236;
	setp.gt.f64 	%p366, %fd4234, %fd4237;
	@%p366 bra 	$L__BB5_92;
	mov.u64 	%rd2441, %rd1119;
	ld.param.f64 	%fd4238, [%rd2441+440];
	fma.rn.f64 	%fd4239, %fd4238, %fd49, 0d0000000000000000;
	ld.param.f64 	%fd4240, [%rd2441+448];
	fma.rn.f64 	%fd4241, %fd4240, %fd50, %fd4239;
	ld.param.f64 	%fd4242, [%rd2441+456];
	fma.rn.f64 	%fd4243, %fd4242, %fd51, %fd4241;
	fma.rn.f64 	%fd4244, %fd29, %fd52, %fd4243;
	fma.rn.f64 	%fd4245, %fd28, %fd53, %fd4244;
	ld.param.f64 	%fd4246, [%rd2441+480];
	fma.rn.f64 	%fd4247, %fd4246, %fd54, %fd4245;
	fma.rn.f64 	%fd4248, %fd27, %fd55, %fd4247;
	fma.rn.f64 	%fd4249, %fd26, %fd56, %fd4248;
	fma.rn.f64 	%fd4250, %fd25, %fd57, %fd4249;
	ld.param.f64 	%fd4251, [%rd2441+512];
	fma.rn.f64 	%fd4252, %fd4251, %fd58, %fd4250;
	ld.param.f64 	%fd4253, [%rd2441+520];
	sub.f64 	%fd4254, %fd4252, %fd4253;
	abs.f64 	%fd4255, %fd4254;
	ld.param.f64 	%fd4256, [%rd2441+1208];
	ld.param.f64 	%fd4257, [%rd2441+528];
	mul.f64 	%fd4258, %fd4256, %fd4257;
	setp.gt.f64 	%p367, %fd4255, %fd4258;
	@%p367 bra 	$L__BB5_92;
	fma.rn.f64 	%fd4259, %fd24, %fd49, 0d0000000000000000;
	mov.u64 	%rd2443, %rd1119;
	ld.param.f64 	%fd4260, [%rd2443+544];
	fma.rn.f64 	%fd4261, %fd4260, %fd50, %fd4259;
	ld.param.f64 	%fd4262, [%rd2443+552];
	fma.rn.f64 	%fd4263, %fd4262, %fd51, %fd4261;
	ld.param.f64 	%fd4264, [%rd2443+560];
	fma.rn.f64 	%fd4265, %fd4264, %fd52, %fd4263;
	ld.param.f64 	%fd4266, [%rd2443+568];
	fma.rn.f64 	%fd4267, %fd4266, %fd53, %fd4265;
	ld.param.f64 	%fd4268, [%rd2443+576];
	fma.rn.f64 	%fd4269, %fd4268, %fd54, %fd4267;
	ld.param.f64 	%fd4270, [%rd2443+584];
	fma.rn.f64 	%fd4271, %fd4270, %fd55, %fd4269;
	ld.param.f64 	%fd4272, [%rd2443+592];
	fma.rn.f64 	%fd4273, %fd4272, %fd56, %fd4271;
	ld.param.f64 	%fd4274, [%rd2443+600];
	fma.rn.f64 	%fd4275, %fd4274, %fd57, %fd4273;
	ld.param.f64 	%fd4276, [%rd2443+608];
	fma.rn.f64 	%fd4277, %fd4276, %fd58, %fd4275;
	ld.param.f64 	%fd4278, [%rd2443+616];
	sub.f64 	%fd4279, %fd4277, %fd4278;
	abs.f64 	%fd4280, %fd4279;
	ld.param.f64 	%fd4281, [%rd2443+1208];
	ld.param.f64 	%fd4282, [%rd2443+624];
	mul.f64 	%fd4283, %fd4281, %fd4282;
	setp.gt.f64 	%p368, %fd4280, %fd4283;
	@%p368 bra 	$L__BB5_92;
	mov.u64 	%rd2445, %rd1119;
	ld.param.f64 	%fd4284, [%rd2445+632];
	fma.rn.f64 	%fd4285, %fd4284, %fd49, 0d0000000000000000;
	ld.param.f64 	%fd4286, [%rd2445+640];
	fma.rn.f64 	%fd4287, %fd4286, %fd50, %fd4285;
	ld.param.f64 	%fd4288, [%rd2445+648];
	fma.rn.f64 	%fd4289, %fd4288, %fd51, %fd4287;
	ld.param.f64 	%fd4290, [%rd2445+656];
	fma.rn.f64 	%fd4291, %fd4290, %fd52, %fd4289;
	ld.param.f64 	%fd4292, [%rd2445+664];
	fma.rn.f64 	%fd4293, %fd4292, %fd53, %fd4291;
	ld.param.f64 	%fd4294, [%rd2445+672];
	fma.rn.f64 	%fd4295, %fd4294, %fd54, %fd4293;
	ld.param.f64 	%fd4296, [%rd2445+680];
	fma.rn.f64 	%fd4297, %fd4296, %fd55, %fd4295;
	ld.param.f64 	%fd4298, [%rd2445+688];
	fma.rn.f64 	%fd4299, %fd4298, %fd56, %fd4297;
	ld.param.f64 	%fd4300, [%rd2445+696];
	fma.rn.f64 	%fd4301, %fd4300, %fd57, %fd4299;
	ld.param.f64 	%fd4302, [%rd2445+704];
	fma.rn.f64 	%fd4303, %fd4302, %fd58, %fd4301;
	ld.param.f64 	%fd4304, [%rd2445+712];
	sub.f64 	%fd4305, %fd4303, %fd4304;
	abs.f64 	%fd4306, %fd4305;
	ld.param.f64 	%fd4307, [%rd2445+1208];
	ld.param.f64 	%fd4308, [%rd2445+720];
	mul.f64 	%fd4309, %fd4307, %fd4308;
	setp.gt.f64 	%p369, %fd4306, %fd4309;
	@%p369 bra 	$L__BB5_92;
	mov.u64 	%rd2447, %rd1119;
	ld.param.f64 	%fd4310, [%rd2447+728];
	fma.rn.f64 	%fd4311, %fd4310, %fd49, 0d0000000000000000;
	ld.param.f64 	%fd4312, [%rd2447+736];
	fma.rn.f64 	%fd4313, %fd4312, %fd50, %fd4311;
	ld.param.f64 	%fd4314, [%rd2447+744];
	fma.rn.f64 	%fd4315, %fd4314, %fd51, %fd4313;
	ld.param.f64 	%fd4316, [%rd2447+752];
	fma.rn.f64 	%fd4317, %fd4316, %fd52, %fd4315;
	ld.param.f64 	%fd4318, [%rd2447+760];
	fma.rn.f64 	%fd4319, %fd4318, %fd53, %fd4317;
	ld.param.f64 	%fd4320, [%rd2447+768];
	fma.rn.f64 	%fd4321, %fd4320, %fd54, %fd4319;
	ld.param.f64 	%fd4322, [%rd2447+776];
	fma.rn.f64 	%fd4323, %fd4322, %fd55, %fd4321;
	ld.param.f64 	%fd4324, [%rd2447+784];
	fma.rn.f64 	%fd4325, %fd4324, %fd56, %fd4323;
	ld.param.f64 	%fd4326, [%rd2447+792];
	fma.rn.f64 	%fd4327, %fd4326, %fd57, %fd4325;
	ld.param.f64 	%fd4328, [%rd2447+800];
	fma.rn.f64 	%fd4329, %fd4328, %fd58, %fd4327;
	ld.param.f64 	%fd4330, [%rd2447+808];
	sub.f64 	%fd4331, %fd4329, %fd4330;
	abs.f64 	%fd4332, %fd4331;
	ld.param.f64 	%fd4333, [%rd2447+1208];
	ld.param.f64 	%fd4334, [%rd2447+816];
	mul.f64 	%fd4335, %fd4333, %fd4334;
	setp.gt.f64 	%p370, %fd4332, %fd4335;
	@%p370 bra 	$L__BB5_92;
	mov.u64 	%rd2449, %rd1119;
	ld.param.f64 	%fd4336, [%rd2449+824];
	fma.rn.f64 	%fd4337, %fd4336, %fd49, 0d0000000000000000;
	ld.param.f64 	%fd4338, [%rd2449+832];
	fma.rn.f64 	%fd4339, %fd4338, %fd50, %fd4337;
	ld.param.f64 	%fd4340, [%rd2449+840];
	fma.rn.f64 	%fd4341, %fd4340, %fd51, %fd4339;
	ld.param.f64 	%fd4342, [%rd2449+848];
	fma.rn.f64 	%fd4343, %fd4342, %fd52, %fd4341;
	ld.param.f64 	%fd4344, [%rd2449+856];
	fma.rn.f64 	%fd4345, %fd4344, %fd53, %fd4343;
	ld.param.f64 	%fd4346, [%rd2449+864];
	fma.rn.f64 	%fd4347, %fd4346, %fd54, %fd4345;
	ld.param.f64 	%fd4348, [%rd2449+872];
	fma.rn.f64 	%fd4349, %fd4348, %fd55, %fd4347;
	ld.param.f64 	%fd4350, [%rd2449+880];
	fma.rn.f64 	%fd4351, %fd4350, %fd56, %fd4349;
	ld.param.f64 	%fd4352, [%rd2449+888];
	fma.rn.f64 	%fd4353, %fd4352, %fd57, %fd4351;
	ld.param.f64 	%fd4354, [%rd2449+896];
	fma.rn.f64 	%fd4355, %fd4354, %fd58, %fd4353;
	ld.param.f64 	%fd4356, [%rd2449+904];
	sub.f64 	%fd4357, %fd4355, %fd4356;
	abs.f64 	%fd4358, %fd4357;
	ld.param.f64 	%fd4359, [%rd2449+1208];
	ld.param.f64 	%fd4360, [%rd2449+912];
	mul.f64 	%fd4361, %fd4359, %fd4360;
	setp.gt.f64 	%p371, %fd4358, %fd4361;
	@%p371 bra 	$L__BB5_92;
	mov.u64 	%rd2451, %rd1119;
	ld.param.f64 	%fd4362, [%rd2451+920];
	fma.rn.f64 	%fd4363, %fd4362, %fd49, 0d0000000000000000;
	ld.param.f64 	%fd4364, [%rd2451+928];
	fma.rn.f64 	%fd4365, %fd4364, %fd50, %fd4363;
	ld.param.f64 	%fd4366, [%rd2451+936];
	fma.rn.f64 	%fd4367, %fd4366, %fd51, %fd4365;
	ld.param.f64 	%fd4368, [%rd2451+944];
	fma.rn.f64 	%fd4369, %fd4368, %fd52, %fd4367;
	ld.param.f64 	%fd4370, [%rd2451+952];
	fma.rn.f64 	%fd4371, %fd4370, %fd53, %fd4369;
	ld.param.f64 	%fd4372, [%rd2451+960];
	fma.rn.f64 	%fd4373, %fd4372, %fd54, %fd4371;
	ld.param.f64 	%fd4374, [%rd2451+968];
	fma.rn.f64 	%fd4375, %fd4374, %fd55, %fd4373;
	fma.rn.f64 	%fd4376, %fd21, %fd56, %fd4375;
	fma.rn.f64 	%fd4377, %fd20, %fd57, %fd4376;
	fma.rn.f64 	%fd4378, %fd19, %fd58, %fd4377;
	sub.f64 	%fd4379, %fd4378, %fd18;
	abs.f64 	%fd4380, %fd4379;
	ld.param.f64 	%fd4381, [%rd2451+1208];
	ld.param.f64 	%fd4382, [%rd2451+1008];
	mul.f64 	%fd4383, %fd4381, %fd4382;
	setp.gt.f64 	%p372, %fd4380, %fd4383;
	@%p372 bra 	$L__BB5_92;
	fma.rn.f64 	%fd4384, %fd17, %fd49, 0d0000000000000000;
	fma.rn.f64 	%fd4385, %fd16, %fd50, %fd4384;
	fma.rn.f64 	%fd4386, %fd15, %fd51, %fd4385;
	mov.u64 	%rd2453, %rd1119;
	ld.param.f64 	%fd4387, [%rd2453+1040];
	fma.rn.f64 	%fd4388, %fd4387, %fd52, %fd4386;
	fma.rn.f64 	%fd4389, %fd14, %fd53, %fd4388;
	fma.rn.f64 	%fd4390, %fd13, %fd54, %fd4389;
	fma.rn.f64 	%fd4391, %fd12, %fd55, %fd4390;
	fma.rn.f64 	%fd4392, %fd11, %fd56, %fd4391;
	ld.param.f64 	%fd4393, [%rd2453+1080];
	fma.rn.f64 	%fd4394, %fd4393, %fd57, %fd4392;
	fma.rn.f64 	%fd4395, %fd10, %fd58, %fd4394;
	sub.f64 	%fd4396, %fd4395, %fd9;
	abs.f64 	%fd4397, %fd4396;
	ld.param.f64 	%fd4398, [%rd2453+1208];
	ld.param.f64 	%fd4399, [%rd2453+1104];
	mul.f64 	%fd4400, %fd4398, %fd4399;
	setp.gt.f64 	%p373, %fd4397, %fd4400;
	@%p373 bra 	$L__BB5_92;
	fma.rn.f64 	%fd4401, %fd8, %fd49, 0d0000000000000000;
	fma.rn.f64 	%fd4402, %fd7, %fd50, %fd4401;
	mov.u64 	%rd2455, %rd1119;
	ld.param.f64 	%fd4403, [%rd2455+1128];
	fma.rn.f64 	%fd4404, %fd4403, %fd51, %fd4402;
	fma.rn.f64 	%fd4405, %fd6, %fd52, %fd4404;
	ld.param.f64 	%fd4406, [%rd2455+1144];
	fma.rn.f64 	%fd4407, %fd4406, %fd53, %fd4405;
	ld.param.f64 	%fd4408, [%rd2455+1152];
	fma.rn.f64 	%fd4409, %fd4408, %fd54, %fd4407;
	ld.param.f64 	%fd4410, [%rd2455+1160];
	fma.rn.f64 	%fd4411, %fd4410, %fd55, %fd4409;
	ld.param.f64 	%fd4412, [%rd2455+1168];
	fma.rn.f64 	%fd4413, %fd4412, %fd56, %fd4411;
	ld.param.f64 	%fd4414, [%rd2455+1176];
	fma.rn.f64 	%fd4415, %fd4414, %fd57, %fd4413;
	ld.param.f64 	%fd4416, [%rd2455+1184];
	fma.rn.f64 	%fd4417, %fd4416, %fd58, %fd4415;
	sub.f64 	%fd4418, %fd4417, %fd2;
	abs.f64 	%fd4419, %fd4418;
	ld.param.f64 	%fd4420, [%rd2455+1208];
	ld.param.f64 	%fd4421, [%rd2455+1200];
	mul.f64 	%fd4422, %fd4420, %fd4421;
	setp.gt.f64 	%p374, %fd4419, %fd4422;
	@%p374 bra 	$L__BB5_92;
	mov.b64 	%rd2614, 1;
$L__BB5_92:
	add.s64 	%rd2615, %rd2614, %rd2615;
	add.s32 	%r1203, %r1203, 512;
	add.s64 	%rd2593, %rd2593, 512;
	setp.lt.s32 	%p375, %r1203, %r1;
	@%p375 bra 	$L__BB5_50;
$L__BB5_93:
	ld.param.u64 	%rd2568, [_ZN3cub18CUB_300001_SM_10006detail6reduce28DeviceReduceSingleTileKernelINS2_10policy_hubIlyN4cuda3std3__44plusIlEEE10Policy1000EN6thrust24THRUST_300001_SM_1000_NS18transform_iteratorI18GridPointValidatorNSD_17counting_iteratorIyNSD_11use_defaultESH_SH_EEllEEPlyS9_llNS7_10__identityEEEvT0_T1_T2_T3_T4_T6__param_2];
	setp.lt.s64 	%p376, %rd2568, 512;
	@%p376 bra 	$L__BB5_98;
	// begin inline asm
	mov.u32 %r1145, %laneid;
	// end inline asm
	mov.b64 	{%r1147, %r1152}, %rd2615;
	mov.b32 	%r1153, 1;
	mov.b32 	%r1194, 31;
	mov.b32 	%r1195, -1;
	// begin inline asm
	shfl.sync.down.b32 %r1146, %r1147, %r1153, %r1194, %r1195;
	// end inline asm
	// begin inline asm
	shfl.sync.down.b32 %r1151, %r1152, %r1153, %r1194, %r1195;
	// end inline asm
	mov.b64 	%rd2515, {%r1146, %r1151};
	setp.gt.s32 	%p400, %r1145, 30;
	selp.b64 	%rd2516, 0, %rd2515, %p400;
	add.s64 	%rd2517, %rd2516, %rd2615;
	mov.b64 	{%r1157, %r1162}, %rd2517;
	mov.b32 	%r1163, 2;
	// begin inline asm
	shfl.sync.down.b32 %r1156, %r1157, %r1163, %r1194, %r1195;
	// end inline asm
	// begin inline asm
	shfl.sync.down.b32 %r1161, %r1162, %r1163, %r1194, %r1195;
	// end inline asm
	mov.b64 	%rd2518, {%r1156, %r1161};
	setp.gt.s32 	%p401, %r1145, 29;
	selp.b64 	%rd2519, 0, %rd2518, %p401;
	add.s64 	%rd2520, %rd2519, %rd2517;
	mov.b64 	{%r1167, %r1172}, %rd2520;
	mov.b32 	%r1173, 4;
	// begin inline asm
	shfl.sync.down.b32 %r1166, %r1167, %r1173, %r1194, %r1195;
	// end inline asm
	// begin inline asm
	shfl.sync.down.b32 %r1171, %r1172, %r1173, %r1194, %r1195;
	// end inline asm
	mov.b64 	%rd2521, {%r1166, %r1171};
	setp.gt.s32 	%p402, %r1145, 27;
	selp.b64 	%rd2522, 0, %rd2521, %p402;
	add.s64 	%rd2523, %rd2522, %rd2520;
	mov.b64 	{%r1177, %r1182}, %rd2523;
	mov.b32 	%r1183, 8;
	// begin inline asm
	shfl.sync.down.b32 %r1176, %r1177, %r1183, %r1194, %r1195;
	// end inline asm
	// begin inline asm
	shfl.sync.down.b32 %r1181, %r1182, %r1183, %r1194, %r1195;
	// end inline asm
	mov.b64 	%rd2524, {%r1176, %r1181};
	setp.gt.s32 	%p403, %r1145, 23;
	selp.b64 	%rd2525, 0, %rd2524, %p403;
	add.s64 	%rd2526, %rd2525, %rd2523;
	mov.b64 	{%r1187, %r1192}, %rd2526;
	mov.b32 	%r1193, 16;
	// begin inline asm
	shfl.sync.down.b32 %r1186, %r1187, %r1193, %r1194, %r1195;
	// end inline asm
	// begin inline asm
	shfl.sync.down.b32 %r1191, %r1192, %r1193, %r1194, %r1195;
	// end inline asm
	mov.b64 	%rd2527, {%r1186, %r1191};
	setp.gt.s32 	%p404, %r1145, 15;
	selp.b64 	%rd2528, 0, %rd2527, %p404;
	add.s64 	%rd2923, %rd2528, %rd2526;
	setp.ne.s32 	%p405, %r1145, 0;
	@%p405 bra 	$L__BB5_96;
	shr.u32 	%r1196, %r2, 2;
	and.b32  	%r1197, %r1196, 248;
	mov.u32 	%r1198, _ZZN3cub18CUB_300001_SM_10006detail6reduce28DeviceReduceSingleTileKernelINS2_10policy_hubIlyN4cuda3std3__44plusIlEEE10Policy1000EN6thrust24THRUST_300001_SM_1000_NS18transform_iteratorI18GridPointValidatorNSD_17counting_iteratorIyNSD_11use_defaultESH_SH_EEllEEPlyS9_llNS7_10__identityEEEvT0_T1_T2_T3_T4_T6_E12temp_storage;
	add.s32 	%r1199, %r1198, %r1197;
	st.shared.u64 	[%r1199+16], %rd2923;
$L__BB5_96:
	bar.sync 	0;
	setp.ne.s32 	%p406, %r2, 0;
	@%p406 bra 	$L__BB5_744;
	ld.shared.u64 	%rd2529, [_ZZN3cub18CUB_300001_SM_10006detail6reduce28DeviceReduceSingleTileKernelINS2_10policy_hubIlyN4cuda3std3__44plusIlEEE10Policy1000EN6thrust24THRUST_300001_SM_1000_NS18transform_iteratorI18GridPointValidatorNSD_17counting_iteratorIyNSD_11use_defaultESH_SH_EEllEEPlyS9_llNS7_10__identityEEEvT0_T1_T2_T3_T4_T6_E12temp_storage+24];
	add.s64 	%rd2530, %rd2529, %rd2923;
	ld.shared.u64 	%rd2531, [_ZZN3cub18CUB_300001_SM_10006detail6reduce28DeviceReduceSingleTileKernelINS2_10policy_hubIlyN4cuda3std3__44plusIlEEE10Policy1000EN6thrust24THRUST_300001_SM_1000_NS18transform_iteratorI18GridPointValidatorNSD_17counting_iteratorIyNSD_11use_defaultESH_SH_EEllEEPlyS9_llNS7_10__identityEEEvT0_T1_T2_T3_T4_T6_E12temp_storage+32];
	add.s64 	%rd2532, %rd2530, %rd2531;
	ld.shared.u64 	%rd2533, [_ZZN3cub18CUB_300001_SM_10006detail6reduce28DeviceReduceSingleTileKernelINS2_10policy_hubIlyN4cuda3std3__44plusIlEEE10Policy1000EN6thrust24THRUST_300001_SM_1000_NS18transform_iteratorI18GridPointValidatorNSD_17counting_iteratorIyNSD_11use_defaultESH_SH_EEllEEPlyS9_llNS7_10__identityEEEvT0_T1_T2_T3_T4_T6_E12temp_storage+40];
	add.s64 	%rd2534, %rd2532, %rd2533;
	ld.shared.u64 	%rd2535, [_ZZN3cub18CUB_300001_SM_10006detail6reduce28DeviceReduceSingleTileKernelINS2_10policy_hubIlyN4cuda3std3__44plusIlEEE10Policy1000EN6thrust24THRUST_300001_SM_1000_NS18transform_iteratorI18GridPointValidatorNSD_17counting_iteratorIyNSD_11use_defaultESH_SH_EEllEEPlyS9_llNS7_10__identityEEEvT0_T1_T2_T3_T4_T6_E12temp_storage+48];
	add.s64 	%rd2536, %rd2534, %rd2535;
	ld.shared.u64 	%rd2537, [_ZZN3cub18CUB_300001_SM_10006detail6reduce28DeviceReduceSingleTileKernelINS2_10policy_hubIlyN4cuda3std3__44plusIlEEE10Policy1000EN6thrust24THRUST_300001_SM_1000_NS18transform_iteratorI18GridPointValidatorNSD_17counting_iteratorIyNSD_11use_defaultESH_SH_EEllEEPlyS9_llNS7_10__identityEEEvT0_T1_T2_T3_T4_T6_E12temp_storage+56];
	add.s64 	%rd2538, %rd2536, %rd2537;
	ld.shared.u64 	%rd2539, [_ZZN3cub18CUB_300001_SM_10006detail6reduce28DeviceReduceSingleTileKernelINS2_10policy_hubIlyN4cuda3std3__44plusIlEEE10Policy1000EN6thrust24THRUST_300001_SM_1000_NS18transform_iteratorI18GridPointValidatorNSD_17counting_iteratorIyNSD_11use_defaultESH_SH_EEllEEPlyS9_llNS7_10__identityEEEvT0_T1_T2_T3_T4_T6_E12temp_storage+64];
	add.s64 	%rd2540, %rd2538, %rd2539;
	ld.shared.u64 	%rd2541, [_ZZN3cub18CUB_300001_SM_10006detail6reduce28DeviceReduceSingleTileKernelINS2_10policy_hubIlyN4cuda3std3__44plusIlEEE10Policy1000EN6thrust24THRUST_300001_SM_1000_NS18transform_iteratorI18GridPointValidatorNSD_17counting_iteratorIyNSD_11use_defaultESH_SH_EEllEEPlyS9_llNS7_10__identityEEEvT0_T1_T2_T3_T4_T6_E12temp_storage+72];
	add.s64 	%rd2542, %rd2540, %rd2541;
	ld.shared.u64 	%rd2543, [_ZZN3cub18CUB_300001_SM_10006detail6reduce28DeviceReduceSingleTileKernelINS2_10policy_hubIlyN4cuda3std3__44plusIlEEE10Policy1000EN6thrust24THRUST_300001_SM_1000_NS18transform_iteratorI18GridPointValidatorNSD_17counting_iteratorIyNSD_11use_defaultESH_SH_EEllEEPlyS9_llNS7_10__identityEEEvT0_T1_T2_T3_T4_T6_E12temp_storage+80];
	add.s64 	%rd2544, %rd2542, %rd2543;
	ld.shared.u64 	%rd2545, [_ZZN3cub18CUB_300001_SM_10006detail6reduce28DeviceReduceSingleTileKernelINS2_10policy_hubIlyN4cuda3std3__44plusIlEEE10Policy1000EN6thrust24THRUST_300001_SM_1000_NS18transform_iteratorI18GridPointValidatorNSD_17counting_iteratorIyNSD_11use_defaultESH_SH_EEllEEPlyS9_llNS7_10__identityEEEvT0_T1_T2_T3_T4_T6_E12temp_storage+88];
	add.s64 	%rd2546, %rd2544, %rd2545;
	ld.shared.u64 	%rd2547, [_ZZN3cub18CUB_300001_SM_10006detail6reduce28DeviceReduceSingleTileKernelINS2_10policy_hubIlyN4cuda3std3__44plusIlEEE10Policy1000EN6thrust24THRUST_300001_SM_1000_NS18transform_iteratorI18GridPointValidatorNSD_17counting_iteratorIyNSD_11use_defaultESH_SH_EEllEEPlyS9_llNS7_10__identityEEEvT0_T1_T2_T3_T4_T6_E12temp_storage+96];
	add.s64 	%rd2548, %rd2546, %rd2547;
	ld.shared.u64 	%rd2549, [_ZZN3cub18CUB_300001_SM_10006detail6reduce28DeviceReduceSingleTileKernelINS2_10policy_hubIlyN4cuda3std3__44plusIlEEE10Policy1000EN6thrust24THRUST_300001_SM_1000_NS18transform_iteratorI18GridPointValidatorNSD_17counting_iteratorIyNSD_11use_defaultESH_SH_EEllEEPlyS9_llNS7_10__identityEEEvT0_T1_T2_T3_T4_T6_E12temp_storage+104];
	add.s64 	%rd2550, %rd2548, %rd2549;
	ld.shared.u64 	%rd2551, [_ZZN3cub18CUB_300001_SM_10006detail6reduce28DeviceReduceSingleTileKernelINS2_10policy_hubIlyN4cuda3std3__44plusIlEEE10Policy1000EN6thrust24THRUST_300001_SM_1000_NS18transform_iteratorI18GridPointValidatorNSD_17counting_iteratorIyNSD_11use_defaultESH_SH_EEllEEPlyS9_llNS7_10__identityEEEvT0_T1_T2_T3_T4_T6_E12temp_storage+112];
	add.s64 	%rd2552, %rd2550, %rd2551;
	ld.shared.u64 	%rd2553, [_ZZN3cub18CUB_300001_SM_10006detail6reduce28DeviceReduceSingleTileKernelINS2_10policy_hubIlyN4cuda3std3__44plusIlEEE10Policy1000EN6thrust24THRUST_300001_SM_1000_NS18transform_iteratorI18GridPointValidatorNSD_17counting_iteratorIyNSD_11use_defaultESH_SH_EEllEEPlyS9_llNS7_10__identityEEEvT0_T1_T2_T3_T4_T6_E12temp_storage+120];
	add.s64 	%rd2554, %rd2552, %rd2553;
	ld.shared.u64 	%rd2555, [_ZZN3cub18CUB_300001_SM_10006detail6reduce28DeviceReduceSingleTileKernelINS2_10policy_hubIlyN4cuda3std3__44plusIlEEE10Policy1000EN6thrust24THRUST_300001_SM_1000_NS18transform_iteratorI18GridPointValidatorNSD_17counting_iteratorIyNSD_11use_defaultESH_SH_EEllEEPlyS9_llNS7_10__identityEEEvT0_T1_T2_T3_T4_T6_E12temp_storage+128];
	add.s64 	%rd2556, %rd2554, %rd2555;
	ld.shared.u64 	%rd2557, [_ZZN3cub18CUB_300001_SM_10006detail6reduce28DeviceReduceSingleTileKernelINS2_10policy_hubIlyN4cuda3std3__44plusIlEEE10Policy1000EN6thrust24THRUST_300001_SM_1000_NS18transform_iteratorI18GridPointValidatorNSD_17counting_iteratorIyNSD_11use_defaultESH_SH_EEllEEPlyS9_llNS7_10__identityEEEvT0_T1_T2_T3_T4_T6_E12temp_storage+136];
	add.s64 	%rd2923, %rd2556, %rd2557;
	bra.uni 	$L__BB5_744;
$L__BB5_98:
	// begin inline asm
	mov.u32 %r1082, %laneid;
	// end inline asm
	and.b32  	%r1133, %r2, 992;
	add.s32 	%r1134, %r1133, 32;
	setp.gt.s32 	%p377, %r1134, %r1;
	not.b32 	%r1135, %r1133;
	add.s32 	%r1136, %r1, %r1135;
	selp.b32 	%r1131, %r1136, 31, %p377;
	mov.b64 	{%r1084, %r1089}, %rd2615;
	mov.b32 	%r1090, 1;
	mov.b32 	%r1132, -1;
	// begin inline asm
	shfl.sync.down.b32 %r1083, %r1084, %r1090, %r1131, %r1132;
	// end inline asm
	// begin inline asm
	shfl.sync.down.b32 %r1088, %r1089, %r1090, %r1131, %r1132;
	// end inline asm
	mov.b64 	%rd2457, {%r1083, %r1088};
	setp.lt.s32 	%p378, %r1082, %r1131;
	selp.b64 	%rd2458, %rd2457, 0, %p378;
	add.s64 	%rd2459, %rd2458, %rd2615;
	mov.b64 	{%r1094, %r1099}, %rd2459;
	mov.b32 	%r1100, 2;
	// begin inline asm
	shfl.sync.down.b32 %r1093, %r1094, %r1100, %r1131, %r1132;
	// end inline asm
	// begin inline asm
	shfl.sync.down.b32 %r1098, %r1099, %r1100, %r1131, %r1132;
	// end inline asm
	mov.b64 	%rd2460, {%r1093, %r1098};
	add.s32 	%r1137, %r1082, 2;
	setp.gt.s32 	%p379, %r1137, %r1131;
	selp.b64 	%rd2461, 0, %rd2460, %p379;
	add.s64 	%rd2462, %rd2461, %rd2459;
	mov.b64 	{%r1104, %r1109}, %rd2462;
	mov.b32 	%r1110, 4;
	// begin inline asm
	shfl.sync.down.b32 %r1103, %r1104, %r1110, %r1131, %r1132;
	// end inline asm
	// begin inline asm
	shfl.sync.down.b32 %r1108, %r1109, %r1110, %r1131, %r1132;
	// end inline asm
	mov.b64 	%rd2463, {%r1103, %r1108};
	add.s32 	%r1138, %r1082, 4;
	setp.gt.s32 	%p380, %r1138, %r1131;
	selp.b64 	%rd2464, 0, %rd2463, %p380;
	add.s64 	%rd2465, %rd2464, %rd2462;
	mov.b64 	{%r1114, %r1119}, %rd2465;
	mov.b32 	%r1120, 8;
	// begin inline asm
	shfl.sync.down.b32 %r1113, %r1114, %r1120, %r1131, %r1132;
	// end inline asm
	// begin inline asm
	shfl.sync.down.b32 %r1118, %r1119, %r1120, %r1131, %r1132;
	// end inline asm
	mov.b64 	%rd2466, {%r1113, %r1118};
	add.s32 	%r1139, %r1082, 8;
	setp.gt.s32 	%p381, %r1139, %r1131;
	selp.b64 	%rd2467, 0, %rd2466, %p381;
	add.s64 	%rd2468, %rd2467, %rd2465;
	mov.b64 	{%r1124, %r1129}, %rd2468;
	mov.b32 	%r1130, 16;
	// begin inline asm
	shfl.sync.down.b32 %r1123, %r1124, %r1130, %r1131, %r1132;
	// end inline asm
	// begin inline asm
	shfl.sync.down.b32 %r1128, %r1129, %r1130, %r1131, %r1132;
	// end inline asm
	mov.b64 	%rd2469, {%r1123, %r1128};
	add.s32 	%r1140, %r1082, 16;
	setp.gt.s32 	%p382, %r1140, %r1131;
	selp.b64 	%rd2470, 0, %rd2469, %p382;
	add.s64 	%rd2923, %rd2470, %rd2468;
	setp.ne.s32 	%p383, %r1082, 0;
	@%p383 bra 	$L__BB5_100;
	shr.u32 	%r1141, %r2, 2;
	and.b32  	%r1142, %r1141, 248;
	mov.u32 	%r1143, _ZZN3cub18CUB_300001_SM_10006detail6reduce28DeviceReduceSingleTileKernelINS2_10policy_hubIlyN4cuda3std3__44plusIlEEE10Policy1000EN6thrust24THRUST_300001_SM_1000_NS18transform_iteratorI18GridPointValidatorNSD_17counting_iteratorIyNSD_11use_defaultESH_SH_EEllEEPlyS9_llNS7_10__identityEEEvT0_T1_T2_T3_T4_T6_E12temp_storage;
	add.s32 	%r1144, %r1143, %r1142;
	st.shared.u64 	[%r1144+16], %rd2923;
$L__BB5_100:
	bar.sync 	0;
	setp.ne.s32 	%p384, %r2, 0;
	@%p384 bra 	$L__BB5_744;
	ld.param.u64 	%rd2569, [_ZN3cub18CUB_300001_SM_10006detail6reduce28DeviceReduceSingleTileKernelINS2_10policy_hubIlyN4cuda3std3__44plusIlEEE10Policy1000EN6thrust24THRUST_300001_SM_1000_NS18transform_iteratorI18GridPointValidatorNSD_17counting_iteratorIyNSD_11use_defaultESH_SH_EEllEEPlyS9_llNS7_10__identityEEEvT0_T1_T2_T3_T4_T6__param_2];
	setp.gt.s64 	%p385, %rd2569, 32;
	ld.shared.u64 	%rd2471, [_ZZN3cub18CUB_300001_SM_10006detail6reduce28DeviceReduceSingleTileKernelINS2_10policy_hubIlyN4cuda3std3__44plusIlEEE10Policy1000EN6thrust24THRUST_300001_SM_1000_NS18transform_iteratorI18GridPointValidatorNSD_17counting_iteratorIyNSD_11use_defaultESH_SH_EEllEEPlyS9_llNS7_10__identityEEEvT0_T1_T2_T3_T4_T6_E12temp_storage+24];
	selp.b64 	%rd2472, %rd2471, 0, %p385;
	add.s64 	%rd2473, %rd2472, %rd2923;
	setp.gt.s64 	%p386, %rd2569, 64;
	ld.shared.u64 	%rd2474, [_ZZN3cub18CUB_300001_SM_10006detail6reduce28DeviceReduceSingleTileKernelINS2_10policy_hubIlyN4cuda3std3__44plusIlEEE10Policy1000EN6thrust24THRUST_300001_SM_1000_NS18transform_iteratorI18GridPointValidatorNSD_17counting_iteratorIyNSD_11use_defaultESH_SH_EEllEEPlyS9_llNS7_10__identityEEEvT0_T1_T2_T3_T4_T6_E12temp_storage+32];
	selp.b64 	%rd2475, %rd2474, 0, %p386;
	add.s64 	%rd2476, %rd2473, %rd2475;
	setp.gt.s64 	%p387, %rd2569, 96;
	ld.shared.u64 	%rd2477, [_ZZN3cub18CUB_300001_SM_10006detail6reduce28DeviceReduceSingleTileKernelINS2_10policy_hubIlyN4cuda3std3__44plusIlEEE10Policy1000EN6thrust24THRUST_300001_SM_1000_NS18transform_iteratorI18GridPointValidatorNSD_17counting_iteratorIyNSD_11use_defaultESH_SH_EEllEEPlyS9_llNS7_10__identityEEEvT0_T1_T2_T3_T4_T6_E12temp_storage+40];
	selp.b64 	%rd2478, %rd2477, 0, %p387;
	add.s64 	%rd2479, %rd2476, %rd2478;
	setp.gt.s64 	%p388, %rd2569, 128;
	ld.shared.u64 	%rd2480, [_ZZN3cub18CUB_300001_SM_10006detail6reduce28DeviceReduceSingleTileKernelINS2_10policy_hubIlyN4cuda3std3__44plusIlEEE10Policy1000EN6thrust24THRUST_300001_SM_1000_NS18transform_iteratorI18GridPointValidatorNSD_17counting_iteratorIyNSD_11use_defaultESH_SH_EEllEEPlyS9_llNS7_10__identityEEEvT0_T1_T2_T3_T4_T6_E12temp_storage+48];
	selp.b64 	%rd2481, %rd2480, 0, %p388;
	add.s64 	%rd2482, %rd2479, %rd2481;
	setp.gt.s64 	%p389, %rd2569, 160;
	ld.shared.u64 	%rd2483, [_ZZN3cub18CUB_300001_SM_10006detail6reduce28DeviceReduceSingleTileKernelINS2_10policy_hubIlyN4cuda3std3__44plusIlEEE10Policy1000EN6thrust24THRUST_300001_SM_1000_NS18transform_iteratorI18GridPointValidatorNSD_17counting_iteratorIyNSD_11use_defaultESH_SH_EEllEEPlyS9_llNS7_10__identityEEEvT0_T1_T2_T3_T4_T6_E12temp_storage+56];
	selp.b64 	%rd2484, %rd2483, 0, %p389;
	add.s64 	%rd2485, %rd2482, %rd2484;
	setp.gt.s64 	%p390, %rd2569, 192;
	ld.shared.u64 	%rd2486, [_ZZN3cub18CUB_300001_SM_10006detail6reduce28DeviceReduceSingleTileKernelINS2_10policy_hubIlyN4cuda3std3__44plusIlEEE10Policy1000EN6thrust24THRUST_300001_SM_1000_NS18transform_iteratorI18GridPointValidatorNSD_17counting_iteratorIyNSD_11use_defaultESH_SH_EEllEEPlyS9_llNS7_10__identityEEEvT0_T1_T2_T3_T4_T6_E12temp_storage+64];
	selp.b64 	%rd2487, %rd2486, 0, %p390;
	add.s64 	%rd2488, %rd2485, %rd2487;
	setp.gt.s64 	%p391, %rd2569, 224;
	ld.shared.u64 	%rd2489, [_ZZN3cub18CUB_300001_SM_10006detail6reduce28DeviceReduceSingleTileKernelINS2_10policy_hubIlyN4cuda3std3__44plusIlEEE10Policy1000EN6thrust24THRUST_300001_SM_1000_NS18transform_iteratorI18GridPointValidatorNSD_17counting_iteratorIyNSD_11use_defaultESH_SH_EEllEEPlyS9_llNS7_10__identityEEEvT0_T1_T2_T3_T4_T6_E12temp_storage+72];
	selp.b64 	%rd2490, %rd2489, 0, %p391;
	add.s64 	%rd2491, %rd2488, %rd2490;
	setp.gt.s64 	%p392, %rd2569, 256;
	ld.shared.u64 	%rd2492, [_ZZN3cub18CUB_300001_SM_10006detail6reduce28DeviceReduceSingleTileKernelINS2_10policy_hubIlyN4cuda3std3__44plusIlEEE10Policy1000EN6thrust24THRUST_300001_SM_1000_NS18transform_iteratorI18GridPointValidatorNSD_17counting_iteratorIyNSD_11use_defaultESH_SH_EEllEEPlyS9_llNS7_10__identityEEEvT0_T1_T2_T3_T4_T6_E12temp_storage+80];
	selp.b64 	%rd2493, %rd2492, 0, %p392;
	add.s64 	%rd2494, %rd2491, %rd2493;
	setp.gt.s64 	%p393, %rd2569, 288;
	ld.shared.u64 	%rd2495, [_ZZN3cub18CUB_300001_SM_10006detail6reduce28DeviceReduceSingleTileKernelINS2_10policy_hubIlyN4cuda3std3__44plusIlEEE10Policy1000EN6thrust24THRUST_300001_SM_1000_NS18transform_iteratorI18GridPointValidatorNSD_17counting_iteratorIyNSD_11use_defaultESH_SH_EEllEEPlyS9_llNS7_10__identityEEEvT0_T1_T2_T3_T4_T6_E12temp_storage+88];
	selp.b64 	%rd2496, %rd2495, 0, %p393;
	add.s64 	%rd2497, %rd2494, %rd2496;
	setp.gt.s64 	%p394, %rd2569, 320;
	ld.shared.u64 	%rd2498, [_ZZN3cub18CUB_300001_SM_10006detail6reduce28DeviceReduceSingleTileKernelINS2_10policy_hubIlyN4cuda3std3__44plusIlEEE10Policy1000EN6thrust24THRUST_300001_SM_1000_NS18transform_iteratorI18GridPointValidatorNSD_17counting_iteratorIyNSD_11use_defaultESH_SH_EEllEEPlyS9_llNS7_10__identityEEEvT0_T1_T2_T3_T4_T6_E12temp_storage+96];
	selp.b64 	%rd2499, %rd2498, 0, %p394;
	add.s64 	%rd2500, %rd2497, %rd2499;
	setp.gt.s64 	%p395, %rd2569, 352;
	ld.shared.u64 	%rd2501, [_ZZN3cub18CUB_300001_SM_10006detail6reduce28DeviceReduceSingleTileKernelINS2_10policy_hubIlyN4cuda3std3__44plusIlEEE10Policy1000EN6thrust24THRUST_300001_SM_1000_NS18transform_iteratorI18GridPointValidatorNSD_17counting_iteratorIyNSD_11use_defaultESH_SH_EEllEEPlyS9_llNS7_10__identityEEEvT0_T1_T2_T3_T4_T6_E12temp_storage+104];
	selp.b64 	%rd2502, %rd2501, 0, %p395;
	add.s64 	%rd2503, %rd2500, %rd2502;
	setp.gt.s64 	%p396, %rd2569, 384;
	ld.shared.u64 	%rd2504, [_ZZN3cub18CUB_300001_SM_10006detail6reduce28DeviceReduceSingleTileKernelINS2_10policy_hubIlyN4cuda3std3__44plusIlEEE10Policy1000EN6thrust24THRUST_300001_SM_1000_NS18transform_iteratorI18GridPointValidatorNSD_17counting_iteratorIyNSD_11use_defaultESH_SH_EEllEEPlyS9_llNS7_10__identityEEEvT0_T1_T2_T3_T4_T6_E12temp_storage+112];
	selp.b64 	%rd2505, %rd2504, 0, %p396;
	add.s64 	%rd2506, %rd2503, %rd2505;
	setp.gt.s64 	%p397, %rd2569, 416;
	ld.shared.u64 	%rd2507, [_ZZN3cub18CUB_300001_SM_10006detail6reduce28DeviceReduceSingleTileKernelINS2_10policy_hubIlyN4cuda3std3__44plusIlEEE10Policy1000EN6thrust24THRUST_300001_SM_1000_NS18transform_iteratorI18GridPointValidatorNSD_17counting_iteratorIyNSD_11use_defaultESH_SH_EEllEEPlyS9_llNS7_10__identityEEEvT0_T1_T2_T3_T4_T6_E12temp_storage+120];
	selp.b64 	%rd2508, %rd2507, 0, %p397;
	add.s64 	%rd2509, %rd2506, %rd2508;
	setp.gt.s64 	%p398, %rd2569, 448;
	ld.shared.u64 	%rd2510, [_ZZN3cub18CUB_300001_SM_10006detail6reduce28DeviceReduceSingleTileKernelINS2_10policy_hubIlyN4cuda3std3__44plusIlEEE10Policy1000EN6thrust24THRUST_300001_SM_1000_NS18transform_iteratorI18GridPointValidatorNSD_17counting_iteratorIyNSD_11use_defaultESH_SH_EEllEEPlyS9_llNS7_10__identityEEEvT0_T1_T2_T3_T4_T6_E12temp_storage+128];
	selp.b64 	%rd2511, %rd2510, 0, %p398;
	add.s64 	%rd2512, %rd2509, %rd2511;
	setp.gt.s64 	%p399, %rd2569, 480;
	ld.shared.u64 	%rd2513, [_ZZN3cub18CUB_300001_SM_10006detail6reduce28DeviceReduceSingleTileKernelINS2_10policy_hubIlyN4cuda3std3__44plusIlEEE10Policy1000EN6thrust24THRUST_300001_SM_1000_NS18transform_iteratorI18GridPointValidatorNSD_17counting_iteratorIyNSD_11use_defaultESH_SH_EEllEEPlyS9_llNS7_10__identityEEEvT0_T1_T2_T3_T4_T6_E12temp_storage+136];
	selp.b64 	%rd2514, %rd2513, 0, %p399;
	add.s64 	%rd2923, %rd2512, %rd2514;
	bra.uni 	$L__BB5_744;
$L__BB5_102:
	mov.u32 	%r165, %tid.x;
	cvt.u64.u32 	%rd1125, %r165;
	mov.u64 	%rd1126, %rd1119;
	ld.param.u64 	%rd1127, [%rd1126];
	add.s64 	%rd1128, %rd1127, %rd1125;
	ld.param.u64 	%rd1129, [%rd1126+1256];
	setp.ge.u64 	%p3, %rd1128, %rd1129;
	mov.b64 	%rd2635, 0;
	@%p3 bra 	$L__BB5_144;
	mov.u64 	%rd1130, %rd1119;
	ld.param.s32 	%rd156, [%rd1130+1252];
	mov.u32 	%r166, %tid.x;
	cvt.u64.u32 	%rd1131, %r166;
	ld.param.u64 	%rd1132, [%rd1130];
	add.s64 	%rd1133, %rd1132, %rd1131;
	or.b64  	%rd1134, %rd1133, %rd156;
	and.b64  	%rd1135, %rd1134, -4294967296;
	setp.ne.s64 	%p4, %rd1135, 0;
	@%p4 bra 	$L__BB5_105;
	cvt.u32.u64 	%r168, %rd156;
	mov.u64 	%rd1142, %rd1119;
	ld.param.u64 	%rd1143, [%rd1142];
	cvt.u32.u64 	%r170, %rd1131;
	cvt.u32.u64 	%r171, %rd1143;
	add.s32 	%r172, %r171, %r170;
	div.u32 	%r173, %r172, %r168;
	mul.lo.s32 	%r174, %r173, %r168;
	sub.s32 	%r175, %r172, %r174;
	cvt.u64.u32 	%rd2616, %r173;
	cvt.u64.u32 	%rd2617, %r175;
	bra.uni 	$L__BB5_106;
$L__BB5_105:
	mov.u64 	%rd1137, %rd1119;
	ld.param.u64 	%rd1138, [%rd1137];
	add.s64 	%rd1139, %rd1138, %rd1131;
	div.u64 	%rd2616, %rd1139, %rd156;
	mul.lo.s64 	%rd1140, %rd2616, %rd156;
	sub.s64 	%rd2617, %rd1139, %rd1140;
$L__BB5_106:
	cvt.u32.u64 	%r25, %rd2617;
	or.b64  	%rd1144, %rd2616, %rd4;
	and.b64  	%rd1145, %rd1144, -4294967296;
	setp.ne.s64 	%p5, %rd1145, 0;
	@%p5 bra 	$L__BB5_108;
	cvt.u32.u64 	%r176, %rd4;
	cvt.u32.u64 	%r177, %rd2616;
	div.u32 	%r178, %r177, %r176;
	mul.lo.s32 	%r179, %r178, %r176;
	sub.s32 	%r180, %r177, %r179;
	cvt.u64.u32 	%rd2618, %r178;
	cvt.u64.u32 	%rd2619, %r180;
	bra.uni 	$L__BB5_109;
$L__BB5_108:
	div.u64 	%rd2618, %rd2616, %rd4;
	mul.lo.s64 	%rd1146, %rd2618, %rd4;
	sub.s64 	%rd2619, %rd2616, %rd1146;
$L__BB5_109:
	cvt.u32.u64 	%r26, %rd2619;
	mov.u64 	%rd1147, %rd1119;
	ld.param.s32 	%rd170, [%rd1147+1244];
	or.b64  	%rd1148, %rd2618, %rd170;
	and.b64  	%rd1149, %rd1148, -4294967296;
	setp.ne.s64 	%p6, %rd1149, 0;
	@%p6 bra 	$L__BB5_111;
	cvt.u32.u64 	%r181, %rd170;
	cvt.u32.u64 	%r182, %rd2618;
	div.u32 	%r183, %r182, %r181;
	mul.lo.s32 	%r184, %r183, %r181;
	sub.s32 	%r185, %r182, %r184;
	cvt.u64.u32 	%rd2620, %r183;
	cvt.u64.u32 	%rd2621, %r185;
	bra.uni 	$L__BB5_112;
$L__BB5_111:
	div.u64 	%rd2620, %rd2618, %rd170;
	mul.lo.s64 	%rd1150, %rd2620, %rd170;
	sub.s64 	%rd2621, %rd2618, %rd1150;
$L__BB5_112:
	cvt.u32.u64 	%r27, %rd2621;
	or.b64  	%rd1151, %rd2620, %rd6;
	and.b64  	%rd1152, %rd1151, -4294967296;
	setp.ne.s64 	%p7, %rd1152, 0;
	@%p7 bra 	$L__BB5_114;
	cvt.u32.u64 	%r186, %rd6;
	cvt.u32.u64 	%r187, %rd2620;
	div.u32 	%r188, %r187, %r186;
	mul.lo.s32 	%r189, %r188, %r186;
	sub.s32 	%r190, %r187, %r189;
	cvt.u64.u32 	%rd2622, %r188;
	cvt.u64.u32 	%rd2623, %r190;
	bra.uni 	$L__BB5_115;
$L__BB5_114:
	div.u64 	%rd2622, %rd2620, %rd6;
	mul.lo.s64 	%rd1153, %rd2622, %rd6;
	sub.s64 	%rd2623, %rd2620, %rd1153;
$L__BB5_115:
	cvt.u32.u64 	%r28, %rd2623;
	mov.u64 	%rd1154, %rd1119;
	ld.param.s32 	%rd184, [%rd1154+1236];
	or.b64  	%rd1155, %rd2622, %rd184;
	and.b64  	%rd1156, %rd1155, -4294967296;
	setp.ne.s64 	%p8, %rd1156, 0;
	@%p8 bra 	$L__BB5_117;
	cvt.u32.u64 	%r191, %rd184;
	cvt.u32.u64 	%r192, %rd2622;
	div.u32 	%r193, %r192, %r191;
	mul.lo.s32 	%r194, %r193, %r191;
	sub.s32 	%r195, %r192, %r194;
	cvt.u64.u32 	%rd2624, %r193;
	cvt.u64.u32 	%rd2625, %r195;
	bra.uni 	$L__BB5_118;
$L__BB5_117:
	div.u64 	%rd2624, %rd2622, %rd184;
	mul.lo.s64 	%rd1157, %rd2624, %rd184;
	sub.s64 	%rd2625, %rd2622, %rd1157;
$L__BB5_118:
	cvt.u32.u64 	%r29, %rd2625;
	or.b64  	%rd1158, %rd2624, %rd8;
	and.b64  	%rd1159, %rd1158, -4294967296;
	setp.ne.s64 	%p9, %rd1159, 0;
	@%p9 bra 	$L__BB5_120;
	cvt.u32.u64 	%r196, %rd8;
	cvt.u32.u64 	%r197, %rd2624;
	div.u32 	%r198, %r197, %r196;
	mul.lo.s32 	%r199, %r198, %r196;
	sub.s32 	%r200, %r197, %r199;
	cvt.u64.u32 	%rd2626, %r198;
	cvt.u64.u32 	%rd2627, %r200;
	bra.uni 	$L__BB5_121;
$L__BB5_120:
	div.u64 	%rd2626, %rd2624, %rd8;
	mul.lo.s64 	%rd1160, %rd2626, %rd8;
	sub.s64 	%rd2627, %rd2624, %rd1160;
$L__BB5_121:
	cvt.u32.u64 	%r30, %rd2627;
	mov.u64 	%rd1161, %rd1119;
	ld.param.s32 	%rd198, [%rd1161+1228];
	or.b64  	%rd1162, %rd2626, %rd198;
	and.b64  	%rd1163, %rd1162, -4294967296;
	setp.ne.s64 	%p10, %rd1163, 0;
	@%p10 bra 	$L__BB5_123;
	cvt.u32.u64 	%r201, %rd198;
	cvt.u32.u64 	%r202, %rd2626;
	div.u32 	%r203, %r202, %r201;
	mul.lo.s32 	%r204, %r203, %r201;
	sub.s32 	%r205, %r202, %r204;
	cvt.u64.u32 	%rd2628, %r203;
	cvt.u64.u32 	%rd2629, %r205;
	bra.uni 	$L__BB5_124;
$L__BB5_123:
	div.u64 	%rd2628, %rd2626, %rd198;
	mul.lo.s64 	%rd1164, %rd2628, %rd198;
	sub.s64 	%rd2629, %rd2626, %rd1164;
$L__BB5_124:
	cvt.u32.u64 	%r31, %rd2629;
	or.b64  	%rd1165, %rd2628, %rd10;
	and.b64  	%rd1166, %rd1165, -4294967296;
	setp.ne.s64 	%p11, %rd1166, 0;
	@%p11 bra 	$L__BB5_126;
	cvt.u32.u64 	%r206, %rd10;
	cvt.u32.u64 	%r207, %rd2628;
	div.u32 	%r208, %r207, %r206;
	mul.lo.s32 	%r209, %r208, %r206;
	sub.s32 	%r210, %r207, %r209;
	cvt.u64.u32 	%rd2630, %r208;
	cvt.u64.u32 	%rd2631, %r210;
	bra.uni 	$L__BB5_127;
$L__BB5_126:
	div.u64 	%rd2630, %rd2628, %rd10;
	mul.lo.s64 	%rd1167, %rd2630, %rd10;
	sub.s64 	%rd2631, %rd2628, %rd1167;
$L__BB5_127:
	cvt.u32.u64 	%r32, %rd2631;
	mov.u64 	%rd1168, %rd1119;
	ld.param.s32 	%rd212, [%rd1168+1220];
	or.b64  	%rd1169, %rd2630, %rd212;
	and.b64  	%rd1170, %rd1169, -4294967296;
	setp.ne.s64 	%p12, %rd1170, 0;
	@%p12 bra 	$L__BB5_129;
	cvt.u32.u64 	%r211, %rd212;
	cvt.u32.u64 	%r212, %rd2630;
	div.u32 	%r213, %r212, %r211;
	mul.lo.s32 	%r214, %r213, %r211;
	sub.s32 	%r215, %r212, %r214;
	cvt.u64.u32 	%rd2632, %r213;
	cvt.u64.u32 	%rd2633, %r215;
	bra.uni 	$L__BB5_130;
$L__BB5_129:
	div.u64 	%rd2632, %rd2630, %rd212;
	mul.lo.s64 	%rd1171, %rd2632, %rd212;
	sub.s64 	%rd2633, %rd2630, %rd1171;
$L__BB5_130:
	cvt.u32.u64 	%r33, %rd2633;
	or.b64  	%rd1172, %rd2632, %rd12;
	and.b64  	%rd1173, %rd1172, -4294967296;
	setp.ne.s64 	%p13, %rd1173, 0;
	@%p13 bra 	$L__BB5_132;
	cvt.u32.u64 	%r216, %rd12;
	cvt.u32.u64 	%r217, %rd2632;
	rem.u32 	%r218, %r217, %r216;
	cvt.u64.u32 	%rd2634, %r218;
	bra.uni 	$L__BB5_133;
$L__BB5_132:
	rem.u64 	%rd2634, %rd2632, %rd12;
$L__BB5_133:
	cvt.u32.u64 	%r219, %rd2634;
	cvt.rn.f64.s32 	%fd214, %r219;
	fma.rn.f64 	%fd59, %fd37, %fd214, %fd38;
	cvt.rn.f64.s32 	%fd215, %r33;
	mov.u64 	%rd1175, %rd1119;
	ld.param.f64 	%fd216, [%rd1175+32];
	fma.rn.f64 	%fd60, %fd36, %fd215, %fd216;
	cvt.rn.f64.s32 	%fd217, %r32;
	ld.param.f64 	%fd218, [%rd1175+72];
	ld.param.f64 	%fd219, [%rd1175+56];
	fma.rn.f64 	%fd61, %fd218, %fd217, %fd219;
	cvt.rn.f64.s32 	%fd220, %r31;
	ld.param.f64 	%fd221, [%rd1175+96];
	ld.param.f64 	%fd222, [%rd1175+80];
	fma.rn.f64 	%fd62, %fd221, %fd220, %fd222;
	cvt.rn.f64.s32 	%fd223, %r30;
	ld.param.f64 	%fd224, [%rd1175+120];
	ld.param.f64 	%fd225, [%rd1175+104];
	fma.rn.f64 	%fd63, %fd224, %fd223, %fd225;
	cvt.rn.f64.s32 	%fd226, %r29;
	ld.param.f64 	%fd227, [%rd1175+144];
	ld.param.f64 	%fd228, [%rd1175+128];
	fma.rn.f64 	%fd64, %fd227, %fd226, %fd228;
	cvt.rn.f64.s32 	%fd229, %r28;
	ld.param.f64 	%fd230, [%rd1175+168];
	ld.param.f64 	%fd231, [%rd1175+152];
	fma.rn.f64 	%fd65, %fd230, %fd229, %fd231;
	cvt.rn.f64.s32 	%fd232, %r27;
	ld.param.f64 	%fd233, [%rd1175+192];
	ld.param.f64 	%fd234, [%rd1175+176];
	fma.rn.f64 	%fd66, %fd233, %fd232, %fd234;
	cvt.rn.f64.s32 	%fd235, %r26;
	fma.rn.f64 	%fd67, %fd34, %fd235, %fd35;
	cvt.rn.f64.s32 	%fd236, %r25;
	fma.rn.f64 	%fd68, %fd32, %fd236, %fd33;
	fma.rn.f64 	%fd237, %fd31, %fd59, 0d0000000000000000;
	fma.rn.f64 	%fd238, %fd30, %fd60, %fd237;
	ld.param.f64 	%fd239, [%rd1175+264];
	fma.rn.f64 	%fd240, %fd239, %fd61, %fd238;
	ld.param.f64 	%fd241, [%rd1175+272];
	fma.rn.f64 	%fd242, %fd241, %fd62, %fd240;
	ld.param.f64 	%fd243, [%rd1175+280];
	fma.rn.f64 	%fd244, %fd243, %fd63, %fd242;
	ld.param.f64 	%fd245, [%rd1175+288];
	fma.rn.f64 	%fd246, %fd245, %fd64, %fd244;
	ld.param.f64 	%fd247, [%rd1175+296];
	fma.rn.f64 	%fd248, %fd247, %fd65, %fd246;
	ld.param.f64 	%fd249, [%rd1175+304];
	fma.rn.f64 	%fd250, %fd249, %fd66, %fd248;
	ld.param.f64 	%fd251, [%rd1175+312];
	fma.rn.f64 	%fd252, %fd251, %fd67, %fd250;
	ld.param.f64 	%fd253, [%rd1175+320];
	fma.rn.f64 	%fd254, %fd253, %fd68, %fd252;
	ld.param.f64 	%fd255, [%rd1175+328];
	sub.f64 	%fd256, %fd254, %fd255;
	abs.f64 	%fd257, %fd256;
	ld.param.f64 	%fd258, [%rd1175+336];
	mul.f64 	%fd259, %fd1, %fd258;
	setp.gt.f64 	%p14, %fd257, %fd259;
	@%p14 bra 	$L__BB5_144;
	mov.u64 	%rd1177, %rd1119;
	ld.param.f64 	%fd260, [%rd1177+344];
	fma.rn.f64 	%fd261, %fd260, %fd59, 0d0000000000000000;
	ld.param.f64 	%fd262, [%rd1177+352];
	fma.rn.f64 	%fd263, %fd262, %fd60, %fd261;
	ld.param.f64 	%fd264, [%rd1177+360];
	fma.rn.f64 	%fd265, %fd264, %fd61, %fd263;
	ld.param.f64 	%fd266, [%rd1177+368];
	fma.rn.f64 	%fd267, %fd266, %fd62, %fd265;
	ld.param.f64 	%fd268, [%rd1177+376];
	fma.rn.f64 	%fd269, %fd268, %fd63, %fd267;
	ld.param.f64 	%fd270, [%rd1177+384];
	fma.rn.f64 	%fd271, %fd270, %fd64, %fd269;
	ld.param.f64 	%fd272, [%rd1177+392];
	fma.rn.f64 	%fd273, %fd272, %fd65, %fd271;
	ld.param.f64 	%fd274, [%rd1177+400];
	fma.rn.f64 	%fd275, %fd274, %fd66, %fd273;
	ld.param.f64 	%fd276, [%rd1177+408];
	fma.rn.f64 	%fd277, %fd276, %fd67, %fd275;
	ld.param.f64 	%fd278, [%rd1177+416];
	fma.rn.f64 	%fd279, %fd278, %fd68, %fd277;
	ld.param.f64 	%fd280, [%rd1177+424];
	sub.f64 	%fd281, %fd279, %fd280;
	abs.f64 	%fd282, %fd281;
	ld.param.f64 	%fd283, [%rd1177+432];
	mul.f64 	%fd284, %fd1, %fd283;
	setp.gt.f64 	%p15, %fd282, %fd284;
	@%p15 bra 	$L__BB5_144;
	mov.u64 	%rd1179, %rd1119;
	ld.param.f64 	%fd285, [%rd1179+440];
	fma.rn.f64 	%fd286, %fd285, %fd59, 0d0000000000000000;
	ld.param.f64 	%fd287, [%rd1179+448];
	fma.rn.f64 	%fd288, %fd287, %fd60, %fd286;
	ld.param.f64 	%fd289, [%rd1179+456];
	fma.rn.f64 	%fd290, %fd289, %fd61, %fd288;
	fma.rn.f64 	%fd291, %fd29, %fd62, %fd290;
	fma.rn.f64 	%fd292, %fd28, %fd63, %fd291;
	ld.param.f64 	%fd293, [%rd1179+480];
	fma.rn.f64 	%fd294, %fd293, %fd64, %fd292;
	fma.rn.f64 	%fd295, %fd27, %fd65, %fd294;
	fma.rn.f64 	%fd296, %fd26, %fd66, %fd295;
	fma.rn.f64 	%fd297, %fd25, %fd67, %fd296;
	ld.param.f64 	%fd298, [%rd1179+512];
	fma.rn.f64 	%fd299, %fd298, %fd68, %fd297;
	ld.param.f64 	%fd300, [%rd1179+520];
	sub.f64 	%fd301, %fd299, %fd300;
	abs.f64 	%fd302, %fd301;
	ld.param.f64 	%fd303, [%rd1179+528];
	mul.f64 	%fd304, %fd1, %fd303;
	setp.gt.f64 	%p16, %fd302, %fd304;
	@%p16 bra 	$L__BB5_144;
	fma.rn.f64 	%fd305, %fd24, %fd59, 0d0000000000000000;
	fma.rn.f64 	%fd306, %fd23, %fd60, %fd305;
	fma.rn.f64 	%fd307, %fd22, %fd61, %fd306;
	mov.u64 	%rd1181, %rd1119;
	ld.param.f64 	%fd308, [%rd1181+560];
	fma.rn.f64 	%fd309, %fd308, %fd62, %fd307;
	ld.param.f64 	%fd310, [%rd1181+568];
	fma.rn.f64 	%fd311, %fd310, %fd63, %fd309;
	ld.param.f64 	%fd312, [%rd1181+576];
	fma.rn.f64 	%fd313, %fd312, %fd64, %fd311;
	ld.param.f64 	%fd314, [%rd1181+584];
	fma.rn.f64 	%fd315, %fd314, %fd65, %fd313;
	ld.param.f64 	%fd316, [%rd1181+592];
	fma.rn.f64 	%fd317, %fd316, %fd66, %fd315;
	ld.param.f64 	%fd318, [%rd1181+600];
	fma.rn.f64 	%fd319, %fd318, %fd67, %fd317;
	ld.param.f64 	%fd320, [%rd1181+608];
	fma.rn.f64 	%fd321, %fd320, %fd68, %fd319;
	ld.param.f64 	%fd322, [%rd1181+616];
	sub.f64 	%fd323, %fd321, %fd322;
	abs.f64 	%fd324, %fd323;
	ld.param.f64 	%fd325, [%rd1181+624];
	mul.f64 	%fd326, %fd1, %fd325;
	setp.gt.f64 	%p17, %fd324, %fd326;
	@%p17 bra 	$L__BB5_144;
	mov.u64 	%rd1183, %rd1119;
	ld.param.f64 	%fd327, [%rd1183+632];
	fma.rn.f64 	%fd328, %fd327, %fd59, 0d0000000000000000;
	ld.param.f64 	%fd329, [%rd1183+640];
	fma.rn.f64 	%fd330, %fd329, %fd60, %fd328;
	ld.param.f64 	%fd331, [%rd1183+648];
	fma.rn.f64 	%fd332, %fd331, %fd61, %fd330;
	ld.param.f64 	%fd333, [%rd1183+656];
	fma.rn.f64 	%fd334, %fd333, %fd62, %fd332;
	ld.param.f64 	%fd335, [%rd1183+664];
	fma.rn.f64 	%fd336, %fd335, %fd63, %fd334;
	ld.param.f64 	%fd337, [%rd1183+672];
	fma.rn.f64 	%fd338, %fd337, %fd64, %fd336;
	ld.param.f64 	%fd339, [%rd1183+680];
	fma.rn.f64 	%fd340, %fd339, %fd65, %fd338;
	ld.param.f64 	%fd341, [%rd1183+688];
	fma.rn.f64 	%fd342, %fd341, %fd66, %fd340;
	ld.param.f64 	%fd343, [%rd1183+696];
	fma.rn.f64 	%fd344, %fd343, %fd67, %fd342;
	ld.param.f64 	%fd345, [%rd1183+704];
	fma.rn.f64 	%fd346, %fd345, %fd68, %fd344;
	ld.param.f64 	%fd347, [%rd1183+712];
	sub.f64 	%fd348, %fd346, %fd347;
	abs.f64 	%fd349, %fd348;
	ld.param.f64 	%fd350, [%rd1183+720];
	mul.f64 	%fd351, %fd1, %fd350;
	setp.gt.f64 	%p18, %fd349, %fd351;
	@%p18 bra 	$L__BB5_144;
	mov.u64 	%rd1185, %rd1119;
	ld.param.f64 	%fd352, [%rd1185+728];
	fma.rn.f64 	%fd353, %fd352, %fd59, 0d0000000000000000;
	ld.param.f64 	%fd354, [%rd1185+736];
	fma.rn.f64 	%fd355, %fd354, %fd60, %fd353;
	ld.param.f64 	%fd356, [%rd1185+744];
	fma.rn.f64 	%fd357, %fd356, %fd61, %fd355;
	ld.param.f64 	%fd358, [%rd1185+752];
	fma.rn.f64 	%fd359, %fd358, %fd62, %fd357;
	ld.param.f64 	%fd360, [%rd1185+760];
	fma.rn.f64 	%fd361, %fd360, %fd63, %fd359;
	ld.param.f64 	%fd362, [%rd1185+768];
	fma.rn.f64 	%fd363, %fd362, %fd64, %fd361;
	ld.param.f64 	%fd364, [%rd1185+776];
	fma.rn.f64 	%fd365, %fd364, %fd65, %fd363;
	ld.param.f64 	%fd366, [%rd1185+784];
	fma.rn.f64 	%fd367, %fd366, %fd66, %fd365;
	ld.param.f64 	%fd368, [%rd1185+792];
	fma.rn.f64 	%fd369, %fd368, %fd67, %fd367;
	ld.param.f64 	%fd370, [%rd1185+800];
	fma.rn.f64 	%fd371, %fd370, %fd68, %fd369;
	ld.param.f64 	%fd372, [%rd1185+808];
	sub.f64 	%fd373, %fd371, %fd372;
	abs.f64 	%fd374, %fd373;
	ld.param.f64 	%fd375, [%rd1185+816];
	mul.f64 	%fd376, %fd1, %fd375;
	setp.gt.f64 	%p19, %fd374, %fd376;
	@%p19 bra 	$L__BB5_144;
	mov.u64 	%rd1187, %rd1119;
	ld.param.f64 	%fd377, [%rd1187+824];
	fma.rn.f64 	%fd378, %fd377, %fd59, 0d0000000000000000;
	ld.param.f64 	%fd379, [%rd1187+832];
	fma.rn.f64 	%fd380, %fd379, %fd60, %fd378;
	ld.param.f64 	%fd381, [%rd1187+840];
	fma.rn.f64 	%fd382, %fd381, %fd61, %fd380;
	ld.param.f64 	%fd383, [%rd1187+848];
	fma.rn.f64 	%fd384, %fd383, %fd62, %fd382;
	ld.param.f64 	%fd385, [%rd1187+856];
	fma.rn.f64 	%fd386, %fd385, %fd63, %fd384;
	ld.param.f64 	%fd387, [%rd1187+864];
	fma.rn.f64 	%fd388, %fd387, %fd64, %fd386;
	ld.param.f64 	%fd389, [%rd1187+872];
	fma.rn.f64 	%fd390, %fd389, %fd65, %fd388;
	ld.param.f64 	%fd391, [%rd1187+880];
	fma.rn.f64 	%fd392, %fd391, %fd66, %fd390;
	ld.param.f64 	%fd393, [%rd1187+888];
	fma.rn.f64 	%fd394, %fd393, %fd67, %fd392;
	ld.param.f64 	%fd395, [%rd1187+896];
	fma.rn.f64 	%fd396, %fd395, %fd68, %fd394;
	ld.param.f64 	%fd397, [%rd1187+904];
	sub.f64 	%fd398, %fd396, %fd397;
	abs.f64 	%fd399, %fd398;
	ld.param.f64 	%fd400, [%rd1187+912];
	mul.f64 	%fd401, %fd1, %fd400;
	setp.gt.f64 	%p20, %fd399, %fd401;
	@%p20 bra 	$L__BB5_144;
	mov.u64 	%rd1189, %rd1119;
	ld.param.f64 	%fd402, [%rd1189+920];
	fma.rn.f64 	%fd403, %fd402, %fd59, 0d0000000000000000;
	ld.param.f64 	%fd404, [%rd1189+928];
	fma.rn.f64 	%fd405, %fd404, %fd60, %fd403;
	ld.param.f64 	%fd406, [%rd1189+936];
	fma.rn.f64 	%fd407, %fd406, %fd61, %fd405;
	ld.param.f64 	%fd408, [%rd1189+944];
	fma.rn.f64 	%fd409, %fd408, %fd62, %fd407;
	ld.param.f64 	%fd410, [%rd1189+952];
	fma.rn.f64 	%fd411, %fd410, %fd63, %fd409;
	ld.param.f64 	%fd412, [%rd1189+960];
	fma.rn.f64 	%fd413, %fd412, %fd64, %fd411;
	ld.param.f64 	%fd414, [%rd1189+968];
	fma.rn.f64 	%fd415, %fd414, %fd65, %fd413;
	fma.rn.f64 	%fd416, %fd21, %fd66, %fd415;
	fma.rn.f64 	%fd417, %fd20, %fd67, %fd416;
	fma.rn.f64 	%fd418, %fd19, %fd68, %fd417;
	sub.f64 	%fd419, %fd418, %fd18;
	abs.f64 	%fd420, %fd419;
	ld.param.f64 	%fd421, [%rd1189+1008];
	mul.f64 	%fd422, %fd1, %fd421;
	setp.gt.f64 	%p21, %fd420, %fd422;
	@%p21 bra 	$L__BB5_144;
	fma.rn.f64 	%fd423, %fd17, %fd59, 0d0000000000000000;
	fma.rn.f64 	%fd424, %fd16, %fd60, %fd423;
	fma.rn.f64 	%fd425, %fd15, %fd61, %fd424;
	mov.u64 	%rd1191, %rd1119;
	ld.param.f64 	%fd426, [%rd1191+1040];
	fma.rn.f64 	%fd427, %fd426, %fd62, %fd425;
	fma.rn.f64 	%fd428, %fd14, %fd63, %fd427;
	fma.rn.f64 	%fd429, %fd13, %fd64, %fd428;
	fma.rn.f64 	%fd430, %fd12, %fd65, %fd429;
	fma.rn.f64 	%fd431, %fd11, %fd66, %fd430;
	ld.param.f64 	%fd432, [%rd1191+1080];
	fma.rn.f64 	%fd433, %fd432, %fd67, %fd431;
	fma.rn.f64 	%fd434, %fd10, %fd68, %fd433;
	sub.f64 	%fd435, %fd434, %fd9;
	abs.f64 	%fd436, %fd435;
	ld.param.f64 	%fd437, [%rd1191+1104];
	mul.f64 	%fd438, %fd1, %fd437;
	setp.gt.f64 	%p22, %fd436, %fd438;
	@%p22 bra 	$L__BB5_144;
	fma.rn.f64 	%fd439, %fd8, %fd59, 0d0000000000000000;
	fma.rn.f64 	%fd440, %fd7, %fd60, %fd439;
	mov.u64 	%rd1193, %rd1119;
	ld.param.f64 	%fd441, [%rd1193+1128];
	fma.rn.f64 	%fd442, %fd441, %fd61, %fd440;
	fma.rn.f64 	%fd443, %fd6, %fd62, %fd442;
	fma.rn.f64 	%fd444, %fd5, %fd63, %fd443;
	fma.rn.f64 	%fd445, %fd4, %fd64, %fd444;
	fma.rn.f64 	%fd446, %fd3, %fd65, %fd445;
	ld.param.f64 	%fd447, [%rd1193+1168];
	fma.rn.f64 	%fd448, %fd447, %fd66, %fd446;
	ld.param.f64 	%fd449, [%rd1193+1176];
	fma.rn.f64 	%fd450, %fd449, %fd67, %fd448;
	ld.param.f64 	%fd451, [%rd1193+1184];
	fma.rn.f64 	%fd452, %fd451, %fd68, %fd450;
	sub.f64 	%fd453, %fd452, %fd2;
	abs.f64 	%fd454, %fd453;
	ld.param.f64 	%fd455, [%rd1193+1200];
	mul.f64 	%fd456, %fd1, %fd455;
	setp.gt.f64 	%p23, %fd454, %fd456;
	@%p23 bra 	$L__BB5_144;
	mov.b64 	%rd2635, 1;
$L__BB5_144:
	mov.u64 	%rd1197, %rd1119;
	ld.param.u64 	%rd1198, [%rd1197];
	add.s64 	%rd1199, %rd1198, %rd1125;
	add.s64 	%rd224, %rd1199, 512;
	ld.param.u64 	%rd1200, [%rd1197+1256];
	setp.ge.u64 	%p24, %rd224, %rd1200;
	mov.b64 	%rd2655, 0;
	@%p24 bra 	$L__BB5_186;
	mov.u64 	%rd1201, %rd1119;
	ld.param.s32 	%rd225, [%rd1201+1252];
	or.b64  	%rd1202, %rd224, %rd225;
	and.b64  	%rd1203, %rd1202, -4294967296;
	setp.ne.s64 	%p25, %rd1203, 0;
	@%p25 bra 	$L__BB5_147;
	cvt.u32.u64 	%r221, %rd225;
	cvt.u32.u64 	%r222, %rd224;
	div.u32 	%r223, %r222, %r221;
	mul.lo.s32 	%r224, %r223, %r221;
	sub.s32 	%r225, %r222, %r224;
	cvt.u64.u32 	%rd2636, %r223;
	cvt.u64.u32 	%rd2637, %r225;
	bra.uni 	$L__BB5_148;
$L__BB5_147:
	div.u64 	%rd2636, %rd224, %rd225;
	mul.lo.s64 	%rd1204, %rd2636, %rd225;
	sub.s64 	%rd2637, %rd224, %rd1204;
$L__BB5_148:
	cvt.u32.u64 	%r34, %rd2637;
	or.b64  	%rd1205, %rd2636, %rd4;
	and.b64  	%rd1206, %rd1205, -4294967296;
	setp.ne.s64 	%p26, %rd1206, 0;
	@%p26 bra 	$L__BB5_150;
	cvt.u32.u64 	%r226, %rd4;
	cvt.u32.u64 	%r227, %rd2636;
	div.u32 	%r228, %r227, %r226;
	mul.lo.s32 	%r229, %r228, %r226;
	sub.s32 	%r230, %r227, %r229;
	cvt.u64.u32 	%rd2638, %r228;
	cvt.u64.u32 	%rd2639, %r230;
	bra.uni 	$L__BB5_151;
$L__BB5_150:
	div.u64 	%rd2638, %rd2636, %rd4;
	mul.lo.s64 	%rd1207, %rd2638, %rd4;
	sub.s64 	%rd2639, %rd2636, %rd1207;
$L__BB5_151:
	cvt.u32.u64 	%r35, %rd2639;
	mov.u64 	%rd1208, %rd1119;
	ld.param.s32 	%rd238, [%rd1208+1244];
	or.b64  	%rd1209, %rd2638, %rd238;
	and.b64  	%rd1210, %rd1209, -4294967296;
	setp.ne.s64 	%p27, %rd1210, 0;
	@%p27 bra 	$L__BB5_153;
	cvt.u32.u64 	%r231, %rd238;
	cvt.u32.u64 	%r232, %rd2638;
	div.u32 	%r233, %r232, %r231;
	mul.lo.s32 	%r234, %r233, %r231;
	sub.s32 	%r235, %r232, %r234;
	cvt.u64.u32 	%rd2640, %r233;
	cvt.u64.u32 	%rd2641, %r235;
	bra.uni 	$L__BB5_154;
$L__BB5_153:
	div.u64 	%rd2640, %rd2638, %rd238;
	mul.lo.s64 	%rd1211, %rd2640, %rd238;
	sub.s64 	%rd2641, %rd2638, %rd1211;
$L__BB5_154:
	cvt.u32.u64 	%r36, %rd2641;
	mov.u64 	%rd1212, %rd1119;
	ld.param.s32 	%rd1213, [%rd1212+1240];
	or.b64  	%rd1214, %rd2640, %rd1213;
	and.b64  	%rd1215, %rd1214, -4294967296;
	setp.ne.s64 	%p28, %rd1215, 0;
	@%p28 bra 	$L__BB5_156;
	mov.u64 	%rd1219, %rd1119;
	ld.param.u32 	%r236, [%rd1219+1240];
	cvt.u32.u64 	%r237, %rd2640;
	div.u32 	%r238, %r237, %r236;
	mul.lo.s32 	%r239, %r238, %r236;
	sub.s32 	%r240, %r237, %r239;
	cvt.u64.u32 	%rd2642, %r238;
	cvt.u64.u32 	%rd2643, %r240;
	bra.uni 	$L__BB5_157;
$L__BB5_156:
	mov.u64 	%rd1216, %rd1119;
	ld.param.s32 	%rd1217, [%rd1216+1240];
	div.u64 	%rd2642, %rd2640, %rd1217;
	mul.lo.s64 	%rd1218, %rd2642, %rd1217;
	sub.s64 	%rd2643, %rd2640, %rd1218;
$L__BB5_157:
	cvt.u32.u64 	%r37, %rd2643;
	mov.u64 	%rd1220, %rd1119;
	ld.param.s32 	%rd251, [%rd1220+1236];
	or.b64  	%rd1221, %rd2642, %rd251;
	and.b64  	%rd1222, %rd1221, -4294967296;
	setp.ne.s64 	%p29, %rd1222, 0;
	@%p29 bra 	$L__BB5_159;
	cvt.u32.u64 	%r241, %rd251;
	cvt.u32.u64 	%r242, %rd2642;
	div.u32 	%r243, %r242, %r241;
	mul.lo.s32 	%r244, %r243, %r241;
	sub.s32 	%r245, %r242, %r244;
	cvt.u64.u32 	%rd2644, %r243;
	cvt.u64.u32 	%rd2645, %r245;
	bra.uni 	$L__BB5_160;
$L__BB5_159:
	div.u64 	%rd2644, %rd2642, %rd251;
	mul.lo.s64 	%rd1223, %rd2644, %rd251;
	sub.s64 	%rd2645, %rd2642, %rd1223;
$L__BB5_160:
	cvt.u32.u64 	%r38, %rd2645;
	mov.u64 	%rd1224, %rd1119;
	ld.param.s32 	%rd1225, [%rd1224+1232];
	or.b64  	%rd1226, %rd2644, %rd1225;
	and.b64  	%rd1227, %rd1226, -4294967296;
	setp.ne.s64 	%p30, %rd1227, 0;
	@%p30 bra 	$L__BB5_162;
	mov.u64 	%rd1231, %rd1119;
	ld.param.u32 	%r246, [%rd1231+1232];
	cvt.u32.u64 	%r247, %rd2644;
	div.u32 	%r248, %r247, %r246;
	mul.lo.s32 	%r249, %r248, %r246;
	sub.s32 	%r250, %r247, %r249;
	cvt.u64.u32 	%rd2646, %r248;
	cvt.u64.u32 	%rd2647, %r250;
	bra.uni 	$L__BB5_163;
$L__BB5_162:
	mov.u64 	%rd1228, %rd1119;
	ld.param.s32 	%rd1229, [%rd1228+1232];
	div.u64 	%rd2646, %rd2644, %rd1229;
	mul.lo.s64 	%rd1230, %rd2646, %rd1229;
	sub.s64 	%rd2647, %rd2644, %rd1230;
$L__BB5_163:
	cvt.u32.u64 	%r39, %rd2647;
	mov.u64 	%rd1232, %rd1119;
	ld.param.s32 	%rd264, [%rd1232+1228];
	or.b64  	%rd1233, %rd2646, %rd264;
	and.b64  	%rd1234, %rd1233, -4294967296;
	setp.ne.s64 	%p31, %rd1234, 0;
	@%p31 bra 	$L__BB5_165;
	cvt.u32.u64 	%r251, %rd264;
	cvt.u32.u64 	%r252, %rd2646;
	div.u32 	%r253, %r252, %r251;
	mul.lo.s32 	%r254, %r253, %r251;
	sub.s32 	%r255, %r252, %r254;
	cvt.u64.u32 	%rd2648, %r253;
	cvt.u64.u32 	%rd2649, %r255;
	bra.uni 	$L__BB5_166;
$L__BB5_165:
	div.u64 	%rd2648, %rd2646, %rd264;
	mul.lo.s64 	%rd1235, %rd2648, %rd264;
	sub.s64 	%rd2649, %rd2646, %rd1235;
$L__BB5_166:
	cvt.u32.u64 	%r40, %rd2649;
	mov.u64 	%rd1236, %rd1119;
	ld.param.s32 	%rd1237, [%rd1236+1224];
	or.b64  	%rd1238, %rd2648, %rd1237;
	and.b64  	%rd1239, %rd1238, -4294967296;
	setp.ne.s64 	%p32, %rd1239, 0;
	@%p32 bra 	$L__BB5_168;
	mov.u64 	%rd1243, %rd1119;
	ld.param.u32 	%r256, [%rd1243+1224];
	cvt.u32.u64 	%r257, %rd2648;
	div.u32 	%r258, %r257, %r256;
	mul.lo.s32 	%r259, %r258, %r256;
	sub.s32 	%r260, %r257, %r259;
	cvt.u64.u32 	%rd2650, %r258;
	cvt.u64.u32 	%rd2651, %r260;
	bra.uni 	$L__BB5_169;
$L__BB5_168:
	mov.u64 	%rd1240, %rd1119;
	ld.param.s32 	%rd1241, [%rd1240+1224];
	div.u64 	%rd2650, %rd2648, %rd1241;
	mul.lo.s64 	%rd1242, %rd2650, %rd1241;
	sub.s64 	%rd2651, %rd2648, %rd1242;
$L__BB5_169:
	cvt.u32.u64 	%r41, %rd2651;
	mov.u64 	%rd1244, %rd1119;
	ld.param.s32 	%rd277, [%rd1244+1220];
	or.b64  	%rd1245, %rd2650, %rd277;
	and.b64  	%rd1246, %rd1245, -4294967296;
	setp.ne.s64 	%p33, %rd1246, 0;
	@%p33 bra 	$L__BB5_171;
	cvt.u32.u64 	%r261, %rd277;
	cvt.u32.u64 	%r262, %rd2650;
	div.u32 	%r263, %r262, %r261;
	mul.lo.s32 	%r264, %r263, %r261;
	sub.s32 	%r265, %r262, %r264;
	cvt.u64.u32 	%rd2652, %r263;
	cvt.u64.u32 	%rd2653, %r265;
	bra.uni 	$L__BB5_172;
$L__BB5_171:
	div.u64 	%rd2652, %rd2650, %rd277;
	mul.lo.s64 	%rd1247, %rd2652, %rd277;
	sub.s64 	%rd2653, %rd2650, %rd1247;
$L__BB5_172:
	cvt.u32.u64 	%r42, %rd2653;
	mov.u64 	%rd1248, %rd1119;
	ld.param.s32 	%rd1249, [%rd1248+1216];
	or.b64  	%rd1250, %rd2652, %rd1249;
	and.b64  	%rd1251, %rd1250, -4294967296;
	setp.ne.s64 	%p34, %rd1251, 0;
	@%p34 bra 	$L__BB5_174;
	mov.u64 	%rd1254, %rd1119;
	ld.param.u32 	%r266, [%rd1254+1216];
	cvt.u32.u64 	%r267, %rd2652;
	rem.u32 	%r268, %r267, %r266;
	cvt.u64.u32 	%rd2654, %r268;
	bra.uni 	$L__BB5_175;
$L__BB5_174:
	mov.u64 	%rd1252, %rd1119;
	ld.param.s32 	%rd1253, [%rd1252+1216];
	rem.u64 	%rd2654, %rd2652, %rd1253;
$L__BB5_175:
	cvt.u32.u64 	%r269, %rd2654;
	cvt.rn.f64.s32 	%fd457, %r269;
	fma.rn.f64 	%fd69, %fd37, %fd457, %fd38;
	cvt.rn.f64.s32 	%fd458, %r42;
	mov.u64 	%rd1256, %rd1119;
	ld.param.f64 	%fd459, [%rd1256+32];
	fma.rn.f64 	%fd70, %fd36, %fd458, %fd459;
	cvt.rn.f64.s32 	%fd460, %r41;
	ld.param.f64 	%fd461, [%rd1256+72];
	ld.param.f64 	%fd462, [%rd1256+56];
	fma.rn.f64 	%fd71, %fd461, %fd460, %fd462;
	cvt.rn.f64.s32 	%fd463, %r40;
	ld.param.f64 	%fd464, [%rd1256+96];
	ld.param.f64 	%fd465, [%rd1256+80];
	fma.rn.f64 	%fd72, %fd464, %fd463, %fd465;
	cvt.rn.f64.s32 	%fd466, %r39;
	ld.param.f64 	%fd467, [%rd1256+120];
	ld.param.f64 	%fd468, [%rd1256+104];
	fma.rn.f64 	%fd73, %fd467, %fd466, %fd468;
	cvt.rn.f64.s32 	%fd469, %r38;
	ld.param.f64 	%fd470, [%rd1256+144];
	ld.param.f64 	%fd471, [%rd1256+128];
	fma.rn.f64 	%fd74, %fd470, %fd469, %fd471;
	cvt.rn.f64.s32 	%fd472, %r37;
	ld.param.f64 	%fd473, [%rd1256+168];
	ld.param.f64 	%fd474, [%rd1256+152];
	fma.rn.f64 	%fd75, %fd473, %fd472, %fd474;
	cvt.rn.f64.s32 	%fd475, %r36;
	ld.param.f64 	%fd476, [%rd1256+192];
	ld.param.f64 	%fd477, [%rd1256+176];
	fma.rn.f64 	%fd76, %fd476, %fd475, %fd477;
	cvt.rn.f64.s32 	%fd478, %r35;
	fma.rn.f64 	%fd77, %fd34, %fd478, %fd35;
	cvt.rn.f64.s32 	%fd479, %r34;
	fma.rn.f64 	%fd78, %fd32, %fd479, %fd33;
	fma.rn.f64 	%fd480, %fd31, %fd69, 0d0000000000000000;
	ld.param.f64 	%fd481, [%rd1256+256];
	fma.rn.f64 	%fd482, %fd481, %fd70, %fd480;
	ld.param.f64 	%fd483, [%rd1256+264];
	fma.rn.f64 	%fd484, %fd483, %fd71, %fd482;
	ld.param.f64 	%fd485, [%rd1256+272];
	fma.rn.f64 	%fd486, %fd485, %fd72, %fd484;
	ld.param.f64 	%fd487, [%rd1256+280];
	fma.rn.f64 	%fd488, %fd487, %fd73, %fd486;
	ld.param.f64 	%fd489, [%rd1256+288];
	fma.rn.f64 	%fd490, %fd489, %fd74, %fd488;
	ld.param.f64 	%fd491, [%rd1256+296];
	fma.rn.f64 	%fd492, %fd491, %fd75, %fd490;
	ld.param.f64 	%fd493, [%rd1256+304];
	fma.rn.f64 	%fd494, %fd493, %fd76, %fd492;
	ld.param.f64 	%fd495, [%rd1256+312];
	fma.rn.f64 	%fd496, %fd495, %fd77, %fd494;
	ld.param.f64 	%fd497, [%rd1256+320];
	fma.rn.f64 	%fd498, %fd497, %fd78, %fd496;
	ld.param.f64 	%fd499, [%rd1256+328];
	sub.f64 	%fd500, %fd498, %fd499;
	abs.f64 	%fd501, %fd500;
	ld.param.f64 	%fd502, [%rd1256+336];
	mul.f64 	%fd503, %fd1, %fd502;
	setp.gt.f64 	%p35, %fd501, %fd503;
	@%p35 bra 	$L__BB5_186;
	mov.u64 	%rd1258, %rd1119;
	ld.param.f64 	%fd504, [%rd1258+344];
	fma.rn.f64 	%fd505, %fd504, %fd69, 0d0000000000000000;
	ld.param.f64 	%fd506, [%rd1258+352];
	fma.rn.f64 	%fd507, %fd506, %fd70, %fd505;
	ld.param.f64 	%fd508, [%rd1258+360];
	fma.rn.f64 	%fd509, %fd508, %fd71, %fd507;
	ld.param.f64 	%fd510, [%rd1258+368];
	fma.rn.f64 	%fd511, %fd510, %fd72, %fd509;
	ld.param.f64 	%fd512, [%rd1258+376];
	fma.rn.f64 	%fd513, %fd512, %fd73, %fd511;
	ld.param.f64 	%fd514, [%rd1258+384];
	fma.rn.f64 	%fd515, %fd514, %fd74, %fd513;
	ld.param.f64 	%fd516, [%rd1258+392];
	fma.rn.f64 	%fd517, %fd516, %fd75, %fd515;
	ld.param.f64 	%fd518, [%rd1258+400];
	fma.rn.f64 	%fd519, %fd518, %fd76, %fd517;
	ld.param.f64 	%fd520, [%rd1258+408];
	fma.rn.f64 	%fd521, %fd520, %fd77, %fd519;
	ld.param.f64 	%fd522, [%rd1258+416];
	fma.rn.f64 	%fd523, %fd522, %fd78, %fd521;
	ld.param.f64 	%fd524, [%rd1258+424];
	sub.f64 	%fd525, %fd523, %fd524;
	abs.f64 	%fd526, %fd525;
	ld.param.f64 	%fd527, [%rd1258+432];
	mul.f64 	%fd528, %fd1, %fd527;
	setp.gt.f64 	%p36, %fd526, %fd528;
	@%p36 bra 	$L__BB5_186;
	mov.u64 	%rd1260, %rd1119;
	ld.param.f64 	%fd529, [%rd1260+440];
	fma.rn.f64 	%fd530, %fd529, %fd69, 0d0000000000000000;
	ld.param.f64 	%fd531, [%rd1260+448];
	fma.rn.f64 	%fd532, %fd531, %fd70, %fd530;
	ld.param.f64 	%fd533, [%rd1260+456];
	fma.rn.f64 	%fd534, %fd533, %fd71, %fd532;
	fma.rn.f64 	%fd535, %fd29, %fd72, %fd534;
	fma.rn.f64 	%fd536, %fd28, %fd73, %fd535;
	ld.param.f64 	%fd537, [%rd1260+480];
	fma.rn.f64 	%fd538, %fd537, %fd74, %fd536;
	fma.rn.f64 	%fd539, %fd27, %fd75, %fd538;
	fma.rn.f64 	%fd540, %fd26, %fd76, %fd539;
	fma.rn.f64 	%fd541, %fd25, %fd77, %fd540;
	ld.param.f64 	%fd542, [%rd1260+512];
	fma.rn.f64 	%fd543, %fd542, %fd78, %fd541;
	ld.param.f64 	%fd544, [%rd1260+520];
	sub.f64 	%fd545, %fd543, %fd544;
	abs.f64 	%fd546, %fd545;
	ld.param.f64 	%fd547, [%rd1260+528];
	mul.f64 	%fd548, %fd1, %fd547;
	setp.gt.f64 	%p37, %fd546, %fd548;
	@%p37 bra 	$L__BB5_186;
	fma.rn.f64 	%fd549, %fd24, %fd69, 0d0000000000000000;
	fma.rn.f64 	%fd550, %fd23, %fd70, %fd549;
	fma.rn.f64 	%fd551, %fd22, %fd71, %fd550;
	mov.u64 	%rd1262, %rd1119;
	ld.param.f64 	%fd552, [%rd1262+560];
	fma.rn.f64 	%fd553, %fd552, %fd72, %fd551;
	ld.param.f64 	%fd554, [%rd1262+568];
	fma.rn.f64 	%fd555, %fd554, %fd73, %fd553;
	ld.param.f64 	%fd556, [%rd1262+576];
	fma.rn.f64 	%fd557, %fd556, %fd74, %fd555;
	ld.param.f64 	%fd558, [%rd1262+584];
	fma.rn.f64 	%fd559, %fd558, %fd75, %fd557;
	ld.param.f64 	%fd560, [%rd1262+592];
	fma.rn.f64 	%fd561, %fd560, %fd76, %fd559;
	ld.param.f64 	%fd562, [%rd1262+600];
	fma.rn.f64 	%fd563, %fd562, %fd77, %fd561;
	ld.param.f64 	%fd564, [%rd1262+608];
	fma.rn.f64 	%fd565, %fd564, %fd78, %fd563;
	ld.param.f64 	%fd566, [%rd1262+616];
	sub.f64 	%fd567, %fd565, %fd566;
	abs.f64 	%fd568, %fd567;
	ld.param.f64 	%fd569, [%rd1262+624];
	mul.f64 	%fd570, %fd1, %fd569;
	setp.gt.f64 	%p38, %fd568, %fd570;
	@%p38 bra 	$L__BB5_186;
	mov.u64 	%rd1264, %rd1119;
	ld.param.f64 	%fd571, [%rd1264+632];
	fma.rn.f64 	%fd572, %fd571, %fd69, 0d0000000000000000;
	ld.param.f64 	%fd573, [%rd1264+640];
	fma.rn.f64 	%fd574, %fd573, %fd70, %fd572;
	ld.param.f64 	%fd575, [%rd1264+648];
	fma.rn.f64 	%fd576, %fd575, %fd71, %fd574;
	ld.param.f64 	%fd577, [%rd1264+656];
	fma.rn.f64 	%fd578, %fd577, %fd72, %fd576;
	ld.param.f64 	%fd579, [%rd1264+664];
	fma.rn.f64 	%fd580, %fd579, %fd73, %fd578;
	ld.param.f64 	%fd581, [%rd1264+672];
	fma.rn.f64 	%fd582, %fd581, %fd74, %fd580;
	ld.param.f64 	%fd583, [%rd1264+680];
	fma.rn.f64 	%fd584, %fd583, %fd75, %fd582;
	ld.param.f64 	%fd585, [%rd1264+688];
	fma.rn.f64 	%fd586, %fd585, %fd76, %fd584;
	ld.param.f64 	%fd587, [%rd1264+696];
	fma.rn.f64 	%fd588, %fd587, %fd77, %fd586;
	ld.param.f64 	%fd589, [%rd1264+704];
	fma.rn.f64 	%fd590, %fd589, %fd78, %fd588;
	ld.param.f64 	%fd591, [%rd1264+712];
	sub.f64 	%fd592, %fd590, %fd591;
	abs.f64 	%fd593, %fd592;
	ld.param.f64 	%fd594, [%rd1264+720];
	mul.f64 	%fd595, %fd1, %fd594;
	setp.gt.f64 	%p39, %fd593, %fd595;
	@%p39 bra 	$L__BB5_186;
	mov.u64 	%rd1266, %rd1119;
	ld.param.f64 	%fd596, [%rd1266+728];
	fma.rn.f64 	%fd597, %fd596, %fd69, 0d0000000000000000;
	ld.param.f64 	%fd598, [%rd1266+736];
	fma.rn.f64 	%fd599, %fd598, %fd70, %fd597;
	ld.param.f64 	%fd600, [%rd1266+744];
	fma.rn.f64 	%fd601, %fd600, %fd71, %fd599;
	ld.param.f64 	%fd602, [%rd1266+752];
	fma.rn.f64 	%fd603, %fd602, %fd72, %fd601;
	ld.param.f64 	%fd604, [%rd1266+760];
	fma.rn.f64 	%fd605, %fd604, %fd73, %fd603;
	ld.param.f64 	%fd606, [%rd1266+768];
	fma.rn.f64 	%fd607, %fd606, %fd74, %fd605;
	ld.param.f64 	%fd608, [%rd1266+776];
	fma.rn.f64 	%fd609, %fd608, %fd75, %fd607;
	ld.param.f64 	%fd610, [%rd1266+784];
	fma.rn.f64 	%fd611, %fd610, %fd76, %fd609;
	ld.param.f64 	%fd612, [%rd1266+792];
	fma.rn.f64 	%fd613, %fd612, %fd77, %fd611;
	ld.param.f64 	%fd614, [%rd1266+800];
	fma.rn.f64 	%fd615, %fd614, %fd78, %fd613;
	ld.param.f64 	%fd616, [%rd1266+808];
	sub.f64 	%fd617, %fd615, %fd616;
	abs.f64 	%fd618, %fd617;
	ld.param.f64 	%fd619, [%rd1266+816];
	mul.f64 	%fd620, %fd1, %fd619;
	setp.gt.f64 	%p40, %fd618, %fd620;
	@%p40 bra 	$L__BB5_186;
	mov.u64 	%rd1268, %rd1119;
	ld.param.f64 	%fd621, [%rd1268+824];
	fma.rn.f64 	%fd622, %fd621, %fd69, 0d0000000000000000;
	ld.param.f64 	%fd623, [%rd1268+832];
	fma.rn.f64 	%fd624, %fd623, %fd70, %fd622;
	ld.param.f64 	%fd625, [%rd1268+840];
	fma.rn.f64 	%fd626, %fd625, %fd71, %fd624;
	ld.param.f64 	%fd627, [%rd1268+848];
	fma.rn.f64 	%fd628, %fd627, %fd72, %fd626;
	ld.param.f64 	%fd629, [%rd1268+856];
	fma.rn.f64 	%fd630, %fd629, %fd73, %fd628;
	ld.param.f64 	%fd631, [%rd1268+864];
	fma.rn.f64 	%fd632, %fd631, %fd74, %fd630;
	ld.param.f64 	%fd633, [%rd1268+872];
	fma.rn.f64 	%fd634, %fd633, %fd75, %fd632;
	ld.param.f64 	%fd635, [%rd1268+880];
	fma.rn.f64 	%fd636, %fd635, %fd76, %fd634;
	ld.param.f64 	%fd637, [%rd1268+888];
	fma.rn.f64 	%fd638, %fd637, %fd77, %fd636;
	ld.param.f64 	%fd639, [%rd1268+896];
	fma.rn.f64 	%fd640, %fd639, %fd78, %fd638;
	ld.param.f64 	%fd641, [%rd1268+904];
	sub.f64 	%fd642, %fd640, %fd641;
	abs.f64 	%fd643, %fd642;
	ld.param.f64 	%fd644, [%rd1268+912];
	mul.f64 	%fd645, %fd1, %fd644;
	setp.gt.f64 	%p41, %fd643, %fd645;
	@%p41 bra 	$L__BB5_186;
	mov.u64 	%rd1270, %rd1119;
	ld.param.f64 	%fd646, [%rd1270+920];
	fma.rn.f64 	%fd647, %fd646, %fd69, 0d0000000000000000;
	ld.param.f64 	%fd648, [%rd1270+928];
	fma.rn.f64 	%fd649, %fd648, %fd70, %fd647;
	ld.param.f64 	%fd650, [%rd1270+936];
	fma.rn.f64 	%fd651, %fd650, %fd71, %fd649;
	ld.param.f64 	%fd652, [%rd1270+944];
	fma.rn.f64 	%fd653, %fd652, %fd72, %fd651;
	ld.param.f64 	%fd654, [%rd1270+952];
	fma.rn.f64 	%fd655, %fd654, %fd73, %fd653;
	ld.param.f64 	%fd656, [%rd1270+960];
	fma.rn.f64 	%fd657, %fd656, %fd74, %fd655;
	ld.param.f64 	%fd658, [%rd1270+968];
	fma.rn.f64 	%fd659, %fd658, %fd75, %fd657;
	fma.rn.f64 	%fd660, %fd21, %fd76, %fd659;
	fma.rn.f64 	%fd661, %fd20, %fd77, %fd660;
	fma.rn.f64 	%fd662, %fd19, %fd78, %fd661;
	sub.f64 	%fd663, %fd662, %fd18;
	abs.f64 	%fd664, %fd663;
	ld.param.f64 	%fd665, [%rd1270+1008];
	mul.f64 	%fd666, %fd1, %fd665;
	setp.gt.f64 	%p42, %fd664, %fd666;
	@%p42 bra 	$L__BB5_186;
	fma.rn.f64 	%fd667, %fd17, %fd69, 0d0000000000000000;
	fma.rn.f64 	%fd668, %fd16, %fd70, %fd667;
	fma.rn.f64 	%fd669, %fd15, %fd71, %fd668;
	mov.u64 	%rd1272, %rd1119;
	ld.param.f64 	%fd670, [%rd1272+1040];
	fma.rn.f64 	%fd671, %fd670, %fd72, %fd669;
	fma.rn.f64 	%fd672, %fd14, %fd73, %fd671;
	fma.rn.f64 	%fd673, %fd13, %fd74, %fd672;
	fma.rn.f64 	%fd674, %fd12, %fd75, %fd673;
	fma.rn.f64 	%fd675, %fd11, %fd76, %fd674;
	ld.param.f64 	%fd676, [%rd1272+1080];
	fma.rn.f64 	%fd677, %fd676, %fd77, %fd675;
	fma.rn.f64 	%fd678, %fd10, %fd78, %fd677;
	sub.f64 	%fd679, %fd678, %fd9;
	abs.f64 	%fd680, %fd679;
	ld.param.f64 	%fd681, [%rd1272+1104];
	mul.f64 	%fd682, %fd1, %fd681;
	setp.gt.f64 	%p43, %fd680, %fd682;
	@%p43 bra 	$L__BB5_186;
	fma.rn.f64 	%fd683, %fd8, %fd69, 0d0000000000000000;
	fma.rn.f64 	%fd684, %fd7, %fd70, %fd683;
	mov.u64 	%rd1274, %rd1119;
	ld.param.f64 	%fd685, [%rd1274+1128];
	fma.rn.f64 	%fd686, %fd685, %fd71, %fd684;
	fma.rn.f64 	%fd687, %fd6, %fd72, %fd686;
	fma.rn.f64 	%fd688, %fd5, %fd73, %fd687;
	fma.rn.f64 	%fd689, %fd4, %fd74, %fd688;
	fma.rn.f64 	%fd690, %fd3, %fd75, %fd689;
	ld.param.f64 	%fd691, [%rd1274+1168];
	fma.rn.f64 	%fd692, %fd691, %fd76, %fd690;
	ld.param.f64 	%fd693, [%rd1274+1176];
	fma.rn.f64 	%fd694, %fd693, %fd77, %fd692;
	ld.param.f64 	%fd695, [%rd1274+1184];
	fma.rn.f64 	%fd696, %fd695, %fd78, %fd694;
	sub.f64 	%fd697, %fd696, %fd2;
	abs.f64 	%fd698, %fd697;
	ld.param.f64 	%fd699, [%rd1274+1200];
	mul.f64 	%fd700, %fd1, %fd699;
	setp.gt.f64 	%p44, %fd698, %fd700;
	@%p44 bra 	$L__BB5_186;
	mov.b64 	%rd2655, 1;
$L__BB5_186:
	mov.u64 	%rd1278, %rd1119;
	ld.param.u64 	%rd1279, [%rd1278];
	add.s64 	%rd1280, %rd1279, %rd1125;
	add.s64 	%rd288, %rd1280, 1024;
	ld.param.u64 	%rd1281, [%rd1278+1256];
	setp.ge.u64 	%p45, %rd288, %rd1281;
	mov.b64 	%rd2675, 0;
	@%p45 bra 	$L__BB5_228;
	mov.u64 	%rd1282, %rd1119;
	ld.param.s32 	%rd289, [%rd1282+1252];
	or.b64  	%rd1283, %rd288, %rd289;
	and.b64  	%rd1284, %rd1283, -4294967296;
	setp.ne.s64 	%p46, %rd1284, 0;
	@%p46 bra 	$L__BB5_189;
	cvt.u32.u64 	%r271, %rd289;
	cvt.u32.u64 	%r272, %rd288;
	div.u32 	%r273, %r272, %r271;
	mul.lo.s32 	%r274, %r273, %r271;
	sub.s32 	%r275, %r272, %r274;
	cvt.u64.u32 	%rd2656, %r273;
	cvt.u64.u32 	%rd2657, %r275;
	bra.uni 	$L__BB5_190;
$L__BB5_189:
	div.u64 	%rd2656, %rd288, %rd289;
	mul.lo.s64 	%rd1285, %rd2656, %rd289;
	sub.s64 	%rd2657, %rd288, %rd1285;
$L__BB5_190:
	cvt.u32.u64 	%r43, %rd2657;
	or.b64  	%rd1286, %rd2656, %rd4;
	and.b64  	%rd1287, %rd1286, -4294967296;
	setp.ne.s64 	%p47, %rd1287, 0;
	@%p47 bra 	$L__BB5_192;
	cvt.u32.u64 	%r276, %rd4;
	cvt.u32.u64 	%r277, %rd2656;
	div.u32 	%r278, %r277, %r276;
	mul.lo.s32 	%r279, %r278, %r276;
	sub.s32 	%r280, %r277, %r279;
	cvt.u64.u32 	%rd2658, %r278;
	cvt.u64.u32 	%rd2659, %r280;
	bra.uni 	$L__BB5_193;
$L__BB5_192:
	div.u64 	%rd2658, %rd2656, %rd4;
	mul.lo.s64 	%rd1288, %rd2658, %rd4;
	sub.s64 	%rd2659, %rd2656, %rd1288;
$L__BB5_193:
	cvt.u32.u64 	%r44, %rd2659;
	mov.u64 	%rd1289, %rd1119;
	ld.param.s32 	%rd303, [%rd1289+1244];
	or.b64  	%rd1290, %rd2658, %rd303;
	and.b64  	%rd1291, %rd1290, -4294967296;
	setp.ne.s64 	%p48, %rd1291, 0;
	@%p48 bra 	$L__BB5_195;
	cvt.u32.u64 	%r281, %rd303;
	cvt.u32.u64 	%r282, %rd2658;
	div.u32 	%r283, %r282, %r281;
	mul.lo.s32 	%r284, %r283, %r281;
	sub.s32 	%r285, %r282, %r284;
	cvt.u64.u32 	%rd2660, %r283;
	cvt.u64.u32 	%rd2661, %r285;
	bra.uni 	$L__BB5_196;
$L__BB5_195:
	div.u64 	%rd2660, %rd2658, %rd303;
	mul.lo.s64 	%rd1292, %rd2660, %rd303;
	sub.s64 	%rd2661, %rd2658, %rd1292;
$L__BB5_196:
	mov.u64 	%rd1293, %rd1119;
	ld.param.s32 	%rd310, [%rd1293+1240];
	cvt.u32.u64 	%r45, %rd2661;
	or.b64  	%rd1294, %rd2660, %rd310;
	and.b64  	%rd1295, %rd1294, -4294967296;
	setp.ne.s64 	%p49, %rd1295, 0;
	@%p49 bra 	$L__BB5_198;
	cvt.u32.u64 	%r286, %rd310;
	cvt.u32.u64 	%r287, %rd2660;
	div.u32 	%r288, %r287, %r286;
	mul.lo.s32 	%r289, %r288, %r286;
	sub.s32 	%r290, %r287, %r289;
	cvt.u64.u32 	%rd2662, %r288;
	cvt.u64.u32 	%rd2663, %r290;
	bra.uni 	$L__BB5_199;
$L__BB5_198:
	div.u64 	%rd2662, %rd2660, %rd310;
	mul.lo.s64 	%rd1296, %rd2662, %rd310;
	sub.s64 	%rd2663, %rd2660, %rd1296;
$L__BB5_199:
	cvt.u32.u64 	%r46, %rd2663;
	mov.u64 	%rd1297, %rd1119;
	ld.param.s32 	%rd317, [%rd1297+1236];
	or.b64  	%rd1298, %rd2662, %rd317;
	and.b64  	%rd1299, %rd1298, -4294967296;
	setp.ne.s64 	%p50, %rd1299, 0;
	@%p50 bra 	$L__BB5_201;
	cvt.u32.u64 	%r291, %rd317;
	cvt.u32.u64 	%r292, %rd2662;
	div.u32 	%r293, %r292, %r291;
	mul.lo.s32 	%r294, %r293, %r291;
	sub.s32 	%r295, %r292, %r294;
	cvt.u64.u32 	%rd2664, %r293;
	cvt.u64.u32 	%rd2665, %r295;
	bra.uni 	$L__BB5_202;
$L__BB5_201:
	div.u64 	%rd2664, %rd2662, %rd317;
	mul.lo.s64 	%rd1300, %rd2664, %rd317;
	sub.s64 	%rd2665, %rd2662, %rd1300;
$L__BB5_202:
	mov.u64 	%rd1301, %rd1119;
	ld.param.s32 	%rd324, [%rd1301+1232];
	cvt.u32.u64 	%r47, %rd2665;
	or.b64  	%rd1302, %rd2664, %rd324;
	and.b64  	%rd1303, %rd1302, -4294967296;
	setp.ne.s64 	%p51, %rd1303, 0;
	@%p51 bra 	$L__BB5_204;
	cvt.u32.u64 	%r296, %rd324;
	cvt.u32.u64 	%r297, %rd2664;
	div.u32 	%r298, %r297, %r296;
	mul.lo.s32 	%r299, %r298, %r296;
	sub.s32 	%r300, %r297, %r299;
	cvt.u64.u32 	%rd2666, %r298;
	cvt.u64.u32 	%rd2667, %r300;
	bra.uni 	$L__BB5_205;
$L__BB5_204:
	div.u64 	%rd2666, %rd2664, %rd324;
	mul.lo.s64 	%rd1304, %rd2666, %rd324;
	sub.s64 	%rd2667, %rd2664, %rd1304;
$L__BB5_205:
	cvt.u32.u64 	%r48, %rd2667;
	mov.u64 	%rd1305, %rd1119;
	ld.param.s32 	%rd331, [%rd1305+1228];
	or.b64  	%rd1306, %rd2666, %rd331;
	and.b64  	%rd1307, %rd1306, -4294967296;
	setp.ne.s64 	%p52, %rd1307, 0;
	@%p52 bra 	$L__BB5_207;
	cvt.u32.u64 	%r301, %rd331;
	cvt.u32.u64 	%r302, %rd2666;
	div.u32 	%r303, %r302, %r301;
	mul.lo.s32 	%r304, %r303, %r301;
	sub.s32 	%r305, %r302, %r304;
	cvt.u64.u32 	%rd2668, %r303;
	cvt.u64.u32 	%rd2669, %r305;
	bra.uni 	$L__BB5_208;
$L__BB5_207:
	div.u64 	%rd2668, %rd2666, %rd331;
	mul.lo.s64 	%rd1308, %rd2668, %rd331;
	sub.s64 	%rd2669, %rd2666, %rd1308;
$L__BB5_208:
	mov.u64 	%rd1309, %rd1119;
	ld.param.s32 	%rd338, [%rd1309+1224];
	cvt.u32.u64 	%r49, %rd2669;
	or.b64  	%rd1310, %rd2668, %rd338;
	and.b64  	%rd1311, %rd1310, -4294967296;
	setp.ne.s64 	%p53, %rd1311, 0;
	@%p53 bra 	$L__BB5_210;
	cvt.u32.u64 	%r306, %rd338;
	cvt.u32.u64 	%r307, %rd2668;
	div.u32 	%r308, %r307, %r306;
	mul.lo.s32 	%r309, %r308, %r306;
	sub.s32 	%r310, %r307, %r309;
	cvt.u64.u32 	%rd2670, %r308;
	cvt.u64.u32 	%rd2671, %r310;
	bra.uni 	$L__BB5_211;
$L__BB5_210:
	div.u64 	%rd2670, %rd2668, %rd338;
	mul.lo.s64 	%rd1312, %rd2670, %rd338;
	sub.s64 	%rd2671, %rd2668, %rd1312;
$L__BB5_211:
	cvt.u32.u64 	%r50, %rd2671;
	mov.u64 	%rd1313, %rd1119;
	ld.param.s32 	%rd345, [%rd1313+1220];
	or.b64  	%rd1314, %rd2670, %rd345;
	and.b64  	%rd1315, %rd1314, -4294967296;
	setp.ne.s64 	%p54, %rd1315, 0;
	@%p54 bra 	$L__BB5_213;
	cvt.u32.u64 	%r311, %rd345;
	cvt.u32.u64 	%r312, %rd2670;
	div.u32 	%r313, %r312, %r311;
	mul.lo.s32 	%r314, %r313, %r311;
	sub.s32 	%r315, %r312, %r314;
	cvt.u64.u32 	%rd2672, %r313;
	cvt.u64.u32 	%rd2673, %r315;
	bra.uni 	$L__BB5_214;
$L__BB5_213:
	div.u64 	%rd2672, %rd2670, %rd345;
	mul.lo.s64 	%rd1316, %rd2672, %rd345;
	sub.s64 	%rd2673, %rd2670, %rd1316;
$L__BB5_214:
	mov.u64 	%rd1317, %rd1119;
	ld.param.s32 	%rd352, [%rd1317+1216];
	cvt.u32.u64 	%r51, %rd2673;
	or.b64  	%rd1318, %rd2672, %rd352;
	and.b64  	%rd1319, %rd1318, -4294967296;
	setp.ne.s64 	%p55, %rd1319, 0;
	@%p55 bra 	$L__BB5_216;
	cvt.u32.u64 	%r316, %rd352;
	cvt.u32.u64 	%r317, %rd2672;
	rem.u32 	%r318, %r317, %r316;
	cvt.u64.u32 	%rd2674, %r318;
	bra.uni 	$L__BB5_217;
$L__BB5_216:
	rem.u64 	%rd2674, %rd2672, %rd352;
$L__BB5_217:
	cvt.u32.u64 	%r319, %rd2674;
	cvt.rn.f64.s32 	%fd701, %r319;
	fma.rn.f64 	%fd79, %fd37, %fd701, %fd38;
	cvt.rn.f64.s32 	%fd702, %r51;
	mov.u64 	%rd1321, %rd1119;
	ld.param.f64 	%fd703, [%rd1321+32];
	fma.rn.f64 	%fd80, %fd36, %fd702, %fd703;
	cvt.rn.f64.s32 	%fd704, %r50;
	ld.param.f64 	%fd705, [%rd1321+72];
	ld.param.f64 	%fd706, [%rd1321+56];
	fma.rn.f64 	%fd81, %fd705, %fd704, %fd706;
	cvt.rn.f64.s32 	%fd707, %r49;
	ld.param.f64 	%fd708, [%rd1321+96];
	ld.param.f64 	%fd709, [%rd1321+80];
	fma.rn.f64 	%fd82, %fd708, %fd707, %fd709;
	cvt.rn.f64.s32 	%fd710, %r48;
	ld.param.f64 	%fd711, [%rd1321+120];
	ld.param.f64 	%fd712, [%rd1321+104];
	fma.rn.f64 	%fd83, %fd711, %fd710, %fd712;
	cvt.rn.f64.s32 	%fd713, %r47;
	ld.param.f64 	%fd714, [%rd1321+144];
	ld.param.f64 	%fd715, [%rd1321+128];
	fma.rn.f64 	%fd84, %fd714, %fd713, %fd715;
	cvt.rn.f64.s32 	%fd716, %r46;
	ld.param.f64 	%fd717, [%rd1321+168];
	ld.param.f64 	%fd718, [%rd1321+152];
	fma.rn.f64 	%fd85, %fd717, %fd716, %fd718;
	cvt.rn.f64.s32 	%fd719, %r45;
	ld.param.f64 	%fd720, [%rd1321+192];
	ld.param.f64 	%fd721, [%rd1321+176];
	fma.rn.f64 	%fd86, %fd720, %fd719, %fd721;
	cvt.rn.f64.s32 	%fd722, %r44;
	fma.rn.f64 	%fd87, %fd34, %fd722, %fd35;
	cvt.rn.f64.s32 	%fd723, %r43;
	fma.rn.f64 	%fd88, %fd32, %fd723, %fd33;
	fma.rn.f64 	%fd724, %fd31, %fd79, 0d0000000000000000;
	ld.param.f64 	%fd725, [%rd1321+256];
	fma.rn.f64 	%fd726, %fd725, %fd80, %fd724;
	ld.param.f64 	%fd727, [%rd1321+264];
	fma.rn.f64 	%fd728, %fd727, %fd81, %fd726;
	ld.param.f64 	%fd729, [%rd1321+272];
	fma.rn.f64 	%fd730, %fd729, %fd82, %fd728;
	ld.param.f64 	%fd731, [%rd1321+280];
	fma.rn.f64 	%fd732, %fd731, %fd83, %fd730;
	ld.param.f64 	%fd733, [%rd1321+288];
	fma.rn.f64 	%fd734, %fd733, %fd84, %fd732;
	ld.param.f64 	%fd735, [%rd1321+296];
	fma.rn.f64 	%fd736, %fd735, %fd85, %fd734;
	ld.param.f64 	%fd737, [%rd1321+304];
	fma.rn.f64 	%fd738, %fd737, %fd86, %fd736;
	ld.param.f64 	%fd739, [%rd1321+312];
	fma.rn.f64 	%fd740, %fd739, %fd87, %fd738;
	ld.param.f64 	%fd741, [%rd1321+320];
	fma.rn.f64 	%fd742, %fd741, %fd88, %fd740;
	ld.param.f64 	%fd743, [%rd1321+328];
	sub.f64 	%fd744, %fd742, %fd743;
	abs.f64 	%fd745, %fd744;
	ld.param.f64 	%fd746, [%rd1321+336];
	mul.f64 	%fd747, %fd1, %fd746;
	setp.gt.f64 	%p56, %fd745, %fd747;
	@%p56 bra 	$L__BB5_228;
	mov.u64 	%rd1323, %rd1119;
	ld.param.f64 	%fd748, [%rd1323+344];
	fma.rn.f64 	%fd749, %fd748, %fd79, 0d0000000000000000;
	ld.param.f64 	%fd750, [%rd1323+352];
	fma.rn.f64 	%fd751, %fd750, %fd80, %fd749;
	ld.param.f64 	%fd752, [%rd1323+360];
	fma.rn.f64 	%fd753, %fd752, %fd81, %fd751;
	ld.param.f64 	%fd754, [%rd1323+368];
	fma.rn.f64 	%fd755, %fd754, %fd82, %fd753;
	ld.param.f64 	%fd756, [%rd1323+376];
	fma.rn.f64 	%fd757, %fd756, %fd83, %fd755;
	ld.param.f64 	%fd758, [%rd1323+384];
	fma.rn.f64 	%fd759, %fd758, %fd84, %fd757;
	ld.param.f64 	%fd760, [%rd1323+392];
	fma.rn.f64 	%fd761, %fd760, %fd85, %fd759;
	ld.param.f64 	%fd762, [%rd1323+400];
	fma.rn.f64 	%fd763, %fd762, %fd86, %fd761;
	ld.param.f64 	%fd764, [%rd1323+408];
	fma.rn.f64 	%fd765, %fd764, %fd87, %fd763;
	ld.param.f64 	%fd766, [%rd1323+416];
	fma.rn.f64 	%fd767, %fd766, %fd88, %fd765;
	ld.param.f64 	%fd768, [%rd1323+424];
	sub.f64 	%fd769, %fd767, %fd768;
	abs.f64 	%fd770, %fd769;
	ld.param.f64 	%fd771, [%rd1323+432];
	mul.f64 	%fd772, %fd1, %fd771;
	setp.gt.f64 	%p57, %fd770, %fd772;
	@%p57 bra 	$L__BB5_228;
	mov.u64 	%rd1325, %rd1119;
	ld.param.f64 	%fd773, [%rd1325+440];
	fma.rn.f64 	%fd774, %fd773, %fd79, 0d0000000000000000;
	ld.param.f64 	%fd775, [%rd1325+448];
	fma.rn.f64 	%fd776, %fd775, %fd80, %fd774;
	ld.param.f64 	%fd777, [%rd1325+456];
	fma.rn.f64 	%fd778, %fd777, %fd81, %fd776;
	fma.rn.f64 	%fd779, %fd29, %fd82, %fd778;
	fma.rn.f64 	%fd780, %fd28, %fd83, %fd779;
	ld.param.f64 	%fd781, [%rd1325+480];
	fma.rn.f64 	%fd782, %fd781, %fd84, %fd780;
	fma.rn.f64 	%fd783, %fd27, %fd85, %fd782;
	fma.rn.f64 	%fd784, %fd26, %fd86, %fd783;
	fma.rn.f64 	%fd785, %fd25, %fd87, %fd784;
	ld.param.f64 	%fd786, [%rd1325+512];
	fma.rn.f64 	%fd787, %fd786, %fd88, %fd785;
	ld.param.f64 	%fd788, [%rd1325+520];
	sub.f64 	%fd789, %fd787, %fd788;
	abs.f64 	%fd790, %fd789;
	ld.param.f64 	%fd791, [%rd1325+528];
	mul.f64 	%fd792, %fd1, %fd791;
	setp.gt.f64 	%p58, %fd790, %fd792;
	@%p58 bra 	$L__BB5_228;
	fma.rn.f64 	%fd793, %fd24, %fd79, 0d0000000000000000;
	fma.rn.f64 	%fd794, %fd23, %fd80, %fd793;
	fma.rn.f64 	%fd795, %fd22, %fd81, %fd794;
	mov.u64 	%rd1327, %rd1119;
	ld.param.f64 	%fd796, [%rd1327+560];
	fma.rn.f64 	%fd797, %fd796, %fd82, %fd795;
	ld.param.f64 	%fd798, [%rd1327+568];
	fma.rn.f64 	%fd799, %fd798, %fd83, %fd797;
	ld.param.f64 	%fd800, [%rd1327+576];
	fma.rn.f64 	%fd801, %fd800, %fd84, %fd799;
	ld.param.f64 	%fd802, [%rd1327+584];
	fma.rn.f64 	%fd803, %fd802, %fd85, %fd801;
	ld.param.f64 	%fd804, [%rd1327+592];
	fma.rn.f64 	%fd805, %fd804, %fd86, %fd803;
	ld.param.f64 	%fd806, [%rd1327+600];
	fma.rn.f64 	%fd807, %fd806, %fd87, %fd805;
	ld.param.f64 	%fd808, [%rd1327+608];
	fma.rn.f64 	%fd809, %fd808, %fd88, %fd807;
	ld.param.f64 	%fd810, [%rd1327+616];
	sub.f64 	%fd811, %fd809, %fd810;
	abs.f64 	%fd812, %fd811;
	ld.param.f64 	%fd813, [%rd1327+624];
	mul.f64 	%fd814, %fd1, %fd813;
	setp.gt.f64 	%p59, %fd812, %fd814;
	@%p59 bra 	$L__BB5_228;
	mov.u64 	%rd1329, %rd1119;
	ld.param.f64 	%fd815, [%rd1329+632];
	fma.rn.f64 	%fd816, %fd815, %fd79, 0d0000000000000000;
	ld.param.f64 	%fd817, [%rd1329+640];
	fma.rn.f64 	%fd818, %fd817, %fd80, %fd816;
	ld.param.f64 	%fd819, [%rd1329+648];
	fma.rn.f64 	%fd820, %fd819, %fd81, %fd818;
	ld.param.f64 	%fd821, [%rd1329+656];
	fma.rn.f64 	%fd822, %fd821, %fd82, %fd820;
	ld.param.f64 	%fd823, [%rd1329+664];
	fma.rn.f64 	%fd824, %fd823, %fd83, %fd822;
	ld.param.f64 	%fd825, [%rd1329+672];
	fma.rn.f64 	%fd826, %fd825, %fd84, %fd824;
	ld.param.f64 	%fd827, [%rd1329+680];
	fma.rn.f64 	%fd828, %fd827, %fd85, %fd826;
	ld.param.f64 	%fd829, [%rd1329+688];
	fma.rn.f64 	%fd830, %fd829, %fd86, %fd828;
	ld.param.f64 	%fd831, [%rd1329+696];
	fma.rn.f64 	%fd832, %fd831, %fd87, %fd830;
	ld.param.f64 	%fd833, [%rd1329+704];
	fma.rn.f64 	%fd834, %fd833, %fd88, %fd832;
	ld.param.f64 	%fd835, [%rd1329+712];
	sub.f64 	%fd836, %fd834, %fd835;
	abs.f64 	%fd837, %fd836;
	ld.param.f64 	%fd838, [%rd1329+720];
	mul.f64 	%fd839, %fd1, %fd838;
	setp.gt.f64 	%p60, %fd837, %fd839;
	@%p60 bra 	$L__BB5_228;
	mov.u64 	%rd1331, %rd1119;
	ld.param.f64 	%fd840, [%rd1331+728];
	fma.rn.f64 	%fd841, %fd840, %fd79, 0d0000000000000000;
	ld.param.f64 	%fd842, [%rd1331+736];
	fma.rn.f64 	%fd843, %fd842, %fd80, %fd841;
	ld.param.f64 	%fd844, [%rd1331+744];
	fma.rn.f64 	%fd845, %fd844, %fd81, %fd843;
	ld.param.f64 	%fd846, [%rd1331+752];
	fma.rn.f64 	%fd847, %fd846, %fd82, %fd845;
	ld.param.f64 	%fd848, [%rd1331+760];
	fma.rn.f64 	%fd849, %fd848, %fd83, %fd847;
	ld.param.f64 	%fd850, [%rd1331+768];
	fma.rn.f64 	%fd851, %fd850, %fd84, %fd849;
	ld.param.f64 	%fd852, [%rd1331+776];
	fma.rn.f64 	%fd853, %fd852, %fd85, %fd851;
	ld.param.f64 	%fd854, [%rd1331+784];
	fma.rn.f64 	%fd855, %fd854, %fd86, %fd853;
	ld.param.f64 	%fd856, [%rd1331+792];
	fma.rn.f64 	%fd857, %fd856, %fd87, %fd855;
	ld.param.f64 	%fd858, [%rd1331+800];
	fma.rn.f64 	%fd859, %fd858, %fd88, %fd857;
	ld.param.f64 	%fd860, [%rd1331+808];
	sub.f64 	%fd861, %fd859, %fd860;
	abs.f64 	%fd862, %fd861;
	ld.param.f64 	%fd863, [%rd1331+816];
	mul.f64 	%fd864, %fd1, %fd863;
	setp.gt.f64 	%p61, %fd862, %fd864;
	@%p61 bra 	$L__BB5_228;
	mov.u64 	%rd1333, %rd1119;
	ld.param.f64 	%fd865, [%rd1333+824];
	fma.rn.f64 	%fd866, %fd865, %fd79, 0d0000000000000000;
	ld.param.f64 	%fd867, [%rd1333+832];
	fma.rn.f64 	%fd868, %fd867, %fd80, %fd866;
	ld.param.f64 	%fd869, [%rd1333+840];
	fma.rn.f64 	%fd870, %fd869, %fd81, %fd868;
	ld.param.f64 	%fd871, [%rd1333+848];
	fma.rn.f64 	%fd872, %fd871, %fd82, %fd870;
	ld.param.f64 	%fd873, [%rd1333+856];
	fma.rn.f64 	%fd874, %fd873, %fd83, %fd872;
	ld.param.f64 	%fd875, [%rd1333+864];
	fma.rn.f64 	%fd876, %fd875, %fd84, %fd874;
	ld.param.f64 	%fd877, [%rd1333+872];
	fma.rn.f64 	%fd878, %fd877, %fd85, %fd876;
	ld.param.f64 	%fd879, [%rd1333+880];
	fma.rn.f64 	%fd880, %fd879, %fd86, %fd878;
	ld.param.f64 	%fd881, [%rd1333+888];
	fma.rn.f64 	%fd882, %fd881, %fd87, %fd880;
	ld.param.f64 	%fd883, [%rd1333+896];
	fma.rn.f64 	%fd884, %fd883, %fd88, %fd882;
	ld.param.f64 	%fd885, [%rd1333+904];
	sub.f64 	%fd886, %fd884, %fd885;
	abs.f64 	%fd887, %fd886;
	ld.param.f64 	%fd888, [%rd1333+912];
	mul.f64 	%fd889, %fd1, %fd888;
	setp.gt.f64 	%p62, %fd887, %fd889;
	@%p62 bra 	$L__BB5_228;
	mov.u64 	%rd1335, %rd1119;
	ld.param.f64 	%fd890, [%rd1335+920];
	fma.rn.f64 	%fd891, %fd890, %fd79, 0d0000000000000000;
	ld.param.f64 	%fd892, [%rd1335+928];
	fma.rn.f64 	%fd893, %fd892, %fd80, %fd891;
	ld.param.f64 	%fd894, [%rd1335+936];
	fma.rn.f64 	%fd895, %fd894, %fd81, %fd893;
	ld.param.f64 	%fd896, [%rd1335+944];
	fma.rn.f64 	%fd897, %fd896, %fd82, %fd895;
	ld.param.f64 	%fd898, [%rd1335+952];
	fma.rn.f64 	%fd899, %fd898, %fd83, %fd897;
	ld.param.f64 	%fd900, [%rd1335+960];
	fma.rn.f64 	%fd901, %fd900, %fd84, %fd899;
	ld.param.f64 	%fd902, [%rd1335+968];
	fma.rn.f64 	%fd903, %fd902, %fd85, %fd901;
	fma.rn.f64 	%fd904, %fd21, %fd86, %fd903;
	fma.rn.f64 	%fd905, %fd20, %fd87, %fd904;
	fma.rn.f64 	%fd906, %fd19, %fd88, %fd905;
	sub.f64 	%fd907, %fd906, %fd18;
	abs.f64 	%fd908, %fd907;
	ld.param.f64 	%fd909, [%rd1335+1008];
	mul.f64 	%fd910, %fd1, %fd909;
	setp.gt.f64 	%p63, %fd908, %fd910;
	@%p63 bra 	$L__BB5_228;
	fma.rn.f64 	%fd911, %fd17, %fd79, 0d0000000000000000;
	fma.rn.f64 	%fd912, %fd16, %fd80, %fd911;
	fma.rn.f64 	%fd913, %fd15, %fd81, %fd912;
	mov.u64 	%rd1337, %rd1119;
	ld.param.f64 	%fd914, [%rd1337+1040];
	fma.rn.f64 	%fd915, %fd914, %fd82, %fd913;
	fma.rn.f64 	%fd916, %fd14, %fd83, %fd915;
	fma.rn.f64 	%fd917, %fd13, %fd84, %fd916;
	fma.rn.f64 	%fd918, %fd12, %fd85, %fd917;
	fma.rn.f64 	%fd919, %fd11, %fd86, %fd918;
	ld.param.f64 	%fd920, [%rd1337+1080];
	fma.rn.f64 	%fd921, %fd920, %fd87, %fd919;
	fma.rn.f64 	%fd922, %fd10, %fd88, %fd921;
	sub.f64 	%fd923, %fd922, %fd9;
	abs.f64 	%fd924, %fd923;
	ld.param.f64 	%fd925, [%rd1337+1104];
	mul.f64 	%fd926, %fd1, %fd925;
	setp.gt.f64 	%p64, %fd924, %fd926;
	@%p64 bra 	$L__BB5_228;
	fma.rn.f64 	%fd927, %fd8, %fd79, 0d0000000000000000;
	fma.rn.f64 	%fd928, %fd7, %fd80, %fd927;
	mov.u64 	%rd1339, %rd1119;
	ld.param.f64 	%fd929, [%rd1339+1128];
	fma.rn.f64 	%fd930, %fd929, %fd81, %fd928;
	fma.rn.f64 	%fd931, %fd6, %fd82, %fd930;
	fma.rn.f64 	%fd932, %fd5, %fd83, %fd931;
	fma.rn.f64 	%fd933, %fd4, %fd84, %fd932;
	fma.rn.f64 	%fd934, %fd3, %fd85, %fd933;
	ld.param.f64 	%fd935, [%rd1339+1168];
	fma.rn.f64 	%fd936, %fd935, %fd86, %fd934;
	ld.param.f64 	%fd937, [%rd1339+1176];
	fma.rn.f64 	%fd938, %fd937, %fd87, %fd936;
	ld.param.f64 	%fd939, [%rd1339+1184];
	fma.rn.f64 	%fd940, %fd939, %fd88, %fd938;
	sub.f64 	%fd941, %fd940, %fd2;
	abs.f64 	%fd942, %fd941;
	ld.param.f64 	%fd943, [%rd1339+1200];
	mul.f64 	%fd944, %fd1, %fd943;
	setp.gt.f64 	%p65, %fd942, %fd944;
	@%p65 bra 	$L__BB5_228;
	mov.b64 	%rd2675, 1;
$L__BB5_228:
	mov.u64 	%rd1343, %rd1119;
	ld.param.u64 	%rd1344, [%rd1343];
	add.s64 	%rd1345, %rd1344, %rd1125;
	add.s64 	%rd357, %rd1345, 1536;
	ld.param.u64 	%rd1346, [%rd1343+1256];
	setp.ge.u64 	%p66, %rd357, %rd1346;
	mov.b64 	%rd2695, 0;
	@%p66 bra 	$L__BB5_270;
	mov.u64 	%rd1347, %rd1119;
	ld.param.s32 	%rd358, [%rd1347+1252];
	or.b64  	%rd1348, %rd357, %rd358;
	and.b64  	%rd1349, %rd1348, -4294967296;
	setp.ne.s64 	%p67, %rd1349, 0;
	@%p67 bra 	$L__BB5_231;
	cvt.u32.u64 	%r321, %rd358;
	cvt.u32.u64 	%r322, %rd357;
	div.u32 	%r323, %r322, %r321;
	mul.lo.s32 	%r324, %r323, %r321;
	sub.s32 	%r325, %r322, %r324;
	cvt.u64.u32 	%rd2676, %r323;
	cvt.u64.u32 	%rd2677, %r325;
	bra.uni 	$L__BB5_232;
$L__BB5_231:
	div.u64 	%rd2676, %rd357, %rd358;
	mul.lo.s64 	%rd1350, %rd2676, %rd358;
	sub.s64 	%rd2677, %rd357, %rd1350;
$L__BB5_232:
	cvt.u32.u64 	%r52, %rd2677;
	mov.u64 	%rd1351, %rd1119;
	ld.param.s32 	%rd1352, [%rd1351+1248];
	or.b64  	%rd1353, %rd2676, %rd1352;
	and.b64  	%rd1354, %rd1353, -4294967296;
	setp.ne.s64 	%p68, %rd1354, 0;
	@%p68 bra 	$L__BB5_234;
	mov.u64 	%rd1358, %rd1119;
	ld.param.u32 	%r326, [%rd1358+1248];
	cvt.u32.u64 	%r327, %rd2676;
	div.u32 	%r328, %r327, %r326;
	mul.lo.s32 	%r329, %r328, %r326;
	sub.s32 	%r330, %r327, %r329;
	cvt.u64.u32 	%rd2678, %r328;
	cvt.u64.u32 	%rd2679, %r330;
	bra.uni 	$L__BB5_235;
$L__BB5_234:
	mov.u64 	%rd1355, %rd1119;
	ld.param.s32 	%rd1356, [%rd1355+1248];
	div.u64 	%rd2678, %rd2676, %rd1356;
	mul.lo.s64 	%rd1357, %rd2678, %rd1356;
	sub.s64 	%rd2679, %rd2676, %rd1357;
$L__BB5_235:
	cvt.u32.u64 	%r53, %rd2679;
	mov.u64 	%rd1359, %rd1119;
	ld.param.s32 	%rd371, [%rd1359+1244];
	or.b64  	%rd1360, %rd2678, %rd371;
	and.b64  	%rd1361, %rd1360, -4294967296;
	setp.ne.s64 	%p69, %rd1361, 0;
	@%p69 bra 	$L__BB5_237;
	cvt.u32.u64 	%r331, %rd371;
	cvt.u32.u64 	%r332, %rd2678;
	div.u32 	%r333, %r332, %r331;
	mul.lo.s32 	%r334, %r333, %r331;
	sub.s32 	%r335, %r332, %r334;
	cvt.u64.u32 	%rd2680, %r333;
	cvt.u64.u32 	%rd2681, %r335;
	bra.uni 	$L__BB5_238;
$L__BB5_237:
	div.u64 	%rd2680, %rd2678, %rd371;
	mul.lo.s64 	%rd1362, %rd2680, %rd371;
	sub.s64 	%rd2681, %rd2678, %rd1362;
$L__BB5_238:
	cvt.u32.u64 	%r54, %rd2681;
	mov.u64 	%rd1363, %rd1119;
	ld.param.s32 	%rd1364, [%rd1363+1240];
	or.b64  	%rd1365, %rd2680, %rd1364;
	and.b64  	%rd1366, %rd1365, -4294967296;
	setp.ne.s64 	%p70, %rd1366, 0;
	@%p70 bra 	$L__BB5_240;
	mov.u64 	%rd1370, %rd1119;
	ld.param.u32 	%r336, [%rd1370+1240];
	cvt.u32.u64 	%r337, %rd2680;
	div.u32 	%r338, %r337, %r336;
	mul.lo.s32 	%r339, %r338, %r336;
	sub.s32 	%r340, %r337, %r339;
	cvt.u64.u32 	%rd2682, %r338;
	cvt.u64.u32 	%rd2683, %r340;
	bra.uni 	$L__BB5_241;
$L__BB5_240:
	mov.u64 	%rd1367, %rd1119;
	ld.param.s32 	%rd1368, [%rd1367+1240];
	div.u64 	%rd2682, %rd2680, %rd1368;
	mul.lo.s64 	%rd1369, %rd2682, %rd1368;
	sub.s64 	%rd2683, %rd2680, %rd1369;
$L__BB5_241:
	cvt.u32.u64 	%r55, %rd2683;
	mov.u64 	%rd1371, %rd1119;
	ld.param.s32 	%rd384, [%rd1371+1236];
	or.b64  	%rd1372, %rd2682, %rd384;
	and.b64  	%rd1373, %rd1372, -4294967296;
	setp.ne.s64 	%p71, %rd1373, 0;
	@%p71 bra 	$L__BB5_243;
	cvt.u32.u64 	%r341, %rd384;
	cvt.u32.u64 	%r342, %rd2682;
	div.u32 	%r343, %r342, %r341;
	mul.lo.s32 	%r344, %r343, %r341;
	sub.s32 	%r345, %r342, %r344;
	cvt.u64.u32 	%rd2684, %r343;
	cvt.u64.u32 	%rd2685, %r345;
	bra.uni 	$L__BB5_244;
$L__BB5_243:
	div.u64 	%rd2684, %rd2682, %rd384;
	mul.lo.s64 	%rd1374, %rd2684, %rd384;
	sub.s64 	%rd2685, %rd2682, %rd1374;
$L__BB5_244:
	cvt.u32.u64 	%r56, %rd2685;
	mov.u64 	%rd1375, %rd1119;
	ld.param.s32 	%rd1376, [%rd1375+1232];
	or.b64  	%rd1377, %rd2684, %rd1376;
	and.b64  	%rd1378, %rd1377, -4294967296;
	setp.ne.s64 	%p72, %rd1378, 0;
	@%p72 bra 	$L__BB5_246;
	mov.u64 	%rd1382, %rd1119;
	ld.param.u32 	%r346, [%rd1382+1232];
	cvt.u32.u64 	%r347, %rd2684;
	div.u32 	%r348, %r347, %r346;
	mul.lo.s32 	%r349, %r348, %r346;
	sub.s32 	%r350, %r347, %r349;
	cvt.u64.u32 	%rd2686, %r348;
	cvt.u64.u32 	%rd2687, %r350;
	bra.uni 	$L__BB5_247;
$L__BB5_246:
	mov.u64 	%rd1379, %rd1119;
	ld.param.s32 	%rd1380, [%rd1379+1232];
	div.u64 	%rd2686, %rd2684, %rd1380;
	mul.lo.s64 	%rd1381, %rd2686, %rd1380;
	sub.s64 	%rd2687, %rd2684, %rd1381;
$L__BB5_247:
	cvt.u32.u64 	%r57, %rd2687;
	mov.u64 	%rd1383, %rd1119;
	ld.param.s32 	%rd397, [%rd1383+1228];
	or.b64  	%rd1384, %rd2686, %rd397;
	and.b64  	%rd1385, %rd1384, -4294967296;
	setp.ne.s64 	%p73, %rd1385, 0;
	@%p73 bra 	$L__BB5_249;
	cvt.u32.u64 	%r351, %rd397;
	cvt.u32.u64 	%r352, %rd2686;
	div.u32 	%r353, %r352, %r351;
	mul.lo.s32 	%r354, %r353, %r351;
	sub.s32 	%r355, %r352, %r354;
	cvt.u64.u32 	%rd2688, %r353;
	cvt.u64.u32 	%rd2689, %r355;
	bra.uni 	$L__BB5_250;
$L__BB5_249:
	div.u64 	%rd2688, %rd2686, %rd397;
	mul.lo.s64 	%rd1386, %rd2688, %rd397;
	sub.s64 	%rd2689, %rd2686, %rd1386;
$L__BB5_250:
	cvt.u32.u64 	%r58, %rd2689;
	mov.u64 	%rd1387, %rd1119;
	ld.param.s32 	%rd1388, [%rd1387+1224];
	or.b64  	%rd1389, %rd2688, %rd1388;
	and.b64  	%rd1390, %rd1389, -4294967296;
	setp.ne.s64 	%p74, %rd1390, 0;
	@%p74 bra 	$L__BB5_252;
	mov.u64 	%rd1394, %rd1119;
	ld.param.u32 	%r356, [%rd1394+1224];
	cvt.u32.u64 	%r357, %rd2688;
	div.u32 	%r358, %r357, %r356;
	mul.lo.s32 	%r359, %r358, %r356;
	sub.s32 	%r360, %r357, %r359;
	cvt.u64.u32 	%rd2690, %r358;
	cvt.u64.u32 	%rd2691, %r360;
	bra.uni 	$L__BB5_253;
$L__BB5_252:
	mov.u64 	%rd1391, %rd1119;
	ld.param.s32 	%rd1392, [%rd1391+1224];
	div.u64 	%rd2690, %rd2688, %rd1392;
	mul.lo.s64 	%rd1393, %rd2690, %rd1392;
	sub.s64 	%rd2691, %rd2688, %rd1393;
$L__BB5_253:
	cvt.u32.u64 	%r59, %rd2691;
	mov.u64 	%rd1395, %rd1119;
	ld.param.s32 	%rd410, [%rd1395+1220];
	or.b64  	%rd1396, %rd2690, %rd410;
	and.b64  	%rd1397, %rd1396, -4294967296;
	setp.ne.s64 	%p75, %rd1397, 0;
	@%p75 bra 	$L__BB5_255;
	cvt.u32.u64 	%r361, %rd410;
	cvt.u32.u64 	%r362, %rd2690;
	div.u32 	%r363, %r362, %r361;
	mul.lo.s32 	%r364, %r363, %r361;
	sub.s32 	%r365, %r362, %r364;
	cvt.u64.u32 	%rd2692, %r363;
	cvt.u64.u32 	%rd2693, %r365;
	bra.uni 	$L__BB5_256;
$L__BB5_255:
	div.u64 	%rd2692, %rd2690, %rd410;
	mul.lo.s64 	%rd1398, %rd2692, %rd410;
	sub.s64 	%rd2693, %rd2690, %rd1398;
$L__BB5_256:
	cvt.u32.u64 	%r60, %rd2693;
	mov.u64 	%rd1399, %rd1119;
	ld.param.s32 	%rd1400, [%rd1399+1216];
	or.b64  	%rd1401, %rd2692, %rd1400;
	and.b64  	%rd1402, %rd1401, -4294967296;
	setp.ne.s64 	%p76, %rd1402, 0;
	@%p76 bra 	$L__BB5_258;
	mov.u64 	%rd1405, %rd1119;
	ld.param.u32 	%r366, [%rd1405+1216];
	cvt.u32.u64 	%r367, %rd2692;
	rem.u32 	%r368, %r367, %r366;
	cvt.u64.u32 	%rd2694, %r368;
	bra.uni 	$L__BB5_259;
$L__BB5_258:
	mov.u64 	%rd1403, %rd1119;
	ld.param.s32 	%rd1404, [%rd1403+1216];
	rem.u64 	%rd2694, %rd2692, %rd1404;
$L__BB5_259:
	cvt.u32.u64 	%r369, %rd2694;
	cvt.rn.f64.s32 	%fd945, %r369;
	fma.rn.f64 	%fd89, %fd37, %fd945, %fd38;
	cvt.rn.f64.s32 	%fd946, %r60;
	mov.u64 	%rd1407, %rd1119;
	ld.param.f64 	%fd947, [%rd1407+32];
	fma.rn.f64 	%fd90, %fd36, %fd946, %fd947;
	cvt.rn.f64.s32 	%fd948, %r59;
	ld.param.f64 	%fd949, [%rd1407+72];
	ld.param.f64 	%fd950, [%rd1407+56];
	fma.rn.f64 	%fd91, %fd949, %fd948, %fd950;
	cvt.rn.f64.s32 	%fd951, %r58;
	ld.param.f64 	%fd952, [%rd1407+96];
	ld.param.f64 	%fd953, [%rd1407+80];
	fma.rn.f64 	%fd92, %fd952, %fd951, %fd953;
	cvt.rn.f64.s32 	%fd954, %r57;
	ld.param.f64 	%fd955, [%rd1407+120];
	ld.param.f64 	%fd956, [%rd1407+104];
	fma.rn.f64 	%fd93, %fd955, %fd954, %fd956;
	cvt.rn.f64.s32 	%fd957, %r56;
	ld.param.f64 	%fd958, [%rd1407+144];
	ld.param.f64 	%fd959, [%rd1407+128];
	fma.rn.f64 	%fd94, %fd958, %fd957, %fd959;
	cvt.rn.f64.s32 	%fd960, %r55;
	ld.param.f64 	%fd961, [%rd1407+168];
	ld.param.f64 	%fd962, [%rd1407+152];
	fma.rn.f64 	%fd95, %fd961, %fd960, %fd962;
	cvt.rn.f64.s32 	%fd963, %r54;
	ld.param.f64 	%fd964, [%rd1407+192];
	ld.param.f64 	%fd965, [%rd1407+176];
	fma.rn.f64 	%fd96, %fd964, %fd963, %fd965;
	cvt.rn.f64.s32 	%fd966, %r53;
	fma.rn.f64 	%fd97, %fd34, %fd966, %fd35;
	cvt.rn.f64.s32 	%fd967, %r52;
	fma.rn.f64 	%fd98, %fd32, %fd967, %fd33;
	fma.rn.f64 	%fd968, %fd31, %fd89, 0d0000000000000000;
	ld.param.f64 	%fd969, [%rd1407+256];
	fma.rn.f64 	%fd970, %fd969, %fd90, %fd968;
	ld.param.f64 	%fd971, [%rd1407+264];
	fma.rn.f64 	%fd972, %fd971, %fd91, %fd970;
	ld.param.f64 	%fd973, [%rd1407+272];
	fma.rn.f64 	%fd974, %fd973, %fd92, %fd972;
	ld.param.f64 	%fd975, [%rd1407+280];
	fma.rn.f64 	%fd976, %fd975, %fd93, %fd974;
	ld.param.f64 	%fd977, [%rd1407+288];
	fma.rn.f64 	%fd978, %fd977, %fd94, %fd976;
	ld.param.f64 	%fd979, [%rd1407+296];
	fma.rn.f64 	%fd980, %fd979, %fd95, %fd978;
	ld.param.f64 	%fd981, [%rd1407+304];
	fma.rn.f64 	%fd982, %fd981, %fd96, %fd980;
	ld.param.f64 	%fd983, [%rd1407+312];
	fma.rn.f64 	%fd984, %fd983, %fd97, %fd982;
	ld.param.f64 	%fd985, [%rd1407+320];
	fma.rn.f64 	%fd986, %fd985, %fd98, %fd984;
	ld.param.f64 	%fd987, [%rd1407+328];
	sub.f64 	%fd988, %fd986, %fd987;
	abs.f64 	%fd989, %fd988;
	ld.param.f64 	%fd990, [%rd1407+336];
	mul.f64 	%fd991, %fd1, %fd990;
	setp.gt.f64 	%p77, %fd989, %fd991;
	@%p77 bra 	$L__BB5_270;
	mov.u64 	%rd1409, %rd1119;
	ld.param.f64 	%fd992, [%rd1409+344];
	fma.rn.f64 	%fd993, %fd992, %fd89, 0d0000000000000000;
	ld.param.f64 	%fd994, [%rd1409+352];
	fma.rn.f64 	%fd995, %fd994, %fd90, %fd993;
	ld.param.f64 	%fd996, [%rd1409+360];
	fma.rn.f64 	%fd997, %fd996, %fd91, %fd995;
	ld.param.f64 	%fd998, [%rd1409+368];
	fma.rn.f64 	%fd999, %fd998, %fd92, %fd997;
	ld.param.f64 	%fd1000, [%rd1409+376];
	fma.rn.f64 	%fd1001, %fd1000, %fd93, %fd999;
	ld.param.f64 	%fd1002, [%rd1409+384];
	fma.rn.f64 	%fd1003, %fd1002, %fd94, %fd1001;
	ld.param.f64 	%fd1004, [%rd1409+392];
	fma.rn.f64 	%fd1005, %fd1004, %fd95, %fd1003;
	ld.param.f64 	%fd1006, [%rd1409+400];
	fma.rn.f64 	%fd1007, %fd1006, %fd96, %fd1005;
	ld.param.f64 	%fd1008, [%rd1409+408];
	fma.rn.f64 	%fd1009, %fd1008, %fd97, %fd1007;
	ld.param.f64 	%fd1010, [%rd1409+416];
	fma.rn.f64 	%fd1011, %fd1010, %fd98, %fd1009;
	ld.param.f64 	%fd1012, [%rd1409+424];
	sub.f64 	%fd1013, %fd1011, %fd1012;
	abs.f64 	%fd1014, %fd1013;
	ld.param.f64 	%fd1015, [%rd1409+432];
	mul.f64 	%fd1016, %fd1, %fd1015;
	setp.gt.f64 	%p78, %fd1014, %fd1016;
	@%p78 bra 	$L__BB5_270;
	mov.u64 	%rd1411, %rd1119;
	ld.param.f64 	%fd1017, [%rd1411+440];
	fma.rn.f64 	%fd1018, %fd1017, %fd89, 0d0000000000000000;
	ld.param.f64 	%fd1019, [%rd1411+448];
	fma.rn.f64 	%fd1020, %fd1019, %fd90, %fd1018;
	ld.param.f64 	%fd1021, [%rd1411+456];
	fma.rn.f64 	%fd1022, %fd1021, %fd91, %fd1020;
	fma.rn.f64 	%fd1023, %fd29, %fd92, %fd1022;
	fma.rn.f64 	%fd1024, %fd28, %fd93, %fd1023;
	ld.param.f64 	%fd1025, [%rd1411+480];
	fma.rn.f64 	%fd1026, %fd1025, %fd94, %fd1024;
	fma.rn.f64 	%fd1027, %fd27, %fd95, %fd1026;
	fma.rn.f64 	%fd1028, %fd26, %fd96, %fd1027;
	fma.rn.f64 	%fd1029, %fd25, %fd97, %fd1028;
	ld.param.f64 	%fd1030, [%rd1411+512];
	fma.rn.f64 	%fd1031, %fd1030, %fd98, %fd1029;
	ld.param.f64 	%fd1032, [%rd1411+520];
	sub.f64 	%fd1033, %fd1031, %fd1032;
	abs.f64 	%fd1034, %fd1033;
	ld.param.f64 	%fd1035, [%rd1411+528];
	mul.f64 	%fd1036, %fd1, %fd1035;
	setp.gt.f64 	%p79, %fd1034, %fd1036;
	@%p79 bra 	$L__BB5_270;
	fma.rn.f64 	%fd1037, %fd24, %fd89, 0d0000000000000000;
	fma.rn.f64 	%fd1038, %fd23, %fd90, %fd1037;
	mov.u64 	%rd1413, %rd1119;
	ld.param.f64 	%fd1039, [%rd1413+552];
	fma.rn.f64 	%fd1040, %fd1039, %fd91, %fd1038;
	ld.param.f64 	%fd1041, [%rd1413+560];
	fma.rn.f64 	%fd1042, %fd1041, %fd92, %fd1040;
	ld.param.f64 	%fd1043, [%rd1413+568];
	fma.rn.f64 	%fd1044, %fd1043, %fd93, %fd1042;
	ld.param.f64 	%fd1045, [%rd1413+576];
	fma.rn.f64 	%fd1046, %fd1045, %fd94, %fd1044;
	ld.param.f64 	%fd1047, [%rd1413+584];
	fma.rn.f64 	%fd1048, %fd1047, %fd95, %fd1046;
	ld.param.f64 	%fd1049, [%rd1413+592];
	fma.rn.f64 	%fd1050, %fd1049, %fd96, %fd1048;
	ld.param.f64 	%fd1051, [%rd1413+600];
	fma.rn.f64 	%fd1052, %fd1051, %fd97, %fd1050;
	ld.param.f64 	%fd1053, [%rd1413+608];
	fma.rn.f64 	%fd1054, %fd1053, %fd98, %fd1052;
	ld.param.f64 	%fd1055, [%rd1413+616];
	sub.f64 	%fd1056, %fd1054, %fd1055;
	abs.f64 	%fd1057, %fd1056;
	ld.param.f64 	%fd1058, [%rd1413+624];
	mul.f64 	%fd1059, %fd1, %fd1058;
	setp.gt.f64 	%p80, %fd1057, %fd1059;
	@%p80 bra 	$L__BB5_270;
	mov.u64 	%rd1415, %rd1119;
	ld.param.f64 	%fd1060, [%rd1415+632];
	fma.rn.f64 	%fd1061, %fd1060, %fd89, 0d0000000000000000;
	ld.param.f64 	%fd1062, [%rd1415+640];
	fma.rn.f64 	%fd1063, %fd1062, %fd90, %fd1061;
	ld.param.f64 	%fd1064, [%rd1415+648];
	fma.rn.f64 	%fd1065, %fd1064, %fd91, %fd1063;
	ld.param.f64 	%fd1066, [%rd1415+656];
	fma.rn.f64 	%fd1067, %fd1066, %fd92, %fd1065;
	ld.param.f64 	%fd1068, [%rd1415+664];
	fma.rn.f64 	%fd1069, %fd1068, %fd93, %fd1067;
	ld.param.f64 	%fd1070, [%rd1415+672];
	fma.rn.f64 	%fd1071, %fd1070, %fd94, %fd1069;
	ld.param.f64 	%fd1072, [%rd1415+680];
	fma.rn.f64 	%fd1073, %fd1072, %fd95, %fd1071;
	ld.param.f64 	%fd1074, [%rd1415+688];
	fma.rn.f64 	%fd1075, %fd1074, %fd96, %fd1073;
	ld.param.f64 	%fd1076, [%rd1415+696];
	fma.rn.f64 	%fd1077, %fd1076, %fd97, %fd1075;
	ld.param.f64 	%fd1078, [%rd1415+704];
	fma.rn.f64 	%fd1079, %fd1078, %fd98, %fd1077;
	ld.param.f64 	%fd1080, [%rd1415+712];
	sub.f64 	%fd1081, %fd1079, %fd1080;
	abs.f64 	%fd1082, %fd1081;
	ld.param.f64 	%fd1083, [%rd1415+720];
	mul.f64 	%fd1084, %fd1, %fd1083;
	setp.gt.f64 	%p81, %fd1082, %fd1084;
	@%p81 bra 	$L__BB5_270;
	mov.u64 	%rd1417, %rd1119;
	ld.param.f64 	%fd1085, [%rd1417+728];
	fma.rn.f64 	%fd1086, %fd1085, %fd89, 0d0000000000000000;
	ld.param.f64 	%fd1087, [%rd1417+736];
	fma.rn.f64 	%fd1088, %fd1087, %fd90, %fd1086;
	ld.param.f64 	%fd1089, [%rd1417+744];
	fma.rn.f64 	%fd1090, %fd1089, %fd91, %fd1088;
	ld.param.f64 	%fd1091, [%rd1417+752];
	fma.rn.f64 	%fd1092, %fd1091, %fd92, %fd1090;
	ld.param.f64 	%fd1093, [%rd1417+760];
	fma.rn.f64 	%fd1094, %fd1093, %fd93, %fd1092;
	ld.param.f64 	%fd1095, [%rd1417+768];
	fma.rn.f64 	%fd1096, %fd1095, %fd94, %fd1094;
	ld.param.f64 	%fd1097, [%rd1417+776];
	fma.rn.f64 	%fd1098, %fd1097, %fd95, %fd1096;
	ld.param.f64 	%fd1099, [%rd1417+784];
	fma.rn.f64 	%fd1100, %fd1099, %fd96, %fd1098;
	ld.param.f64 	%fd1101, [%rd1417+792];
	fma.rn.f64 	%fd1102, %fd1101, %fd97, %fd1100;
	ld.param.f64 	%fd1103, [%rd1417+800];
	fma.rn.f64 	%fd1104, %fd1103, %fd98, %fd1102;
	ld.param.f64 	%fd1105, [%rd1417+808];
	sub.f64 	%fd1106, %fd1104, %fd1105;
	abs.f64 	%fd1107, %fd1106;
	ld.param.f64 	%fd1108, [%rd1417+816];
	mul.f64 	%fd1109, %fd1, %fd1108;
	setp.gt.f64 	%p82, %fd1107, %fd1109;
	@%p82 bra 	$L__BB5_270;
	mov.u64 	%rd1419, %rd1119;
	ld.param.f64 	%fd1110, [%rd1419+824];
	fma.rn.f64 	%fd1111, %fd1110, %fd89, 0d0000000000000000;
	ld.param.f64 	%fd1112, [%rd1419+832];
	fma.rn.f64 	%fd1113, %fd1112, %fd90, %fd1111;
	ld.param.f64 	%fd1114, [%rd1419+840];
	fma.rn.f64 	%fd1115, %fd1114, %fd91, %fd1113;
	ld.param.f64 	%fd1116, [%rd1419+848];
	fma.rn.f64 	%fd1117, %fd1116, %fd92, %fd1115;
	ld.param.f64 	%fd1118, [%rd1419+856];
	fma.rn.f64 	%fd1119, %fd1118, %fd93, %fd1117;
	ld.param.f64 	%fd1120, [%rd1419+864];
	fma.rn.f64 	%fd1121, %fd1120, %fd94, %fd1119;
	ld.param.f64 	%fd1122, [%rd1419+872];
	fma.rn.f64 	%fd1123, %fd1122, %fd95, %fd1121;
	ld.param.f64 	%fd1124, [%rd1419+880];
	fma.rn.f64 	%fd1125, %fd1124, %fd96, %fd1123;
	ld.param.f64 	%fd1126, [%rd1419+888];
	fma.rn.f64 	%fd1127, %fd1126, %fd97, %fd1125;
	ld.param.f64 	%fd1128, [%rd1419+896];
	fma.rn.f64 	%fd1129, %fd1128, %fd98, %fd1127;
	ld.param.f64 	%fd1130, [%rd1419+904];
	sub.f64 	%fd1131, %fd1129, %fd1130;
	abs.f64 	%fd1132, %fd1131;
	ld.param.f64 	%fd1133, [%rd1419+912];
	mul.f64 	%fd1134, %fd1, %fd1133;
	setp.gt.f64 	%p83, %fd1132, %fd1134;
	@%p83 bra 	$L__BB5_270;
	mov.u64 	%rd1421, %rd1119;
	ld.param.f64 	%fd1135, [%rd1421+920];
	fma.rn.f64 	%fd1136, %fd1135, %fd89, 0d0000000000000000;
	ld.param.f64 	%fd1137, [%rd1421+928];
	fma.rn.f64 	%fd1138, %fd1137, %fd90, %fd1136;
	ld.param.f64 	%fd1139, [%rd1421+936];
	fma.rn.f64 	%fd1140, %fd1139, %fd91, %fd1138;
	ld.param.f64 	%fd1141, [%rd1421+944];
	fma.rn.f64 	%fd1142, %fd1141, %fd92, %fd1140;
	ld.param.f64 	%fd1143, [%rd1421+952];
	fma.rn.f64 	%fd1144, %fd1143, %fd93, %fd1142;
	ld.param.f64 	%fd1145, [%rd1421+960];
	fma.rn.f64 	%fd1146, %fd1145, %fd94, %fd1144;
	ld.param.f64 	%fd1147, [%rd1421+968];
	fma.rn.f64 	%fd1148, %fd1147, %fd95, %fd1146;
	fma.rn.f64 	%fd1149, %fd21, %fd96, %fd1148;
	fma.rn.f64 	%fd1150, %fd20, %fd97, %fd1149;
	fma.rn.f64 	%fd1151, %fd19, %fd98, %fd1150;
	sub.f64 	%fd1152, %fd1151, %fd18;
	abs.f64 	%fd1153, %fd1152;
	ld.param.f64 	%fd1154, [%rd1421+1008];
	mul.f64 	%fd1155, %fd1, %fd1154;
	setp.gt.f64 	%p84, %fd1153, %fd1155;
	@%p84 bra 	$L__BB5_270;
	fma.rn.f64 	%fd1156, %fd17, %fd89, 0d0000000000000000;
	fma.rn.f64 	%fd1157, %fd16, %fd90, %fd1156;
	fma.rn.f64 	%fd1158, %fd15, %fd91, %fd1157;
	mov.u64 	%rd1423, %rd1119;
	ld.param.f64 	%fd1159, [%rd1423+1040];
	fma.rn.f64 	%fd1160, %fd1159, %fd92, %fd1158;
	fma.rn.f64 	%fd1161, %fd14, %fd93, %fd1160;
	fma.rn.f64 	%fd1162, %fd13, %fd94, %fd1161;
	fma.rn.f64 	%fd1163, %fd12, %fd95, %fd1162;
	fma.rn.f64 	%fd1164, %fd11, %fd96, %fd1163;
	ld.param.f64 	%fd1165, [%rd1423+1080];
	fma.rn.f64 	%fd1166, %fd1165, %fd97, %fd1164;
	fma.rn.f64 	%fd1167, %fd10, %fd98, %fd1166;
	sub.f64 	%fd1168, %fd1167, %fd9;
	abs.f64 	%fd1169, %fd1168;
	ld.param.f64 	%fd1170, [%rd1423+1104];
	mul.f64 	%fd1171, %fd1, %fd1170;
	setp.gt.f64 	%p85, %fd1169, %fd1171;
	@%p85 bra 	$L__BB5_270;
	fma.rn.f64 	%fd1172, %fd8, %fd89, 0d0000000000000000;
	fma.rn.f64 	%fd1173, %fd7, %fd90, %fd1172;
	mov.u64 	%rd1425, %rd1119;
	ld.param.f64 	%fd1174, [%rd1425+1128];
	fma.rn.f64 	%fd1175, %fd1174, %fd91, %fd1173;
	fma.rn.f64 	%fd1176, %fd6, %fd92, %fd1175;
	fma.rn.f64 	%fd1177, %fd5, %fd93, %fd1176;
	fma.rn.f64 	%fd1178, %fd4, %fd94, %fd1177;
	fma.rn.f64 	%fd1179, %fd3, %fd95, %fd1178;
	ld.param.f64 	%fd1180, [%rd1425+1168];
	fma.rn.f64 	%fd1181, %fd1180, %fd96, %fd1179;
	ld.param.f64 	%fd1182, [%rd1425+1176];
	fma.rn.f64 	%fd1183, %fd1182, %fd97, %fd1181;
	ld.param.f64 	%fd1184, [%rd1425+1184];
	fma.rn.f64 	%fd1185, %fd1184, %fd98, %fd1183;
	sub.f64 	%fd1186, %fd1185, %fd2;
	abs.f64 	%fd1187, %fd1186;
	ld.param.f64 	%fd1188, [%rd1425+1200];
	mul.f64 	%fd1189, %fd1, %fd1188;
	setp.gt.f64 	%p86, %fd1187, %fd1189;
	@%p86 bra 	$L__BB5_270;
	mov.b64 	%rd2695, 1;
$L__BB5_270:
	mov.u64 	%rd1429, %rd1119;
	ld.param.u64 	%rd1430, [%rd1429];
	add.s64 	%rd1431, %rd1430, %rd1125;
	add.s64 	%rd421, %rd1431, 2048;
	ld.param.u64 	%rd1432, [%rd1429+1256];
	setp.ge.u64 	%p87, %rd421, %rd1432;
	mov.b64 	%rd2715, 0;
	@%p87 bra 	$L__BB5_312;
	mov.u64 	%rd1433, %rd1119;
	ld.param.s32 	%rd422, [%rd1433+1252];
	or.b64  	%rd1434, %rd421, %rd422;
	and.b64  	%rd1435, %rd1434, -4294967296;
	setp.ne.s64 	%p88, %rd1435, 0;
	@%p88 bra 	$L__BB5_273;
	cvt.u32.u64 	%r371, %rd422;
	cvt.u32.u64 	%r372, %rd421;
	div.u32 	%r373, %r372, %r371;
	mul.lo.s32 	%r374, %r373, %r371;
	sub.s32 	%r375, %r372, %r374;
	cvt.u64.u32 	%rd2696, %r373;
	cvt.u64.u32 	%rd2697, %r375;
	bra.uni 	$L__BB5_274;
$L__BB5_273:
	div.u64 	%rd2696, %rd421, %rd422;
	mul.lo.s64 	%rd1436, %rd2696, %rd422;
	sub.s64 	%rd2697, %rd421, %rd1436;
$L__BB5_274:
	mov.u64 	%rd1437, %rd1119;
	ld.param.s32 	%rd429, [%rd1437+1248];
	cvt.u32.u64 	%r61, %rd2697;
	or.b64  	%rd1438, %rd2696, %rd429;
	and.b64  	%rd1439, %rd1438, -4294967296;
	setp.ne.s64 	%p89, %rd1439, 0;
	@%p89 bra 	$L__BB5_276;
	cvt.u32.u64 	%r376, %rd429;
	cvt.u32.u64 	%r377, %rd2696;
	div.u32 	%r378, %r377, %r376;
	mul.lo.s32 	%r379, %r378, %r376;
	sub.s32 	%r380, %r377, %r379;
	cvt.u64.u32 	%rd2698, %r378;
	cvt.u64.u32 	%rd2699, %r380;
	bra.uni 	$L__BB5_277;
$L__BB5_276:
	div.u64 	%rd2698, %rd2696, %rd429;
	mul.lo.s64 	%rd1440, %rd2698, %rd429;
	sub.s64 	%rd2699, %rd2696, %rd1440;
$L__BB5_277:
	cvt.u32.u64 	%r62, %rd2699;
	mov.u64 	%rd1441, %rd1119;
	ld.param.s32 	%rd436, [%rd1441+1244];
	or.b64  	%rd1442, %rd2698, %rd436;
	and.b64  	%rd1443, %rd1442, -4294967296;
	setp.ne.s64 	%p90, %rd1443, 0;
	@%p90 bra 	$L__BB5_279;
	cvt.u32.u64 	%r381, %rd436;
	cvt.u32.u64 	%r382, %rd2698;
	div.u32 	%r383, %r382, %r381;
	mul.lo.s32 	%r384, %r383, %r381;
	sub.s32 	%r385, %r382, %r384;
	cvt.u64.u32 	%rd2700, %r383;
	cvt.u64.u32 	%rd2701, %r385;
	bra.uni 	$L__BB5_280;
$L__BB5_279:
	div.u64 	%rd2700, %rd2698, %rd436;
	mul.lo.s64 	%rd1444, %rd2700, %rd436;
	sub.s64 	%rd2701, %rd2698, %rd1444;
$L__BB5_280:
	mov.u64 	%rd1445, %rd1119;
	ld.param.s32 	%rd443, [%rd1445+1240];
	cvt.u32.u64 	%r63, %rd2701;
	or.b64  	%rd1446, %rd2700, %rd443;
	and.b64  	%rd1447, %rd1446, -4294967296;
	setp.ne.s64 	%p91, %rd1447, 0;
	@%p91 bra 	$L__BB5_282;
	cvt.u32.u64 	%r386, %rd443;
	cvt.u32.u64 	%r387, %rd2700;
	div.u32 	%r388, %r387, %r386;
	mul.lo.s32 	%r389, %r388, %r386;
	sub.s32 	%r390, %r387, %r389;
	cvt.u64.u32 	%rd2702, %r388;
	cvt.u64.u32 	%rd2703, %r390;
	bra.uni 	$L__BB5_283;
$L__BB5_282:
	div.u64 	%rd2702, %rd2700, %rd443;
	mul.lo.s64 	%rd1448, %rd2702, %rd443;
	sub.s64 	%rd2703, %rd2700, %rd1448;
$L__BB5_283:
	cvt.u32.u64 	%r64, %rd2703;
	mov.u64 	%rd1449, %rd1119;
	ld.param.s32 	%rd450, [%rd1449+1236];
	or.b64  	%rd1450, %rd2702, %rd450;
	and.b64  	%rd1451, %rd1450, -4294967296;
	setp.ne.s64 	%p92, %rd1451, 0;
	@%p92 bra 	$L__BB5_285;
	cvt.u32.u64 	%r391, %rd450;
	cvt.u32.u64 	%r392, %rd2702;
	div.u32 	%r393, %r392, %r391;
	mul.lo.s32 	%r394, %r393, %r391;
	sub.s32 	%r395, %r392, %r394;
	cvt.u64.u32 	%rd2704, %r393;
	cvt.u64.u32 	%rd2705, %r395;
	bra.uni 	$L__BB5_286;
$L__BB5_285:
	div.u64 	%rd2704, %rd2702, %rd450;
	mul.lo.s64 	%rd1452, %rd2704, %rd450;
	sub.s64 	%rd2705, %rd2702, %rd1452;
$L__BB5_286:
	mov.u64 	%rd1453, %rd1119;
	ld.param.s32 	%rd457, [%rd1453+1232];
	cvt.u32.u64 	%r65, %rd2705;
	or.b64  	%rd1454, %rd2704, %rd457;
	and.b64  	%rd1455, %rd1454, -4294967296;
	setp.ne.s64 	%p93, %rd1455, 0;
	@%p93 bra 	$L__BB5_288;
	cvt.u32.u64 	%r396, %rd457;
	cvt.u32.u64 	%r397, %rd2704;
	div.u32 	%r398, %r397, %r396;
	mul.lo.s32 	%r399, %r398, %r396;
	sub.s32 	%r400, %r397, %r399;
	cvt.u64.u32 	%rd2706, %r398;
	cvt.u64.u32 	%rd2707, %r400;
	bra.uni 	$L__BB5_289;
$L__BB5_288:
	div.u64 	%rd2706, %rd2704, %rd457;
	mul.lo.s64 	%rd1456, %rd2706, %rd457;
	sub.s64 	%rd2707, %rd2704, %rd1456;
$L__BB5_289:
	cvt.u32.u64 	%r66, %rd2707;
	mov.u64 	%rd1457, %rd1119;
	ld.param.s32 	%rd464, [%rd1457+1228];
	or.b64  	%rd1458, %rd2706, %rd464;
	and.b64  	%rd1459, %rd1458, -4294967296;
	setp.ne.s64 	%p94, %rd1459, 0;
	@%p94 bra 	$L__BB5_291;
	cvt.u32.u64 	%r401, %rd464;
	cvt.u32.u64 	%r402, %rd2706;
	div.u32 	%r403, %r402, %r401;
	mul.lo.s32 	%r404, %r403, %r401;
	sub.s32 	%r405, %r402, %r404;
	cvt.u64.u32 	%rd2708, %r403;
	cvt.u64.u32 	%rd2709, %r405;
	bra.uni 	$L__BB5_292;
$L__BB5_291:
	div.u64 	%rd2708, %rd2706, %rd464;
	mul.lo.s64 	%rd1460, %rd2708, %rd464;
	sub.s64 	%rd2709, %rd2706, %rd1460;
$L__BB5_292:
	mov.u64 	%rd1461, %rd1119;
	ld.param.s32 	%rd471, [%rd1461+1224];
	cvt.u32.u64 	%r67, %rd2709;
	or.b64  	%rd1462, %rd2708, %rd471;
	and.b64  	%rd1463, %rd1462, -4294967296;
	setp.ne.s64 	%p95, %rd1463, 0;
	@%p95 bra 	$L__BB5_294;
	cvt.u32.u64 	%r406, %rd471;
	cvt.u32.u64 	%r407, %rd2708;
	div.u32 	%r408, %r407, %r406;
	mul.lo.s32 	%r409, %r408, %r406;
	sub.s32 	%r410, %r407, %r409;
	cvt.u64.u32 	%rd2710, %r408;
	cvt.u64.u32 	%rd2711, %r410;
	bra.uni 	$L__BB5_295;
$L__BB5_294:
	div.u64 	%rd2710, %rd2708, %rd471;
	mul.lo.s64 	%rd1464, %rd2710, %rd471;
	sub.s64 	%rd2711, %rd2708, %rd1464;
$L__BB5_295:
	cvt.u32.u64 	%r68, %rd2711;
	mov.u64 	%rd1465, %rd1119;
	ld.param.s32 	%rd478, [%rd1465+1220];
	or.b64  	%rd1466, %rd2710, %rd478;
	and.b64  	%rd1467, %rd1466, -4294967296;
	setp.ne.s64 	%p96, %rd1467, 0;
	@%p96 bra 	$L__BB5_297;
	cvt.u32.u64 	%r411, %rd478;
	cvt.u32.u64 	%r412, %rd2710;
	div.u32 	%r413, %r412, %r411;
	mul.lo.s32 	%r414, %r413, %r411;
	sub.s32 	%r415, %r412, %r414;
	cvt.u64.u32 	%rd2712, %r413;
	cvt.u64.u32 	%rd2713, %r415;
	bra.uni 	$L__BB5_298;
$L__BB5_297:
	div.u64 	%rd2712, %rd2710, %rd478;
	mul.lo.s64 	%rd1468, %rd2712, %rd478;
	sub.s64 	%rd2713, %rd2710, %rd1468;
$L__BB5_298:
	mov.u64 	%rd1469, %rd1119;
	ld.param.s32 	%rd485, [%rd1469+1216];
	cvt.u32.u64 	%r69, %rd2713;
	or.b64  	%rd1470, %rd2712, %rd485;
	and.b64  	%rd1471, %rd1470, -4294967296;
	setp.ne.s64 	%p97, %rd1471, 0;
	@%p97 bra 	$L__BB5_300;
	cvt.u32.u64 	%r416, %rd485;
	cvt.u32.u64 	%r417, %rd2712;
	rem.u32 	%r418, %r417, %r416;
	cvt.u64.u32 	%rd2714, %r418;
	bra.uni 	$L__BB5_301;
$L__BB5_300:
	rem.u64 	%rd2714, %rd2712, %rd485;
$L__BB5_301:
	cvt.u32.u64 	%r419, %rd2714;
	cvt.rn.f64.s32 	%fd1190, %r419;
	fma.rn.f64 	%fd99, %fd37, %fd1190, %fd38;
	cvt.rn.f64.s32 	%fd1191, %r69;
	mov.u64 	%rd1473, %rd1119;
	ld.param.f64 	%fd1192, [%rd1473+32];
	fma.rn.f64 	%fd100, %fd36, %fd1191, %fd1192;
	cvt.rn.f64.s32 	%fd1193, %r68;
	ld.param.f64 	%fd1194, [%rd1473+72];
	ld.param.f64 	%fd1195, [%rd1473+56];
	fma.rn.f64 	%fd101, %fd1194, %fd1193, %fd1195;
	cvt.rn.f64.s32 	%fd1196, %r67;
	ld.param.f64 	%fd1197, [%rd1473+96];
	ld.param.f64 	%fd1198, [%rd1473+80];
	fma.rn.f64 	%fd102, %fd1197, %fd1196, %fd1198;
	cvt.rn.f64.s32 	%fd1199, %r66;
	ld.param.f64 	%fd1200, [%rd1473+120];
	ld.param.f64 	%fd1201, [%rd1473+104];
	fma.rn.f64 	%fd103, %fd1200, %fd1199, %fd1201;
	cvt.rn.f64.s32 	%fd1202, %r65;
	ld.param.f64 	%fd1203, [%rd1473+144];
	ld.param.f64 	%fd1204, [%rd1473+128];
	fma.rn.f64 	%fd104, %fd1203, %fd1202, %fd1204;
	cvt.rn.f64.s32 	%fd1205, %r64;
	ld.param.f64 	%fd1206, [%rd1473+168];
	ld.param.f64 	%fd1207, [%rd1473+152];
	fma.rn.f64 	%fd105, %fd1206, %fd1205, %fd1207;
	cvt.rn.f64.s32 	%fd1208, %r63;
	ld.param.f64 	%fd1209, [%rd1473+192];
	ld.param.f64 	%fd1210, [%rd1473+176];
	fma.rn.f64 	%fd106, %fd1209, %fd1208, %fd1210;
	cvt.rn.f64.s32 	%fd1211, %r62;
	fma.rn.f64 	%fd107, %fd34, %fd1211, %fd35;
	cvt.rn.f64.s32 	%fd1212, %r61;
	fma.rn.f64 	%fd108, %fd32, %fd1212, %fd33;
	fma.rn.f64 	%fd1213, %fd31, %fd99, 0d0000000000000000;
	ld.param.f64 	%fd1214, [%rd1473+256];
	fma.rn.f64 	%fd1215, %fd1214, %fd100, %fd1213;
	ld.param.f64 	%fd1216, [%rd1473+264];
	fma.rn.f64 	%fd1217, %fd1216, %fd101, %fd1215;
	ld.param.f64 	%fd1218, [%rd1473+272];
	fma.rn.f64 	%fd1219, %fd1218, %fd102, %fd1217;
	ld.param.f64 	%fd1220, [%rd1473+280];
	fma.rn.f64 	%fd1221, %fd1220, %fd103, %fd1219;
	ld.param.f64 	%fd1222, [%rd1473+288];
	fma.rn.f64 	%fd1223, %fd1222, %fd104, %fd1221;
	ld.param.f64 	%fd1224, [%rd1473+296];
	fma.rn.f64 	%fd1225, %fd1224, %fd105, %fd1223;
	ld.param.f64 	%fd1226, [%rd1473+304];
	fma.rn.f64 	%fd1227, %fd1226, %fd106, %fd1225;
	ld.param.f64 	%fd1228, [%rd1473+312];
	fma.rn.f64 	%fd1229, %fd1228, %fd107, %fd1227;
	ld.param.f64 	%fd1230, [%rd1473+320];
	fma.rn.f64 	%fd1231, %fd1230, %fd108, %fd1229;
	ld.param.f64 	%fd1232, [%rd1473+328];
	sub.f64 	%fd1233, %fd1231, %fd1232;
	abs.f64 	%fd1234, %fd1233;
	ld.param.f64 	%fd1235, [%rd1473+336];
	mul.f64 	%fd1236, %fd1, %fd1235;
	setp.gt.f64 	%p98, %fd1234, %fd1236;
	@%p98 bra 	$L__BB5_312;
	mov.u64 	%rd1475, %rd1119;
	ld.param.f64 	%fd1237, [%rd1475+344];
	fma.rn.f64 	%fd1238, %fd1237, %fd99, 0d0000000000000000;
	ld.param.f64 	%fd1239, [%rd1475+352];
	fma.rn.f64 	%fd1240, %fd1239, %fd100, %fd1238;
	ld.param.f64 	%fd1241, [%rd1475+360];
	fma.rn.f64 	%fd1242, %fd1241, %fd101, %fd1240;
	ld.param.f64 	%fd1243, [%rd1475+368];
	fma.rn.f64 	%fd1244, %fd1243, %fd102, %fd1242;
	ld.param.f64 	%fd1245, [%rd1475+376];
	fma.rn.f64 	%fd1246, %fd1245, %fd103, %fd1244;
	ld.param.f64 	%fd1247, [%rd1475+384];
	fma.rn.f64 	%fd1248, %fd1247, %fd104, %fd1246;
	ld.param.f64 	%fd1249, [%rd1475+392];
	fma.rn.f64 	%fd1250, %fd1249, %fd105, %fd1248;
	ld.param.f64 	%fd1251, [%rd1475+400];
	fma.rn.f64 	%fd1252, %fd1251, %fd106, %fd1250;
	ld.param.f64 	%fd1253, [%rd1475+408];
	fma.rn.f64 	%fd1254, %fd1253, %fd107, %fd1252;
	ld.param.f64 	%fd1255, [%rd1475+416];
	fma.rn.f64 	%fd1256, %fd1255, %fd108, %fd1254;
	ld.param.f64 	%fd1257, [%rd1475+424];
	sub.f64 	%fd1258, %fd1256, %fd1257;
	abs.f64 	%fd1259, %fd1258;
	ld.param.f64 	%fd1260, [%rd1475+432];
	mul.f64 	%fd1261, %fd1, %fd1260;
	setp.gt.f64 	%p99, %fd1259, %fd1261;
	@%p99 bra 	$L__BB5_312;
	mov.u64 	%rd1477, %rd1119;
	ld.param.f64 	%fd1262, [%rd1477+440];
	fma.rn.f64 	%fd1263, %fd1262, %fd99, 0d0000000000000000;
	ld.param.f64 	%fd1264, [%rd1477+448];
	fma.rn.f64 	%fd1265, %fd1264, %fd100, %fd1263;
	ld.param.f64 	%fd1266, [%rd1477+456];
	fma.rn.f64 	%fd1267, %fd1266, %fd101, %fd1265;
	fma.rn.f64 	%fd1268, %fd29, %fd102, %fd1267;
	fma.rn.f64 	%fd1269, %fd28, %fd103, %fd1268;
	ld.param.f64 	%fd1270, [%rd1477+480];
	fma.rn.f64 	%fd1271, %fd1270, %fd104, %fd1269;
	fma.rn.f64 	%fd1272, %fd27, %fd105, %fd1271;
	fma.rn.f64 	%fd1273, %fd26, %fd106, %fd1272;
	fma.rn.f64 	%fd1274, %fd25, %fd107, %fd1273;
	ld.param.f64 	%fd1275, [%rd1477+512];
	fma.rn.f64 	%fd1276, %fd1275, %fd108, %fd1274;
	ld.param.f64 	%fd1277, [%rd1477+520];
	sub.f64 	%fd1278, %fd1276, %fd1277;
	abs.f64 	%fd1279, %fd1278;
	ld.param.f64 	%fd1280, [%rd1477+528];
	mul.f64 	%fd1281, %fd1, %fd1280;
	setp.gt.f64 	%p100, %fd1279, %fd1281;
	@%p100 bra 	$L__BB5_312;
	fma.rn.f64 	%fd1282, %fd24, %fd99, 0d0000000000000000;
	fma.rn.f64 	%fd1283, %fd23, %fd100, %fd1282;
	mov.u64 	%rd1479, %rd1119;
	ld.param.f64 	%fd1284, [%rd1479+552];
	fma.rn.f64 	%fd1285, %fd1284, %fd101, %fd1283;
	ld.param.f64 	%fd1286, [%rd1479+560];
	fma.rn.f64 	%fd1287, %fd1286, %fd102, %fd1285;
	ld.param.f64 	%fd1288, [%rd1479+568];
	fma.rn.f64 	%fd1289, %fd1288, %fd103, %fd1287;
	ld.param.f64 	%fd1290, [%rd1479+576];
	fma.rn.f64 	%fd1291, %fd1290, %fd104, %fd1289;
	ld.param.f64 	%fd1292, [%rd1479+584];
	fma.rn.f64 	%fd1293, %fd1292, %fd105, %fd1291;
	ld.param.f64 	%fd1294, [%rd1479+592];
	fma.rn.f64 	%fd1295, %fd1294, %fd106, %fd1293;
	ld.param.f64 	%fd1296, [%rd1479+600];
	fma.rn.f64 	%fd1297, %fd1296, %fd107, %fd1295;
	ld.param.f64 	%fd1298, [%rd1479+608];
	fma.rn.f64 	%fd1299, %fd1298, %fd108, %fd1297;
	ld.param.f64 	%fd1300, [%rd1479+616];
	sub.f64 	%fd1301, %fd1299, %fd1300;
	abs.f64 	%fd1302, %fd1301;
	ld.param.f64 	%fd1303, [%rd1479+624];
	mul.f64 	%fd1304, %fd1, %fd1303;
	setp.gt.f64 	%p101, %fd1302, %fd1304;
	@%p101 bra 	$L__BB5_312;
	mov.u64 	%rd1481, %rd1119;
	ld.param.f64 	%fd1305, [%rd1481+632];
	fma.rn.f64 	%fd1306, %fd1305, %fd99, 0d0000000000000000;
	ld.param.f64 	%fd1307, [%rd1481+640];
	fma.rn.f64 	%fd1308, %fd1307, %fd100, %fd1306;
	ld.param.f64 	%fd1309, [%rd1481+648];
	fma.rn.f64 	%fd1310, %fd1309, %fd101, %fd1308;
	ld.param.f64 	%fd1311, [%rd1481+656];
	fma.rn.f64 	%fd1312, %fd1311, %fd102, %fd1310;
	ld.param.f64 	%fd1313, [%rd1481+664];
	fma.rn.f64 	%fd1314, %fd1313, %fd103, %fd1312;
	ld.param.f64 	%fd1315, [%rd1481+672];
	fma.rn.f64 	%fd1316, %fd1315, %fd104, %fd1314;
	ld.param.f64 	%fd1317, [%rd1481+680];
	fma.rn.f64 	%fd1318, %fd1317, %fd105, %fd1316;
	ld.param.f64 	%fd1319, [%rd1481+688];
	fma.rn.f64 	%fd1320, %fd1319, %fd106, %fd1318;
	ld.param.f64 	%fd1321, [%rd1481+696];
	fma.rn.f64 	%fd1322, %fd1321, %fd107, %fd1320;
	ld.param.f64 	%fd1323, [%rd1481+704];
	fma.rn.f64 	%fd1324, %fd1323, %fd108, %fd1322;
	ld.param.f64 	%fd1325, [%rd1481+712];
	sub.f64 	%fd1326, %fd1324, %fd1325;
	abs.f64 	%fd1327, %fd1326;
	ld.param.f64 	%fd1328, [%rd1481+720];
	mul.f64 	%fd1329, %fd1, %fd1328;
	setp.gt.f64 	%p102, %fd1327, %fd1329;
	@%p102 bra 	$L__BB5_312;
	mov.u64 	%rd1483, %rd1119;
	ld.param.f64 	%fd1330, [%rd1483+728];
	fma.rn.f64 	%fd1331, %fd1330, %fd99, 0d0000000000000000;
	ld.param.f64 	%fd1332, [%rd1483+736];
	fma.rn.f64 	%fd1333, %fd1332, %fd100, %fd1331;
	ld.param.f64 	%fd1334, [%rd1483+744];
	fma.rn.f64 	%fd1335, %fd1334, %fd101, %fd1333;
	ld.param.f64 	%fd1336, [%rd1483+752];
	fma.rn.f64 	%fd1337, %fd1336, %fd102, %fd1335;
	ld.param.f64 	%fd1338, [%rd1483+760];
	fma.rn.f64 	%fd1339, %fd1338, %fd103, %fd1337;
	ld.param.f64 	%fd1340, [%rd1483+768];
	fma.rn.f64 	%fd1341, %fd1340, %fd104, %fd1339;
	ld.param.f64 	%fd1342, [%rd1483+776];
	fma.rn.f64 	%fd1343, %fd1342, %fd105, %fd1341;
	ld.param.f64 	%fd1344, [%rd1483+784];
	fma.rn.f64 	%fd1345, %fd1344, %fd106, %fd1343;
	ld.param.f64 	%fd1346, [%rd1483+792];
	fma.rn.f64 	%fd1347, %fd1346, %fd107, %fd1345;
	ld.param.f64 	%fd1348, [%rd1483+800];
	fma.rn.f64 	%fd1349, %fd1348, %fd108, %fd1347;
	ld.param.f64 	%fd1350, [%rd1483+808];
	sub.f64 	%fd1351, %fd1349, %fd1350;
	abs.f64 	%fd1352, %fd1351;
	ld.param.f64 	%fd1353, [%rd1483+816];
	mul.f64 	%fd1354, %fd1, %fd1353;
	setp.gt.f64 	%p103, %fd1352, %fd1354;
	@%p103 bra 	$L__BB5_312;
	mov.u64 	%rd1485, %rd1119;
	ld.param.f64 	%fd1355, [%rd1485+824];
	fma.rn.f64 	%fd1356, %fd1355, %fd99, 0d0000000000000000;
	ld.param.f64 	%fd1357, [%rd1485+832];
	fma.rn.f64 	%fd1358, %fd1357, %fd100, %fd1356;
	ld.param.f64 	%fd1359, [%rd1485+840];
	fma.rn.f64 	%fd1360, %fd1359, %fd101, %fd1358;
	ld.param.f64 	%fd1361, [%rd1485+848];
	fma.rn.f64 	%fd1362, %fd1361, %fd102, %fd1360;
	ld.param.f64 	%fd1363, [%rd1485+856];
	fma.rn.f64 	%fd1364, %fd1363, %fd103, %fd1362;
	ld.param.f64 	%fd1365, [%rd1485+864];
	fma.rn.f64 	%fd1366, %fd1365, %fd104, %fd1364;
	ld.param.f64 	%fd1367, [%rd1485+872];
	fma.rn.f64 	%fd1368, %fd1367, %fd105, %fd1366;
	ld.param.f64 	%fd1369, [%rd1485+880];
	fma.rn.f64 	%fd1370, %fd1369, %fd106, %fd1368;
	ld.param.f64 	%fd1371, [%rd1485+888];
	fma.rn.f64 	%fd1372, %fd1371, %fd107, %fd1370;
	ld.param.f64 	%fd1373, [%rd1485+896];
	fma.rn.f64 	%fd1374, %fd1373, %fd108, %fd1372;
	ld.param.f64 	%fd1375, [%rd1485+904];
	sub.f64 	%fd1376, %fd1374, %fd1375;
	abs.f64 	%fd1377, %fd1376;
	ld.param.f64 	%fd1378, [%rd1485+912];
	mul.f64 	%fd1379, %fd1, %fd1378;
	setp.gt.f64 	%p104, %fd1377, %fd1379;
	@%p104 bra 	$L__BB5_312;
	mov.u64 	%rd1487, %rd1119;
	ld.param.f64 	%fd1380, [%rd1487+920];
	fma.rn.f64 	%fd1381, %fd1380, %fd99, 0d0000000000000000;
	ld.param.f64 	%fd1382, [%rd1487+928];
	fma.rn.f64 	%fd1383, %fd1382, %fd100, %fd1381;
	ld.param.f64 	%fd1384, [%rd1487+936];
	fma.rn.f64 	%fd1385, %fd1384, %fd101, %fd1383;
	ld.param.f64 	%fd1386, [%rd1487+944];
	fma.rn.f64 	%fd1387, %fd1386, %fd102, %fd1385;
	ld.param.f64 	%fd1388, [%rd1487+952];
	fma.rn.f64 	%fd1389, %fd1388, %fd103, %fd1387;
	ld.param.f64 	%fd1390, [%rd1487+960];
	fma.rn.f64 	%fd1391, %fd1390, %fd104, %fd1389;
	ld.param.f64 	%fd1392, [%rd1487+968];
	fma.rn.f64 	%fd1393, %fd1392, %fd105, %fd1391;
	fma.rn.f64 	%fd1394, %fd21, %fd106, %fd1393;
	fma.rn.f64 	%fd1395, %fd20, %fd107, %fd1394;
	fma.rn.f64 	%fd1396, %fd19, %fd108, %fd1395;
	sub.f64 	%fd1397, %fd1396, %fd18;
	abs.f64 	%fd1398, %fd1397;
	ld.param.f64 	%fd1399, [%rd1487+1008];
	mul.f64 	%fd1400, %fd1, %fd1399;
	setp.gt.f64 	%p105, %fd1398, %fd1400;
	@%p105 bra 	$L__BB5_312;
	fma.rn.f64 	%fd1401, %fd17, %fd99, 0d0000000000000000;
	fma.rn.f64 	%fd1402, %fd16, %fd100, %fd1401;
	fma.rn.f64 	%fd1403, %fd15, %fd101, %fd1402;
	mov.u64 	%rd1489, %rd1119;
	ld.param.f64 	%fd1404, [%rd1489+1040];
	fma.rn.f64 	%fd1405, %fd1404, %fd102, %fd1403;
	fma.rn.f64 	%fd1406, %fd14, %fd103, %fd1405;
	fma.rn.f64 	%fd1407, %fd13, %fd104, %fd1406;
	fma.rn.f64 	%fd1408, %fd12, %fd105, %fd1407;
	fma.rn.f64 	%fd1409, %fd11, %fd106, %fd1408;
	ld.param.f64 	%fd1410, [%rd1489+1080];
	fma.rn.f64 	%fd1411, %fd1410, %fd107, %fd1409;
	fma.rn.f64 	%fd1412, %fd10, %fd108, %fd1411;
	sub.f64 	%fd1413, %fd1412, %fd9;
	abs.f64 	%fd1414, %fd1413;
	ld.param.f64 	%fd1415, [%rd1489+1104];
	mul.f64 	%fd1416, %fd1, %fd1415;
	setp.gt.f64 	%p106, %fd1414, %fd1416;
	@%p106 bra 	$L__BB5_312;
	fma.rn.f64 	%fd1417, %fd8, %fd99, 0d0000000000000000;
	fma.rn.f64 	%fd1418, %fd7, %fd100, %fd1417;
	mov.u64 	%rd1491, %rd1119;
	ld.param.f64 	%fd1419, [%rd1491+1128];
	fma.rn.f64 	%fd1420, %fd1419, %fd101, %fd1418;
	fma.rn.f64 	%fd1421, %fd6, %fd102, %fd1420;
	fma.rn.f64 	%fd1422, %fd5, %fd103, %fd1421;
	fma.rn.f64 	%fd1423, %fd4, %fd104, %fd1422;
	ld.param.f64 	%fd1424, [%rd1491+1160];
	fma.rn.f64 	%fd1425, %fd1424, %fd105, %fd1423;
	ld.param.f64 	%fd1426, [%rd1491+1168];
	fma.rn.f64 	%fd1427, %fd1426, %fd106, %fd1425;
	ld.param.f64 	%fd1428, [%rd1491+1176];
	fma.rn.f64 	%fd1429, %fd1428, %fd107, %fd1427;
	ld.param.f64 	%fd1430, [%rd1491+1184];
	fma.rn.f64 	%fd1431, %fd1430, %fd108, %fd1429;
	sub.f64 	%fd1432, %fd1431, %fd2;
	abs.f64 	%fd1433, %fd1432;
	ld.param.f64 	%fd1434, [%rd1491+1200];
	mul.f64 	%fd1435, %fd1, %fd1434;
	setp.gt.f64 	%p107, %fd1433, %fd1435;
	@%p107 bra 	$L__BB5_312;
	mov.b64 	%rd2715, 1;
$L__BB5_312:
	mov.u64 	%rd1495, %rd1119;
	ld.param.u64 	%rd1496, [%rd1495];
	add.s64 	%rd1497, %rd1496, %rd1125;
	add.s64 	%rd490, %rd1497, 2560;
	ld.param.u64 	%rd1498, [%rd1495+1256];
	setp.ge.u64 	%p108, %rd490, %rd1498;
	mov.b64 	%rd2735, 0;
	@%p108 bra 	$L__BB5_354;
	mov.u64 	%rd1499, %rd1119;
	ld.param.s32 	%rd491, [%rd1499+1252];
	or.b64  	%rd1500, %rd490, %rd491;
	and.b64  	%rd1501, %rd1500, -4294967296;
	setp.ne.s64 	%p109, %rd1501, 0;
	@%p109 bra 	$L__BB5_315;
	cvt.u32.u64 	%r421, %rd491;
	cvt.u32.u64 	%r422, %rd490;
	div.u32 	%r423, %r422, %r421;
	mul.lo.s32 	%r424, %r423, %r421;
	sub.s32 	%r425, %r422, %r424;
	cvt.u64.u32 	%rd2716, %r423;
	cvt.u64.u32 	%rd2717, %r425;
	bra.uni 	$L__BB5_316;
$L__BB5_315:
	div.u64 	%rd2716, %rd490, %rd491;
	mul.lo.s64 	%rd1502, %rd2716, %rd491;
	sub.s64 	%rd2717, %rd490, %rd1502;
$L__BB5_316:
	cvt.u32.u64 	%r70, %rd2717;
	mov.u64 	%rd1503, %rd1119;
	ld.param.s32 	%rd1504, [%rd1503+1248];
	or.b64  	%rd1505, %rd2716, %rd1504;
	and.b64  	%rd1506, %rd1505, -4294967296;
	setp.ne.s64 	%p110, %rd1506, 0;
	@%p110 bra 	$L__BB5_318;
	mov.u64 	%rd1510, %rd1119;
	ld.param.u32 	%r426, [%rd1510+1248];
	cvt.u32.u64 	%r427, %rd2716;
	div.u32 	%r428, %r427, %r426;
	mul.lo.s32 	%r429, %r428, %r426;
	sub.s32 	%r430, %r427, %r429;
	cvt.u64.u32 	%rd2718, %r428;
	cvt.u64.u32 	%rd2719, %r430;
	bra.uni 	$L__BB5_319;
$L__BB5_318:
	mov.u64 	%rd1507, %rd1119;
	ld.param.s32 	%rd1508, [%rd1507+1248];
	div.u64 	%rd2718, %rd2716, %rd1508;
	mul.lo.s64 	%rd1509, %rd2718, %rd1508;
	sub.s64 	%rd2719, %rd2716, %rd1509;
$L__BB5_319:
	cvt.u32.u64 	%r71, %rd2719;
	mov.u64 	%rd1511, %rd1119;
	ld.param.s32 	%rd504, [%rd1511+1244];
	or.b64  	%rd1512, %rd2718, %rd504;
	and.b64  	%rd1513, %rd1512, -4294967296;
	setp.ne.s64 	%p111, %rd1513, 0;
	@%p111 bra 	$L__BB5_321;
	cvt.u32.u64 	%r431, %rd504;
	cvt.u32.u64 	%r432, %rd2718;
	div.u32 	%r433, %r432, %r431;
	mul.lo.s32 	%r434, %r433, %r431;
	sub.s32 	%r435, %r432, %r434;
	cvt.u64.u32 	%rd2720, %r433;
	cvt.u64.u32 	%rd2721, %r435;
	bra.uni 	$L__BB5_322;
$L__BB5_321:
	div.u64 	%rd2720, %rd2718, %rd504;
	mul.lo.s64 	%rd1514, %rd2720, %rd504;
	sub.s64 	%rd2721, %rd2718, %rd1514;
$L__BB5_322:
	cvt.u32.u64 	%r72, %rd2721;
	mov.u64 	%rd1515, %rd1119;
	ld.param.s32 	%rd1516, [%rd1515+1240];
	or.b64  	%rd1517, %rd2720, %rd1516;
	and.b64  	%rd1518, %rd1517, -4294967296;
	setp.ne.s64 	%p112, %rd1518, 0;
	@%p112 bra 	$L__BB5_324;
	mov.u64 	%rd1522, %rd1119;
	ld.param.u32 	%r436, [%rd1522+1240];
	cvt.u32.u64 	%r437, %rd2720;
	div.u32 	%r438, %r437, %r436;
	mul.lo.s32 	%r439, %r438, %r436;
	sub.s32 	%r440, %r437, %r439;
	cvt.u64.u32 	%rd2722, %r438;
	cvt.u64.u32 	%rd2723, %r440;
	bra.uni 	$L__BB5_325;
$L__BB5_324:
	mov.u64 	%rd1519, %rd1119;
	ld.param.s32 	%rd1520, [%rd1519+1240];
	div.u64 	%rd2722, %rd2720, %rd1520;
	mul.lo.s64 	%rd1521, %rd2722, %rd1520;
	sub.s64 	%rd2723, %rd2720, %rd1521;
$L__BB5_325:
	cvt.u32.u64 	%r73, %rd2723;
	mov.u64 	%rd1523, %rd1119;
	ld.param.s32 	%rd517, [%rd1523+1236];
	or.b64  	%rd1524, %rd2722, %rd517;
	and.b64  	%rd1525, %rd1524, -4294967296;
	setp.ne.s64 	%p113, %rd1525, 0;
	@%p113 bra 	$L__BB5_327;
	cvt.u32.u64 	%r441, %rd517;
	cvt.u32.u64 	%r442, %rd2722;
	div.u32 	%r443, %r442, %r441;
	mul.lo.s32 	%r444, %r443, %r441;
	sub.s32 	%r445, %r442, %r444;
	cvt.u64.u32 	%rd2724, %r443;
	cvt.u64.u32 	%rd2725, %r445;
	bra.uni 	$L__BB5_328;
$L__BB5_327:
	div.u64 	%rd2724, %rd2722, %rd517;
	mul.lo.s64 	%rd1526, %rd2724, %rd517;
	sub.s64 	%rd2725, %rd2722, %rd1526;
$L__BB5_328:
	cvt.u32.u64 	%r74, %rd2725;
	mov.u64 	%rd1527, %rd1119;
	ld.param.s32 	%rd1528, [%rd1527+1232];
	or.b64  	%rd1529, %rd2724, %rd1528;
	and.b64  	%rd1530, %rd1529, -4294967296;
	setp.ne.s64 	%p114, %rd1530, 0;
	@%p114 bra 	$L__BB5_330;
	mov.u64 	%rd1534, %rd1119;
	ld.param.u32 	%r446, [%rd1534+1232];
	cvt.u32.u64 	%r447, %rd2724;
	div.u32 	%r448, %r447, %r446;
	mul.lo.s32 	%r449, %r448, %r446;
	sub.s32 	%r450, %r447, %r449;
	cvt.u64.u32 	%rd2726, %r448;
	cvt.u64.u32 	%rd2727, %r450;
	bra.uni 	$L__BB5_331;
$L__BB5_330:
	mov.u64 	%rd1531, %rd1119;
	ld.param.s32 	%rd1532, [%rd1531+1232];
	div.u64 	%rd2726, %rd2724, %rd1532;
	mul.lo.s64 	%rd1533, %rd2726, %rd1532;
	sub.s64 	%rd2727, %rd2724, %rd1533;
$L__BB5_331:
	cvt.u32.u64 	%r75, %rd2727;
	mov.u64 	%rd1535, %rd1119;
	ld.param.s32 	%rd530, [%rd1535+1228];
	or.b64  	%rd1536, %rd2726, %rd530;
	and.b64  	%rd1537, %rd1536, -4294967296;
	setp.ne.s64 	%p115, %rd1537, 0;
	@%p115 bra 	$L__BB5_333;
	cvt.u32.u64 	%r451, %rd530;
	cvt.u32.u64 	%r452, %rd2726;
	div.u32 	%r453, %r452, %r451;
	mul.lo.s32 	%r454, %r453, %r451;
	sub.s32 	%r455, %r452, %r454;
	cvt.u64.u32 	%rd2728, %r453;
	cvt.u64.u32 	%rd2729, %r455;
	bra.uni 	$L__BB5_334;
$L__BB5_333:
	div.u64 	%rd2728, %rd2726, %rd530;
	mul.lo.s64 	%rd1538, %rd2728, %rd530;
	sub.s64 	%rd2729, %rd2726, %rd1538;
$L__BB5_334:
	cvt.u32.u64 	%r76, %rd2729;
	mov.u64 	%rd1539, %rd1119;
	ld.param.s32 	%rd1540, [%rd1539+1224];
	or.b64  	%rd1541, %rd2728, %rd1540;
	and.b64  	%rd1542, %rd1541, -4294967296;
	setp.ne.s64 	%p116, %rd1542, 0;
	@%p116 bra 	$L__BB5_336;
	mov.u64 	%rd1546, %rd1119;
	ld.param.u32 	%r456, [%rd1546+1224];
	cvt.u32.u64 	%r457, %rd2728;
	div.u32 	%r458, %r457, %r456;
	mul.lo.s32 	%r459, %r458, %r456;
	sub.s32 	%r460, %r457, %r459;
	cvt.u64.u32 	%rd2730, %r458;
	cvt.u64.u32 	%rd2731, %r460;
	bra.uni 	$L__BB5_337;
$L__BB5_336:
	mov.u64 	%rd1543, %rd1119;
	ld.param.s32 	%rd1544, [%rd1543+1224];
	div.u64 	%rd2730, %rd2728, %rd1544;
	mul.lo.s64 	%rd1545, %rd2730, %rd1544;
	sub.s64 	%rd2731, %rd2728, %rd1545;
$L__BB5_337:
	cvt.u32.u64 	%r77, %rd2731;
	mov.u64 	%rd1547, %rd1119;
	ld.param.s32 	%rd543, [%rd1547+1220];
	or.b64  	%rd1548, %rd2730, %rd543;
	and.b64  	%rd1549, %rd1548, -4294967296;
	setp.ne.s64 	%p117, %rd1549, 0;
	@%p117 bra 	$L__BB5_339;
	cvt.u32.u64 	%r461, %rd543;
	cvt.u32.u64 	%r462, %rd2730;
	div.u32 	%r463, %r462, %r461;
	mul.lo.s32 	%r464, %r463, %r461;
	sub.s32 	%r465, %r462, %r464;
	cvt.u64.u32 	%rd2732, %r463;
	cvt.u64.u32 	%rd2733, %r465;
	bra.uni 	$L__BB5_340;
$L__BB5_339:
	div.u64 	%rd2732, %rd2730, %rd543;
	mul.lo.s64 	%rd1550, %rd2732, %rd543;
	sub.s64 	%rd2733, %rd2730, %rd1550;
$L__BB5_340:
	cvt.u32.u64 	%r78, %rd2733;
	mov.u64 	%rd1551, %rd1119;
	ld.param.s32 	%rd1552, [%rd1551+1216];
	or.b64  	%rd1553, %rd2732, %rd1552;
	and.b64  	%rd1554, %rd1553, -4294967296;
	setp.ne.s64 	%p118, %rd1554, 0;
	@%p118 bra 	$L__BB5_342;
	mov.u64 	%rd1557, %rd1119;
	ld.param.u32 	%r466, [%rd1557+1216];
	cvt.u32.u64 	%r467, %rd2732;
	rem.u32 	%r468, %r467, %r466;
	cvt.u64.u32 	%rd2734, %r468;
	bra.uni 	$L__BB5_343;
$L__BB5_342:
	mov.u64 	%rd1555, %rd1119;
	ld.param.s32 	%rd1556, [%rd1555+1216];
	rem.u64 	%rd2734, %rd2732, %rd1556;
$L__BB5_343:
	cvt.u32.u64 	%r469, %rd2734;
	cvt.rn.f64.s32 	%fd1436, %r469;
	fma.rn.f64 	%fd109, %fd37, %fd1436, %fd38;
	cvt.rn.f64.s32 	%fd1437, %r78;
	mov.u64 	%rd1559, %rd1119;
	ld.param.f64 	%fd1438, [%rd1559+32];
	fma.rn.f64 	%fd110, %fd36, %fd1437, %fd1438;
	cvt.rn.f64.s32 	%fd1439, %r77;
	ld.param.f64 	%fd1440, [%rd1559+72];
	ld.param.f64 	%fd1441, [%rd1559+56];
	fma.rn.f64 	%fd111, %fd1440, %fd1439, %fd1441;
	cvt.rn.f64.s32 	%fd1442, %r76;
	ld.param.f64 	%fd1443, [%rd1559+96];
	ld.param.f64 	%fd1444, [%rd1559+80];
	fma.rn.f64 	%fd112, %fd1443, %fd1442, %fd1444;
	cvt.rn.f64.s32 	%fd1445, %r75;
	ld.param.f64 	%fd1446, [%rd1559+120];
	ld.param.f64 	%fd1447, [%rd1559+104];
	fma.rn.f64 	%fd113, %fd1446, %fd1445, %fd1447;
	cvt.rn.f64.s32 	%fd1448, %r74;
	ld.param.f64 	%fd1449, [%rd1559+144];
	ld.param.f64 	%fd1450, [%rd1559+128];
	fma.rn.f64 	%fd114, %fd1449, %fd1448, %fd1450;
	cvt.rn.f64.s32 	%fd1451, %r73;
	ld.param.f64 	%fd1452, [%rd1559+168];
	ld.param.f64 	%fd1453, [%rd1559+152];
	fma.rn.f64 	%fd115, %fd1452, %fd1451, %fd1453;
	cvt.rn.f64.s32 	%fd1454, %r72;
	ld.param.f64 	%fd1455, [%rd1559+192];
	ld.param.f64 	%fd1456, [%rd1559+176];
	fma.rn.f64 	%fd116, %fd1455, %fd1454, %fd1456;
	cvt.rn.f64.s32 	%fd1457, %r71;
	fma.rn.f64 	%fd117, %fd34, %fd1457, %fd35;
	cvt.rn.f64.s32 	%fd1458, %r70;
	fma.rn.f64 	%fd118, %fd32, %fd1458, %fd33;
	fma.rn.f64 	%fd1459, %fd31, %fd109, 0d0000000000000000;
	ld.param.f64 	%fd1460, [%rd1559+256];
	fma.rn.f64 	%fd1461, %fd1460, %fd110, %fd1459;
	ld.param.f64 	%fd1462, [%rd1559+264];
	fma.rn.f64 	%fd1463, %fd1462, %fd111, %fd1461;
	ld.param.f64 	%fd1464, [%rd1559+272];
	fma.rn.f64 	%fd1465, %fd1464, %fd112, %fd1463;
	ld.param.f64 	%fd1466, [%rd1559+280];
	fma.rn.f64 	%fd1467, %fd1466, %fd113, %fd1465;
	ld.param.f64 	%fd1468, [%rd1559+288];
	fma.rn.f64 	%fd1469, %fd1468, %fd114, %fd1467;
	ld.param.f64 	%fd1470, [%rd1559+296];
	fma.rn.f64 	%fd1471, %fd1470, %fd115, %fd1469;
	ld.param.f64 	%fd1472, [%rd1559+304];
	fma.rn.f64 	%fd1473, %fd1472, %fd116, %fd1471;
	ld.param.f64 	%fd1474, [%rd1559+312];
	fma.rn.f64 	%fd1475, %fd1474, %fd117, %fd1473;
	ld.param.f64 	%fd1476, [%rd1559+320];
	fma.rn.f64 	%fd1477, %fd1476, %fd118, %fd1475;
	ld.param.f64 	%fd1478, [%rd1559+328];
	sub.f64 	%fd1479, %fd1477, %fd1478;
	abs.f64 	%fd1480, %fd1479;
	ld.param.f64 	%fd1481, [%rd1559+336];
	mul.f64 	%fd1482, %fd1, %fd1481;
	setp.gt.f64 	%p119, %fd1480, %fd1482;
	@%p119 bra 	$L__BB5_354;
	mov.u64 	%rd1561, %rd1119;
	ld.param.f64 	%fd1483, [%rd1561+344];
	fma.rn.f64 	%fd1484, %fd1483, %fd109, 0d0000000000000000;
	ld.param.f64 	%fd1485, [%rd1561+352];
	fma.rn.f64 	%fd1486, %fd1485, %fd110, %fd1484;
	ld.param.f64 	%fd1487, [%rd1561+360];
	fma.rn.f64 	%fd1488, %fd1487, %fd111, %fd1486;
	ld.param.f64 	%fd1489, [%rd1561+368];
	fma.rn.f64 	%fd1490, %fd1489, %fd112, %fd1488;
	ld.param.f64 	%fd1491, [%rd1561+376];
	fma.rn.f64 	%fd1492, %fd1491, %fd113, %fd1490;
	ld.param.f64 	%fd1493, [%rd1561+384];
	fma.rn.f64 	%fd1494, %fd1493, %fd114, %fd1492;
	ld.param.f64 	%fd1495, [%rd1561+392];
	fma.rn.f64 	%fd1496, %fd1495, %fd115, %fd1494;
	ld.param.f64 	%fd1497, [%rd1561+400];
	fma.rn.f64 	%fd1498, %fd1497, %fd116, %fd1496;
	ld.param.f64 	%fd1499, [%rd1561+408];
	fma.rn.f64 	%fd1500, %fd1499, %fd117, %fd1498;
	ld.param.f64 	%fd1501, [%rd1561+416];
	fma.rn.f64 	%fd1502, %fd1501, %fd118, %fd1500;
	ld.param.f64 	%fd1503, [%rd1561+424];
	sub.f64 	%fd1504, %fd1502, %fd1503;
	abs.f64 	%fd1505, %fd1504;
	ld.param.f64 	%fd1506, [%rd1561+432];
	mul.f64 	%fd1507, %fd1, %fd1506;
	setp.gt.f64 	%p120, %fd1505, %fd1507;
	@%p120 bra 	$L__BB5_354;
	mov.u64 	%rd1563, %rd1119;
	ld.param.f64 	%fd1508, [%rd1563+440];
	fma.rn.f64 	%fd1509, %fd1508, %fd109, 0d0000000000000000;
	ld.param.f64 	%fd1510, [%rd1563+448];
	fma.rn.f64 	%fd1511, %fd1510, %fd110, %fd1509;
	ld.param.f64 	%fd1512, [%rd1563+456];
	fma.rn.f64 	%fd1513, %fd1512, %fd111, %fd1511;
	fma.rn.f64 	%fd1514, %fd29, %fd112, %fd1513;
	fma.rn.f64 	%fd1515, %fd28, %fd113, %fd1514;
	ld.param.f64 	%fd1516, [%rd1563+480];
	fma.rn.f64 	%fd1517, %fd1516, %fd114, %fd1515;
	fma.rn.f64 	%fd1518, %fd27, %fd115, %fd1517;
	fma.rn.f64 	%fd1519, %fd26, %fd116, %fd1518;
	fma.rn.f64 	%fd1520, %fd25, %fd117, %fd1519;
	ld.param.f64 	%fd1521, [%rd1563+512];
	fma.rn.f64 	%fd1522, %fd1521, %fd118, %fd1520;
	ld.param.f64 	%fd1523, [%rd1563+520];
	sub.f64 	%fd1524, %fd1522, %fd1523;
	abs.f64 	%fd1525, %fd1524;
	ld.param.f64 	%fd1526, [%rd1563+528];
	mul.f64 	%fd1527, %fd1, %fd1526;
	setp.gt.f64 	%p121, %fd1525, %fd1527;
	@%p121 bra 	$L__BB5_354;
	fma.rn.f64 	%fd1528, %fd24, %fd109, 0d0000000000000000;
	fma.rn.f64 	%fd1529, %fd23, %fd110, %fd1528;
	mov.u64 	%rd1565, %rd1119;
	ld.param.f64 	%fd1530, [%rd1565+552];
	fma.rn.f64 	%fd1531, %fd1530, %fd111, %fd1529;
	ld.param.f64 	%fd1532, [%rd1565+560];
	fma.rn.f64 	%fd1533, %fd1532, %fd112, %fd1531;
	ld.param.f64 	%fd1534, [%rd1565+568];
	fma.rn.f64 	%fd1535, %fd1534, %fd113, %fd1533;
	ld.param.f64 	%fd1536, [%rd1565+576];
	fma.rn.f64 	%fd1537, %fd1536, %fd114, %fd1535;
	ld.param.f64 	%fd1538, [%rd1565+584];
	fma.rn.f64 	%fd1539, %fd1538, %fd115, %fd1537;
	ld.param.f64 	%fd1540, [%rd1565+592];
	fma.rn.f64 	%fd1541, %fd1540, %fd116, %fd1539;
	ld.param.f64 	%fd1542, [%rd1565+600];
	fma.rn.f64 	%fd1543, %fd1542, %fd117, %fd1541;
	ld.param.f64 	%fd1544, [%rd1565+608];
	fma.rn.f64 	%fd1545, %fd1544, %fd118, %fd1543;
	ld.param.f64 	%fd1546, [%rd1565+616];
	sub.f64 	%fd1547, %fd1545, %fd1546;
	abs.f64 	%fd1548, %fd1547;
	ld.param.f64 	%fd1549, [%rd1565+624];
	mul.f64 	%fd1550, %fd1, %fd1549;
	setp.gt.f64 	%p122, %fd1548, %fd1550;
	@%p122 bra 	$L__BB5_354;
	mov.u64 	%rd1567, %rd1119;
	ld.param.f64 	%fd1551, [%rd1567+632];
	fma.rn.f64 	%fd1552, %fd1551, %fd109, 0d0000000000000000;
	ld.param.f64 	%fd1553, [%rd1567+640];
	fma.rn.f64 	%fd1554, %fd1553, %fd110, %fd1552;
	ld.param.f64 	%fd1555, [%rd1567+648];
	fma.rn.f64 	%fd1556, %fd1555, %fd111, %fd1554;
	ld.param.f64 	%fd1557, [%rd1567+656];
	fma.rn.f64 	%fd1558, %fd1557, %fd112, %fd1556;
	ld.param.f64 	%fd1559, [%rd1567+664];
	fma.rn.f64 	%fd1560, %fd1559, %fd113, %fd1558;
	ld.param.f64 	%fd1561, [%rd1567+672];
	fma.rn.f64 	%fd1562, %fd1561, %fd114, %fd1560;
	ld.param.f64 	%fd1563, [%rd1567+680];
	fma.rn.f64 	%fd1564, %fd1563, %fd115, %fd1562;
	ld.param.f64 	%fd1565, [%rd1567+688];
	fma.rn.f64 	%fd1566, %fd1565, %fd116, %fd1564;
	ld.param.f64 	%fd1567, [%rd1567+696];
	fma.rn.f64 	%fd1568, %fd1567, %fd117, %fd1566;
	ld.param.f64 	%fd1569, [%rd1567+704];
	fma.rn.f64 	%fd1570, %fd1569, %fd118, %fd1568;
	ld.param.f64 	%fd1571, [%rd1567+712];
	sub.f64 	%fd1572, %fd1570, %fd1571;
	abs.f64 	%fd1573, %fd1572;
	ld.param.f64 	%fd1574, [%rd1567+720];
	mul.f64 	%fd1575, %fd1, %fd1574;
	setp.gt.f64 	%p123, %fd1573, %fd1575;
	@%p123 bra 	$L__BB5_354;
	mov.u64 	%rd1569, %rd1119;
	ld.param.f64 	%fd1576, [%rd1569+728];
	fma.rn.f64 	%fd1577, %fd1576, %fd109, 0d0000000000000000;
	ld.param.f64 	%fd1578, [%rd1569+736];
	fma.rn.f64 	%fd1579, %fd1578, %fd110, %fd1577;
	ld.param.f64 	%fd1580, [%rd1569+744];
	fma.rn.f64 	%fd1581, %fd1580, %fd111, %fd1579;
	ld.param.f64 	%fd1582, [%rd1569+752];
	fma.rn.f64 	%fd1583, %fd1582, %fd112, %fd1581;
	ld.param.f64 	%fd1584, [%rd1569+760];
	fma.rn.f64 	%fd1585, %fd1584, %fd113, %fd1583;
	ld.param.f64 	%fd1586, [%rd1569+768];
	fma.rn.f64 	%fd1587, %fd1586, %fd114, %fd1585;
	ld.param.f64 	%fd1588, [%rd1569+776];
	fma.rn.f64 	%fd1589, %fd1588, %fd115, %fd1587;
	ld.param.f64 	%fd1590, [%rd1569+784];
	fma.rn.f64 	%fd1591, %fd1590, %fd116, %fd1589;
	ld.param.f64 	%fd1592, [%rd1569+792];
	fma.rn.f64 	%fd1593, %fd1592, %fd117, %fd1591;
	ld.param.f64 	%fd1594, [%rd1569+800];
	fma.rn.f64 	%fd1595, %fd1594, %fd118, %fd1593;
	ld.param.f64 	%fd1596, [%rd1569+808];
	sub.f64 	%fd1597, %fd1595, %fd1596;
	abs.f64 	%fd1598, %fd1597;
	ld.param.f64 	%fd1599, [%rd1569+816];
	mul.f64 	%fd1600, %fd1, %fd1599;
	setp.gt.f64 	%p124, %fd1598, %fd1600;
	@%p124 bra 	$L__BB5_354;
	mov.u64 	%rd1571, %rd1119;
	ld.param.f64 	%fd1601, [%rd1571+824];
	fma.rn.f64 	%fd1602, %fd1601, %fd109, 0d0000000000000000;
	ld.param.f64 	%fd1603, [%rd1571+832];
	fma.rn.f64 	%fd1604, %fd1603, %fd110, %fd1602;
	ld.param.f64 	%fd1605, [%rd1571+840];
	fma.rn.f64 	%fd1606, %fd1605, %fd111, %fd1604;
	ld.param.f64 	%fd1607, [%rd1571+848];
	fma.rn.f64 	%fd1608, %fd1607, %fd112, %fd1606;
	ld.param.f64 	%fd1609, [%rd1571+856];
	fma.rn.f64 	%fd1610, %fd1609, %fd113, %fd1608;
	ld.param.f64 	%fd1611, [%rd1571+864];
	fma.rn.f64 	%fd1612, %fd1611, %fd114, %fd1610;
	ld.param.f64 	%fd1613, [%rd1571+872];
	fma.rn.f64 	%fd1614, %fd1613, %fd115, %fd1612;
	ld.param.f64 	%fd1615, [%rd1571+880];
	fma.rn.f64 	%fd1616, %fd1615, %fd116, %fd1614;
	ld.param.f64 	%fd1617, [%rd1571+888];
	fma.rn.f64 	%fd1618, %fd1617, %fd117, %fd1616;
	ld.param.f64 	%fd1619, [%rd1571+896];
	fma.rn.f64 	%fd1620, %fd1619, %fd118, %fd1618;
	ld.param.f64 	%fd1621, [%rd1571+904];
	sub.f64 	%fd1622, %fd1620, %fd1621;
	abs.f64 	%fd1623, %fd1622;
	ld.param.f64 	%fd1624, [%rd1571+912];
	mul.f64 	%fd1625, %fd1, %fd1624;
	setp.gt.f64 	%p125, %fd1623, %fd1625;
	@%p125 bra 	$L__BB5_354;
	mov.u64 	%rd1573, %rd1119;
	ld.param.f64 	%fd1626, [%rd1573+920];
	fma.rn.f64 	%fd1627, %fd1626, %fd109, 0d0000000000000000;
	ld.param.f64 	%fd1628, [%rd1573+928];
	fma.rn.f64 	%fd1629, %fd1628, %fd110, %fd1627;
	ld.param.f64 	%fd1630, [%rd1573+936];
	fma.rn.f64 	%fd1631, %fd1630, %fd111, %fd1629;
	ld.param.f64 	%fd1632, [%rd1573+944];
	fma.rn.f64 	%fd1633, %fd1632, %fd112, %fd1631;
	ld.param.f64 	%fd1634, [%rd1573+952];
	fma.rn.f64 	%fd1635, %fd1634, %fd113, %fd1633;
	ld.param.f64 	%fd1636, [%rd1573+960];
	fma.rn.f64 	%fd1637, %fd1636, %fd114, %fd1635;
	ld.param.f64 	%fd1638, [%rd1573+968];
	fma.rn.f64 	%fd1639, %fd1638, %fd115, %fd1637;
	fma.rn.f64 	%fd1640, %fd21, %fd116, %fd1639;
	fma.rn.f64 	%fd1641, %fd20, %fd117, %fd1640;
	fma.rn.f64 	%fd1642, %fd19, %fd118, %fd1641;
	sub.f64 	%fd1643, %fd1642, %fd18;
	abs.f64 	%fd1644, %fd1643;
	ld.param.f64 	%fd1645, [%rd1573+1008];
	mul.f64 	%fd1646, %fd1, %fd1645;
	setp.gt.f64 	%p126, %fd1644, %fd1646;
	@%p126 bra 	$L__BB5_354;
	fma.rn.f64 	%fd1647, %fd17, %fd109, 0d0000000000000000;
	fma.rn.f64 	%fd1648, %fd16, %fd110, %fd1647;
	fma.rn.f64 	%fd1649, %fd15, %fd111, %fd1648;
	mov.u64 	%rd1575, %rd1119;
	ld.param.f64 	%fd1650, [%rd1575+1040];
	fma.rn.f64 	%fd1651, %fd1650, %fd112, %fd1649;
	fma.rn.f64 	%fd1652, %fd14, %fd113, %fd1651;
	fma.rn.f64 	%fd1653, %fd13, %fd114, %fd1652;
	fma.rn.f64 	%fd1654, %fd12, %fd115, %fd1653;
	fma.rn.f64 	%fd1655, %fd11, %fd116, %fd1654;
	ld.param.f64 	%fd1656, [%rd1575+1080];
	fma.rn.f64 	%fd1657, %fd1656, %fd117, %fd1655;
	fma.rn.f64 	%fd1658, %fd10, %fd118, %fd1657;
	sub.f64 	%fd1659, %fd1658, %fd9;
	abs.f64 	%fd1660, %fd1659;
	ld.param.f64 	%fd1661, [%rd1575+1104];
	mul.f64 	%fd1662, %fd1, %fd1661;
	setp.gt.f64 	%p127, %fd1660, %fd1662;
	@%p127 bra 	$L__BB5_354;
	fma.rn.f64 	%fd1663, %fd8, %fd109, 0d0000000000000000;
	fma.rn.f64 	%fd1664, %fd7, %fd110, %fd1663;
	mov.u64 	%rd1577, %rd1119;
	ld.param.f64 	%fd1665, [%rd1577+1128];
	fma.rn.f64 	%fd1666, %fd1665, %fd111, %fd1664;
	fma.rn.f64 	%fd1667, %fd6, %fd112, %fd1666;
	fma.rn.f64 	%fd1668, %fd5, %fd113, %fd1667;
	ld.param.f64 	%fd1669, [%rd1577+1152];
	fma.rn.f64 	%fd1670, %fd1669, %fd114, %fd1668;
	ld.param.f64 	%fd1671, [%rd1577+1160];
	fma.rn.f64 	%fd1672, %fd1671, %fd115, %fd1670;
	ld.param.f64 	%fd1673, [%rd1577+1168];
	fma.rn.f64 	%fd1674, %fd1673, %fd116, %fd1672;
	ld.param.f64 	%fd1675, [%rd1577+1176];
	fma.rn.f64 	%fd1676, %fd1675, %fd117, %fd1674;
	ld.param.f64 	%fd1677, [%rd1577+1184];
	fma.rn.f64 	%fd1678, %fd1677, %fd118, %fd1676;
	sub.f64 	%fd1679, %fd1678, %fd2;
	abs.f64 	%fd1680, %fd1679;
	ld.param.f64 	%fd1681, [%rd1577+1200];
	mul.f64 	%fd1682, %fd1, %fd1681;
	setp.gt.f64 	%p128, %fd1680, %fd1682;
	@%p128 bra 	$L__BB5_354;
	mov.b64 	%rd2735, 1;
$L__BB5_354:
	mov.u64 	%rd1581, %rd1119;
	ld.param.u64 	%rd1582, [%rd1581];
	add.s64 	%rd1583, %rd1582, %rd1125;
	add.s64 	%rd554, %rd1583, 3072;
	ld.param.u64 	%rd1584, [%rd1581+1256];
	setp.ge.u64 	%p129, %rd554, %rd1584;
	mov.b64 	%rd2755, 0;
	@%p129 bra 	$L__BB5_396;
	mov.u64 	%rd1585, %rd1119;
	ld.param.s32 	%rd555, [%rd1585+1252];
	or.b64  	%rd1586, %rd554, %rd555;
	and.b64  	%rd1587, %rd1586, -4294967296;
	setp.ne.s64 	%p130, %rd1587, 0;
	@%p130 bra 	$L__BB5_357;
	cvt.u32.u64 	%r471, %rd555;
	cvt.u32.u64 	%r472, %rd554;
	div.u32 	%r473, %r472, %r471;
	mul.lo.s32 	%r474, %r473, %r471;
	sub.s32 	%r475, %r472, %r474;
	cvt.u64.u32 	%rd2736, %r473;
	cvt.u64.u32 	%rd2737, %r475;
	bra.uni 	$L__BB5_358;
$L__BB5_357:
	div.u64 	%rd2736, %rd554, %rd555;
	mul.lo.s64 	%rd1588, %rd2736, %rd555;
	sub.s64 	%rd2737, %rd554, %rd1588;
$L__BB5_358:
	mov.u64 	%rd1589, %rd1119;
	ld.param.s32 	%rd562, [%rd1589+1248];
	cvt.u32.u64 	%r79, %rd2737;
	or.b64  	%rd1590, %rd2736, %rd562;
	and.b64  	%rd1591, %rd1590, -4294967296;
	setp.ne.s64 	%p131, %rd1591, 0;
	@%p131 bra 	$L__BB5_360;
	cvt.u32.u64 	%r476, %rd562;
	cvt.u32.u64 	%r477, %rd2736;
	div.u32 	%r478, %r477, %r476;
	mul.lo.s32 	%r479, %r478, %r476;
	sub.s32 	%r480, %r477, %r479;
	cvt.u64.u32 	%rd2738, %r478;
	cvt.u64.u32 	%rd2739, %r480;
	bra.uni 	$L__BB5_361;
$L__BB5_360:
	div.u64 	%rd2738, %rd2736, %rd562;
	mul.lo.s64 	%rd1592, %rd2738, %rd562;
	sub.s64 	%rd2739, %rd2736, %rd1592;
$L__BB5_361:
	cvt.u32.u64 	%r80, %rd2739;
	mov.u64 	%rd1593, %rd1119;
	ld.param.s32 	%rd569, [%rd1593+1244];
	or.b64  	%rd1594, %rd2738, %rd569;
	and.b64  	%rd1595, %rd1594, -4294967296;
	setp.ne.s64 	%p132, %rd1595, 0;
	@%p132 bra 	$L__BB5_363;
	cvt.u32.u64 	%r481, %rd569;
	cvt.u32.u64 	%r482, %rd2738;
	div.u32 	%r483, %r482, %r481;
	mul.lo.s32 	%r484, %r483, %r481;
	sub.s32 	%r485, %r482, %r484;
	cvt.u64.u32 	%rd2740, %r483;
	cvt.u64.u32 	%rd2741, %r485;
	bra.uni 	$L__BB5_364;
$L__BB5_363:
	div.u64 	%rd2740, %rd2738, %rd569;
	mul.lo.s64 	%rd1596, %rd2740, %rd569;
	sub.s64 	%rd2741, %rd2738, %rd1596;
$L__BB5_364:
	mov.u64 	%rd1597, %rd1119;
	ld.param.s32 	%rd576, [%rd1597+1240];
	cvt.u32.u64 	%r81, %rd2741;
	or.b64  	%rd1598, %rd2740, %rd576;
	and.b64  	%rd1599, %rd1598, -4294967296;
	setp.ne.s64 	%p133, %rd1599, 0;
	@%p133 bra 	$L__BB5_366;
	cvt.u32.u64 	%r486, %rd576;
	cvt.u32.u64 	%r487, %rd2740;
	div.u32 	%r488, %r487, %r486;
	mul.lo.s32 	%r489, %r488, %r486;
	sub.s32 	%r490, %r487, %r489;
	cvt.u64.u32 	%rd2742, %r488;
	cvt.u64.u32 	%rd2743, %r490;
	bra.uni 	$L__BB5_367;
$L__BB5_366:
	div.u64 	%rd2742, %rd2740, %rd576;
	mul.lo.s64 	%rd1600, %rd2742, %rd576;
	sub.s64 	%rd2743, %rd2740, %rd1600;
$L__BB5_367:
	cvt.u32.u64 	%r82, %rd2743;
	mov.u64 	%rd1601, %rd1119;
	ld.param.s32 	%rd583, [%rd1601+1236];
	or.b64  	%rd1602, %rd2742, %rd583;
	and.b64  	%rd1603, %rd1602, -4294967296;
	setp.ne.s64 	%p134, %rd1603, 0;
	@%p134 bra 	$L__BB5_369;
	cvt.u32.u64 	%r491, %rd583;
	cvt.u32.u64 	%r492, %rd2742;
	div.u32 	%r493, %r492, %r491;
	mul.lo.s32 	%r494, %r493, %r491;
	sub.s32 	%r495, %r492, %r494;
	cvt.u64.u32 	%rd2744, %r493;
	cvt.u64.u32 	%rd2745, %r495;
	bra.uni 	$L__BB5_370;
$L__BB5_369:
	div.u64 	%rd2744, %rd2742, %rd583;
	mul.lo.s64 	%rd1604, %rd2744, %rd583;
	sub.s64 	%rd2745, %rd2742, %rd1604;
$L__BB5_370:
	mov.u64 	%rd1605, %rd1119;
	ld.param.s32 	%rd590, [%rd1605+1232];
	cvt.u32.u64 	%r83, %rd2745;
	or.b64  	%rd1606, %rd2744, %rd590;
	and.b64  	%rd1607, %rd1606, -4294967296;
	setp.ne.s64 	%p135, %rd1607, 0;
	@%p135 bra 	$L__BB5_372;
	cvt.u32.u64 	%r496, %rd590;
	cvt.u32.u64 	%r497, %rd2744;
	div.u32 	%r498, %r497, %r496;
	mul.lo.s32 	%r499, %r498, %r496;
	sub.s32 	%r500, %r497, %r499;
	cvt.u64.u32 	%rd2746, %r498;
	cvt.u64.u32 	%rd2747, %r500;
	bra.uni 	$L__BB5_373;
$L__BB5_372:
	div.u64 	%rd2746, %rd2744, %rd590;
	mul.lo.s64 	%rd1608, %rd2746, %rd590;
	sub.s64 	%rd2747, %rd2744, %rd1608;
$L__BB5_373:
	cvt.u32.u64 	%r84, %rd2747;
	mov.u64 	%rd1609, %rd1119;
	ld.param.s32 	%rd597, [%rd1609+1228];
	or.b64  	%rd1610, %rd2746, %rd597;
	and.b64  	%rd1611, %rd1610, -4294967296;
	setp.ne.s64 	%p136, %rd1611, 0;
	@%p136 bra 	$L__BB5_375;
	cvt.u32.u64 	%r501, %rd597;
	cvt.u32.u64 	%r502, %rd2746;
	div.u32 	%r503, %r502, %r501;
	mul.lo.s32 	%r504, %r503, %r501;
	sub.s32 	%r505, %r502, %r504;
	cvt.u64.u32 	%rd2748, %r503;
	cvt.u64.u32 	%rd2749, %r505;
	bra.uni 	$L__BB5_376;
$L__BB5_375:
	div.u64 	%rd2748, %rd2746, %rd597;
	mul.lo.s64 	%rd1612, %rd2748, %rd597;
	sub.s64 	%rd2749, %rd2746, %rd1612;
$L__BB5_376:
	mov.u64 	%rd1613, %rd1119;
	ld.param.s32 	%rd604, [%rd1613+1224];
	cvt.u32.u64 	%r85, %rd2749;
	or.b64  	%rd1614, %rd2748, %rd604;
	and.b64  	%rd1615, %rd1614, -4294967296;
	setp.ne.s64 	%p137, %rd1615, 0;
	@%p137 bra 	$L__BB5_378;
	cvt.u32.u64 	%r506, %rd604;
	cvt.u32.u64 	%r507, %rd2748;
	div.u32 	%r508, %r507, %r506;
	mul.lo.s32 	%r509, %r508, %r506;
	sub.s32 	%r510, %r507, %r509;
	cvt.u64.u32 	%rd2750, %r508;
	cvt.u64.u32 	%rd2751, %r510;
	bra.uni 	$L__BB5_379;
$L__BB5_378:
	div.u64 	%rd2750, %rd2748, %rd604;
	mul.lo.s64 	%rd1616, %rd2750, %rd604;
	sub.s64 	%rd2751, %rd2748, %rd1616;
$L__BB5_379:
	cvt.u32.u64 	%r86, %rd2751;
	mov.u64 	%rd1617, %rd1119;
	ld.param.s32 	%rd611, [%rd1617+1220];
	or.b64  	%rd1618, %rd2750, %rd611;
	and.b64  	%rd1619, %rd1618, -4294967296;
	setp.ne.s64 	%p138, %rd1619, 0;
	@%p138 bra 	$L__BB5_381;
	cvt.u32.u64 	%r511, %rd611;
	cvt.u32.u64 	%r512, %rd2750;
	div.u32 	%r513, %r512, %r511;
	mul.lo.s32 	%r514, %r513, %r511;
	sub.s32 	%r515, %r512, %r514;
	cvt.u64.u32 	%rd2752, %r513;
	cvt.u64.u32 	%rd2753, %r515;
	bra.uni 	$L__BB5_382;
$L__BB5_381:
	div.u64 	%rd2752, %rd2750, %rd611;
	mul.lo.s64 	%rd1620, %rd2752, %rd611;
	sub.s64 	%rd2753, %rd2750, %rd1620;
$L__BB5_382:
	mov.u64 	%rd1621, %rd1119;
	ld.param.s32 	%rd618, [%rd1621+1216];
	cvt.u32.u64 	%r87, %rd2753;
	or.b64  	%rd1622, %rd2752, %rd618;
	and.b64  	%rd1623, %rd1622, -4294967296;
	setp.ne.s64 	%p139, %rd1623, 0;
	@%p139 bra 	$L__BB5_384;
	cvt.u32.u64 	%r516, %rd618;
	cvt.u32.u64 	%r517, %rd2752;
	rem.u32 	%r518, %r517, %r516;
	cvt.u64.u32 	%rd2754, %r518;
	bra.uni 	$L__BB5_385;
$L__BB5_384:
	rem.u64 	%rd2754, %rd2752, %rd618;
$L__BB5_385:
	cvt.u32.u64 	%r519, %rd2754;
	cvt.rn.f64.s32 	%fd1683, %r519;
	fma.rn.f64 	%fd119, %fd37, %fd1683, %fd38;
	cvt.rn.f64.s32 	%fd1684, %r87;
	mov.u64 	%rd1625, %rd1119;
	ld.param.f64 	%fd1685, [%rd1625+32];
	fma.rn.f64 	%fd120, %fd36, %fd1684, %fd1685;
	cvt.rn.f64.s32 	%fd1686, %r86;
	ld.param.f64 	%fd1687, [%rd1625+72];
	ld.param.f64 	%fd1688, [%rd1625+56];
	fma.rn.f64 	%fd121, %fd1687, %fd1686, %fd1688;
	cvt.rn.f64.s32 	%fd1689, %r85;
	ld.param.f64 	%fd1690, [%rd1625+96];
	ld.param.f64 	%fd1691, [%rd1625+80];
	fma.rn.f64 	%fd122, %fd1690, %fd1689, %fd1691;
	cvt.rn.f64.s32 	%fd1692, %r84;
	ld.param.f64 	%fd1693, [%rd1625+120];
	ld.param.f64 	%fd1694, [%rd1625+104];
	fma.rn.f64 	%fd123, %fd1693, %fd1692, %fd1694;
	cvt.rn.f64.s32 	%fd1695, %r83;
	ld.param.f64 	%fd1696, [%rd1625+144];
	ld.param.f64 	%fd1697, [%rd1625+128];
	fma.rn.f64 	%fd124, %fd1696, %fd1695, %fd1697;
	cvt.rn.f64.s32 	%fd1698, %r82;
	ld.param.f64 	%fd1699, [%rd1625+168];
	ld.param.f64 	%fd1700, [%rd1625+152];
	fma.rn.f64 	%fd125, %fd1699, %fd1698, %fd1700;
	cvt.rn.f64.s32 	%fd1701, %r81;
	ld.param.f64 	%fd1702, [%rd1625+192];
	ld.param.f64 	%fd1703, [%rd1625+176];
	fma.rn.f64 	%fd126, %fd1702, %fd1701, %fd1703;
	cvt.rn.f64.s32 	%fd1704, %r80;
	fma.rn.f64 	%fd127, %fd34, %fd1704, %fd35;
	cvt.rn.f64.s32 	%fd1705, %r79;
	fma.rn.f64 	%fd128, %fd32, %fd1705, %fd33;
	fma.rn.f64 	%fd1706, %fd31, %fd119, 0d0000000000000000;
	ld.param.f64 	%fd1707, [%rd1625+256];
	fma.rn.f64 	%fd1708, %fd1707, %fd120, %fd1706;
	ld.param.f64 	%fd1709, [%rd1625+264];
	fma.rn.f64 	%fd1710, %fd1709, %fd121, %fd1708;
	ld.param.f64 	%fd1711, [%rd1625+272];
	fma.rn.f64 	%fd1712, %fd1711, %fd122, %fd1710;
	ld.param.f64 	%fd1713, [%rd1625+280];
	fma.rn.f64 	%fd1714, %fd1713, %fd123, %fd1712;
	ld.param.f64 	%fd1715, [%rd1625+288];
	fma.rn.f64 	%fd1716, %fd1715, %fd124, %fd1714;
	ld.param.f64 	%fd1717, [%rd1625+296];
	fma.rn.f64 	%fd1718, %fd1717, %fd125, %fd1716;
	ld.param.f64 	%fd1719, [%rd1625+304];
	fma.rn.f64 	%fd1720, %fd1719, %fd126, %fd1718;
	ld.param.f64 	%fd1721, [%rd1625+312];
	fma.rn.f64 	%fd1722, %fd1721, %fd127, %fd1720;
	ld.param.f64 	%fd1723, [%rd1625+320];
	fma.rn.f64 	%fd1724, %fd1723, %fd128, %fd1722;
	ld.param.f64 	%fd1725, [%rd1625+328];
	sub.f64 	%fd1726, %fd1724, %fd1725;
	abs.f64 	%fd1727, %fd1726;
	ld.param.f64 	%fd1728, [%rd1625+336];
	mul.f64 	%fd1729, %fd1, %fd1728;
	setp.gt.f64 	%p140, %fd1727, %fd1729;
	@%p140 bra 	$L__BB5_396;
	mov.u64 	%rd1627, %rd1119;
	ld.param.f64 	%fd1730, [%rd1627+344];
	fma.rn.f64 	%fd1731, %fd1730, %fd119, 0d0000000000000000;
	ld.param.f64 	%fd1732, [%rd1627+352];
	fma.rn.f64 	%fd1733, %fd1732, %fd120, %fd1731;
	ld.param.f64 	%fd1734, [%rd1627+360];
	fma.rn.f64 	%fd1735, %fd1734, %fd121, %fd1733;
	ld.param.f64 	%fd1736, [%rd1627+368];
	fma.rn.f64 	%fd1737, %fd1736, %fd122, %fd1735;
	ld.param.f64 	%fd1738, [%rd1627+376];
	fma.rn.f64 	%fd1739, %fd1738, %fd123, %fd1737;
	ld.param.f64 	%fd1740, [%rd1627+384];
	fma.rn.f64 	%fd1741, %fd1740, %fd124, %fd1739;
	ld.param.f64 	%fd1742, [%rd1627+392];
	fma.rn.f64 	%fd1743, %fd1742, %fd125, %fd1741;
	ld.param.f64 	%fd1744, [%rd1627+400];
	fma.rn.f64 	%fd1745, %fd1744, %fd126, %fd1743;
	ld.param.f64 	%fd1746, [%rd1627+408];
	fma.rn.f64 	%fd1747, %fd1746, %fd127, %fd1745;
	ld.param.f64 	%fd1748, [%rd1627+416];
	fma.rn.f64 	%fd1749, %fd1748, %fd128, %fd1747;
	ld.param.f64 	%fd1750, [%rd1627+424];
	sub.f64 	%fd1751, %fd1749, %fd1750;
	abs.f64 	%fd1752, %fd1751;
	ld.param.f64 	%fd1753, [%rd1627+432];
	mul.f64 	%fd1754, %fd1, %fd1753;
	setp.gt.f64 	%p141, %fd1752, %fd1754;
	@%p141 bra 	$L__BB5_396;
	mov.u64 	%rd1629, %rd1119;
	ld.param.f64 	%fd1755, [%rd1629+440];
	fma.rn.f64 	%fd1756, %fd1755, %fd119, 0d0000000000000000;
	ld.param.f64 	%fd1757, [%rd1629+448];
	fma.rn.f64 	%fd1758, %fd1757, %fd120, %fd1756;
	ld.param.f64 	%fd1759, [%rd1629+456];
	fma.rn.f64 	%fd1760, %fd1759, %fd121, %fd1758;
	fma.rn.f64 	%fd1761, %fd29, %fd122, %fd1760;
	fma.rn.f64 	%fd1762, %fd28, %fd123, %fd1761;
	ld.param.f64 	%fd1763, [%rd1629+480];
	fma.rn.f64 	%fd1764, %fd1763, %fd124, %fd1762;
	fma.rn.f64 	%fd1765, %fd27, %fd125, %fd1764;
	fma.rn.f64 	%fd1766, %fd26, %fd126, %fd1765;
	fma.rn.f64 	%fd1767, %fd25, %fd127, %fd1766;
	ld.param.f64 	%fd1768, [%rd1629+512];
	fma.rn.f64 	%fd1769, %fd1768, %fd128, %fd1767;
	ld.param.f64 	%fd1770, [%rd1629+520];
	sub.f64 	%fd1771, %fd1769, %fd1770;
	abs.f64 	%fd1772, %fd1771;
	ld.param.f64 	%fd1773, [%rd1629+528];
	mul.f64 	%fd1774, %fd1, %fd1773;
	setp.gt.f64 	%p142, %fd1772, %fd1774;
	@%p142 bra 	$L__BB5_396;
	fma.rn.f64 	%fd1775, %fd24, %fd119, 0d0000000000000000;
	mov.u64 	%rd1631, %rd1119;
	ld.param.f64 	%fd1776, [%rd1631+544];
	fma.rn.f64 	%fd1777, %fd1776, %fd120, %fd1775;
	ld.param.f64 	%fd1778, [%rd1631+552];
	fma.rn.f64 	%fd1779, %fd1778, %fd121, %fd1777;
	ld.param.f64 	%fd1780, [%rd1631+560];
	fma.rn.f64 	%fd1781, %fd1780, %fd122, %fd1779;
	ld.param.f64 	%fd1782, [%rd1631+568];
	fma.rn.f64 	%fd1783, %fd1782, %fd123, %fd1781;
	ld.param.f64 	%fd1784, [%rd1631+576];
	fma.rn.f64 	%fd1785, %fd1784, %fd124, %fd1783;
	ld.param.f64 	%fd1786, [%rd1631+584];
	fma.rn.f64 	%fd1787, %fd1786, %fd125, %fd1785;
	ld.param.f64 	%fd1788, [%rd1631+592];
	fma.rn.f64 	%fd1789, %fd1788, %fd126, %fd1787;
	ld.param.f64 	%fd1790, [%rd1631+600];
	fma.rn.f64 	%fd1791, %fd1790, %fd127, %fd1789;
	ld.param.f64 	%fd1792, [%rd1631+608];
	fma.rn.f64 	%fd1793, %fd1792, %fd128, %fd1791;
	ld.param.f64 	%fd1794, [%rd1631+616];
	sub.f64 	%fd1795, %fd1793, %fd1794;
	abs.f64 	%fd1796, %fd1795;
	ld.param.f64 	%fd1797, [%rd1631+624];
	mul.f64 	%fd1798, %fd1, %fd1797;
	setp.gt.f64 	%p143, %fd1796, %fd1798;
	@%p143 bra 	$L__BB5_396;
	mov.u64 	%rd1633, %rd1119;
	ld.param.f64 	%fd1799, [%rd1633+632];
	fma.rn.f64 	%fd1800, %fd1799, %fd119, 0d0000000000000000;
	ld.param.f64 	%fd1801, [%rd1633+640];
	fma.rn.f64 	%fd1802, %fd1801, %fd120, %fd1800;
	ld.param.f64 	%fd1803, [%rd1633+648];
	fma.rn.f64 	%fd1804, %fd1803, %fd121, %fd1802;
	ld.param.f64 	%fd1805, [%rd1633+656];
	fma.rn.f64 	%fd1806, %fd1805, %fd122, %fd1804;
	ld.param.f64 	%fd1807, [%rd1633+664];
	fma.rn.f64 	%fd1808, %fd1807, %fd123, %fd1806;
	ld.param.f64 	%fd1809, [%rd1633+672];
	fma.rn.f64 	%fd1810, %fd1809, %fd124, %fd1808;
	ld.param.f64 	%fd1811, [%rd1633+680];
	fma.rn.f64 	%fd1812, %fd1811, %fd125, %fd1810;
	ld.param.f64 	%fd1813, [%rd1633+688];
	fma.rn.f64 	%fd1814, %fd1813, %fd126, %fd1812;
	ld.param.f64 	%fd1815, [%rd1633+696];
	fma.rn.f64 	%fd1816, %fd1815, %fd127, %fd1814;
	ld.param.f64 	%fd1817, [%rd1633+704];
	fma.rn.f64 	%fd1818, %fd1817, %fd128, %fd1816;
	ld.param.f64 	%fd1819, [%rd1633+712];
	sub.f64 	%fd1820, %fd1818, %fd1819;
	abs.f64 	%fd1821, %fd1820;
	ld.param.f64 	%fd1822, [%rd1633+720];
	mul.f64 	%fd1823, %fd1, %fd1822;
	setp.gt.f64 	%p144, %fd1821, %fd1823;
	@%p144 bra 	$L__BB5_396;
	mov.u64 	%rd1635, %rd1119;
	ld.param.f64 	%fd1824, [%rd1635+728];
	fma.rn.f64 	%fd1825, %fd1824, %fd119, 0d0000000000000000;
	ld.param.f64 	%fd1826, [%rd1635+736];
	fma.rn.f64 	%fd1827, %fd1826, %fd120, %fd1825;
	ld.param.f64 	%fd1828, [%rd1635+744];
	fma.rn.f64 	%fd1829, %fd1828, %fd121, %fd1827;
	ld.param.f64 	%fd1830, [%rd1635+752];
	fma.rn.f64 	%fd1831, %fd1830, %fd122, %fd1829;
	ld.param.f64 	%fd1832, [%rd1635+760];
	fma.rn.f64 	%fd1833, %fd1832, %fd123, %fd1831;
	ld.param.f64 	%fd1834, [%rd1635+768];
	fma.rn.f64 	%fd1835, %fd1834, %fd124, %fd1833;
	ld.param.f64 	%fd1836, [%rd1635+776];
	fma.rn.f64 	%fd1837, %fd1836, %fd125, %fd1835;
	ld.param.f64 	%fd1838, [%rd1635+784];
	fma.rn.f64 	%fd1839, %fd1838, %fd126, %fd1837;
	ld.param.f64 	%fd1840, [%rd1635+792];
	fma.rn.f64 	%fd1841, %fd1840, %fd127, %fd1839;
	ld.param.f64 	%fd1842, [%rd1635+800];
	fma.rn.f64 	%fd1843, %fd1842, %fd128, %fd1841;
	ld.param.f64 	%fd1844, [%rd1635+808];
	sub.f64 	%fd1845, %fd1843, %fd1844;
	abs.f64 	%fd1846, %fd1845;
	ld.param.f64 	%fd1847, [%rd1635+816];
	mul.f64 	%fd1848, %fd1, %fd1847;
	setp.gt.f64 	%p145, %fd1846, %fd1848;
	@%p145 bra 	$L__BB5_396;
	mov.u64 	%rd1637, %rd1119;
	ld.param.f64 	%fd1849, [%rd1637+824];
	fma.rn.f64 	%fd1850, %fd1849, %fd119, 0d0000000000000000;
	ld.param.f64 	%fd1851, [%rd1637+832];
	fma.rn.f64 	%fd1852, %fd1851, %fd120, %fd1850;
	ld.param.f64 	%fd1853, [%rd1637+840];
	fma.rn.f64 	%fd1854, %fd1853, %fd121, %fd1852;
	ld.param.f64 	%fd1855, [%rd1637+848];
	fma.rn.f64 	%fd1856, %fd1855, %fd122, %fd1854;
	ld.param.f64 	%fd1857, [%rd1637+856];
	fma.rn.f64 	%fd1858, %fd1857, %fd123, %fd1856;
	ld.param.f64 	%fd1859, [%rd1637+864];
	fma.rn.f64 	%fd1860, %fd1859, %fd124, %fd1858;
	ld.param.f64 	%fd1861, [%rd1637+872];
	fma.rn.f64 	%fd1862, %fd1861, %fd125, %fd1860;
	ld.param.f64 	%fd1863, [%rd1637+880];
	fma.rn.f64 	%fd1864, %fd1863, %fd126, %fd1862;
	ld.param.f64 	%fd1865, [%rd1637+888];
	fma.rn.f64 	%fd1866, %fd1865, %fd127, %fd1864;
	ld.param.f64 	%fd1867, [%rd1637+896];
	fma.rn.f64 	%fd1868, %fd1867, %fd128, %fd1866;
	ld.param.f64 	%fd1869, [%rd1637+904];
	sub.f64 	%fd1870, %fd1868, %fd1869;
	abs.f64 	%fd1871, %fd1870;
	ld.param.f64 	%fd1872, [%rd1637+912];
	mul.f64 	%fd1873, %fd1, %fd1872;
	setp.gt.f64 	%p146, %fd1871, %fd1873;
	@%p146 bra 	$L__BB5_396;
	mov.u64 	%rd1639, %rd1119;
	ld.param.f64 	%fd1874, [%rd1639+920];
	fma.rn.f64 	%fd1875, %fd1874, %fd119, 0d0000000000000000;
	ld.param.f64 	%fd1876, [%rd1639+928];
	fma.rn.f64 	%fd1877, %fd1876, %fd120, %fd1875;
	ld.param.f64 	%fd1878, [%rd1639+936];
	fma.rn.f64 	%fd1879, %fd1878, %fd121, %fd1877;
	ld.param.f64 	%fd1880, [%rd1639+944];
	fma.rn.f64 	%fd1881, %fd1880, %fd122, %fd1879;
	ld.param.f64 	%fd1882, [%rd1639+952];
	fma.rn.f64 	%fd1883, %fd1882, %fd123, %fd1881;
	ld.param.f64 	%fd1884, [%rd1639+960];
	fma.rn.f64 	%fd1885, %fd1884, %fd124, %fd1883;
	ld.param.f64 	%fd1886, [%rd1639+968];
	fma.rn.f64 	%fd1887, %fd1886, %fd125, %fd1885;
	fma.rn.f64 	%fd1888, %fd21, %fd126, %fd1887;
	fma.rn.f64 	%fd1889, %fd20, %fd127, %fd1888;
	fma.rn.f64 	%fd1890, %fd19, %fd128, %fd1889;
	sub.f64 	%fd1891, %fd1890, %fd18;
	abs.f64 	%fd1892, %fd1891;
	ld.param.f64 	%fd1893, [%rd1639+1008];
	mul.f64 	%fd1894, %fd1, %fd1893;
	setp.gt.f64 	%p147, %fd1892, %fd1894;
	@%p147 bra 	$L__BB5_396;
	fma.rn.f64 	%fd1895, %fd17, %fd119, 0d0000000000000000;
	fma.rn.f64 	%fd1896, %fd16, %fd120, %fd1895;
	fma.rn.f64 	%fd1897, %fd15, %fd121, %fd1896;
	mov.u64 	%rd1641, %rd1119;
	ld.param.f64 	%fd1898, [%rd1641+1040];
	fma.rn.f64 	%fd1899, %fd1898, %fd122, %fd1897;
	fma.rn.f64 	%fd1900, %fd14, %fd123, %fd1899;
	fma.rn.f64 	%fd1901, %fd13, %fd124, %fd1900;
	fma.rn.f64 	%fd1902, %fd12, %fd125, %fd1901;
	fma.rn.f64 	%fd1903, %fd11, %fd126, %fd1902;
	ld.param.f64 	%fd1904, [%rd1641+1080];
	fma.rn.f64 	%fd1905, %fd1904, %fd127, %fd1903;
	fma.rn.f64 	%fd1906, %fd10, %fd128, %fd1905;
	sub.f64 	%fd1907, %fd1906, %fd9;
	abs.f64 	%fd1908, %fd1907;
	ld.param.f64 	%fd1909, [%rd1641+1104];
	mul.f64 	%fd1910, %fd1, %fd1909;
	setp.gt.f64 	%p148, %fd1908, %fd1910;
	@%p148 bra 	$L__BB5_396;
	fma.rn.f64 	%fd1911, %fd8, %fd119, 0d0000000000000000;
	fma.rn.f64 	%fd1912, %fd7, %fd120, %fd1911;
	mov.u64 	%rd1643, %rd1119;
	ld.param.f64 	%fd1913, [%rd1643+1128];
	fma.rn.f64 	%fd1914, %fd1913, %fd121, %fd1912;
	fma.rn.f64 	%fd1915, %fd6, %fd122, %fd1914;
	fma.rn.f64 	%fd1916, %fd5, %fd123, %fd1915;
	ld.param.f64 	%fd1917, [%rd1643+1152];
	fma.rn.f64 	%fd1918, %fd1917, %fd124, %fd1916;
	ld.param.f64 	%fd1919, [%rd1643+1160];
	fma.rn.f64 	%fd1920, %fd1919, %fd125, %fd1918;
	ld.param.f64 	%fd1921, [%rd1643+1168];
	fma.rn.f64 	%fd1922, %fd1921, %fd126, %fd1920;
	ld.param.f64 	%fd1923, [%rd1643+1176];
	fma.rn.f64 	%fd1924, %fd1923, %fd127, %fd1922;
	ld.param.f64 	%fd1925, [%rd1643+1184];
	fma.rn.f64 	%fd1926, %fd1925, %fd128, %fd1924;
	sub.f64 	%fd1927, %fd1926, %fd2;
	abs.f64 	%fd1928, %fd1927;
	ld.param.f64 	%fd1929, [%rd1643+1200];
	mul.f64 	%fd1930, %fd1, %fd1929;
	setp.gt.f64 	%p149, %fd1928, %fd1930;
	@%p149 bra 	$L__BB5_396;
	mov.b64 	%rd2755, 1;
$L__BB5_396:
	ld.param.u64 	%rd2562, [_ZN3cub18CUB_300001_SM_10006detail6reduce28DeviceReduceSingleTileKernelINS2_10policy_hubIlyN4cuda3std3__44plusIlEEE10Policy1000EN6thrust24THRUST_300001_SM_1000_NS18transform_iteratorI18GridPointValidatorNSD_17counting_iteratorIyNSD_11use_defaultESH_SH_EEllEEPlyS9_llNS7_10__identityEEEvT0_T1_T2_T3_T4_T6__param_2];
	add.s64 	%rd1646, %rd2655, %rd2635;
	add.s64 	%rd1647, %rd2675, %rd1646;
	add.s64 	%rd1648, %rd2695, %rd1647;
	add.s64 	%rd1649, %rd2715, %rd1648;
	add.s64 	%rd1650, %rd2735, %rd1649;
	add.s64 	%rd2922, %rd2755, %rd1650;
	add.s64 	%rd1651, %rd2562, -3584;
	setp.lt.u64 	%p150, %rd1651, 3584;
	mov.b64 	%rd2898, 3584;
	@%p150 bra 	$L__BB5_694;
	mov.b64 	%rd2898, 3584;
	cvt.u32.u64 	%r533, %rd4;
$L__BB5_398:
	mov.u64 	%rd1654, %rd1119;
	ld.param.f64 	%fd129, [%rd1654+1136];
	ld.param.f64 	%fd130, [%rd1654+1144];
	ld.param.f64 	%fd131, [%rd1654+544];
	ld.param.f64 	%fd132, [%rd1654+1152];
	ld.param.f64 	%fd133, [%rd1654+1160];
	ld.param.u64 	%rd1656, [%rd1654];
	add.s64 	%rd1657, %rd1656, %rd1125;
	add.s64 	%rd1658, %rd1657, %rd2898;
	ld.param.u64 	%rd1659, [%rd1654+1256];
	setp.ge.u64 	%p151, %rd1658, %rd1659;
	mov.b64 	%rd2777, 0;
	@%p151 bra 	$L__BB5_440;
	mov.u64 	%rd1660, %rd1119;
	ld.param.u64 	%rd1661, [%rd1660];
	add.s64 	%rd1663, %rd1661, %rd1125;
	add.s64 	%rd1664, %rd1663, %rd2898;
	ld.param.s32 	%rd1665, [%rd1660+1252];
	or.b64  	%rd1666, %rd1664, %rd1665;
	and.b64  	%rd1667, %rd1666, -4294967296;
	setp.ne.s64 	%p152, %rd1667, 0;
	@%p152 bra 	$L__BB5_401;
	mov.u64 	%rd1675, %rd1119;
	ld.param.u32 	%r523, [%rd1675+1252];
	ld.param.u64 	%rd1676, [%rd1675];
	cvt.u32.u64 	%r525, %rd1125;
	cvt.u32.u64 	%r526, %rd1676;
	add.s32 	%r527, %r526, %r525;
	cvt.u32.u64 	%r528, %rd2898;
	add.s32 	%r529, %r527, %r528;
	div.u32 	%r530, %r529, %r523;
	mul.lo.s32 	%r531, %r530, %r523;
	sub.s32 	%r532, %r529, %r531;
	cvt.u64.u32 	%rd2758, %r530;
	cvt.u64.u32 	%rd2759, %r532;
	bra.uni 	$L__BB5_402;
$L__BB5_401:
	mov.u64 	%rd1668, %rd1119;
	ld.param.u64 	%rd1669, [%rd1668];
	add.s64 	%rd1671, %rd1669, %rd1125;
	add.s64 	%rd1672, %rd1671, %rd2898;
	ld.param.s32 	%rd1673, [%rd1668+1252];
	div.u64 	%rd2758, %rd1672, %rd1673;
	mul.lo.s64 	%rd1674, %rd2758, %rd1673;
	sub.s64 	%rd2759, %rd1672, %rd1674;
$L__BB5_402:
	cvt.u32.u64 	%r88, %rd2759;
	or.b64  	%rd1678, %rd2758, %rd4;
	and.b64  	%rd1679, %rd1678, -4294967296;
	setp.ne.s64 	%p153, %rd1679, 0;
	@%p153 bra 	$L__BB5_404;
	cvt.u32.u64 	%r534, %rd2758;
	div.u32 	%r535, %r534, %r533;
	mul.lo.s32 	%r536, %r535, %r533;
	sub.s32 	%r537, %r534, %r536;
	cvt.u64.u32 	%rd2760, %r535;
	cvt.u64.u32 	%rd2761, %r537;
	bra.uni 	$L__BB5_405;
$L__BB5_404:
	div.u64 	%rd2760, %rd2758, %rd4;
	mul.lo.s64 	%rd1680, %rd2760, %rd4;
	sub.s64 	%rd2761, %rd2758, %rd1680;
$L__BB5_405:
	cvt.u32.u64 	%r89, %rd2761;
	mov.u64 	%rd1681, %rd1119;
	ld.param.s32 	%rd1682, [%rd1681+1244];
	or.b64  	%rd1683, %rd2760, %rd1682;
	and.b64  	%rd1684, %rd1683, -4294967296;
	setp.ne.s64 	%p154, %rd1684, 0;
	@%p154 bra 	$L__BB5_407;
	mov.u64 	%rd1688, %rd1119;
	ld.param.u32 	%r538, [%rd1688+1244];
	cvt.u32.u64 	%r539, %rd2760;
	div.u32 	%r540, %r539, %r538;
	mul.lo.s32 	%r541, %r540, %r538;
	sub.s32 	%r542, %r539, %r541;
	cvt.u64.u32 	%rd2762, %r540;
	cvt.u64.u32 	%rd2763, %r542;
	bra.uni 	$L__BB5_408;
$L__BB5_407:
	mov.u64 	%rd1685, %rd1119;
	ld.param.s32 	%rd1686, [%rd1685+1244];
	div.u64 	%rd2762, %rd2760, %rd1686;
	mul.lo.s64 	%rd1687, %rd2762, %rd1686;
	sub.s64 	%rd2763, %rd2760, %rd1687;
$L__BB5_408:
	cvt.u32.u64 	%r90, %rd2763;
	or.b64  	%rd1689, %rd2762, %rd6;
	and.b64  	%rd1690, %rd1689, -4294967296;
	setp.ne.s64 	%p155, %rd1690, 0;
	@%p155 bra 	$L__BB5_410;
	cvt.u32.u64 	%r543, %rd6;
	cvt.u32.u64 	%r544, %rd2762;
	div.u32 	%r545, %r544, %r543;
	mul.lo.s32 	%r546, %r545, %r543;
	sub.s32 	%r547, %r544, %r546;
	cvt.u64.u32 	%rd2764, %r545;
	cvt.u64.u32 	%rd2765, %r547;
	bra.uni 	$L__BB5_411;
$L__BB5_410:
	div.u64 	%rd2764, %rd2762, %rd6;
	mul.lo.s64 	%rd1691, %rd2764, %rd6;
	sub.s64 	%rd2765, %rd2762, %rd1691;
$L__BB5_411:
	cvt.u32.u64 	%r91, %rd2765;
	mov.u64 	%rd1692, %rd1119;
	ld.param.s32 	%rd1693, [%rd1692+1236];
	or.b64  	%rd1694, %rd2764, %rd1693;
	and.b64  	%rd1695, %rd1694, -4294967296;
	setp.ne.s64 	%p156, %rd1695, 0;
	@%p156 bra 	$L__BB5_413;
	mov.u64 	%rd1699, %rd1119;
	ld.param.u32 	%r548, [%rd1699+1236];
	cvt.u32.u64 	%r549, %rd2764;
	div.u32 	%r550, %r549, %r548;
	mul.lo.s32 	%r551, %r550, %r548;
	sub.s32 	%r552, %r549, %r551;
	cvt.u64.u32 	%rd2766, %r550;
	cvt.u64.u32 	%rd2767, %r552;
	bra.uni 	$L__BB5_414;
$L__BB5_413:
	mov.u64 	%rd1696, %rd1119;
	ld.param.s32 	%rd1697, [%rd1696+1236];
	div.u64 	%rd2766, %rd2764, %rd1697;
	mul.lo.s64 	%rd1698, %rd2766, %rd1697;
	sub.s64 	%rd2767, %rd2764, %rd1698;
$L__BB5_414:
	cvt.u32.u64 	%r92, %rd2767;
	or.b64  	%rd1700, %rd2766, %rd8;
	and.b64  	%rd1701, %rd1700, -4294967296;
	setp.ne.s64 	%p157, %rd1701, 0;
	@%p157 bra 	$L__BB5_416;
	cvt.u32.u64 	%r553, %rd8;
	cvt.u32.u64 	%r554, %rd2766;
	div.u32 	%r555, %r554, %r553;
	mul.lo.s32 	%r556, %r555, %r553;
	sub.s32 	%r557, %r554, %r556;
	cvt.u64.u32 	%rd2768, %r555;
	cvt.u64.u32 	%rd2769, %r557;
	bra.uni 	$L__BB5_417;
$L__BB5_416:
	div.u64 	%rd2768, %rd2766, %rd8;
	mul.lo.s64 	%rd1702, %rd2768, %rd8;
	sub.s64 	%rd2769, %rd2766, %rd1702;
$L__BB5_417:
	cvt.u32.u64 	%r93, %rd2769;
	mov.u64 	%rd1703, %rd1119;
	ld.param.s32 	%rd1704, [%rd1703+1228];
	or.b64  	%rd1705, %rd2768, %rd1704;
	and.b64  	%rd1706, %rd1705, -4294967296;
	setp.ne.s64 	%p158, %rd1706, 0;
	@%p158 bra 	$L__BB5_419;
	mov.u64 	%rd1710, %rd1119;
	ld.param.u32 	%r558, [%rd1710+1228];
	cvt.u32.u64 	%r559, %rd2768;
	div.u32 	%r560, %r559, %r558;
	mul.lo.s32 	%r561, %r560, %r558;
	sub.s32 	%r562, %r559, %r561;
	cvt.u64.u32 	%rd2770, %r560;
	cvt.u64.u32 	%rd2771, %r562;
	bra.uni 	$L__BB5_420;
$L__BB5_419:
	mov.u64 	%rd1707, %rd1119;
	ld.param.s32 	%rd1708, [%rd1707+1228];
	div.u64 	%rd2770, %rd2768, %rd1708;
	mul.lo.s64 	%rd1709, %rd2770, %rd1708;
	sub.s64 	%rd2771, %rd2768, %rd1709;
$L__BB5_420:
	cvt.u32.u64 	%r94, %rd2771;
	or.b64  	%rd1711, %rd2770, %rd10;
	and.b64  	%rd1712, %rd1711, -4294967296;
	setp.ne.s64 	%p159, %rd1712, 0;
	@%p159 bra 	$L__BB5_422;
	cvt.u32.u64 	%r563, %rd10;
	cvt.u32.u64 	%r564, %rd2770;
	div.u32 	%r565, %r564, %r563;
	mul.lo.s32 	%r566, %r565, %r563;
	sub.s32 	%r567, %r564, %r566;
	cvt.u64.u32 	%rd2772, %r565;
	cvt.u64.u32 	%rd2773, %r567;
	bra.uni 	$L__BB5_423;
$L__BB5_422:
	div.u64 	%rd2772, %rd2770, %rd10;
	mul.lo.s64 	%rd1713, %rd2772, %rd10;
	sub.s64 	%rd2773, %rd2770, %rd1713;
$L__BB5_423:
	cvt.u32.u64 	%r95, %rd2773;
	mov.u64 	%rd1714, %rd1119;
	ld.param.s32 	%rd1715, [%rd1714+1220];
	or.b64  	%rd1716, %rd2772, %rd1715;
	and.b64  	%rd1717, %rd1716, -4294967296;
	setp.ne.s64 	%p160, %rd1717, 0;
	@%p160 bra 	$L__BB5_425;
	mov.u64 	%rd1721, %rd1119;
	ld.param.u32 	%r568, [%rd1721+1220];
	cvt.u32.u64 	%r569, %rd2772;
	div.u32 	%r570, %r569, %r568;
	mul.lo.s32 	%r571, %r570, %r568;
	sub.s32 	%r572, %r569, %r571;
	cvt.u64.u32 	%rd2774, %r570;
	cvt.u64.u32 	%rd2775, %r572;
	bra.uni 	$L__BB5_426;
$L__BB5_425:
	mov.u64 	%rd1718, %rd1119;
	ld.param.s32 	%rd1719, [%rd1718+1220];
	div.u64 	%rd2774, %rd2772, %rd1719;
	mul.lo.s64 	%rd1720, %rd2774, %rd1719;
	sub.s64 	%rd2775, %rd2772, %rd1720;
$L__BB5_426:
	cvt.u32.u64 	%r96, %rd2775;
	or.b64  	%rd1722, %rd2774, %rd12;
	and.b64  	%rd1723, %rd1722, -4294967296;
	setp.ne.s64 	%p161, %rd1723, 0;
	@%p161 bra 	$L__BB5_428;
	cvt.u32.u64 	%r573, %rd12;
	cvt.u32.u64 	%r574, %rd2774;
	rem.u32 	%r575, %r574, %r573;
	cvt.u64.u32 	%rd2776, %r575;
	bra.uni 	$L__BB5_429;
$L__BB5_428:
	rem.u64 	%rd2776, %rd2774, %rd12;
$L__BB5_429:
	cvt.u32.u64 	%r576, %rd2776;
	cvt.rn.f64.s32 	%fd1931, %r576;
	fma.rn.f64 	%fd134, %fd37, %fd1931, %fd38;
	cvt.rn.f64.s32 	%fd1932, %r96;
	mov.u64 	%rd1725, %rd1119;
	ld.param.f64 	%fd1933, [%rd1725+32];
	fma.rn.f64 	%fd135, %fd36, %fd1932, %fd1933;
	cvt.rn.f64.s32 	%fd1934, %r95;
	ld.param.f64 	%fd1935, [%rd1725+72];
	ld.param.f64 	%fd1936, [%rd1725+56];
	fma.rn.f64 	%fd136, %fd1935, %fd1934, %fd1936;
	cvt.rn.f64.s32 	%fd1937, %r94;
	ld.param.f64 	%fd1938, [%rd1725+96];
	ld.param.f64 	%fd1939, [%rd1725+80];
	fma.rn.f64 	%fd137, %fd1938, %fd1937, %fd1939;
	cvt.rn.f64.s32 	%fd1940, %r93;
	ld.param.f64 	%fd1941, [%rd1725+120];
	ld.param.f64 	%fd1942, [%rd1725+104];
	fma.rn.f64 	%fd138, %fd1941, %fd1940, %fd1942;
	cvt.rn.f64.s32 	%fd1943, %r92;
	ld.param.f64 	%fd1944, [%rd1725+144];
	ld.param.f64 	%fd1945, [%rd1725+128];
	fma.rn.f64 	%fd139, %fd1944, %fd1943, %fd1945;
	cvt.rn.f64.s32 	%fd1946, %r91;
	ld.param.f64 	%fd1947, [%rd1725+168];
	ld.param.f64 	%fd1948, [%rd1725+152];
	fma.rn.f64 	%fd140, %fd1947, %fd1946, %fd1948;
	cvt.rn.f64.s32 	%fd1949, %r90;
	ld.param.f64 	%fd1950, [%rd1725+192];
	ld.param.f64 	%fd1951, [%rd1725+176];
	fma.rn.f64 	%fd141, %fd1950, %fd1949, %fd1951;
	cvt.rn.f64.s32 	%fd1952, %r89;
	fma.rn.f64 	%fd142, %fd34, %fd1952, %fd35;
	cvt.rn.f64.s32 	%fd1953, %r88;
	fma.rn.f64 	%fd143, %fd32, %fd1953, %fd33;
	fma.rn.f64 	%fd1954, %fd31, %fd134, 0d0000000000000000;
	ld.param.f64 	%fd1955, [%rd1725+256];
	fma.rn.f64 	%fd1956, %fd1955, %fd135, %fd1954;
	ld.param.f64 	%fd1957, [%rd1725+264];
	fma.rn.f64 	%fd1958, %fd1957, %fd136, %fd1956;
	ld.param.f64 	%fd1959, [%rd1725+272];
	fma.rn.f64 	%fd1960, %fd1959, %fd137, %fd1958;
	ld.param.f64 	%fd1961, [%rd1725+280];
	fma.rn.f64 	%fd1962, %fd1961, %fd138, %fd1960;
	ld.param.f64 	%fd1963, [%rd1725+288];
	fma.rn.f64 	%fd1964, %fd1963, %fd139, %fd1962;
	ld.param.f64 	%fd1965, [%rd1725+296];
	fma.rn.f64 	%fd1966, %fd1965, %fd140, %fd1964;
	ld.param.f64 	%fd1967, [%rd1725+304];
	fma.rn.f64 	%fd1968, %fd1967, %fd141, %fd1966;
	ld.param.f64 	%fd1969, [%rd1725+312];
	fma.rn.f64 	%fd1970, %fd1969, %fd142, %fd1968;
	ld.param.f64 	%fd1971, [%rd1725+320];
	fma.rn.f64 	%fd1972, %fd1971, %fd143, %fd1970;
	ld.param.f64 	%fd1973, [%rd1725+328];
	sub.f64 	%fd1974, %fd1972, %fd1973;
	abs.f64 	%fd1975, %fd1974;
	ld.param.f64 	%fd1976, [%rd1725+336];
	mul.f64 	%fd1977, %fd1, %fd1976;
	setp.gt.f64 	%p162, %fd1975, %fd1977;
	@%p162 bra 	$L__BB5_440;
	mov.u64 	%rd1727, %rd1119;
	ld.param.f64 	%fd1978, [%rd1727+344];
	fma.rn.f64 	%fd1979, %fd1978, %fd134, 0d0000000000000000;
	ld.param.f64 	%fd1980, [%rd1727+352];
	fma.rn.f64 	%fd1981, %fd1980, %fd135, %fd1979;
	ld.param.f64 	%fd1982, [%rd1727+360];
	fma.rn.f64 	%fd1983, %fd1982, %fd136, %fd1981;
	ld.param.f64 	%fd1984, [%rd1727+368];
	fma.rn.f64 	%fd1985, %fd1984, %fd137, %fd1983;
	ld.param.f64 	%fd1986, [%rd1727+376];
	fma.rn.f64 	%fd1987, %fd1986, %fd138, %fd1985;
	ld.param.f64 	%fd1988, [%rd1727+384];
	fma.rn.f64 	%fd1989, %fd1988, %fd139, %fd1987;
	ld.param.f64 	%fd1990, [%rd1727+392];
	fma.rn.f64 	%fd1991, %fd1990, %fd140, %fd1989;
	ld.param.f64 	%fd1992, [%rd1727+400];
	fma.rn.f64 	%fd1993, %fd1992, %fd141, %fd1991;
	ld.param.f64 	%fd1994, [%rd1727+408];
	fma.rn.f64 	%fd1995, %fd1994, %fd142, %fd1993;
	ld.param.f64 	%fd1996, [%rd1727+416];
	fma.rn.f64 	%fd1997, %fd1996, %fd143, %fd1995;
	ld.param.f64 	%fd1998, [%rd1727+424];
	sub.f64 	%fd1999, %fd1997, %fd1998;
	abs.f64 	%fd2000, %fd1999;
	ld.param.f64 	%fd2001, [%rd1727+432];
	mul.f64 	%fd2002, %fd1, %fd2001;
	setp.gt.f64 	%p163, %fd2000, %fd2002;
	@%p163 bra 	$L__BB5_440;
	mov.u64 	%rd1729, %rd1119;
	ld.param.f64 	%fd2003, [%rd1729+440];
	fma.rn.f64 	%fd2004, %fd2003, %fd134, 0d0000000000000000;
	ld.param.f64 	%fd2005, [%rd1729+448];
	fma.rn.f64 	%fd2006, %fd2005, %fd135, %fd2004;
	ld.param.f64 	%fd2007, [%rd1729+456];
	fma.rn.f64 	%fd2008, %fd2007, %fd136, %fd2006;
	fma.rn.f64 	%fd2009, %fd29, %fd137, %fd2008;
	fma.rn.f64 	%fd2010, %fd28, %fd138, %fd2009;
	ld.param.f64 	%fd2011, [%rd1729+480];
	fma.rn.f64 	%fd2012, %fd2011, %fd139, %fd2010;
	fma.rn.f64 	%fd2013, %fd27, %fd140, %fd2012;
	fma.rn.f64 	%fd2014, %fd26, %fd141, %fd2013;
	fma.rn.f64 	%fd2015, %fd25, %fd142, %fd2014;
	ld.param.f64 	%fd2016, [%rd1729+512];
	fma.rn.f64 	%fd2017, %fd2016, %fd143, %fd2015;
	ld.param.f64 	%fd2018, [%rd1729+520];
	sub.f64 	%fd2019, %fd2017, %fd2018;
	abs.f64 	%fd2020, %fd2019;
	ld.param.f64 	%fd2021, [%rd1729+528];
	mul.f64 	%fd2022, %fd1, %fd2021;
	setp.gt.f64 	%p164, %fd2020, %fd2022;
	@%p164 bra 	$L__BB5_440;
	fma.rn.f64 	%fd2023, %fd24, %fd134, 0d0000000000000000;
	fma.rn.f64 	%fd2024, %fd131, %fd135, %fd2023;
	mov.u64 	%rd1731, %rd1119;
	ld.param.f64 	%fd2025, [%rd1731+552];
	fma.rn.f64 	%fd2026, %fd2025, %fd136, %fd2024;
	ld.param.f64 	%fd2027, [%rd1731+560];
	fma.rn.f64 	%fd2028, %fd2027, %fd137, %fd2026;
	ld.param.f64 	%fd2029, [%rd1731+568];
	fma.rn.f64 	%fd2030, %fd2029, %fd138, %fd2028;
	ld.param.f64 	%fd2031, [%rd1731+576];
	fma.rn.f64 	%fd2032, %fd2031, %fd139, %fd2030;
	ld.param.f64 	%fd2033, [%rd1731+584];
	fma.rn.f64 	%fd2034, %fd2033, %fd140, %fd2032;
	ld.param.f64 	%fd2035, [%rd1731+592];
	fma.rn.f64 	%fd2036, %fd2035, %fd141, %fd2034;
	ld.param.f64 	%fd2037, [%rd1731+600];
	fma.rn.f64 	%fd2038, %fd2037, %fd142, %fd2036;
	ld.param.f64 	%fd2039, [%rd1731+608];
	fma.rn.f64 	%fd2040, %fd2039, %fd143, %fd2038;
	ld.param.f64 	%fd2041, [%rd1731+616];
	sub.f64 	%fd2042, %fd2040, %fd2041;
	abs.f64 	%fd2043, %fd2042;
	ld.param.f64 	%fd2044, [%rd1731+624];
	mul.f64 	%fd2045, %fd1, %fd2044;
	setp.gt.f64 	%p165, %fd2043, %fd2045;
	@%p165 bra 	$L__BB5_440;
	mov.u64 	%rd1733, %rd1119;
	ld.param.f64 	%fd2046, [%rd1733+632];
	fma.rn.f64 	%fd2047, %fd2046, %fd134, 0d0000000000000000;
	ld.param.f64 	%fd2048, [%rd1733+640];
	fma.rn.f64 	%fd2049, %fd2048, %fd135, %fd2047;
	ld.param.f64 	%fd2050, [%rd1733+648];
	fma.rn.f64 	%fd2051, %fd2050, %fd136, %fd2049;
	ld.param.f64 	%fd2052, [%rd1733+656];
	fma.rn.f64 	%fd2053, %fd2052, %fd137, %fd2051;
	ld.param.f64 	%fd2054, [%rd1733+664];
	fma.rn.f64 	%fd2055, %fd2054, %fd138, %fd2053;
	ld.param.f64 	%fd2056, [%rd1733+672];
	fma.rn.f64 	%fd2057, %fd2056, %fd139, %fd2055;
	ld.param.f64 	%fd2058, [%rd1733+680];
	fma.rn.f64 	%fd2059, %fd2058, %fd140, %fd2057;
	ld.param.f64 	%fd2060, [%rd1733+688];
	fma.rn.f64 	%fd2061, %fd2060, %fd141, %fd2059;
	ld.param.f64 	%fd2062, [%rd1733+696];
	fma.rn.f64 	%fd2063, %fd2062, %fd142, %fd2061;
	ld.param.f64 	%fd2064, [%rd1733+704];
	fma.rn.f64 	%fd2065, %fd2064, %fd143, %fd2063;
	ld.param.f64 	%fd2066, [%rd1733+712];
	sub.f64 	%fd2067, %fd2065, %fd2066;
	abs.f64 	%fd2068, %fd2067;
	ld.param.f64 	%fd2069, [%rd1733+720];
	mul.f64 	%fd2070, %fd1, %fd2069;
	setp.gt.f64 	%p166, %fd2068, %fd2070;
	@%p166 bra 	$L__BB5_440;
	mov.u64 	%rd1735, %rd1119;
	ld.param.f64 	%fd2071, [%rd1735+728];
	fma.rn.f64 	%fd2072, %fd2071, %fd134, 0d0000000000000000;
	ld.param.f64 	%fd2073, [%rd1735+736];
	fma.rn.f64 	%fd2074, %fd2073, %fd135, %fd2072;
	ld.param.f64 	%fd2075, [%rd1735+744];
	fma.rn.f64 	%fd2076, %fd2075, %fd136, %fd2074;
	ld.param.f64 	%fd2077, [%rd1735+752];
	fma.rn.f64 	%fd2078, %fd2077, %fd137, %fd2076;
	ld.param.f64 	%fd2079, [%rd1735+760];
	fma.rn.f64 	%fd2080, %fd2079, %fd138, %fd2078;
	ld.param.f64 	%fd2081, [%rd1735+768];
	fma.rn.f64 	%fd2082, %fd2081, %fd139, %fd2080;
	ld.param.f64 	%fd2083, [%rd1735+776];
	fma.rn.f64 	%fd2084, %fd2083, %fd140, %fd2082;
	ld.param.f64 	%fd2085, [%rd1735+784];
	fma.rn.f64 	%fd2086, %fd2085, %fd141, %fd2084;
	ld.param.f64 	%fd2087, [%rd1735+792];
	fma.rn.f64 	%fd2088, %fd2087, %fd142, %fd2086;
	ld.param.f64 	%fd2089, [%rd1735+800];
	fma.rn.f64 	%fd2090, %fd2089, %fd143, %fd2088;
	ld.param.f64 	%fd2091, [%rd1735+808];
	sub.f64 	%fd2092, %fd2090, %fd2091;
	abs.f64 	%fd2093, %fd2092;
	ld.param.f64 	%fd2094, [%rd1735+816];
	mul.f64 	%fd2095, %fd1, %fd2094;
	setp.gt.f64 	%p167, %fd2093, %fd2095;
	@%p167 bra 	$L__BB5_440;
	mov.u64 	%rd1737, %rd1119;
	ld.param.f64 	%fd2096, [%rd1737+824];
	fma.rn.f64 	%fd2097, %fd2096, %fd134, 0d0000000000000000;
	ld.param.f64 	%fd2098, [%rd1737+832];
	fma.rn.f64 	%fd2099, %fd2098, %fd135, %fd2097;
	ld.param.f64 	%fd2100, [%rd1737+840];
	fma.rn.f64 	%fd2101, %fd2100, %fd136, %fd2099;
	ld.param.f64 	%fd2102, [%rd1737+848];
	fma.rn.f64 	%fd2103, %fd2102, %fd137, %fd2101;
	ld.param.f64 	%fd2104, [%rd1737+856];
	fma.rn.f64 	%fd2105, %fd2104, %fd138, %fd2103;
	ld.param.f64 	%fd2106, [%rd1737+864];
	fma.rn.f64 	%fd2107, %fd2106, %fd139, %fd2105;
	ld.param.f64 	%fd2108, [%rd1737+872];
	fma.rn.f64 	%fd2109, %fd2108, %fd140, %fd2107;
	ld.param.f64 	%fd2110, [%rd1737+880];
	fma.rn.f64 	%fd2111, %fd2110, %fd141, %fd2109;
	ld.param.f64 	%fd2112, [%rd1737+888];
	fma.rn.f64 	%fd2113, %fd2112, %fd142, %fd2111;
	ld.param.f64 	%fd2114, [%rd1737+896];
	fma.rn.f64 	%fd2115, %fd2114, %fd143, %fd2113;
	ld.param.f64 	%fd2116, [%rd1737+904];
	sub.f64 	%fd2117, %fd2115, %fd2116;
	abs.f64 	%fd2118, %fd2117;
	ld.param.f64 	%fd2119, [%rd1737+912];
	mul.f64 	%fd2120, %fd1, %fd2119;
	setp.gt.f64 	%p168, %fd2118, %fd2120;
	@%p168 bra 	$L__BB5_440;
	mov.u64 	%rd1739, %rd1119;
	ld.param.f64 	%fd2121, [%rd1739+920];
	fma.rn.f64 	%fd2122, %fd2121, %fd134, 0d0000000000000000;
	ld.param.f64 	%fd2123, [%rd1739+928];
	fma.rn.f64 	%fd2124, %fd2123, %fd135, %fd2122;
	ld.param.f64 	%fd2125, [%rd1739+936];
	fma.rn.f64 	%fd2126, %fd2125, %fd136, %fd2124;
	ld.param.f64 	%fd2127, [%rd1739+944];
	fma.rn.f64 	%fd2128, %fd2127, %fd137, %fd2126;
	ld.param.f64 	%fd2129, [%rd1739+952];
	fma.rn.f64 	%fd2130, %fd2129, %fd138, %fd2128;
	ld.param.f64 	%fd2131, [%rd1739+960];
	fma.rn.f64 	%fd2132, %fd2131, %fd139, %fd2130;
	ld.param.f64 	%fd2133, [%rd1739+968];
	fma.rn.f64 	%fd2134, %fd2133, %fd140, %fd2132;
	fma.rn.f64 	%fd2135, %fd21, %fd141, %fd2134;
	fma.rn.f64 	%fd2136, %fd20, %fd142, %fd2135;
	fma.rn.f64 	%fd2137, %fd19, %fd143, %fd2136;
	sub.f64 	%fd2138, %fd2137, %fd18;
	abs.f64 	%fd2139, %fd2138;
	ld.param.f64 	%fd2140, [%rd1739+1008];
	mul.f64 	%fd2141, %fd1, %fd2140;
	setp.gt.f64 	%p169, %fd2139, %fd2141;
	@%p169 bra 	$L__BB5_440;
	fma.rn.f64 	%fd2142, %fd17, %fd134, 0d0000000000000000;
	fma.rn.f64 	%fd2143, %fd16, %fd135, %fd2142;
	fma.rn.f64 	%fd2144, %fd15, %fd136, %fd2143;
	mov.u64 	%rd1741, %rd1119;
	ld.param.f64 	%fd2145, [%rd1741+1040];
	fma.rn.f64 	%fd2146, %fd2145, %fd137, %fd2144;
	fma.rn.f64 	%fd2147, %fd14, %fd138, %fd2146;
	fma.rn.f64 	%fd2148, %fd13, %fd139, %fd2147;
	fma.rn.f64 	%fd2149, %fd12, %fd140, %fd2148;
	fma.rn.f64 	%fd2150, %fd11, %fd141, %fd2149;
	ld.param.f64 	%fd2151, [%rd1741+1080];
	fma.rn.f64 	%fd2152, %fd2151, %fd142, %fd2150;
	fma.rn.f64 	%fd2153, %fd10, %fd143, %fd2152;
	sub.f64 	%fd2154, %fd2153, %fd9;
	abs.f64 	%fd2155, %fd2154;
	ld.param.f64 	%fd2156, [%rd1741+1104];
	mul.f64 	%fd2157, %fd1, %fd2156;
	setp.gt.f64 	%p170, %fd2155, %fd2157;
	@%p170 bra 	$L__BB5_440;
	fma.rn.f64 	%fd2158, %fd8, %fd134, 0d0000000000000000;
	fma.rn.f64 	%fd2159, %fd7, %fd135, %fd2158;
	mov.u64 	%rd1743, %rd1119;
	ld.param.f64 	%fd2160, [%rd1743+1128];
	fma.rn.f64 	%fd2161, %fd2160, %fd136, %fd2159;
	fma.rn.f64 	%fd2162, %fd129, %fd137, %fd2161;
	fma.rn.f64 	%fd2163, %fd130, %fd138, %fd2162;
	fma.rn.f64 	%fd2164, %fd132, %fd139, %fd2163;
	fma.rn.f64 	%fd2165, %fd133, %fd140, %fd2164;
	ld.param.f64 	%fd2166, [%rd1743+1168];
	fma.rn.f64 	%fd2167, %fd2166, %fd141, %fd2165;
	ld.param.f64 	%fd2168, [%rd1743+1176];
	fma.rn.f64 	%fd2169, %fd2168, %fd142, %fd2167;
	ld.param.f64 	%fd2170, [%rd1743+1184];
	fma.rn.f64 	%fd2171, %fd2170, %fd143, %fd2169;
	sub.f64 	%fd2172, %fd2171, %fd2;
	abs.f64 	%fd2173, %fd2172;
	ld.param.f64 	%fd2174, [%rd1743+1200];
	mul.f64 	%fd2175, %fd1, %fd2174;
	setp.gt.f64 	%p171, %fd2173, %fd2175;
	@%p171 bra 	$L__BB5_440;
	mov.b64 	%rd2777, 1;
$L__BB5_440:
	mov.u64 	%rd1746, %rd1119;
	ld.param.u64 	%rd1747, [%rd1746];
	add.s64 	%rd1749, %rd1747, %rd1125;
	add.s64 	%rd1750, %rd1749, %rd2898;
	add.s64 	%rd684, %rd1750, 512;
	ld.param.u64 	%rd1751, [%rd1746+1256];
	setp.ge.u64 	%p172, %rd684, %rd1751;
	mov.b64 	%rd2797, 0;
	@%p172 bra 	$L__BB5_482;
	mov.u64 	%rd1752, %rd1119;
	ld.param.s32 	%rd1753, [%rd1752+1252];
	or.b64  	%rd1754, %rd684, %rd1753;
	and.b64  	%rd1755, %rd1754, -4294967296;
	setp.ne.s64 	%p173, %rd1755, 0;
	@%p173 bra 	$L__BB5_443;
	mov.u64 	%rd1759, %rd1119;
	ld.param.u32 	%r578, [%rd1759+1252];
	cvt.u32.u64 	%r579, %rd684;
	div.u32 	%r580, %r579, %r578;
	mul.lo.s32 	%r581, %r580, %r578;
	sub.s32 	%r582, %r579, %r581;
	cvt.u64.u32 	%rd2778, %r580;
	cvt.u64.u32 	%rd2779, %r582;
	bra.uni 	$L__BB5_444;
$L__BB5_443:
	mov.u64 	%rd1756, %rd1119;
	ld.param.s32 	%rd1757, [%rd1756+1252];
	div.u64 	%rd2778, %rd684, %rd1757;
	mul.lo.s64 	%rd1758, %rd2778, %rd1757;
	sub.s64 	%rd2779, %rd684, %rd1758;
$L__BB5_444:
	cvt.u32.u64 	%r97, %rd2779;
	or.b64  	%rd1760, %rd2778, %rd4;
	and.b64  	%rd1761, %rd1760, -4294967296;
	setp.ne.s64 	%p174, %rd1761, 0;
	@%p174 bra 	$L__BB5_446;
	cvt.u32.u64 	%r584, %rd2778;
	div.u32 	%r585, %r584, %r533;
	mul.lo.s32 	%r586, %r585, %r533;
	sub.s32 	%r587, %r584, %r586;
	cvt.u64.u32 	%rd2780, %r585;
	cvt.u64.u32 	%rd2781, %r587;
	bra.uni 	$L__BB5_447;
$L__BB5_446:
	div.u64 	%rd2780, %rd2778, %rd4;
	mul.lo.s64 	%rd1762, %rd2780, %rd4;
	sub.s64 	%rd2781, %rd2778, %rd1762;
$L__BB5_447:
	cvt.u32.u64 	%r98, %rd2781;
	mov.u64 	%rd1763, %rd1119;
	ld.param.s32 	%rd1764, [%rd1763+1244];
	or.b64  	%rd1765, %rd2780, %rd1764;
	and.b64  	%rd1766, %rd1765, -4294967296;
	setp.ne.s64 	%p175, %rd1766, 0;
	@%p175 bra 	$L__BB5_449;
	mov.u64 	%rd1770, %rd1119;
	ld.param.u32 	%r588, [%rd1770+1244];
	cvt.u32.u64 	%r589, %rd2780;
	div.u32 	%r590, %r589, %r588;
	mul.lo.s32 	%r591, %r590, %r588;
	sub.s32 	%r592, %r589, %r591;
	cvt.u64.u32 	%rd2782, %r590;
	cvt.u64.u32 	%rd2783, %r592;
	bra.uni 	$L__BB5_450;
$L__BB5_449:
	mov.u64 	%rd1767, %rd1119;
	ld.param.s32 	%rd1768, [%rd1767+1244];
	div.u64 	%rd2782, %rd2780, %rd1768;
	mul.lo.s64 	%rd1769, %rd2782, %rd1768;
	sub.s64 	%rd2783, %rd2780, %rd1769;
$L__BB5_450:
	cvt.u32.u64 	%r99, %rd2783;
	or.b64  	%rd1771, %rd2782, %rd6;
	and.b64  	%rd1772, %rd1771, -4294967296;
	setp.ne.s64 	%p176, %rd1772, 0;
	@%p176 bra 	$L__BB5_452;
	cvt.u32.u64 	%r593, %rd6;
	cvt.u32.u64 	%r594, %rd2782;
	div.u32 	%r595, %r594, %r593;
	mul.lo.s32 	%r596, %r595, %r593;
	sub.s32 	%r597, %r594, %r596;
	cvt.u64.u32 	%rd2784, %r595;
	cvt.u64.u32 	%rd2785, %r597;
	bra.uni 	$L__BB5_453;
$L__BB5_452:
	div.u64 	%rd2784, %rd2782, %rd6;
	mul.lo.s64 	%rd1773, %rd2784, %rd6;
	sub.s64 	%rd2785, %rd2782, %rd1773;
$L__BB5_453:
	cvt.u32.u64 	%r100, %rd2785;
	mov.u64 	%rd1774, %rd1119;
	ld.param.s32 	%rd1775, [%rd1774+1236];
	or.b64  	%rd1776, %rd2784, %rd1775;
	and.b64  	%rd1777, %rd1776, -4294967296;
	setp.ne.s64 	%p177, %rd1777, 0;
	@%p177 bra 	$L__BB5_455;
	mov.u64 	%rd1781, %rd1119;
	ld.param.u32 	%r598, [%rd1781+1236];
	cvt.u32.u64 	%r599, %rd2784;
	div.u32 	%r600, %r599, %r598;
	mul.lo.s32 	%r601, %r600, %r598;
	sub.s32 	%r602, %r599, %r601;
	cvt.u64.u32 	%rd2786, %r600;
	cvt.u64.u32 	%rd2787, %r602;
	bra.uni 	$L__BB5_456;
$L__BB5_455:
	mov.u64 	%rd1778, %rd1119;
	ld.param.s32 	%rd1779, [%rd1778+1236];
	div.u64 	%rd2786, %rd2784, %rd1779;
	mul.lo.s64 	%rd1780, %rd2786, %rd1779;
	sub.s64 	%rd2787, %rd2784, %rd1780;
$L__BB5_456:
	cvt.u32.u64 	%r101, %rd2787;
	or.b64  	%rd1782, %rd2786, %rd8;
	and.b64  	%rd1783, %rd1782, -4294967296;
	setp.ne.s64 	%p178, %rd1783, 0;
	@%p178 bra 	$L__BB5_458;
	cvt.u32.u64 	%r603, %rd8;
	cvt.u32.u64 	%r604, %rd2786;
	div.u32 	%r605, %r604, %r603;
	mul.lo.s32 	%r606, %r605, %r603;
	sub.s32 	%r607, %r604, %r606;
	cvt.u64.u32 	%rd2788, %r605;
	cvt.u64.u32 	%rd2789, %r607;
	bra.uni 	$L__BB5_459;
$L__BB5_458:
	div.u64 	%rd2788, %rd2786, %rd8;
	mul.lo.s64 	%rd1784, %rd2788, %rd8;
	sub.s64 	%rd2789, %rd2786, %rd1784;
$L__BB5_459:
	cvt.u32.u64 	%r102, %rd2789;
	mov.u64 	%rd1785, %rd1119;
	ld.param.s32 	%rd1786, [%rd1785+1228];
	or.b64  	%rd1787, %rd2788, %rd1786;
	and.b64  	%rd1788, %rd1787, -4294967296;
	setp.ne.s64 	%p179, %rd1788, 0;
	@%p179 bra 	$L__BB5_461;
	mov.u64 	%rd1792, %rd1119;
	ld.param.u32 	%r608, [%rd1792+1228];
	cvt.u32.u64 	%r609, %rd2788;
	div.u32 	%r610, %r609, %r608;
	mul.lo.s32 	%r611, %r610, %r608;
	sub.s32 	%r612, %r609, %r611;
	cvt.u64.u32 	%rd2790, %r610;
	cvt.u64.u32 	%rd2791, %r612;
	bra.uni 	$L__BB5_462;
$L__BB5_461:
	mov.u64 	%rd1789, %rd1119;
	ld.param.s32 	%rd1790, [%rd1789+1228];
	div.u64 	%rd2790, %rd2788, %rd1790;
	mul.lo.s64 	%rd1791, %rd2790, %rd1790;
	sub.s64 	%rd2791, %rd2788, %rd1791;
$L__BB5_462:
	cvt.u32.u64 	%r103, %rd2791;
	or.b64  	%rd1793, %rd2790, %rd10;
	and.b64  	%rd1794, %rd1793, -4294967296;
	setp.ne.s64 	%p180, %rd1794, 0;
	@%p180 bra 	$L__BB5_464;
	cvt.u32.u64 	%r613, %rd10;
	cvt.u32.u64 	%r614, %rd2790;
	div.u32 	%r615, %r614, %r613;
	mul.lo.s32 	%r616, %r615, %r613;
	sub.s32 	%r617, %r614, %r616;
	cvt.u64.u32 	%rd2792, %r615;
	cvt.u64.u32 	%rd2793, %r617;
	bra.uni 	$L__BB5_465;
$L__BB5_464:
	div.u64 	%rd2792, %rd2790, %rd10;
	mul.lo.s64 	%rd1795, %rd2792, %rd10;
	sub.s64 	%rd2793, %rd2790, %rd1795;
$L__BB5_465:
	cvt.u32.u64 	%r104, %rd2793;
	mov.u64 	%rd1796, %rd1119;
	ld.param.s32 	%rd1797, [%rd1796+1220];
	or.b64  	%rd1798, %rd2792, %rd1797;
	and.b64  	%rd1799, %rd1798, -4294967296;
	setp.ne.s64 	%p181, %rd1799, 0;
	@%p181 bra 	$L__BB5_467;
	mov.u64 	%rd1803, %rd1119;
	ld.param.u32 	%r618, [%rd1803+1220];
	cvt.u32.u64 	%r619, %rd2792;
	div.u32 	%r620, %r619, %r618;
	mul.lo.s32 	%r621, %r620, %r618;
	sub.s32 	%r622, %r619, %r621;
	cvt.u64.u32 	%rd2794, %r620;
	cvt.u64.u32 	%rd2795, %r622;
	bra.uni 	$L__BB5_468;
$L__BB5_467:
	mov.u64 	%rd1800, %rd1119;
	ld.param.s32 	%rd1801, [%rd1800+1220];
	div.u64 	%rd2794, %rd2792, %rd1801;
	mul.lo.s64 	%rd1802, %rd2794, %rd1801;
	sub.s64 	%rd2795, %rd2792, %rd1802;
$L__BB5_468:
	cvt.u32.u64 	%r105, %rd2795;
	or.b64  	%rd1804, %rd2794, %rd12;
	and.b64  	%rd1805, %rd1804, -4294967296;
	setp.ne.s64 	%p182, %rd1805, 0;
	@%p182 bra 	$L__BB5_470;
	cvt.u32.u64 	%r623, %rd12;
	cvt.u32.u64 	%r624, %rd2794;
	rem.u32 	%r625, %r624, %r623;
	cvt.u64.u32 	%rd2796, %r625;
	bra.uni 	$L__BB5_471;
$L__BB5_470:
	rem.u64 	%rd2796, %rd2794, %rd12;
$L__BB5_471:
	cvt.u32.u64 	%r626, %rd2796;
	cvt.rn.f64.s32 	%fd2176, %r626;
	fma.rn.f64 	%fd144, %fd37, %fd2176, %fd38;
	cvt.rn.f64.s32 	%fd2177, %r105;
	mov.u64 	%rd1807, %rd1119;
	ld.param.f64 	%fd2178, [%rd1807+32];
	fma.rn.f64 	%fd145, %fd36, %fd2177, %fd2178;
	cvt.rn.f64.s32 	%fd2179, %r104;
	ld.param.f64 	%fd2180, [%rd1807+72];
	ld.param.f64 	%fd2181, [%rd1807+56];
	fma.rn.f64 	%fd146, %fd2180, %fd2179, %fd2181;
	cvt.rn.f64.s32 	%fd2182, %r103;
	ld.param.f64 	%fd2183, [%rd1807+96];
	ld.param.f64 	%fd2184, [%rd1807+80];
	fma.rn.f64 	%fd147, %fd2183, %fd2182, %fd2184;
	cvt.rn.f64.s32 	%fd2185, %r102;
	ld.param.f64 	%fd2186, [%rd1807+120];
	ld.param.f64 	%fd2187, [%rd1807+104];
	fma.rn.f64 	%fd148, %fd2186, %fd2185, %fd2187;
	cvt.rn.f64.s32 	%fd2188, %r101;
	ld.param.f64 	%fd2189, [%rd1807+144];
	ld.param.f64 	%fd2190, [%rd1807+128];
	fma.rn.f64 	%fd149, %fd2189, %fd2188, %fd2190;
	cvt.rn.f64.s32 	%fd2191, %r100;
	ld.param.f64 	%fd2192, [%rd1807+168];
	ld.param.f64 	%fd2193, [%rd1807+152];
	fma.rn.f64 	%fd150, %fd2192, %fd2191, %fd2193;
	cvt.rn.f64.s32 	%fd2194, %r99;
	ld.param.f64 	%fd2195, [%rd1807+192];
	ld.param.f64 	%fd2196, [%rd1807+176];
	fma.rn.f64 	%fd151, %fd2195, %fd2194, %fd2196;
	cvt.rn.f64.s32 	%fd2197, %r98;
	fma.rn.f64 	%fd152, %fd34, %fd2197, %fd35;
	cvt.rn.f64.s32 	%fd2198, %r97;
	fma.rn.f64 	%fd153, %fd32, %fd2198, %fd33;
	fma.rn.f64 	%fd2199, %fd31, %fd144, 0d0000000000000000;
	ld.param.f64 	%fd2200, [%rd1807+256];
	fma.rn.f64 	%fd2201, %fd2200, %fd145, %fd2199;
	ld.param.f64 	%fd2202, [%rd1807+264];
	fma.rn.f64 	%fd2203, %fd2202, %fd146, %fd2201;
	ld.param.f64 	%fd2204, [%rd1807+272];
	fma.rn.f64 	%fd2205, %fd2204, %fd147, %fd2203;
	ld.param.f64 	%fd2206, [%rd1807+280];
	fma.rn.f64 	%fd2207, %fd2206, %fd148, %fd2205;
	ld.param.f64 	%fd2208, [%rd1807+288];
	fma.rn.f64 	%fd2209, %fd2208, %fd149, %fd2207;
	ld.param.f64 	%fd2210, [%rd1807+296];
	fma.rn.f64 	%fd2211, %fd2210, %fd150, %fd2209;
	ld.param.f64 	%fd2212, [%rd1807+304];
	fma.rn.f64 	%fd2213, %fd2212, %fd151, %fd2211;
	ld.param.f64 	%fd2214, [%rd1807+312];
	fma.rn.f64 	%fd2215, %fd2214, %fd152, %fd2213;
	ld.param.f64 	%fd2216, [%rd1807+320];
	fma.rn.f64 	%fd2217, %fd2216, %fd153, %fd2215;
	ld.param.f64 	%fd2218, [%rd1807+328];
	sub.f64 	%fd2219, %fd2217, %fd2218;
	abs.f64 	%fd2220, %fd2219;
	ld.param.f64 	%fd2221, [%rd1807+336];
	mul.f64 	%fd2222, %fd1, %fd2221;
	setp.gt.f64 	%p183, %fd2220, %fd2222;
	@%p183 bra 	$L__BB5_482;
	mov.u64 	%rd1809, %rd1119;
	ld.param.f64 	%fd2223, [%rd1809+344];
	fma.rn.f64 	%fd2224, %fd2223, %fd144, 0d0000000000000000;
	ld.param.f64 	%fd2225, [%rd1809+352];
	fma.rn.f64 	%fd2226, %fd2225, %fd145, %fd2224;
	ld.param.f64 	%fd2227, [%rd1809+360];
	fma.rn.f64 	%fd2228, %fd2227, %fd146, %fd2226;
	ld.param.f64 	%fd2229, [%rd1809+368];
	fma.rn.f64 	%fd2230, %fd2229, %fd147, %fd2228;
	ld.param.f64 	%fd2231, [%rd1809+376];
	fma.rn.f64 	%fd2232, %fd2231, %fd148, %fd2230;
	ld.param.f64 	%fd2233, [%rd1809+384];
	fma.rn.f64 	%fd2234, %fd2233, %fd149, %fd2232;
	ld.param.f64 	%fd2235, [%rd1809+392];
	fma.rn.f64 	%fd2236, %fd2235, %fd150, %fd2234;
	ld.param.f64 	%fd2237, [%rd1809+400];
	fma.rn.f64 	%fd2238, %fd2237, %fd151, %fd2236;
	ld.param.f64 	%fd2239, [%rd1809+408];
	fma.rn.f64 	%fd2240, %fd2239, %fd152, %fd2238;
	ld.param.f64 	%fd2241, [%rd1809+416];
	fma.rn.f64 	%fd2242, %fd2241, %fd153, %fd2240;
	ld.param.f64 	%fd2243, [%rd1809+424];
	sub.f64 	%fd2244, %fd2242, %fd2243;
	abs.f64 	%fd2245, %fd2244;
	ld.param.f64 	%fd2246, [%rd1809+432];
	mul.f64 	%fd2247, %fd1, %fd2246;
	setp.gt.f64 	%p184, %fd2245, %fd2247;
	@%p184 bra 	$L__BB5_482;
	mov.u64 	%rd1811, %rd1119;
	ld.param.f64 	%fd2248, [%rd1811+440];
	fma.rn.f64 	%fd2249, %fd2248, %fd144, 0d0000000000000000;
	ld.param.f64 	%fd2250, [%rd1811+448];
	fma.rn.f64 	%fd2251, %fd2250, %fd145, %fd2249;
	ld.param.f64 	%fd2252, [%rd1811+456];
	fma.rn.f64 	%fd2253, %fd2252, %fd146, %fd2251;
	fma.rn.f64 	%fd2254, %fd29, %fd147, %fd2253;
	fma.rn.f64 	%fd2255, %fd28, %fd148, %fd2254;
	ld.param.f64 	%fd2256, [%rd1811+480];
	fma.rn.f64 	%fd2257, %fd2256, %fd149, %fd2255;
	fma.rn.f64 	%fd2258, %fd27, %fd150, %fd2257;
	fma.rn.f64 	%fd2259, %fd26, %fd151, %fd2258;
	fma.rn.f64 	%fd2260, %fd25, %fd152, %fd2259;
	ld.param.f64 	%fd2261, [%rd1811+512];
	fma.rn.f64 	%fd2262, %fd2261, %fd153, %fd2260;
	ld.param.f64 	%fd2263, [%rd1811+520];
	sub.f64 	%fd2264, %fd2262, %fd2263;
	abs.f64 	%fd2265, %fd2264;
	ld.param.f64 	%fd2266, [%rd1811+528];
	mul.f64 	%fd2267, %fd1, %fd2266;
	setp.gt.f64 	%p185, %fd2265, %fd2267;
	@%p185 bra 	$L__BB5_482;
	fma.rn.f64 	%fd2268, %fd24, %fd144, 0d0000000000000000;
	fma.rn.f64 	%fd2269, %fd131, %fd145, %fd2268;
	mov.u64 	%rd1813, %rd1119;
	ld.param.f64 	%fd2270, [%rd1813+552];
	fma.rn.f64 	%fd2271, %fd2270, %fd146, %fd2269;
	ld.param.f64 	%fd2272, [%rd1813+560];
	fma.rn.f64 	%fd2273, %fd2272, %fd147, %fd2271;
	ld.param.f64 	%fd2274, [%rd1813+568];
	fma.rn.f64 	%fd2275, %fd2274, %fd148, %fd2273;
	ld.param.f64 	%fd2276, [%rd1813+576];
	fma.rn.f64 	%fd2277, %fd2276, %fd149, %fd2275;
	ld.param.f64 	%fd2278, [%rd1813+584];
	fma.rn.f64 	%fd2279, %fd2278, %fd150, %fd2277;
	ld.param.f64 	%fd2280, [%rd1813+592];
	fma.rn.f64 	%fd2281, %fd2280, %fd151, %fd2279;
	ld.param.f64 	%fd2282, [%rd1813+600];
	fma.rn.f64 	%fd2283, %fd2282, %fd152, %fd2281;
	ld.param.f64 	%fd2284, [%rd1813+608];
	fma.rn.f64 	%fd2285, %fd2284, %fd153, %fd2283;
	ld.param.f64 	%fd2286, [%rd1813+616];
	sub.f64 	%fd2287, %fd2285, %fd2286;
	abs.f64 	%fd2288, %fd2287;
	ld.param.f64 	%fd2289, [%rd1813+624];
	mul.f64 	%fd2290, %fd1, %fd2289;
	setp.gt.f64 	%p186, %fd2288, %fd2290;
	@%p186 bra 	$L__BB5_482;
	mov.u64 	%rd1815, %rd1119;
	ld.param.f64 	%fd2291, [%rd1815+632];
	fma.rn.f64 	%fd2292, %fd2291, %fd144, 0d0000000000000000;
	ld.param.f64 	%fd2293, [%rd1815+640];
	fma.rn.f64 	%fd2294, %fd2293, %fd145, %fd2292;
	ld.param.f64 	%fd2295, [%rd1815+648];
	fma.rn.f64 	%fd2296, %fd2295, %fd146, %fd2294;
	ld.param.f64 	%fd2297, [%rd1815+656];
	fma.rn.f64 	%fd2298, %fd2297, %fd147, %fd2296;
	ld.param.f64 	%fd2299, [%rd1815+664];
	fma.rn.f64 	%fd2300, %fd2299, %fd148, %fd2298;
	ld.param.f64 	%fd2301, [%rd1815+672];
	fma.rn.f64 	%fd2302, %fd2301, %fd149, %fd2300;
	ld.param.f64 	%fd2303, [%rd1815+680];
	fma.rn.f64 	%fd2304, %fd2303, %fd150, %fd2302;
	ld.param.f64 	%fd2305, [%rd1815+688];
	fma.rn.f64 	%fd2306, %fd2305, %fd151, %fd2304;
	ld.param.f64 	%fd2307, [%rd1815+696];
	fma.rn.f64 	%fd2308, %fd2307, %fd152, %fd2306;
	ld.param.f64 	%fd2309, [%rd1815+704];
	fma.rn.f64 	%fd2310, %fd2309, %fd153, %fd2308;
	ld.param.f64 	%fd2311, [%rd1815+712];
	sub.f64 	%fd2312, %fd2310, %fd2311;
	abs.f64 	%fd2313, %fd2312;
	ld.param.f64 	%fd2314, [%rd1815+720];
	mul.f64 	%fd2315, %fd1, %fd2314;
	setp.gt.f64 	%p187, %fd2313, %fd2315;
	@%p187 bra 	$L__BB5_482;
	mov.u64 	%rd1817, %rd1119;
	ld.param.f64 	%fd2316, [%rd1817+728];
	fma.rn.f64 	%fd2317, %fd2316, %fd144, 0d0000000000000000;
	ld.param.f64 	%fd2318, [%rd1817+736];
	fma.rn.f64 	%fd2319, %fd2318, %fd145, %fd2317;
	ld.param.f64 	%fd2320, [%rd1817+744];
	fma.rn.f64 	%fd2321, %fd2320, %fd146, %fd2319;
	ld.param.f64 	%fd2322, [%rd1817+752];
	fma.rn.f64 	%fd2323, %fd2322, %fd147, %fd2321;
	ld.param.f64 	%fd2324, [%rd1817+760];
	fma.rn.f64 	%fd2325, %fd2324, %fd148, %fd2323;
	ld.param.f64 	%fd2326, [%rd1817+768];
	fma.rn.f64 	%fd2327, %fd2326, %fd149, %fd2325;
	ld.param.f64 	%fd2328, [%rd1817+776];
	fma.rn.f64 	%fd2329, %fd2328, %fd150, %fd2327;
	ld.param.f64 	%fd2330, [%rd1817+784];
	fma.rn.f64 	%fd2331, %fd2330, %fd151, %fd2329;
	ld.param.f64 	%fd2332, [%rd1817+792];
	fma.rn.f64 	%fd2333, %fd2332, %fd152, %fd2331;
	ld.param.f64 	%fd2334, [%rd1817+800];
	fma.rn.f64 	%fd2335, %fd2334, %fd153, %fd2333;
	ld.param.f64 	%fd2336, [%rd1817+808];
	sub.f64 	%fd2337, %fd2335, %fd2336;
	abs.f64 	%fd2338, %fd2337;
	ld.param.f64 	%fd2339, [%rd1817+816];
	mul.f64 	%fd2340, %fd1, %fd2339;
	setp.gt.f64 	%p188, %fd2338, %fd2340;
	@%p188 bra 	$L__BB5_482;
	mov.u64 	%rd1819, %rd1119;
	ld.param.f64 	%fd2341, [%rd1819+824];
	fma.rn.f64 	%fd2342, %fd2341, %fd144, 0d0000000000000000;
	ld.param.f64 	%fd2343, [%rd1819+832];
	fma.rn.f64 	%fd2344, %fd2343, %fd145, %fd2342;
	ld.param.f64 	%fd2345, [%rd1819+840];
	fma.rn.f64 	%fd2346, %fd2345, %fd146, %fd2344;
	ld.param.f64 	%fd2347, [%rd1819+848];
	fma.rn.f64 	%fd2348, %fd2347, %fd147, %fd2346;
	ld.param.f64 	%fd2349, [%rd1819+856];
	fma.rn.f64 	%fd2350, %fd2349, %fd148, %fd2348;
	ld.param.f64 	%fd2351, [%rd1819+864];
	fma.rn.f64 	%fd2352, %fd2351, %fd149, %fd2350;
	ld.param.f64 	%fd2353, [%rd1819+872];
	fma.rn.f64 	%fd2354, %fd2353, %fd150, %fd2352;
	ld.param.f64 	%fd2355, [%rd1819+880];
	fma.rn.f64 	%fd2356, %fd2355, %fd151, %fd2354;
	ld.param.f64 	%fd2357, [%rd1819+888];
	fma.rn.f64 	%fd2358, %fd2357, %fd152, %fd2356;
	ld.param.f64 	%fd2359, [%rd1819+896];
	fma.rn.f64 	%fd2360, %fd2359, %fd153, %fd2358;
	ld.param.f64 	%fd2361, [%rd1819+904];
	sub.f64 	%fd2362, %fd2360, %fd2361;
	abs.f64 	%fd2363, %fd2362;
	ld.param.f64 	%fd2364, [%rd1819+912];
	mul.f64 	%fd2365, %fd1, %fd2364;
	setp.gt.f64 	%p189, %fd2363, %fd2365;
	@%p189 bra 	$L__BB5_482;
	mov.u64 	%rd1821, %rd1119;
	ld.param.f64 	%fd2366, [%rd1821+920];
	fma.rn.f64 	%fd2367, %fd2366, %fd144, 0d0000000000000000;
	ld.param.f64 	%fd2368, [%rd1821+928];
	fma.rn.f64 	%fd2369, %fd2368, %fd145, %fd2367;
	ld.param.f64 	%fd2370, [%rd1821+936];
	fma.rn.f64 	%fd2371, %fd2370, %fd146, %fd2369;
	ld.param.f64 	%fd2372, [%rd1821+944];
	fma.rn.f64 	%fd2373, %fd2372, %fd147, %fd2371;
	ld.param.f64 	%fd2374, [%rd1821+952];
	fma.rn.f64 	%fd2375, %fd2374, %fd148, %fd2373;
	ld.param.f64 	%fd2376, [%rd1821+960];
	fma.rn.f64 	%fd2377, %fd2376, %fd149, %fd2375;
	ld.param.f64 	%fd2378, [%rd1821+968];
	fma.rn.f64 	%fd2379, %fd2378, %fd150, %fd2377;
	fma.rn.f64 	%fd2380, %fd21, %fd151, %fd2379;
	fma.rn.f64 	%fd2381, %fd20, %fd152, %fd2380;
	fma.rn.f64 	%fd2382, %fd19, %fd153, %fd2381;
	sub.f64 	%fd2383, %fd2382, %fd18;
	abs.f64 	%fd2384, %fd2383;
	ld.param.f64 	%fd2385, [%rd1821+1008];
	mul.f64 	%fd2386, %fd1, %fd2385;
	setp.gt.f64 	%p190, %fd2384, %fd2386;
	@%p190 bra 	$L__BB5_482;
	fma.rn.f64 	%fd2387, %fd17, %fd144, 0d0000000000000000;
	fma.rn.f64 	%fd2388, %fd16, %fd145, %fd2387;
	fma.rn.f64 	%fd2389, %fd15, %fd146, %fd2388;
	mov.u64 	%rd1823, %rd1119;
	ld.param.f64 	%fd2390, [%rd1823+1040];
	fma.rn.f64 	%fd2391, %fd2390, %fd147, %fd2389;
	fma.rn.f64 	%fd2392, %fd14, %fd148, %fd2391;
	fma.rn.f64 	%fd2393, %fd13, %fd149, %fd2392;
	fma.rn.f64 	%fd2394, %fd12, %fd150, %fd2393;
	fma.rn.f64 	%fd2395, %fd11, %fd151, %fd2394;
	ld.param.f64 	%fd2396, [%rd1823+1080];
	fma.rn.f64 	%fd2397, %fd2396, %fd152, %fd2395;
	fma.rn.f64 	%fd2398, %fd10, %fd153, %fd2397;
	sub.f64 	%fd2399, %fd2398, %fd9;
	abs.f64 	%fd2400, %fd2399;
	ld.param.f64 	%fd2401, [%rd1823+1104];
	mul.f64 	%fd2402, %fd1, %fd2401;
	setp.gt.f64 	%p191, %fd2400, %fd2402;
	@%p191 bra 	$L__BB5_482;
	fma.rn.f64 	%fd2403, %fd8, %fd144, 0d0000000000000000;
	fma.rn.f64 	%fd2404, %fd7, %fd145, %fd2403;
	mov.u64 	%rd1825, %rd1119;
	ld.param.f64 	%fd2405, [%rd1825+1128];
	fma.rn.f64 	%fd2406, %fd2405, %fd146, %fd2404;
	fma.rn.f64 	%fd2407, %fd129, %fd147, %fd2406;
	fma.rn.f64 	%fd2408, %fd130, %fd148, %fd2407;
	fma.rn.f64 	%fd2409, %fd132, %fd149, %fd2408;
	fma.rn.f64 	%fd2410, %fd133, %fd150, %fd2409;
	ld.param.f64 	%fd2411, [%rd1825+1168];
	fma.rn.f64 	%fd2412, %fd2411, %fd151, %fd2410;
	ld.param.f64 	%fd2413, [%rd1825+1176];
	fma.rn.f64 	%fd2414, %fd2413, %fd152, %fd2412;
	ld.param.f64 	%fd2415, [%rd1825+1184];
	fma.rn.f64 	%fd2416, %fd2415, %fd153, %fd2414;
	sub.f64 	%fd2417, %fd2416, %fd2;
	abs.f64 	%fd2418, %fd2417;
	ld.param.f64 	%fd2419, [%rd1825+1200];
	mul.f64 	%fd2420, %fd1, %fd2419;
	setp.gt.f64 	%p192, %fd2418, %fd2420;
	@%p192 bra 	$L__BB5_482;
	mov.b64 	%rd2797, 1;
$L__BB5_482:
	mov.u64 	%rd1828, %rd1119;
	ld.param.u64 	%rd1829, [%rd1828];
	add.s64 	%rd1831, %rd1829, %rd1125;
	add.s64 	%rd1832, %rd1831, %rd2898;
	add.s64 	%rd743, %rd1832, 1024;
	ld.param.u64 	%rd1833, [%rd1828+1256];
	setp.ge.u64 	%p193, %rd743, %rd1833;
	mov.b64 	%rd2817, 0;
	@%p193 bra 	$L__BB5_524;
	mov.u64 	%rd1834, %rd1119;
	ld.param.s32 	%rd1835, [%rd1834+1252];
	or.b64  	%rd1836, %rd743, %rd1835;
	and.b64  	%rd1837, %rd1836, -4294967296;
	setp.ne.s64 	%p194, %rd1837, 0;
	@%p194 bra 	$L__BB5_485;
	mov.u64 	%rd1841, %rd1119;
	ld.param.u32 	%r628, [%rd1841+1252];
	cvt.u32.u64 	%r629, %rd743;
	div.u32 	%r630, %r629, %r628;
	mul.lo.s32 	%r631, %r630, %r628;
	sub.s32 	%r632, %r629, %r631;
	cvt.u64.u32 	%rd2798, %r630;
	cvt.u64.u32 	%rd2799, %r632;
	bra.uni 	$L__BB5_486;
$L__BB5_485:
	mov.u64 	%rd1838, %rd1119;
	ld.param.s32 	%rd1839, [%rd1838+1252];
	div.u64 	%rd2798, %rd743, %rd1839;
	mul.lo.s64 	%rd1840, %rd2798, %rd1839;
	sub.s64 	%rd2799, %rd743, %rd1840;
$L__BB5_486:
	cvt.u32.u64 	%r106, %rd2799;
	or.b64  	%rd1842, %rd2798, %rd4;
	and.b64  	%rd1843, %rd1842, -4294967296;
	setp.ne.s64 	%p195, %rd1843, 0;
	@%p195 bra 	$L__BB5_488;
	cvt.u32.u64 	%r634, %rd2798;
	div.u32 	%r635, %r634, %r533;
	mul.lo.s32 	%r636, %r635, %r533;
	sub.s32 	%r637, %r634, %r636;
	cvt.u64.u32 	%rd2800, %r635;
	cvt.u64.u32 	%rd2801, %r637;
	bra.uni 	$L__BB5_489;
$L__BB5_488:
	div.u64 	%rd2800, %rd2798, %rd4;
	mul.lo.s64 	%rd1844, %rd2800, %rd4;
	sub.s64 	%rd2801, %rd2798, %rd1844;
$L__BB5_489:
	cvt.u32.u64 	%r107, %rd2801;
	mov.u64 	%rd1845, %rd1119;
	ld.param.s32 	%rd1846, [%rd1845+1244];
	or.b64  	%rd1847, %rd2800, %rd1846;
	and.b64  	%rd1848, %rd1847, -4294967296;
	setp.ne.s64 	%p196, %rd1848, 0;
	@%p196 bra 	$L__BB5_491;
	mov.u64 	%rd1852, %rd1119;
	ld.param.u32 	%r638, [%rd1852+1244];
	cvt.u32.u64 	%r639, %rd2800;
	div.u32 	%r640, %r639, %r638;
	mul.lo.s32 	%r641, %r640, %r638;
	sub.s32 	%r642, %r639, %r641;
	cvt.u64.u32 	%rd2802, %r640;
	cvt.u64.u32 	%rd2803, %r642;
	bra.uni 	$L__BB5_492;
$L__BB5_491:
	mov.u64 	%rd1849, %rd1119;
	ld.param.s32 	%rd1850, [%rd1849+1244];
	div.u64 	%rd2802, %rd2800, %rd1850;
	mul.lo.s64 	%rd1851, %rd2802, %rd1850;
	sub.s64 	%rd2803, %rd2800, %rd1851;
$L__BB5_492:
	cvt.u32.u64 	%r108, %rd2803;
	or.b64  	%rd1853, %rd2802, %rd6;
	and.b64  	%rd1854, %rd1853, -4294967296;
	setp.ne.s64 	%p197, %rd1854, 0;
	@%p197 bra 	$L__BB5_494;
	cvt.u32.u64 	%r643, %rd6;
	cvt.u32.u64 	%r644, %rd2802;
	div.u32 	%r645, %r644, %r643;
	mul.lo.s32 	%r646, %r645, %r643;
	sub.s32 	%r647, %r644, %r646;
	cvt.u64.u32 	%rd2804, %r645;
	cvt.u64.u32 	%rd2805, %r647;
	bra.uni 	$L__BB5_495;
$L__BB5_494:
	div.u64 	%rd2804, %rd2802, %rd6;
	mul.lo.s64 	%rd1855, %rd2804, %rd6;
	sub.s64 	%rd2805, %rd2802, %rd1855;
$L__BB5_495:
	cvt.u32.u64 	%r109, %rd2805;
	mov.u64 	%rd1856, %rd1119;
	ld.param.s32 	%rd1857, [%rd1856+1236];
	or.b64  	%rd1858, %rd2804, %rd1857;
	and.b64  	%rd1859, %rd1858, -4294967296;
	setp.ne.s64 	%p198, %rd1859, 0;
	@%p198 bra 	$L__BB5_497;
	mov.u64 	%rd1863, %rd1119;
	ld.param.u32 	%r648, [%rd1863+1236];
	cvt.u32.u64 	%r649, %rd2804;
	div.u32 	%r650, %r649, %r648;
	mul.lo.s32 	%r651, %r650, %r648;
	sub.s32 	%r652, %r649, %r651;
	cvt.u64.u32 	%rd2806, %r650;
	cvt.u64.u32 	%rd2807, %r652;
	bra.uni 	$L__BB5_498;
$L__BB5_497:
	mov.u64 	%rd1860, %rd1119;
	ld.param.s32 	%rd1861, [%rd1860+1236];
	div.u64 	%rd2806, %rd2804, %rd1861;
	mul.lo.s64 	%rd1862, %rd2806, %rd1861;
	sub.s64 	%rd2807, %rd2804, %rd1862;
$L__BB5_498:
	cvt.u32.u64 	%r110, %rd2807;
	or.b64  	%rd1864, %rd2806, %rd8;
	and.b64  	%rd1865, %rd1864, -4294967296;
	setp.ne.s64 	%p199, %rd1865, 0;
	@%p199 bra 	$L__BB5_500;
	cvt.u32.u64 	%r653, %rd8;
	cvt.u32.u64 	%r654, %rd2806;
	div.u32 	%r655, %r654, %r653;
	mul.lo.s32 	%r656, %r655, %r653;
	sub.s32 	%r657, %r654, %r656;
	cvt.u64.u32 	%rd2808, %r655;
	cvt.u64.u32 	%rd2809, %r657;
	bra.uni 	$L__BB5_501;
$L__BB5_500:
	div.u64 	%rd2808, %rd2806, %rd8;
	mul.lo.s64 	%rd1866, %rd2808, %rd8;
	sub.s64 	%rd2809, %rd2806, %rd1866;
$L__BB5_501:
	cvt.u32.u64 	%r111, %rd2809;
	mov.u64 	%rd1867, %rd1119;
	ld.param.s32 	%rd1868, [%rd1867+1228];
	or.b64  	%rd1869, %rd2808, %rd1868;
	and.b64  	%rd1870, %rd1869, -4294967296;
	setp.ne.s64 	%p200, %rd1870, 0;
	@%p200 bra 	$L__BB5_503;
	mov.u64 	%rd1874, %rd1119;
	ld.param.u32 	%r658, [%rd1874+1228];
	cvt.u32.u64 	%r659, %rd2808;
	div.u32 	%r660, %r659, %r658;
	mul.lo.s32 	%r661, %r660, %r658;
	sub.s32 	%r662, %r659, %r661;
	cvt.u64.u32 	%rd2810, %r660;
	cvt.u64.u32 	%rd2811, %r662;
	bra.uni 	$L__BB5_504;
$L__BB5_503:
	mov.u64 	%rd1871, %rd1119;
	ld.param.s32 	%rd1872, [%rd1871+1228];
	div.u64 	%rd2810, %rd2808, %rd1872;
	mul.lo.s64 	%rd1873, %rd2810, %rd1872;
	sub.s64 	%rd2811, %rd2808, %rd1873;
$L__BB5_504:
	cvt.u32.u64 	%r112, %rd2811;
	or.b64  	%rd1875, %rd2810, %rd10;
	and.b64  	%rd1876, %rd1875, -4294967296;
	setp.ne.s64 	%p201, %rd1876, 0;
	@%p201 bra 	$L__BB5_506;
	cvt.u32.u64 	%r663, %rd10;
	cvt.u32.u64 	%r664, %rd2810;
	div.u32 	%r665, %r664, %r663;
	mul.lo.s32 	%r666, %r665, %r663;
	sub.s32 	%r667, %r664, %r666;
	cvt.u64.u32 	%rd2812, %r665;
	cvt.u64.u32 	%rd2813, %r667;
	bra.uni 	$L__BB5_507;
$L__BB5_506:
	div.u64 	%rd2812, %rd2810, %rd10;
	mul.lo.s64 	%rd1877, %rd2812, %rd10;
	sub.s64 	%rd2813, %rd2810, %rd1877;
$L__BB5_507:
	cvt.u32.u64 	%r113, %rd2813;
	mov.u64 	%rd1878, %rd1119;
	ld.param.s32 	%rd1879, [%rd1878+1220];
	or.b64  	%rd1880, %rd2812, %rd1879;
	and.b64  	%rd1881, %rd1880, -4294967296;
	setp.ne.s64 	%p202, %rd1881, 0;
	@%p202 bra 	$L__BB5_509;
	mov.u64 	%rd1885, %rd1119;
	ld.param.u32 	%r668, [%rd1885+1220];
	cvt.u32.u64 	%r669, %rd2812;
	div.u32 	%r670, %r669, %r668;
	mul.lo.s32 	%r671, %r670, %r668;
	sub.s32 	%r672, %r669, %r671;
	cvt.u64.u32 	%rd2814, %r670;
	cvt.u64.u32 	%rd2815, %r672;
	bra.uni 	$L__BB5_510;
$L__BB5_509:
	mov.u64 	%rd1882, %rd1119;
	ld.param.s32 	%rd1883, [%rd1882+1220];
	div.u64 	%rd2814, %rd2812, %rd1883;
	mul.lo.s64 	%rd1884, %rd2814, %rd1883;
	sub.s64 	%rd2815, %rd2812, %rd1884;
$L__BB5_510:
	cvt.u32.u64 	%r114, %rd2815;
	or.b64  	%rd1886, %rd2814, %rd12;
	and.b64  	%rd1887, %rd1886, -4294967296;
	setp.ne.s64 	%p203, %rd1887, 0;
	@%p203 bra 	$L__BB5_512;
	cvt.u32.u64 	%r673, %rd12;
	cvt.u32.u64 	%r674, %rd2814;
	rem.u32 	%r675, %r674, %r673;
	cvt.u64.u32 	%rd2816, %r675;
	bra.uni 	$L__BB5_513;
$L__BB5_512:
	rem.u64 	%rd2816, %rd2814, %rd12;
$L__BB5_513:
	cvt.u32.u64 	%r676, %rd2816;
	cvt.rn.f64.s32 	%fd2421, %r676;
	fma.rn.f64 	%fd154, %fd37, %fd2421, %fd38;
	cvt.rn.f64.s32 	%fd2422, %r114;
	mov.u64 	%rd1889, %rd1119;
	ld.param.f64 	%fd2423, [%rd1889+32];
	fma.rn.f64 	%fd155, %fd36, %fd2422, %fd2423;
	cvt.rn.f64.s32 	%fd2424, %r113;
	ld.param.f64 	%fd2425, [%rd1889+72];
	ld.param.f64 	%fd2426, [%rd1889+56];
	fma.rn.f64 	%fd156, %fd2425, %fd2424, %fd2426;
	cvt.rn.f64.s32 	%fd2427, %r112;
	ld.param.f64 	%fd2428, [%rd1889+96];
	ld.param.f64 	%fd2429, [%rd1889+80];
	fma.rn.f64 	%fd157, %fd2428, %fd2427, %fd2429;
	cvt.rn.f64.s32 	%fd2430, %r111;
	ld.param.f64 	%fd2431, [%rd1889+120];
	ld.param.f64 	%fd2432, [%rd1889+104];
	fma.rn.f64 	%fd158, %fd2431, %fd2430, %fd2432;
	cvt.rn.f64.s32 	%fd2433, %r110;
	ld.param.f64 	%fd2434, [%rd1889+144];
	ld.param.f64 	%fd2435, [%rd1889+128];
	fma.rn.f64 	%fd159, %fd2434, %fd2433, %fd2435;
	cvt.rn.f64.s32 	%fd2436, %r109;
	ld.param.f64 	%fd2437, [%rd1889+168];
	ld.param.f64 	%fd2438, [%rd1889+152];
	fma.rn.f64 	%fd160, %fd2437, %fd2436, %fd2438;
	cvt.rn.f64.s32 	%fd2439, %r108;
	ld.param.f64 	%fd2440, [%rd1889+192];
	ld.param.f64 	%fd2441, [%rd1889+176];
	fma.rn.f64 	%fd161, %fd2440, %fd2439, %fd2441;
	cvt.rn.f64.s32 	%fd2442, %r107;
	fma.rn.f64 	%fd162, %fd34, %fd2442, %fd35;
	cvt.rn.f64.s32 	%fd2443, %r106;
	fma.rn.f64 	%fd163, %fd32, %fd2443, %fd33;
	fma.rn.f64 	%fd2444, %fd31, %fd154, 0d0000000000000000;
	ld.param.f64 	%fd2445, [%rd1889+256];
	fma.rn.f64 	%fd2446, %fd2445, %fd155, %fd2444;
	ld.param.f64 	%fd2447, [%rd1889+264];
	fma.rn.f64 	%fd2448, %fd2447, %fd156, %fd2446;
	ld.param.f64 	%fd2449, [%rd1889+272];
	fma.rn.f64 	%fd2450, %fd2449, %fd157, %fd2448;
	ld.param.f64 	%fd2451, [%rd1889+280];
	fma.rn.f64 	%fd2452, %fd2451, %fd158, %fd2450;
	ld.param.f64 	%fd2453, [%rd1889+288];
	fma.rn.f64 	%fd2454, %fd2453, %fd159, %fd2452;
	ld.param.f64 	%fd2455, [%rd1889+296];
	fma.rn.f64 	%fd2456, %fd2455, %fd160, %fd2454;
	ld.param.f64 	%fd2457, [%rd1889+304];
	fma.rn.f64 	%fd2458, %fd2457, %fd161, %fd2456;
	ld.param.f64 	%fd2459, [%rd1889+312];
	fma.rn.f64 	%fd2460, %fd2459, %fd162, %fd2458;
	ld.param.f64 	%fd2461, [%rd1889+320];
	fma.rn.f64 	%fd2462, %fd2461, %fd163, %fd2460;
	ld.param.f64 	%fd2463, [%rd1889+328];
	sub.f64 	%fd2464, %fd2462, %fd2463;
	abs.f64 	%fd2465, %fd2464;
	ld.param.f64 	%fd2466, [%rd1889+336];
	mul.f64 	%fd2467, %fd1, %fd2466;
	setp.gt.f64 	%p204, %fd2465, %fd2467;
	@%p204 bra 	$L__BB5_524;
	mov.u64 	%rd1891, %rd1119;
	ld.param.f64 	%fd2468, [%rd1891+344];
	fma.rn.f64 	%fd2469, %fd2468, %fd154, 0d0000000000000000;
	ld.param.f64 	%fd2470, [%rd1891+352];
	fma.rn.f64 	%fd2471, %fd2470, %fd155, %fd2469;
	ld.param.f64 	%fd2472, [%rd1891+360];
	fma.rn.f64 	%fd2473, %fd2472, %fd156, %fd2471;
	ld.param.f64 	%fd2474, [%rd1891+368];
	fma.rn.f64 	%fd2475, %fd2474, %fd157, %fd2473;
	ld.param.f64 	%fd2476, [%rd1891+376];
	fma.rn.f64 	%fd2477, %fd2476, %fd158, %fd2475;
	ld.param.f64 	%fd2478, [%rd1891+384];
	fma.rn.f64 	%fd2479, %fd2478, %fd159, %fd2477;
	ld.param.f64 	%fd2480, [%rd1891+392];
	fma.rn.f64 	%fd2481, %fd2480, %fd160, %fd2479;
	ld.param.f64 	%fd2482, [%rd1891+400];
	fma.rn.f64 	%fd2483, %fd2482, %fd161, %fd2481;
	ld.param.f64 	%fd2484, [%rd1891+408];
	fma.rn.f64 	%fd2485, %fd2484, %fd162, %fd2483;
	ld.param.f64 	%fd2486, [%rd1891+416];
	fma.rn.f64 	%fd2487, %fd2486, %fd163, %fd2485;
	ld.param.f64 	%fd2488, [%rd1891+424];
	sub.f64 	%fd2489, %fd2487, %fd2488;
	abs.f64 	%fd2490, %fd2489;
	ld.param.f64 	%fd2491, [%rd1891+432];
	mul.f64 	%fd2492, %fd1, %fd2491;
	setp.gt.f64 	%p205, %fd2490, %fd2492;
	@%p205 bra 	$L__BB5_524;
	mov.u64 	%rd1893, %rd1119;
	ld.param.f64 	%fd2493, [%rd1893+440];
	fma.rn.f64 	%fd2494, %fd2493, %fd154, 0d0000000000000000;
	ld.param.f64 	%fd2495, [%rd1893+448];
	fma.rn.f64 	%fd2496, %fd2495, %fd155, %fd2494;
	ld.param.f64 	%fd2497, [%rd1893+456];
	fma.rn.f64 	%fd2498, %fd2497, %fd156, %fd2496;
	fma.rn.f64 	%fd2499, %fd29, %fd157, %fd2498;
	fma.rn.f64 	%fd2500, %fd28, %fd158, %fd2499;
	ld.param.f64 	%fd2501, [%rd1893+480];
	fma.rn.f64 	%fd2502, %fd2501, %fd159, %fd2500;
	fma.rn.f64 	%fd2503, %fd27, %fd160, %fd2502;
	fma.rn.f64 	%fd2504, %fd26, %fd161, %fd2503;
	fma.rn.f64 	%fd2505, %fd25, %fd162, %fd2504;
	ld.param.f64 	%fd2506, [%rd1893+512];
	fma.rn.f64 	%fd2507, %fd2506, %fd163, %fd2505;
	ld.param.f64 	%fd2508, [%rd1893+520];
	sub.f64 	%fd2509, %fd2507, %fd2508;
	abs.f64 	%fd2510, %fd2509;
	ld.param.f64 	%fd2511, [%rd1893+528];
	mul.f64 	%fd2512, %fd1, %fd2511;
	setp.gt.f64 	%p206, %fd2510, %fd2512;
	@%p206 bra 	$L__BB5_524;
	fma.rn.f64 	%fd2513, %fd24, %fd154, 0d0000000000000000;
	fma.rn.f64 	%fd2514, %fd131, %fd155, %fd2513;
	mov.u64 	%rd1895, %rd1119;
	ld.param.f64 	%fd2515, [%rd1895+552];
	fma.rn.f64 	%fd2516, %fd2515, %fd156, %fd2514;
	ld.param.f64 	%fd2517, [%rd1895+560];
	fma.rn.f64 	%fd2518, %fd2517, %fd157, %fd2516;
	ld.param.f64 	%fd2519, [%rd1895+568];
	fma.rn.f64 	%fd2520, %fd2519, %fd158, %fd2518;
	ld.param.f64 	%fd2521, [%rd1895+576];
	fma.rn.f64 	%fd2522, %fd2521, %fd159, %fd2520;
	ld.param.f64 	%fd2523, [%rd1895+584];
	fma.rn.f64 	%fd2524, %fd2523, %fd160, %fd2522;
	ld.param.f64 	%fd2525, [%rd1895+592];
	fma.rn.f64 	%fd2526, %fd2525, %fd161, %fd2524;
	ld.param.f64 	%fd2527, [%rd1895+600];
	fma.rn.f64 	%fd2528, %fd2527, %fd162, %fd2526;
	ld.param.f64 	%fd2529, [%rd1895+608];
	fma.rn.f64 	%fd2530, %fd2529, %fd163, %fd2528;
	ld.param.f64 	%fd2531, [%rd1895+616];
	sub.f64 	%fd2532, %fd2530, %fd2531;
	abs.f64 	%fd2533, %fd2532;
	ld.param.f64 	%fd2534, [%rd1895+624];
	mul.f64 	%fd2535, %fd1, %fd2534;
	setp.gt.f64 	%p207, %fd2533, %fd2535;
	@%p207 bra 	$L__BB5_524;
	mov.u64 	%rd1897, %rd1119;
	ld.param.f64 	%fd2536, [%rd1897+632];
	fma.rn.f64 	%fd2537, %fd2536, %fd154, 0d0000000000000000;
	ld.param.f64 	%fd2538, [%rd1897+640];
	fma.rn.f64 	%fd2539, %fd2538, %fd155, %fd2537;
	ld.param.f64 	%fd2540, [%rd1897+648];
	fma.rn.f64 	%fd2541, %fd2540, %fd156, %fd2539;
	ld.param.f64 	%fd2542, [%rd1897+656];
	fma.rn.f64 	%fd2543, %fd2542, %fd157, %fd2541;
	ld.param.f64 	%fd2544, [%rd1897+664];
	fma.rn.f64 	%fd2545, %fd2544, %fd158, %fd2543;
	ld.param.f64 	%fd2546, [%rd1897+672];
	fma.rn.f64 	%fd2547, %fd2546, %fd159, %fd2545;
	ld.param.f64 	%fd2548, [%rd1897+680];
	fma.rn.f64 	%fd2549, %fd2548, %fd160, %fd2547;
	ld.param.f64 	%fd2550, [%rd1897+688];
	fma.rn.f64 	%fd2551, %fd2550, %fd161, %fd2549;
	ld.param.f64 	%fd2552, [%rd1897+696];
	fma.rn.f64 	%fd2553, %fd2552, %fd162, %fd2551;
	ld.param.f64 	%fd2554, [%rd1897+704];
	fma.rn.f64 	%fd2555, %fd2554, %fd163, %fd2553;
	ld.param.f64 	%fd2556, [%rd1897+712];
	sub.f64 	%fd2557, %fd2555, %fd2556;
	abs.f64 	%fd2558, %fd2557;
	ld.param.f64 	%fd2559, [%rd1897+720];
	mul.f64 	%fd2560, %fd1, %fd2559;
	setp.gt.f64 	%p208, %fd2558, %fd2560;
	@%p208 bra 	$L__BB5_524;
	mov.u64 	%rd1899, %rd1119;
	ld.param.f64 	%fd2561, [%rd1899+728];
	fma.rn.f64 	%fd2562, %fd2561, %fd154, 0d0000000000000000;
	ld.param.f64 	%fd2563, [%rd1899+736];
	fma.rn.f64 	%fd2564, %fd2563, %fd155, %fd2562;
	ld.param.f64 	%fd2565, [%rd1899+744];
	fma.rn.f64 	%fd2566, %fd2565, %fd156, %fd2564;
	ld.param.f64 	%fd2567, [%rd1899+752];
	fma.rn.f64 	%fd2568, %fd2567, %fd157, %fd2566;
	ld.param.f64 	%fd2569, [%rd1899+760];
	fma.rn.f64 	%fd2570, %fd2569, %fd158, %fd2568;
	ld.param.f64 	%fd2571, [%rd1899+768];
	fma.rn.f64 	%fd2572, %fd2571, %fd159, %fd2570;
	ld.param.f64 	%fd2573, [%rd1899+776];
	fma.rn.f64 	%fd2574, %fd2573, %fd160, %fd2572;
	ld.param.f64 	%fd2575, [%rd1899+784];
	fma.rn.f64 	%fd2576, %fd2575, %fd161, %fd2574;
	ld.param.f64 	%fd2577, [%rd1899+792];
	fma.rn.f64 	%fd2578, %fd2577, %fd162, %fd2576;
	ld.param.f64 	%fd2579, [%rd1899+800];
	fma.rn.f64 	%fd2580, %fd2579, %fd163, %fd2578;
	ld.param.f64 	%fd2581, [%rd1899+808];
	sub.f64 	%fd2582, %fd2580, %fd2581;
	abs.f64 	%fd2583, %fd2582;
	ld.param.f64 	%fd2584, [%rd1899+816];
	mul.f64 	%fd2585, %fd1, %fd2584;
	setp.gt.f64 	%p209, %fd2583, %fd2585;
	@%p209 bra 	$L__BB5_524;
	mov.u64 	%rd1901, %rd1119;
	ld.param.f64 	%fd2586, [%rd1901+824];
	fma.rn.f64 	%fd2587, %fd2586, %fd154, 0d0000000000000000;
	ld.param.f64 	%fd2588, [%rd1901+832];
	fma.rn.f64 	%fd2589, %fd2588, %fd155, %fd2587;
	ld.param.f64 	%fd2590, [%rd1901+840];
	fma.rn.f64 	%fd2591, %fd2590, %fd156, %fd2589;
	ld.param.f64 	%fd2592, [%rd1901+848];
	fma.rn.f64 	%fd2593, %fd2592, %fd157, %fd2591;
	ld.param.f64 	%fd2594, [%rd1901+856];
	fma.rn.f64 	%fd2595, %fd2594, %fd158, %fd2593;
	ld.param.f64 	%fd2596, [%rd1901+864];
	fma.rn.f64 	%fd2597, %fd2596, %fd159, %fd2595;
	ld.param.f64 	%fd2598, [%rd1901+872];
	fma.rn.f64 	%fd2599, %fd2598, %fd160, %fd2597;
	ld.param.f64 	%fd2600, [%rd1901+880];
	fma.rn.f64 	%fd2601, %fd2600, %fd161, %fd2599;
	ld.param.f64 	%fd2602, [%rd1901+888];
	fma.rn.f64 	%fd2603, %fd2602, %fd162, %fd2601;
	ld.param.f64 	%fd2604, [%rd1901+896];
	fma.rn.f64 	%fd2605, %fd2604, %fd163, %fd2603;
	ld.param.f64 	%fd2606, [%rd1901+904];
	sub.f64 	%fd2607, %fd2605, %fd2606;
	abs.f64 	%fd2608, %fd2607;
	ld.param.f64 	%fd2609, [%rd1901+912];
	mul.f64 	%fd2610, %fd1, %fd2609;
	setp.gt.f64 	%p210, %fd2608, %fd2610;
	@%p210 bra 	$L__BB5_524;
	mov.u64 	%rd1903, %rd1119;
	ld.param.f64 	%fd2611, [%rd1903+920];
	fma.rn.f64 	%fd2612, %fd2611, %fd154, 0d0000000000000000;
	ld.param.f64 	%fd2613, [%rd1903+928];
	fma.rn.f64 	%fd2614, %fd2613, %fd155, %fd2612;
	ld.param.f64 	%fd2615, [%rd1903+936];
	fma.rn.f64 	%fd2616, %fd2615, %fd156, %fd2614;
	ld.param.f64 	%fd2617, [%rd1903+944];
	fma.rn.f64 	%fd2618, %fd2617, %fd157, %fd2616;
	ld.param.f64 	%fd2619, [%rd1903+952];
	fma.rn.f64 	%fd2620, %fd2619, %fd158, %fd2618;
	ld.param.f64 	%fd2621, [%rd1903+960];
	fma.rn.f64 	%fd2622, %fd2621, %fd159, %fd2620;
	ld.param.f64 	%fd2623, [%rd1903+968];
	fma.rn.f64 	%fd2624, %fd2623, %fd160, %fd2622;
	fma.rn.f64 	%fd2625, %fd21, %fd161, %fd2624;
	fma.rn.f64 	%fd2626, %fd20, %fd162, %fd2625;
	fma.rn.f64 	%fd2627, %fd19, %fd163, %fd2626;
	sub.f64 	%fd2628, %fd2627, %fd18;
	abs.f64 	%fd2629, %fd2628;
	ld.param.f64 	%fd2630, [%rd1903+1008];
	mul.f64 	%fd2631, %fd1, %fd2630;
	setp.gt.f64 	%p211, %fd2629, %fd2631;
	@%p211 bra 	$L__BB5_524;
	fma.rn.f64 	%fd2632, %fd17, %fd154, 0d0000000000000000;
	fma.rn.f64 	%fd2633, %fd16, %fd155, %fd2632;
	fma.rn.f64 	%fd2634, %fd15, %fd156, %fd2633;
	mov.u64 	%rd1905, %rd1119;
	ld.param.f64 	%fd2635, [%rd1905+1040];
	fma.rn.f64 	%fd2636, %fd2635, %fd157, %fd2634;
	fma.rn.f64 	%fd2637, %fd14, %fd158, %fd2636;
	fma.rn.f64 	%fd2638, %fd13, %fd159, %fd2637;
	fma.rn.f64 	%fd2639, %fd12, %fd160, %fd2638;
	fma.rn.f64 	%fd2640, %fd11, %fd161, %fd2639;
	ld.param.f64 	%fd2641, [%rd1905+1080];
	fma.rn.f64 	%fd2642, %fd2641, %fd162, %fd2640;
	fma.rn.f64 	%fd2643, %fd10, %fd163, %fd2642;
	sub.f64 	%fd2644, %fd2643, %fd9;
	abs.f64 	%fd2645, %fd2644;
	ld.param.f64 	%fd2646, [%rd1905+1104];
	mul.f64 	%fd2647, %fd1, %fd2646;
	setp.gt.f64 	%p212, %fd2645, %fd2647;
	@%p212 bra 	$L__BB5_524;
	fma.rn.f64 	%fd2648, %fd8, %fd154, 0d0000000000000000;
	fma.rn.f64 	%fd2649, %fd7, %fd155, %fd2648;
	mov.u64 	%rd1907, %rd1119;
	ld.param.f64 	%fd2650, [%rd1907+1128];
	fma.rn.f64 	%fd2651, %fd2650, %fd156, %fd2649;
	fma.rn.f64 	%fd2652, %fd129, %fd157, %fd2651;
	fma.rn.f64 	%fd2653, %fd130, %fd158, %fd2652;
	fma.rn.f64 	%fd2654, %fd132, %fd159, %fd2653;
	ld.param.f64 	%fd2655, [%rd1907+1160];
	fma.rn.f64 	%fd2656, %fd2655, %fd160, %fd2654;
	ld.param.f64 	%fd2657, [%rd1907+1168];
	fma.rn.f64 	%fd2658, %fd2657, %fd161, %fd2656;
	ld.param.f64 	%fd2659, [%rd1907+1176];
	fma.rn.f64 	%fd2660, %fd2659, %fd162, %fd2658;
	ld.param.f64 	%fd2661, [%rd1907+1184];
	fma.rn.f64 	%fd2662, %fd2661, %fd163, %fd2660;
	sub.f64 	%fd2663, %fd2662, %fd2;
	abs.f64 	%fd2664, %fd2663;
	ld.param.f64 	%fd2665, [%rd1907+1200];
	mul.f64 	%fd2666, %fd1, %fd2665;
	setp.gt.f64 	%p213, %fd2664, %fd2666;
	@%p213 bra 	$L__BB5_524;
	mov.b64 	%rd2817, 1;
$L__BB5_524:
	mov.u64 	%rd1910, %rd1119;
	ld.param.u64 	%rd1911, [%rd1910];
	add.s64 	%rd1913, %rd1911, %rd1125;
	add.s64 	%rd1914, %rd1913, %rd2898;
	add.s64 	%rd802, %rd1914, 1536;
	ld.param.u64 	%rd1915, [%rd1910+1256];
	setp.ge.u64 	%p214, %rd802, %rd1915;
	mov.b64 	%rd2837, 0;
	@%p214 bra 	$L__BB5_566;
	mov.u64 	%rd1916, %rd1119;
	ld.param.s32 	%rd1917, [%rd1916+1252];
	or.b64  	%rd1918, %rd802, %rd1917;
	and.b64  	%rd1919, %rd1918, -4294967296;
	setp.ne.s64 	%p215, %rd1919, 0;
	@%p215 bra 	$L__BB5_527;
	mov.u64 	%rd1923, %rd1119;
	ld.param.u32 	%r678, [%rd1923+1252];
	cvt.u32.u64 	%r679, %rd802;
	div.u32 	%r680, %r679, %r678;
	mul.lo.s32 	%r681, %r680, %r678;
	sub.s32 	%r682, %r679, %r681;
	cvt.u64.u32 	%rd2818, %r680;
	cvt.u64.u32 	%rd2819, %r682;
	bra.uni 	$L__BB5_528;
$L__BB5_527:
	mov.u64 	%rd1920, %rd1119;
	ld.param.s32 	%rd1921, [%rd1920+1252];
	div.u64 	%rd2818, %rd802, %rd1921;
	mul.lo.s64 	%rd1922, %rd2818, %rd1921;
	sub.s64 	%rd2819, %rd802, %rd1922;
$L__BB5_528:
	cvt.u32.u64 	%r115, %rd2819;
	or.b64  	%rd1924, %rd2818, %rd4;
	and.b64  	%rd1925, %rd1924, -4294967296;
	setp.ne.s64 	%p216, %rd1925, 0;
	@%p216 bra 	$L__BB5_530;
	cvt.u32.u64 	%r684, %rd2818;
	div.u32 	%r685, %r684, %r533;
	mul.lo.s32 	%r686, %r685, %r533;
	sub.s32 	%r687, %r684, %r686;
	cvt.u64.u32 	%rd2820, %r685;
	cvt.u64.u32 	%rd2821, %r687;
	bra.uni 	$L__BB5_531;
$L__BB5_530:
	div.u64 	%rd2820, %rd2818, %rd4;
	mul.lo.s64 	%rd1926, %rd2820, %rd4;
	sub.s64 	%rd2821, %rd2818, %rd1926;
$L__BB5_531:
	cvt.u32.u64 	%r116, %rd2821;
	mov.u64 	%rd1927, %rd1119;
	ld.param.s32 	%rd1928, [%rd1927+1244];
	or.b64  	%rd1929, %rd2820, %rd1928;
	and.b64  	%rd1930, %rd1929, -4294967296;
	setp.ne.s64 	%p217, %rd1930, 0;
	@%p217 bra 	$L__BB5_533;
	mov.u64 	%rd1934, %rd1119;
	ld.param.u32 	%r688, [%rd1934+1244];
	cvt.u32.u64 	%r689, %rd2820;
	div.u32 	%r690, %r689, %r688;
	mul.lo.s32 	%r691, %r690, %r688;
	sub.s32 	%r692, %r689, %r691;
	cvt.u64.u32 	%rd2822, %r690;
	cvt.u64.u32 	%rd2823, %r692;
	bra.uni 	$L__BB5_534;
$L__BB5_533:
	mov.u64 	%rd1931, %rd1119;
	ld.param.s32 	%rd1932, [%rd1931+1244];
	div.u64 	%rd2822, %rd2820, %rd1932;
	mul.lo.s64 	%rd1933, %rd2822, %rd1932;
	sub.s64 	%rd2823, %rd2820, %rd1933;
$L__BB5_534:
	cvt.u32.u64 	%r117, %rd2823;
	or.b64  	%rd1935, %rd2822, %rd6;
	and.b64  	%rd1936, %rd1935, -4294967296;
	setp.ne.s64 	%p218, %rd1936, 0;
	@%p218 bra 	$L__BB5_536;
	cvt.u32.u64 	%r693, %rd6;
	cvt.u32.u64 	%r694, %rd2822;
	div.u32 	%r695, %r694, %r693;
	mul.lo.s32 	%r696, %r695, %r693;
	sub.s32 	%r697, %r694, %r696;
	cvt.u64.u32 	%rd2824, %r695;
	cvt.u64.u32 	%rd2825, %r697;
	bra.uni 	$L__BB5_537;
$L__BB5_536:
	div.u64 	%rd2824, %rd2822, %rd6;
	mul.lo.s64 	%rd1937, %rd2824, %rd6;
	sub.s64 	%rd2825, %rd2822, %rd1937;
$L__BB5_537:
	cvt.u32.u64 	%r118, %rd2825;
	mov.u64 	%rd1938, %rd1119;
	ld.param.s32 	%rd1939, [%rd1938+1236];
	or.b64  	%rd1940, %rd2824, %rd1939;
	and.b64  	%rd1941, %rd1940, -4294967296;
	setp.ne.s64 	%p219, %rd1941, 0;
	@%p219 bra 	$L__BB5_539;
	mov.u64 	%rd1945, %rd1119;
	ld.param.u32 	%r698, [%rd1945+1236];
	cvt.u32.u64 	%r699, %rd2824;
	div.u32 	%r700, %r699, %r698;
	mul.lo.s32 	%r701, %r700, %r698;
	sub.s32 	%r702, %r699, %r701;
	cvt.u64.u32 	%rd2826, %r700;
	cvt.u64.u32 	%rd2827, %r702;
	bra.uni 	$L__BB5_540;
$L__BB5_539:
	mov.u64 	%rd1942, %rd1119;
	ld.param.s32 	%rd1943, [%rd1942+1236];
	div.u64 	%rd2826, %rd2824, %rd1943;
	mul.lo.s64 	%rd1944, %rd2826, %rd1943;
	sub.s64 	%rd2827, %rd2824, %rd1944;
$L__BB5_540:
	cvt.u32.u64 	%r119, %rd2827;
	or.b64  	%rd1946, %rd2826, %rd8;
	and.b64  	%rd1947, %rd1946, -4294967296;
	setp.ne.s64 	%p220, %rd1947, 0;
	@%p220 bra 	$L__BB5_542;
	cvt.u32.u64 	%r703, %rd8;
	cvt.u32.u64 	%r704, %rd2826;
	div.u32 	%r705, %r704, %r703;
	mul.lo.s32 	%r706, %r705, %r703;
	sub.s32 	%r707, %r704, %r706;
	cvt.u64.u32 	%rd2828, %r705;
	cvt.u64.u32 	%rd2829, %r707;
	bra.uni 	$L__BB5_543;
$L__BB5_542:
	div.u64 	%rd2828, %rd2826, %rd8;
	mul.lo.s64 	%rd1948, %rd2828, %rd8;
	sub.s64 	%rd2829, %rd2826, %rd1948;
$L__BB5_543:
	cvt.u32.u64 	%r120, %rd2829;
	mov.u64 	%rd1949, %rd1119;
	ld.param.s32 	%rd1950, [%rd1949+1228];
	or.b64  	%rd1951, %rd2828, %rd1950;
	and.b64  	%rd1952, %rd1951, -4294967296;
	setp.ne.s64 	%p221, %rd1952, 0;
	@%p221 bra 	$L__BB5_545;
	mov.u64 	%rd1956, %rd1119;
	ld.param.u32 	%r708, [%rd1956+1228];
	cvt.u32.u64 	%r709, %rd2828;
	div.u32 	%r710, %r709, %r708;
	mul.lo.s32 	%r711, %r710, %r708;
	sub.s32 	%r712, %r709, %r711;
	cvt.u64.u32 	%rd2830, %r710;
	cvt.u64.u32 	%rd2831, %r712;
	bra.uni 	$L__BB5_546;
$L__BB5_545:
	mov.u64 	%rd1953, %rd1119;
	ld.param.s32 	%rd1954, [%rd1953+1228];
	div.u64 	%rd2830, %rd2828, %rd1954;
	mul.lo.s64 	%rd1955, %rd2830, %rd1954;
	sub.s64 	%rd2831, %rd2828, %rd1955;
$L__BB5_546:
	cvt.u32.u64 	%r121, %rd2831;
	or.b64  	%rd1957, %rd2830, %rd10;
	and.b64  	%rd1958, %rd1957, -4294967296;
	setp.ne.s64 	%p222, %rd1958, 0;
	@%p222 bra 	$L__BB5_548;
	cvt.u32.u64 	%r713, %rd10;
	cvt.u32.u64 	%r714, %rd2830;
	div.u32 	%r715, %r714, %r713;
	mul.lo.s32 	%r716, %r715, %r713;
	sub.s32 	%r717, %r714, %r716;
	cvt.u64.u32 	%rd2832, %r715;
	cvt.u64.u32 	%rd2833, %r717;
	bra.uni 	$L__BB5_549;
$L__BB5_548:
	div.u64 	%rd2832, %rd2830, %rd10;
	mul.lo.s64 	%rd1959, %rd2832, %rd10;
	sub.s64 	%rd2833, %rd2830, %rd1959;
$L__BB5_549:
	cvt.u32.u64 	%r122, %rd2833;
	mov.u64 	%rd1960, %rd1119;
	ld.param.s32 	%rd1961, [%rd1960+1220];
	or.b64  	%rd1962, %rd2832, %rd1961;
	and.b64  	%rd1963, %rd1962, -4294967296;
	setp.ne.s64 	%p223, %rd1963, 0;
	@%p223 bra 	$L__BB5_551;
	mov.u64 	%rd1967, %rd1119;
	ld.param.u32 	%r718, [%rd1967+1220];
	cvt.u32.u64 	%r719, %rd2832;
	div.u32 	%r720, %r719, %r718;
	mul.lo.s32 	%r721, %r720, %r718;
	sub.s32 	%r722, %r719, %r721;
	cvt.u64.u32 	%rd2834, %r720;
	cvt.u64.u32 	%rd2835, %r722;
	bra.uni 	$L__BB5_552;
$L__BB5_551:
	mov.u64 	%rd1964, %rd1119;
	ld.param.s32 	%rd1965, [%rd1964+1220];
	div.u64 	%rd2834, %rd2832, %rd1965;
	mul.lo.s64 	%rd1966, %rd2834, %rd1965;
	sub.s64 	%rd2835, %rd2832, %rd1966;
$L__BB5_552:
	cvt.u32.u64 	%r123, %rd2835;
	or.b64  	%rd1968, %rd2834, %rd12;
	and.b64  	%rd1969, %rd1968, -4294967296;
	setp.ne.s64 	%p224, %rd1969, 0;
	@%p224 bra 	$L__BB5_554;
	cvt.u32.u64 	%r723, %rd12;
	cvt.u32.u64 	%r724, %rd2834;
	rem.u32 	%r725, %r724, %r723;
	cvt.u64.u32 	%rd2836, %r725;
	bra.uni 	$L__BB5_555;
$L__BB5_554:
	rem.u64 	%rd2836, %rd2834, %rd12;
$L__BB5_555:
	cvt.u32.u64 	%r726, %rd2836;
	cvt.rn.f64.s32 	%fd2667, %r726;
	fma.rn.f64 	%fd164, %fd37, %fd2667, %fd38;
	cvt.rn.f64.s32 	%fd2668, %r123;
	mov.u64 	%rd1971, %rd1119;
	ld.param.f64 	%fd2669, [%rd1971+32];
	fma.rn.f64 	%fd165, %fd36, %fd2668, %fd2669;
	cvt.rn.f64.s32 	%fd2670, %r122;
	ld.param.f64 	%fd2671, [%rd1971+72];
	ld.param.f64 	%fd2672, [%rd1971+56];
	fma.rn.f64 	%fd166, %fd2671, %fd2670, %fd2672;
	cvt.rn.f64.s32 	%fd2673, %r121;
	ld.param.f64 	%fd2674, [%rd1971+96];
	ld.param.f64 	%fd2675, [%rd1971+80];
	fma.rn.f64 	%fd167, %fd2674, %fd2673, %fd2675;
	cvt.rn.f64.s32 	%fd2676, %r120;
	ld.param.f64 	%fd2677, [%rd1971+120];
	ld.param.f64 	%fd2678, [%rd1971+104];
	fma.rn.f64 	%fd168, %fd2677, %fd2676, %fd2678;
	cvt.rn.f64.s32 	%fd2679, %r119;
	ld.param.f64 	%fd2680, [%rd1971+144];
	ld.param.f64 	%fd2681, [%rd1971+128];
	fma.rn.f64 	%fd169, %fd2680, %fd2679, %fd2681;
	cvt.rn.f64.s32 	%fd2682, %r118;
	ld.param.f64 	%fd2683, [%rd1971+168];
	ld.param.f64 	%fd2684, [%rd1971+152];
	fma.rn.f64 	%fd170, %fd2683, %fd2682, %fd2684;
	cvt.rn.f64.s32 	%fd2685, %r117;
	ld.param.f64 	%fd2686, [%rd1971+192];
	ld.param.f64 	%fd2687, [%rd1971+176];
	fma.rn.f64 	%fd171, %fd2686, %fd2685, %fd2687;
	cvt.rn.f64.s32 	%fd2688, %r116;
	fma.rn.f64 	%fd172, %fd34, %fd2688, %fd35;
	cvt.rn.f64.s32 	%fd2689, %r115;
	fma.rn.f64 	%fd173, %fd32, %fd2689, %fd33;
	fma.rn.f64 	%fd2690, %fd31, %fd164, 0d0000000000000000;
	ld.param.f64 	%fd2691, [%rd1971+256];
	fma.rn.f64 	%fd2692, %fd2691, %fd165, %fd2690;
	ld.param.f64 	%fd2693, [%rd1971+264];
	fma.rn.f64 	%fd2694, %fd2693, %fd166, %fd2692;
	ld.param.f64 	%fd2695, [%rd1971+272];
	fma.rn.f64 	%fd2696, %fd2695, %fd167, %fd2694;
	ld.param.f64 	%fd2697, [%rd1971+280];
	fma.rn.f64 	%fd2698, %fd2697, %fd168, %fd2696;
	ld.param.f64 	%fd2699, [%rd1971+288];
	fma.rn.f64 	%fd2700, %fd2699, %fd169, %fd2698;
	ld.param.f64 	%fd2701, [%rd1971+296];
	fma.rn.f64 	%fd2702, %fd2701, %fd170, %fd2700;
	ld.param.f64 	%fd2703, [%rd1971+304];
	fma.rn.f64 	%fd2704, %fd2703, %fd171, %fd2702;
	ld.param.f64 	%fd2705, [%rd1971+312];
	fma.rn.f64 	%fd2706, %fd2705, %fd172, %fd2704;
	ld.param.f64 	%fd2707, [%rd1971+320];
	fma.rn.f64 	%fd2708, %fd2707, %fd173, %fd2706;
	ld.param.f64 	%fd2709, [%rd1971+328];
	sub.f64 	%fd2710, %fd2708, %fd2709;
	abs.f64 	%fd2711, %fd2710;
	ld.param.f64 	%fd2712, [%rd1971+336];
	mul.f64 	%fd2713, %fd1, %fd2712;
	setp.gt.f64 	%p225, %fd2711, %fd2713;
	@%p225 bra 	$L__BB5_566;
	mov.u64 	%rd1973, %rd1119;
	ld.param.f64 	%fd2714, [%rd1973+344];
	fma.rn.f64 	%fd2715, %fd2714, %fd164, 0d0000000000000000;
	ld.param.f64 	%fd2716, [%rd1973+352];
	fma.rn.f64 	%fd2717, %fd2716, %fd165, %fd2715;
	ld.param.f64 	%fd2718, [%rd1973+360];
	fma.rn.f64 	%fd2719, %fd2718, %fd166, %fd2717;
	ld.param.f64 	%fd2720, [%rd1973+368];
	fma.rn.f64 	%fd2721, %fd2720, %fd167, %fd2719;
	ld.param.f64 	%fd2722, [%rd1973+376];
	fma.rn.f64 	%fd2723, %fd2722, %fd168, %fd2721;
	ld.param.f64 	%fd2724, [%rd1973+384];
	fma.rn.f64 	%fd2725, %fd2724, %fd169, %fd2723;
	ld.param.f64 	%fd2726, [%rd1973+392];
	fma.rn.f64 	%fd2727, %fd2726, %fd170, %fd2725;
	ld.param.f64 	%fd2728, [%rd1973+400];
	fma.rn.f64 	%fd2729, %fd2728, %fd171, %fd2727;
	ld.param.f64 	%fd2730, [%rd1973+408];
	fma.rn.f64 	%fd2731, %fd2730, %fd172, %fd2729;
	ld.param.f64 	%fd2732, [%rd1973+416];
	fma.rn.f64 	%fd2733, %fd2732, %fd173, %fd2731;
	ld.param.f64 	%fd2734, [%rd1973+424];
	sub.f64 	%fd2735, %fd2733, %fd2734;
	abs.f64 	%fd2736, %fd2735;
	ld.param.f64 	%fd2737, [%rd1973+432];
	mul.f64 	%fd2738, %fd1, %fd2737;
	setp.gt.f64 	%p226, %fd2736, %fd2738;
	@%p226 bra 	$L__BB5_566;
	mov.u64 	%rd1975, %rd1119;
	ld.param.f64 	%fd2739, [%rd1975+440];
	fma.rn.f64 	%fd2740, %fd2739, %fd164, 0d0000000000000000;
	ld.param.f64 	%fd2741, [%rd1975+448];
	fma.rn.f64 	%fd2742, %fd2741, %fd165, %fd2740;
	ld.param.f64 	%fd2743, [%rd1975+456];
	fma.rn.f64 	%fd2744, %fd2743, %fd166, %fd2742;
	fma.rn.f64 	%fd2745, %fd29, %fd167, %fd2744;
	fma.rn.f64 	%fd2746, %fd28, %fd168, %fd2745;
	ld.param.f64 	%fd2747, [%rd1975+480];
	fma.rn.f64 	%fd2748, %fd2747, %fd169, %fd2746;
	fma.rn.f64 	%fd2749, %fd27, %fd170, %fd2748;
	fma.rn.f64 	%fd2750, %fd26, %fd171, %fd2749;
	fma.rn.f64 	%fd2751, %fd25, %fd172, %fd2750;
	ld.param.f64 	%fd2752, [%rd1975+512];
	fma.rn.f64 	%fd2753, %fd2752, %fd173, %fd2751;
	ld.param.f64 	%fd2754, [%rd1975+520];
	sub.f64 	%fd2755, %fd2753, %fd2754;
	abs.f64 	%fd2756, %fd2755;
	ld.param.f64 	%fd2757, [%rd1975+528];
	mul.f64 	%fd2758, %fd1, %fd2757;
	setp.gt.f64 	%p227, %fd2756, %fd2758;
	@%p227 bra 	$L__BB5_566;
	fma.rn.f64 	%fd2759, %fd24, %fd164, 0d0000000000000000;
	fma.rn.f64 	%fd2760, %fd131, %fd165, %fd2759;
	mov.u64 	%rd1977, %rd1119;
	ld.param.f64 	%fd2761, [%rd1977+552];
	fma.rn.f64 	%fd2762, %fd2761, %fd166, %fd2760;
	ld.param.f64 	%fd2763, [%rd1977+560];
	fma.rn.f64 	%fd2764, %fd2763, %fd167, %fd2762;
	ld.param.f64 	%fd2765, [%rd1977+568];
	fma.rn.f64 	%fd2766, %fd2765, %fd168, %fd2764;
	ld.param.f64 	%fd2767, [%rd1977+576];
	fma.rn.f64 	%fd2768, %fd2767, %fd169, %fd2766;
	ld.param.f64 	%fd2769, [%rd1977+584];
	fma.rn.f64 	%fd2770, %fd2769, %fd170, %fd2768;
	ld.param.f64 	%fd2771, [%rd1977+592];
	fma.rn.f64 	%fd2772, %fd2771, %fd171, %fd2770;
	ld.param.f64 	%fd2773, [%rd1977+600];
	fma.rn.f64 	%fd2774, %fd2773, %fd172, %fd2772;
	ld.param.f64 	%fd2775, [%rd1977+608];
	fma.rn.f64 	%fd2776, %fd2775, %fd173, %fd2774;
	ld.param.f64 	%fd2777, [%rd1977+616];
	sub.f64 	%fd2778, %fd2776, %fd2777;
	abs.f64 	%fd2779, %fd2778;
	ld.param.f64 	%fd2780, [%rd1977+624];
	mul.f64 	%fd2781, %fd1, %fd2780;
	setp.gt.f64 	%p228, %fd2779, %fd2781;
	@%p228 bra 	$L__BB5_566;
	mov.u64 	%rd1979, %rd1119;
	ld.param.f64 	%fd2782, [%rd1979+632];
	fma.rn.f64 	%fd2783, %fd2782, %fd164, 0d0000000000000000;
	ld.param.f64 	%fd2784, [%rd1979+640];
	fma.rn.f64 	%fd2785, %fd2784, %fd165, %fd2783;
	ld.param.f64 	%fd2786, [%rd1979+648];
	fma.rn.f64 	%fd2787, %fd2786, %fd166, %fd2785;
	ld.param.f64 	%fd2788, [%rd1979+656];
	fma.rn.f64 	%fd2789, %fd2788, %fd167, %fd2787;
	ld.param.f64 	%fd2790, [%rd1979+664];
	fma.rn.f64 	%fd2791, %fd2790, %fd168, %fd2789;
	ld.param.f64 	%fd2792, [%rd1979+672];
	fma.rn.f64 	%fd2793, %fd2792, %fd169, %fd2791;
	ld.param.f64 	%fd2794, [%rd1979+680];
	fma.rn.f64 	%fd2795, %fd2794, %fd170, %fd2793;
	ld.param.f64 	%fd2796, [%rd1979+688];
	fma.rn.f64 	%fd2797, %fd2796, %fd171, %fd2795;
	ld.param.f64 	%fd2798, [%rd1979+696];
	fma.rn.f64 	%fd2799, %fd2798, %fd172, %fd2797;
	ld.param.f64 	%fd2800, [%rd1979+704];
	fma.rn.f64 	%fd2801, %fd2800, %fd173, %fd2799;
	ld.param.f64 	%fd2802, [%rd1979+712];
	sub.f64 	%fd2803, %fd2801, %fd2802;
	abs.f64 	%fd2804, %fd2803;
	ld.param.f64 	%fd2805, [%rd1979+720];
	mul.f64 	%fd2806, %fd1, %fd2805;
	setp.gt.f64 	%p229, %fd2804, %fd2806;
	@%p229 bra 	$L__BB5_566;
	mov.u64 	%rd1981, %rd1119;
	ld.param.f64 	%fd2807, [%rd1981+728];
	fma.rn.f64 	%fd2808, %fd2807, %fd164, 0d0000000000000000;
	ld.param.f64 	%fd2809, [%rd1981+736];
	fma.rn.f64 	%fd2810, %fd2809, %fd165, %fd2808;
	ld.param.f64 	%fd2811, [%rd1981+744];
	fma.rn.f64 	%fd2812, %fd2811, %fd166, %fd2810;
	ld.param.f64 	%fd2813, [%rd1981+752];
	fma.rn.f64 	%fd2814, %fd2813, %fd167, %fd2812;
	ld.param.f64 	%fd2815, [%rd1981+760];
	fma.rn.f64 	%fd2816, %fd2815, %fd168, %fd2814;
	ld.param.f64 	%fd2817, [%rd1981+768];
	fma.rn.f64 	%fd2818, %fd2817, %fd169, %fd2816;
	ld.param.f64 	%fd2819, [%rd1981+776];
	fma.rn.f64 	%fd2820, %fd2819, %fd170, %fd2818;
	ld.param.f64 	%fd2821, [%rd1981+784];
	fma.rn.f64 	%fd2822, %fd2821, %fd171, %fd2820;
	ld.param.f64 	%fd2823, [%rd1981+792];
	fma.rn.f64 	%fd2824, %fd2823, %fd172, %fd2822;
	ld.param.f64 	%fd2825, [%rd1981+800];
	fma.rn.f64 	%fd2826, %fd2825, %fd173, %fd2824;
	ld.param.f64 	%fd2827, [%rd1981+808];
	sub.f64 	%fd2828, %fd2826, %fd2827;
	abs.f64 	%fd2829, %fd2828;
	ld.param.f64 	%fd2830, [%rd1981+816];
	mul.f64 	%fd2831, %fd1, %fd2830;
	setp.gt.f64 	%p230, %fd2829, %fd2831;
	@%p230 bra 	$L__BB5_566;
	mov.u64 	%rd1983, %rd1119;
	ld.param.f64 	%fd2832, [%rd1983+824];
	fma.rn.f64 	%fd2833, %fd2832, %fd164, 0d0000000000000000;
	ld.param.f64 	%fd2834, [%rd1983+832];
	fma.rn.f64 	%fd2835, %fd2834, %fd165, %fd2833;
	ld.param.f64 	%fd2836, [%rd1983+840];
	fma.rn.f64 	%fd2837, %fd2836, %fd166, %fd2835;
	ld.param.f64 	%fd2838, [%rd1983+848];
	fma.rn.f64 	%fd2839, %fd2838, %fd167, %fd2837;
	ld.param.f64 	%fd2840, [%rd1983+856];
	fma.rn.f64 	%fd2841, %fd2840, %fd168, %fd2839;
	ld.param.f64 	%fd2842, [%rd1983+864];
	fma.rn.f64 	%fd2843, %fd2842, %fd169, %fd2841;
	ld.param.f64 	%fd2844, [%rd1983+872];
	fma.rn.f64 	%fd2845, %fd2844, %fd170, %fd2843;
	ld.param.f64 	%fd2846, [%rd1983+880];
	fma.rn.f64 	%fd2847, %fd2846, %fd171, %fd2845;
	ld.param.f64 	%fd2848, [%rd1983+888];
	fma.rn.f64 	%fd2849, %fd2848, %fd172, %fd2847;
	ld.param.f64 	%fd2850, [%rd1983+896];
	fma.rn.f64 	%fd2851, %fd2850, %fd173, %fd2849;
	ld.param.f64 	%fd2852, [%rd1983+904];
	sub.f64 	%fd2853, %fd2851, %fd2852;
	abs.f64 	%fd2854, %fd2853;
	ld.param.f64 	%fd2855, [%rd1983+912];
	mul.f64 	%fd2856, %fd1, %fd2855;
	setp.gt.f64 	%p231, %fd2854, %fd2856;
	@%p231 bra 	$L__BB5_566;
	mov.u64 	%rd1985, %rd1119;
	ld.param.f64 	%fd2857, [%rd1985+920];
	fma.rn.f64 	%fd2858, %fd2857, %fd164, 0d0000000000000000;
	ld.param.f64 	%fd2859, [%rd1985+928];
	fma.rn.f64 	%fd2860, %fd2859, %fd165, %fd2858;
	ld.param.f64 	%fd2861, [%rd1985+936];
	fma.rn.f64 	%fd2862, %fd2861, %fd166, %fd2860;
	ld.param.f64 	%fd2863, [%rd1985+944];
	fma.rn.f64 	%fd2864, %fd2863, %fd167, %fd2862;
	ld.param.f64 	%fd2865, [%rd1985+952];
	fma.rn.f64 	%fd2866, %fd2865, %fd168, %fd2864;
	ld.param.f64 	%fd2867, [%rd1985+960];
	fma.rn.f64 	%fd2868, %fd2867, %fd169, %fd2866;
	ld.param.f64 	%fd2869, [%rd1985+968];
	fma.rn.f64 	%fd2870, %fd2869, %fd170, %fd2868;
	fma.rn.f64 	%fd2871, %fd21, %fd171, %fd2870;
	fma.rn.f64 	%fd2872, %fd20, %fd172, %fd2871;
	fma.rn.f64 	%fd2873, %fd19, %fd173, %fd2872;
	sub.f64 	%fd2874, %fd2873, %fd18;
	abs.f64 	%fd2875, %fd2874;
	ld.param.f64 	%fd2876, [%rd1985+1008];
	mul.f64 	%fd2877, %fd1, %fd2876;
	setp.gt.f64 	%p232, %fd2875, %fd2877;
	@%p232 bra 	$L__BB5_566;
	fma.rn.f64 	%fd2878, %fd17, %fd164, 0d0000000000000000;
	fma.rn.f64 	%fd2879, %fd16, %fd165, %fd2878;
	fma.rn.f64 	%fd2880, %fd15, %fd166, %fd2879;
	mov.u64 	%rd1987, %rd1119;
	ld.param.f64 	%fd2881, [%rd1987+1040];
	fma.rn.f64 	%fd2882, %fd2881, %fd167, %fd2880;
	fma.rn.f64 	%fd2883, %fd14, %fd168, %fd2882;
	fma.rn.f64 	%fd2884, %fd13, %fd169, %fd2883;
	fma.rn.f64 	%fd2885, %fd12, %fd170, %fd2884;
	fma.rn.f64 	%fd2886, %fd11, %fd171, %fd2885;
	ld.param.f64 	%fd2887, [%rd1987+1080];
	fma.rn.f64 	%fd2888, %fd2887, %fd172, %fd2886;
	fma.rn.f64 	%fd2889, %fd10, %fd173, %fd2888;
	sub.f64 	%fd2890, %fd2889, %fd9;
	abs.f64 	%fd2891, %fd2890;
	ld.param.f64 	%fd2892, [%rd1987+1104];
	mul.f64 	%fd2893, %fd1, %fd2892;
	setp.gt.f64 	%p233, %fd2891, %fd2893;
	@%p233 bra 	$L__BB5_566;
	fma.rn.f64 	%fd2894, %fd8, %fd164, 0d0000000000000000;
	fma.rn.f64 	%fd2895, %fd7, %fd165, %fd2894;
	mov.u64 	%rd1989, %rd1119;
	ld.param.f64 	%fd2896, [%rd1989+1128];
	fma.rn.f64 	%fd2897, %fd2896, %fd166, %fd2895;
	fma.rn.f64 	%fd2898, %fd129, %fd167, %fd2897;
	fma.rn.f64 	%fd2899, %fd130, %fd168, %fd2898;
	ld.param.f64 	%fd2900, [%rd1989+1152];
	fma.rn.f64 	%fd2901, %fd2900, %fd169, %fd2899;
	ld.param.f64 	%fd2902, [%rd1989+1160];
	fma.rn.f64 	%fd2903, %fd2902, %fd170, %fd2901;
	ld.param.f64 	%fd2904, [%rd1989+1168];
	fma.rn.f64 	%fd2905, %fd2904, %fd171, %fd2903;
	ld.param.f64 	%fd2906, [%rd1989+1176];
	fma.rn.f64 	%fd2907, %fd2906, %fd172, %fd2905;
	ld.param.f64 	%fd2908, [%rd1989+1184];
	fma.rn.f64 	%fd2909, %fd2908, %fd173, %fd2907;
	sub.f64 	%fd2910, %fd2909, %fd2;
	abs.f64 	%fd2911, %fd2910;
	ld.param.f64 	%fd2912, [%rd1989+1200];
	mul.f64 	%fd2913, %fd1, %fd2912;
	setp.gt.f64 	%p234, %fd2911, %fd2913;
	@%p234 bra 	$L__BB5_566;
	mov.b64 	%rd2837, 1;
$L__BB5_566:
	mov.u64 	%rd1992, %rd1119;
	ld.param.u64 	%rd1993, [%rd1992];
	add.s64 	%rd1995, %rd1993, %rd1125;
	add.s64 	%rd1996, %rd1995, %rd2898;
	add.s64 	%rd861, %rd1996, 2048;
	ld.param.u64 	%rd1997, [%rd1992+1256];
	setp.ge.u64 	%p235, %rd861, %rd1997;
	mov.b64 	%rd2857, 0;
	@%p235 bra 	$L__BB5_608;
	mov.u64 	%rd1998, %rd1119;
	ld.param.s32 	%rd1999, [%rd1998+1252];
	or.b64  	%rd2000, %rd861, %rd1999;
	and.b64  	%rd2001, %rd2000, -4294967296;
	setp.ne.s64 	%p236, %rd2001, 0;
	@%p236 bra 	$L__BB5_569;
	mov.u64 	%rd2005, %rd1119;
	ld.param.u32 	%r728, [%rd2005+1252];
	cvt.u32.u64 	%r729, %rd861;
	div.u32 	%r730, %r729, %r728;
	mul.lo.s32 	%r731, %r730, %r728;
	sub.s32 	%r732, %r729, %r731;
	cvt.u64.u32 	%rd2838, %r730;
	cvt.u64.u32 	%rd2839, %r732;
	bra.uni 	$L__BB5_570;
$L__BB5_569:
	mov.u64 	%rd2002, %rd1119;
	ld.param.s32 	%rd2003, [%rd2002+1252];
	div.u64 	%rd2838, %rd861, %rd2003;
	mul.lo.s64 	%rd2004, %rd2838, %rd2003;
	sub.s64 	%rd2839, %rd861, %rd2004;
$L__BB5_570:
	cvt.u32.u64 	%r124, %rd2839;
	or.b64  	%rd2006, %rd2838, %rd4;
	and.b64  	%rd2007, %rd2006, -4294967296;
	setp.ne.s64 	%p237, %rd2007, 0;
	@%p237 bra 	$L__BB5_572;
	cvt.u32.u64 	%r734, %rd2838;
	div.u32 	%r735, %r734, %r533;
	mul.lo.s32 	%r736, %r735, %r533;
	sub.s32 	%r737, %r734, %r736;
	cvt.u64.u32 	%rd2840, %r735;
	cvt.u64.u32 	%rd2841, %r737;
	bra.uni 	$L__BB5_573;
$L__BB5_572:
	div.u64 	%rd2840, %rd2838, %rd4;
	mul.lo.s64 	%rd2008, %rd2840, %rd4;
	sub.s64 	%rd2841, %rd2838, %rd2008;
$L__BB5_573:
	cvt.u32.u64 	%r125, %rd2841;
	mov.u64 	%rd2009, %rd1119;
	ld.param.s32 	%rd2010, [%rd2009+1244];
	or.b64  	%rd2011, %rd2840, %rd2010;
	and.b64  	%rd2012, %rd2011, -4294967296;
	setp.ne.s64 	%p238, %rd2012, 0;
	@%p238 bra 	$L__BB5_575;
	mov.u64 	%rd2016, %rd1119;
	ld.param.u32 	%r738, [%rd2016+1244];
	cvt.u32.u64 	%r739, %rd2840;
	div.u32 	%r740, %r739, %r738;
	mul.lo.s32 	%r741, %r740, %r738;
	sub.s32 	%r742, %r739, %r741;
	cvt.u64.u32 	%rd2842, %r740;
	cvt.u64.u32 	%rd2843, %r742;
	bra.uni 	$L__BB5_576;
$L__BB5_575:
	mov.u64 	%rd2013, %rd1119;
	ld.param.s32 	%rd2014, [%rd2013+1244];
	div.u64 	%rd2842, %rd2840, %rd2014;
	mul.lo.s64 	%rd2015, %rd2842, %rd2014;
	sub.s64 	%rd2843, %rd2840, %rd2015;
$L__BB5_576:
	cvt.u32.u64 	%r126, %rd2843;
	or.b64  	%rd2017, %rd2842, %rd6;
	and.b64  	%rd2018, %rd2017, -4294967296;
	setp.ne.s64 	%p239, %rd2018, 0;
	@%p239 bra 	$L__BB5_578;
	cvt.u32.u64 	%r743, %rd6;
	cvt.u32.u64 	%r744, %rd2842;
	div.u32 	%r745, %r744, %r743;
	mul.lo.s32 	%r746, %r745, %r743;
	sub.s32 	%r747, %r744, %r746;
	cvt.u64.u32 	%rd2844, %r745;
	cvt.u64.u32 	%rd2845, %r747;
	bra.uni 	$L__BB5_579;
$L__BB5_578:
	div.u64 	%rd2844, %rd2842, %rd6;
	mul.lo.s64 	%rd2019, %rd2844, %rd6;
	sub.s64 	%rd2845, %rd2842, %rd2019;
$L__BB5_579:
	cvt.u32.u64 	%r127, %rd2845;
	mov.u64 	%rd2020, %rd1119;
	ld.param.s32 	%rd2021, [%rd2020+1236];
	or.b64  	%rd2022, %rd2844, %rd2021;
	and.b64  	%rd2023, %rd2022, -4294967296;
	setp.ne.s64 	%p240, %rd2023, 0;
	@%p240 bra 	$L__BB5_581;
	mov.u64 	%rd2027, %rd1119;
	ld.param.u32 	%r748, [%rd2027+1236];
	cvt.u32.u64 	%r749, %rd2844;
	div.u32 	%r750, %r749, %r748;
	mul.lo.s32 	%r751, %r750, %r748;
	sub.s32 	%r752, %r749, %r751;
	cvt.u64.u32 	%rd2846, %r750;
	cvt.u64.u32 	%rd2847, %r752;
	bra.uni 	$L__BB5_582;
$L__BB5_581:
	mov.u64 	%rd2024, %rd1119;
	ld.param.s32 	%rd2025, [%rd2024+1236];
	div.u64 	%rd2846, %rd2844, %rd2025;
	mul.lo.s64 	%rd2026, %rd2846, %rd2025;
	sub.s64 	%rd2847, %rd2844, %rd2026;
$L__BB5_582:
	cvt.u32.u64 	%r128, %rd2847;
	or.b64  	%rd2028, %rd2846, %rd8;
	and.b64  	%rd2029, %rd2028, -4294967296;
	setp.ne.s64 	%p241, %rd2029, 0;
	@%p241 bra 	$L__BB5_584;
	cvt.u32.u64 	%r753, %rd8;
	cvt.u32.u64 	%r754, %rd2846;
	div.u32 	%r755, %r754, %r753;
	mul.lo.s32 	%r756, %r755, %r753;
	sub.s32 	%r757, %r754, %r756;
	cvt.u64.u32 	%rd2848, %r755;
	cvt.u64.u32 	%rd2849, %r757;
	bra.uni 	$L__BB5_585;
$L__BB5_584:
	div.u64 	%rd2848, %rd2846, %rd8;
	mul.lo.s64 	%rd2030, %rd2848, %rd8;
	sub.s64 	%rd2849, %rd2846, %rd2030;
$L__BB5_585:
	cvt.u32.u64 	%r129, %rd2849;
	mov.u64 	%rd2031, %rd1119;
	ld.param.s32 	%rd2032, [%rd2031+1228];
	or.b64  	%rd2033, %rd2848, %rd2032;
	and.b64  	%rd2034, %rd2033, -4294967296;
	setp.ne.s64 	%p242, %rd2034, 0;
	@%p242 bra 	$L__BB5_587;
	mov.u64 	%rd2038, %rd1119;
	ld.param.u32 	%r758, [%rd2038+1228];
	cvt.u32.u64 	%r759, %rd2848;
	div.u32 	%r760, %r759, %r758;
	mul.lo.s32 	%r761, %r760, %r758;
	sub.s32 	%r762, %r759, %r761;
	cvt.u64.u32 	%rd2850, %r760;
	cvt.u64.u32 	%rd2851, %r762;
	bra.uni 	$L__BB5_588;
$L__BB5_587:
	mov.u64 	%rd2035, %rd1119;
	ld.param.s32 	%rd2036, [%rd2035+1228];
	div.u64 	%rd2850, %rd2848, %rd2036;
	mul.lo.s64 	%rd2037, %rd2850, %rd2036;
	sub.s64 	%rd2851, %rd2848, %rd2037;
$L__BB5_588:
	cvt.u32.u64 	%r130, %rd2851;
	or.b64  	%rd2039, %rd2850, %rd10;
	and.b64  	%rd2040, %rd2039, -4294967296;
	setp.ne.s64 	%p243, %rd2040, 0;
	@%p243 bra 	$L__BB5_590;
	cvt.u32.u64 	%r763, %rd10;
	cvt.u32.u64 	%r764, %rd2850;
	div.u32 	%r765, %r764, %r763;
	mul.lo.s32 	%r766, %r765, %r763;
	sub.s32 	%r767, %r764, %r766;
	cvt.u64.u32 	%rd2852, %r765;
	cvt.u64.u32 	%rd2853, %r767;
	bra.uni 	$L__BB5_591;
$L__BB5_590:
	div.u64 	%rd2852, %rd2850, %rd10;
	mul.lo.s64 	%rd2041, %rd2852, %rd10;
	sub.s64 	%rd2853, %rd2850, %rd2041;
$L__BB5_591:
	cvt.u32.u64 	%r131, %rd2853;
	mov.u64 	%rd2042, %rd1119;
	ld.param.s32 	%rd2043, [%rd2042+1220];
	or.b64  	%rd2044, %rd2852, %rd2043;
	and.b64  	%rd2045, %rd2044, -4294967296;
	setp.ne.s64 	%p244, %rd2045, 0;
	@%p244 bra 	$L__BB5_593;
	mov.u64 	%rd2049, %rd1119;
	ld.param.u32 	%r768, [%rd2049+1220];
	cvt.u32.u64 	%r769, %rd2852;
	div.u32 	%r770, %r769, %r768;
	mul.lo.s32 	%r771, %r770, %r768;
	sub.s32 	%r772, %r769, %r771;
	cvt.u64.u32 	%rd2854, %r770;
	cvt.u64.u32 	%rd2855, %r772;
	bra.uni 	$L__BB5_594;
$L__BB5_593:
	mov.u64 	%rd2046, %rd1119;
	ld.param.s32 	%rd2047, [%rd2046+1220];
	div.u64 	%rd2854, %rd2852, %rd2047;
	mul.lo.s64 	%rd2048, %rd2854, %rd2047;
	sub.s64 	%rd2855, %rd2852, %rd2048;
$L__BB5_594:
	cvt.u32.u64 	%r132, %rd2855;
	or.b64  	%rd2050, %rd2854, %rd12;
	and.b64  	%rd2051, %rd2050, -4294967296;
	setp.ne.s64 	%p245, %rd2051, 0;
	@%p245 bra 	$L__BB5_596;
	cvt.u32.u64 	%r773, %rd12;
	cvt.u32.u64 	%r774, %rd2854;
	rem.u32 	%r775, %r774, %r773;
	cvt.u64.u32 	%rd2856, %r775;
	bra.uni 	$L__BB5_597;
$L__BB5_596:
	rem.u64 	%rd2856, %rd2854, %rd12;
$L__BB5_597:
	cvt.u32.u64 	%r776, %rd2856;
	cvt.rn.f64.s32 	%fd2914, %r776;
	fma.rn.f64 	%fd174, %fd37, %fd2914, %fd38;
	cvt.rn.f64.s32 	%fd2915, %r132;
	mov.u64 	%rd2053, %rd1119;
	ld.param.f64 	%fd2916, [%rd2053+32];
	fma.rn.f64 	%fd175, %fd36, %fd2915, %fd2916;
	cvt.rn.f64.s32 	%fd2917, %r131;
	ld.param.f64 	%fd2918, [%rd2053+72];
	ld.param.f64 	%fd2919, [%rd2053+56];
	fma.rn.f64 	%fd176, %fd2918, %fd2917, %fd2919;
	cvt.rn.f64.s32 	%fd2920, %r130;
	ld.param.f64 	%fd2921, [%rd2053+96];
	ld.param.f64 	%fd2922, [%rd2053+80];
	fma.rn.f64 	%fd177, %fd2921, %fd2920, %fd2922;
	cvt.rn.f64.s32 	%fd2923, %r129;
	ld.param.f64 	%fd2924, [%rd2053+120];
	ld.param.f64 	%fd2925, [%rd2053+104];
	fma.rn.f64 	%fd178, %fd2924, %fd2923, %fd2925;
	cvt.rn.f64.s32 	%fd2926, %r128;
	ld.param.f64 	%fd2927, [%rd2053+144];
	ld.param.f64 	%fd2928, [%rd2053+128];
	fma.rn.f64 	%fd179, %fd2927, %fd2926, %fd2928;
	cvt.rn.f64.s32 	%fd2929, %r127;
	ld.param.f64 	%fd2930, [%rd2053+168];
	ld.param.f64 	%fd2931, [%rd2053+152];
	fma.rn.f64 	%fd180, %fd2930, %fd2929, %fd2931;
	cvt.rn.f64.s32 	%fd2932, %r126;
	ld.param.f64 	%fd2933, [%rd2053+192];
	ld.param.f64 	%fd2934, [%rd2053+176];
	fma.rn.f64 	%fd181, %fd2933, %fd2932, %fd2934;
	cvt.rn.f64.s32 	%fd2935, %r125;
	fma.rn.f64 	%fd182, %fd34, %fd2935, %fd35;
	cvt.rn.f64.s32 	%fd2936, %r124;
	fma.rn.f64 	%fd183, %fd32, %fd2936, %fd33;
	fma.rn.f64 	%fd2937, %fd31, %fd174, 0d0000000000000000;
	ld.param.f64 	%fd2938, [%rd2053+256];
	fma.rn.f64 	%fd2939, %fd2938, %fd175, %fd2937;
	ld.param.f64 	%fd2940, [%rd2053+264];
	fma.rn.f64 	%fd2941, %fd2940, %fd176, %fd2939;
	ld.param.f64 	%fd2942, [%rd2053+272];
	fma.rn.f64 	%fd2943, %fd2942, %fd177, %fd2941;
	ld.param.f64 	%fd2944, [%rd2053+280];
	fma.rn.f64 	%fd2945, %fd2944, %fd178, %fd2943;
	ld.param.f64 	%fd2946, [%rd2053+288];
	fma.rn.f64 	%fd2947, %fd2946, %fd179, %fd2945;
	ld.param.f64 	%fd2948, [%rd2053+296];
	fma.rn.f64 	%fd2949, %fd2948, %fd180, %fd2947;
	ld.param.f64 	%fd2950, [%rd2053+304];
	fma.rn.f64 	%fd2951, %fd2950, %fd181, %fd2949;
	ld.param.f64 	%fd2952, [%rd2053+312];
	fma.rn.f64 	%fd2953, %fd2952, %fd182, %fd2951;
	ld.param.f64 	%fd2954, [%rd2053+320];
	fma.rn.f64 	%fd2955, %fd2954, %fd183, %fd2953;
	ld.param.f64 	%fd2956, [%rd2053+328];
	sub.f64 	%fd2957, %fd2955, %fd2956;
	abs.f64 	%fd2958, %fd2957;
	ld.param.f64 	%fd2959, [%rd2053+336];
	mul.f64 	%fd2960, %fd1, %fd2959;
	setp.gt.f64 	%p246, %fd2958, %fd2960;
	@%p246 bra 	$L__BB5_608;
	mov.u64 	%rd2055, %rd1119;
	ld.param.f64 	%fd2961, [%rd2055+344];
	fma.rn.f64 	%fd2962, %fd2961, %fd174, 0d0000000000000000;
	ld.param.f64 	%fd2963, [%rd2055+352];
	fma.rn.f64 	%fd2964, %fd2963, %fd175, %fd2962;
	ld.param.f64 	%fd2965, [%rd2055+360];
	fma.rn.f64 	%fd2966, %fd2965, %fd176, %fd2964;
	ld.param.f64 	%fd2967, [%rd2055+368];
	fma.rn.f64 	%fd2968, %fd2967, %fd177, %fd2966;
	ld.param.f64 	%fd2969, [%rd2055+376];
	fma.rn.f64 	%fd2970, %fd2969, %fd178, %fd2968;
	ld.param.f64 	%fd2971, [%rd2055+384];
	fma.rn.f64 	%fd2972, %fd2971, %fd179, %fd2970;
	ld.param.f64 	%fd2973, [%rd2055+392];
	fma.rn.f64 	%fd2974, %fd2973, %fd180, %fd2972;
	ld.param.f64 	%fd2975, [%rd2055+400];
	fma.rn.f64 	%fd2976, %fd2975, %fd181, %fd2974;
	ld.param.f64 	%fd2977, [%rd2055+408];
	fma.rn.f64 	%fd2978, %fd2977, %fd182, %fd2976;
	ld.param.f64 	%fd2979, [%rd2055+416];
	fma.rn.f64 	%fd2980, %fd2979, %fd183, %fd2978;
	ld.param.f64 	%fd2981, [%rd2055+424];
	sub.f64 	%fd2982, %fd2980, %fd2981;
	abs.f64 	%fd2983, %fd2982;
	ld.param.f64 	%fd2984, [%rd2055+432];
	mul.f64 	%fd2985, %fd1, %fd2984;
	setp.gt.f64 	%p247, %fd2983, %fd2985;
	@%p247 bra 	$L__BB5_608;
	mov.u64 	%rd2057, %rd1119;
	ld.param.f64 	%fd2986, [%rd2057+440];
	fma.rn.f64 	%fd2987, %fd2986, %fd174, 0d0000000000000000;
	ld.param.f64 	%fd2988, [%rd2057+448];
	fma.rn.f64 	%fd2989, %fd2988, %fd175, %fd2987;
	ld.param.f64 	%fd2990, [%rd2057+456];
	fma.rn.f64 	%fd2991, %fd2990, %fd176, %fd2989;
	fma.rn.f64 	%fd2992, %fd29, %fd177, %fd2991;
	fma.rn.f64 	%fd2993, %fd28, %fd178, %fd2992;
	ld.param.f64 	%fd2994, [%rd2057+480];
	fma.rn.f64 	%fd2995, %fd2994, %fd179, %fd2993;
	fma.rn.f64 	%fd2996, %fd27, %fd180, %fd2995;
	fma.rn.f64 	%fd2997, %fd26, %fd181, %fd2996;
	fma.rn.f64 	%fd2998, %fd25, %fd182, %fd2997;
	ld.param.f64 	%fd2999, [%rd2057+512];
	fma.rn.f64 	%fd3000, %fd2999, %fd183, %fd2998;
	ld.param.f64 	%fd3001, [%rd2057+520];
	sub.f64 	%fd3002, %fd3000, %fd3001;
	abs.f64 	%fd3003, %fd3002;
	ld.param.f64 	%fd3004, [%rd2057+528];
	mul.f64 	%fd3005, %fd1, %fd3004;
	setp.gt.f64 	%p248, %fd3003, %fd3005;
	@%p248 bra 	$L__BB5_608;
	fma.rn.f64 	%fd3006, %fd24, %fd174, 0d0000000000000000;
	mov.u64 	%rd2059, %rd1119;
	ld.param.f64 	%fd3007, [%rd2059+544];
	fma.rn.f64 	%fd3008, %fd3007, %fd175, %fd3006;
	ld.param.f64 	%fd3009, [%rd2059+552];
	fma.rn.f64 	%fd3010, %fd3009, %fd176, %fd3008;
	ld.param.f64 	%fd3011, [%rd2059+560];
	fma.rn.f64 	%fd3012, %fd3011, %fd177, %fd3010;
	ld.param.f64 	%fd3013, [%rd2059+568];
	fma.rn.f64 	%fd3014, %fd3013, %fd178, %fd3012;
	ld.param.f64 	%fd3015, [%rd2059+576];
	fma.rn.f64 	%fd3016, %fd3015, %fd179, %fd3014;
	ld.param.f64 	%fd3017, [%rd2059+584];
	fma.rn.f64 	%fd3018, %fd3017, %fd180, %fd3016;
	ld.param.f64 	%fd3019, [%rd2059+592];
	fma.rn.f64 	%fd3020, %fd3019, %fd181, %fd3018;
	ld.param.f64 	%fd3021, [%rd2059+600];
	fma.rn.f64 	%fd3022, %fd3021, %fd182, %fd3020;
	ld.param.f64 	%fd3023, [%rd2059+608];
	fma.rn.f64 	%fd3024, %fd3023, %fd183, %fd3022;
	ld.param.f64 	%fd3025, [%rd2059+616];
	sub.f64 	%fd3026, %fd3024, %fd3025;
	abs.f64 	%fd3027, %fd3026;
	ld.param.f64 	%fd3028, [%rd2059+624];
	mul.f64 	%fd3029, %fd1, %fd3028;
	setp.gt.f64 	%p249, %fd3027, %fd3029;
	@%p249 bra 	$L__BB5_608;
	mov.u64 	%rd2061, %rd1119;
	ld.param.f64 	%fd3030, [%rd2061+632];
	fma.rn.f64 	%fd3031, %fd3030, %fd174, 0d0000000000000000;
	ld.param.f64 	%fd3032, [%rd2061+640];
	fma.rn.f64 	%fd3033, %fd3032, %fd175, %fd3031;
	ld.param.f64 	%fd3034, [%rd2061+648];
	fma.rn.f64 	%fd3035, %fd3034, %fd176, %fd3033;
	ld.param.f64 	%fd3036, [%rd2061+656];
	fma.rn.f64 	%fd3037, %fd3036, %fd177, %fd3035;
	ld.param.f64 	%fd3038, [%rd2061+664];
	fma.rn.f64 	%fd3039, %fd3038, %fd178, %fd3037;
	ld.param.f64 	%fd3040, [%rd2061+672];
	fma.rn.f64 	%fd3041, %fd3040, %fd179, %fd3039;
	ld.param.f64 	%fd3042, [%rd2061+680];
	fma.rn.f64 	%fd3043, %fd3042, %fd180, %fd3041;
	ld.param.f64 	%fd3044, [%rd2061+688];
	fma.rn.f64 	%fd3045, %fd3044, %fd181, %fd3043;
	ld.param.f64 	%fd3046, [%rd2061+696];
	fma.rn.f64 	%fd3047, %fd3046, %fd182, %fd3045;
	ld.param.f64 	%fd3048, [%rd2061+704];
	fma.rn.f64 	%fd3049, %fd3048, %fd183, %fd3047;
	ld.param.f64 	%fd3050, [%rd2061+712];
	sub.f64 	%fd3051, %fd3049, %fd3050;
	abs.f64 	%fd3052, %fd3051;
	ld.param.f64 	%fd3053, [%rd2061+720];
	mul.f64 	%fd3054, %fd1, %fd3053;
	setp.gt.f64 	%p250, %fd3052, %fd3054;
	@%p250 bra 	$L__BB5_608;
	mov.u64 	%rd2063, %rd1119;
	ld.param.f64 	%fd3055, [%rd2063+728];
	fma.rn.f64 	%fd3056, %fd3055, %fd174, 0d0000000000000000;
	ld.param.f64 	%fd3057, [%rd2063+736];
	fma.rn.f64 	%fd3058, %fd3057, %fd175, %fd3056;
	ld.param.f64 	%fd3059, [%rd2063+744];
	fma.rn.f64 	%fd3060, %fd3059, %fd176, %fd3058;
	ld.param.f64 	%fd3061, [%rd2063+752];
	fma.rn.f64 	%fd3062, %fd3061, %fd177, %fd3060;
	ld.param.f64 	%fd3063, [%rd2063+760];
	fma.rn.f64 	%fd3064, %fd3063, %fd178, %fd3062;
	ld.param.f64 	%fd3065, [%rd2063+768];
	fma.rn.f64 	%fd3066, %fd3065, %fd179, %fd3064;
	ld.param.f64 	%fd3067, [%rd2063+776];
	fma.rn.f64 	%fd3068, %fd3067, %fd180, %fd3066;
	ld.param.f64 	%fd3069, [%rd2063+784];
	fma.rn.f64 	%fd3070, %fd3069, %fd181, %fd3068;
	ld.param.f64 	%fd3071, [%rd2063+792];
	fma.rn.f64 	%fd3072, %fd3071, %fd182, %fd3070;
	ld.param.f64 	%fd3073, [%rd2063+800];
	fma.rn.f64 	%fd3074, %fd3073, %fd183, %fd3072;
	ld.param.f64 	%fd3075, [%rd2063+808];
	sub.f64 	%fd3076, %fd3074, %fd3075;
	abs.f64 	%fd3077, %fd3076;
	ld.param.f64 	%fd3078, [%rd2063+816];
	mul.f64 	%fd3079, %fd1, %fd3078;
	setp.gt.f64 	%p251, %fd3077, %fd3079;
	@%p251 bra 	$L__BB5_608;
	mov.u64 	%rd2065, %rd1119;
	ld.param.f64 	%fd3080, [%rd2065+824];
	fma.rn.f64 	%fd3081, %fd3080, %fd174, 0d0000000000000000;
	ld.param.f64 	%fd3082, [%rd2065+832];
	fma.rn.f64 	%fd3083, %fd3082, %fd175, %fd3081;
	ld.param.f64 	%fd3084, [%rd2065+840];
	fma.rn.f64 	%fd3085, %fd3084, %fd176, %fd3083;
	ld.param.f64 	%fd3086, [%rd2065+848];
	fma.rn.f64 	%fd3087, %fd3086, %fd177, %fd3085;
	ld.param.f64 	%fd3088, [%rd2065+856];
	fma.rn.f64 	%fd3089, %fd3088, %fd178, %fd3087;
	ld.param.f64 	%fd3090, [%rd2065+864];
	fma.rn.f64 	%fd3091, %fd3090, %fd179, %fd3089;
	ld.param.f64 	%fd3092, [%rd2065+872];
	fma.rn.f64 	%fd3093, %fd3092, %fd180, %fd3091;
	ld.param.f64 	%fd3094, [%rd2065+880];
	fma.rn.f64 	%fd3095, %fd3094, %fd181, %fd3093;
	ld.param.f64 	%fd3096, [%rd2065+888];
	fma.rn.f64 	%fd3097, %fd3096, %fd182, %fd3095;
	ld.param.f64 	%fd3098, [%rd2065+896];
	fma.rn.f64 	%fd3099, %fd3098, %fd183, %fd3097;
	ld.param.f64 	%fd3100, [%rd2065+904];
	sub.f64 	%fd3101, %fd3099, %fd3100;
	abs.f64 	%fd3102, %fd3101;
	ld.param.f64 	%fd3103, [%rd2065+912];
	mul.f64 	%fd3104, %fd1, %fd3103;
	setp.gt.f64 	%p252, %fd3102, %fd3104;
	@%p252 bra 	$L__BB5_608;
	mov.u64 	%rd2067, %rd1119;
	ld.param.f64 	%fd3105, [%rd2067+920];
	fma.rn.f64 	%fd3106, %fd3105, %fd174, 0d0000000000000000;
	ld.param.f64 	%fd3107, [%rd2067+928];
	fma.rn.f64 	%fd3108, %fd3107, %fd175, %fd3106;
	ld.param.f64 	%fd3109, [%rd2067+936];
	fma.rn.f64 	%fd3110, %fd3109, %fd176, %fd3108;
	ld.param.f64 	%fd3111, [%rd2067+944];
	fma.rn.f64 	%fd3112, %fd3111, %fd177, %fd3110;
	ld.param.f64 	%fd3113, [%rd2067+952];
	fma.rn.f64 	%fd3114, %fd3113, %fd178, %fd3112;
	ld.param.f64 	%fd3115, [%rd2067+960];
	fma.rn.f64 	%fd3116, %fd3115, %fd179, %fd3114;
	ld.param.f64 	%fd3117, [%rd2067+968];
	fma.rn.f64 	%fd3118, %fd3117, %fd180, %fd3116;
	fma.rn.f64 	%fd3119, %fd21, %fd181, %fd3118;
	fma.rn.f64 	%fd3120, %fd20, %fd182, %fd3119;
	fma.rn.f64 	%fd3121, %fd19, %fd183, %fd3120;
	sub.f64 	%fd3122, %fd3121, %fd18;
	abs.f64 	%fd3123, %fd3122;
	ld.param.f64 	%fd3124, [%rd2067+1008];
	mul.f64 	%fd3125, %fd1, %fd3124;
	setp.gt.f64 	%p253, %fd3123, %fd3125;
	@%p253 bra 	$L__BB5_608;
	fma.rn.f64 	%fd3126, %fd17, %fd174, 0d0000000000000000;
	fma.rn.f64 	%fd3127, %fd16, %fd175, %fd3126;
	fma.rn.f64 	%fd3128, %fd15, %fd176, %fd3127;
	mov.u64 	%rd2069, %rd1119;
	ld.param.f64 	%fd3129, [%rd2069+1040];
	fma.rn.f64 	%fd3130, %fd3129, %fd177, %fd3128;
	fma.rn.f64 	%fd3131, %fd14, %fd178, %fd3130;
	fma.rn.f64 	%fd3132, %fd13, %fd179, %fd3131;
	fma.rn.f64 	%fd3133, %fd12, %fd180, %fd3132;
	fma.rn.f64 	%fd3134, %fd11, %fd181, %fd3133;
	ld.param.f64 	%fd3135, [%rd2069+1080];
	fma.rn.f64 	%fd3136, %fd3135, %fd182, %fd3134;
	fma.rn.f64 	%fd3137, %fd10, %fd183, %fd3136;
	sub.f64 	%fd3138, %fd3137, %fd9;
	abs.f64 	%fd3139, %fd3138;
	ld.param.f64 	%fd3140, [%rd2069+1104];
	mul.f64 	%fd3141, %fd1, %fd3140;
	setp.gt.f64 	%p254, %fd3139, %fd3141;
	@%p254 bra 	$L__BB5_608;
	fma.rn.f64 	%fd3142, %fd8, %fd174, 0d0000000000000000;
	fma.rn.f64 	%fd3143, %fd7, %fd175, %fd3142;
	mov.u64 	%rd2071, %rd1119;
	ld.param.f64 	%fd3144, [%rd2071+1128];
	fma.rn.f64 	%fd3145, %fd3144, %fd176, %fd3143;
	fma.rn.f64 	%fd3146, %fd129, %fd177, %fd3145;
	fma.rn.f64 	%fd3147, %fd130, %fd178, %fd3146;
	ld.param.f64 	%fd3148, [%rd2071+1152];
	fma.rn.f64 	%fd3149, %fd3148, %fd179, %fd3147;
	ld.param.f64 	%fd3150, [%rd2071+1160];
	fma.rn.f64 	%fd3151, %fd3150, %fd180, %fd3149;
	ld.param.f64 	%fd3152, [%rd2071+1168];
	fma.rn.f64 	%fd3153, %fd3152, %fd181, %fd3151;
	ld.param.f64 	%fd3154, [%rd2071+1176];
	fma.rn.f64 	%fd3155, %fd3154, %fd182, %fd3153;
	ld.param.f64 	%fd3156, [%rd2071+1184];
	fma.rn.f64 	%fd3157, %fd3156, %fd183, %fd3155;
	sub.f64 	%fd3158, %fd3157, %fd2;
	abs.f64 	%fd3159, %fd3158;
	ld.param.f64 	%fd3160, [%rd2071+1200];
	mul.f64 	%fd3161, %fd1, %fd3160;
	setp.gt.f64 	%p255, %fd3159, %fd3161;
	@%p255 bra 	$L__BB5_608;
	mov.b64 	%rd2857, 1;
$L__BB5_608:
	mov.u64 	%rd2074, %rd1119;
	ld.param.u64 	%rd2075, [%rd2074];
	add.s64 	%rd2077, %rd2075, %rd1125;
	add.s64 	%rd2078, %rd2077, %rd2898;
	add.s64 	%rd920, %rd2078, 2560;
	ld.param.u64 	%rd2079, [%rd2074+1256];
	setp.ge.u64 	%p256, %rd920, %rd2079;
	mov.b64 	%rd2877, 0;
	@%p256 bra 	$L__BB5_650;
	mov.u64 	%rd2080, %rd1119;
	ld.param.s32 	%rd2081, [%rd2080+1252];
	or.b64  	%rd2082, %rd920, %rd2081;
	and.b64  	%rd2083, %rd2082, -4294967296;
	setp.ne.s64 	%p257, %rd2083, 0;
	@%p257 bra 	$L__BB5_611;
	mov.u64 	%rd2087, %rd1119;
	ld.param.u32 	%r778, [%rd2087+1252];
	cvt.u32.u64 	%r779, %rd920;
	div.u32 	%r780, %r779, %r778;
	mul.lo.s32 	%r781, %r780, %r778;
	sub.s32 	%r782, %r779, %r781;
	cvt.u64.u32 	%rd2858, %r780;
	cvt.u64.u32 	%rd2859, %r782;
	bra.uni 	$L__BB5_612;
$L__BB5_611:
	mov.u64 	%rd2084, %rd1119;
	ld.param.s32 	%rd2085, [%rd2084+1252];
	div.u64 	%rd2858, %rd920, %rd2085;
	mul.lo.s64 	%rd2086, %rd2858, %rd2085;
	sub.s64 	%rd2859, %rd920, %rd2086;
$L__BB5_612:
	cvt.u32.u64 	%r133, %rd2859;
	or.b64  	%rd2088, %rd2858, %rd4;
	and.b64  	%rd2089, %rd2088, -4294967296;
	setp.ne.s64 	%p258, %rd2089, 0;
	@%p258 bra 	$L__BB5_614;
	cvt.u32.u64 	%r784, %rd2858;
	div.u32 	%r785, %r784, %r533;
	mul.lo.s32 	%r786, %r785, %r533;
	sub.s32 	%r787, %r784, %r786;
	cvt.u64.u32 	%rd2860, %r785;
	cvt.u64.u32 	%rd2861, %r787;
	bra.uni 	$L__BB5_615;
$L__BB5_614:
	div.u64 	%rd2860, %rd2858, %rd4;
	mul.lo.s64 	%rd2090, %rd2860, %rd4;
	sub.s64 	%rd2861, %rd2858, %rd2090;
$L__BB5_615:
	cvt.u32.u64 	%r134, %rd2861;
	mov.u64 	%rd2091, %rd1119;
	ld.param.s32 	%rd2092, [%rd2091+1244];
	or.b64  	%rd2093, %rd2860, %rd2092;
	and.b64  	%rd2094, %rd2093, -4294967296;
	setp.ne.s64 	%p259, %rd2094, 0;
	@%p259 bra 	$L__BB5_617;
	mov.u64 	%rd2098, %rd1119;
	ld.param.u32 	%r788, [%rd2098+1244];
	cvt.u32.u64 	%r789, %rd2860;
	div.u32 	%r790, %r789, %r788;
	mul.lo.s32 	%r791, %r790, %r788;
	sub.s32 	%r792, %r789, %r791;
	cvt.u64.u32 	%rd2862, %r790;
	cvt.u64.u32 	%rd2863, %r792;
	bra.uni 	$L__BB5_618;
$L__BB5_617:
	mov.u64 	%rd2095, %rd1119;
	ld.param.s32 	%rd2096, [%rd2095+1244];
	div.u64 	%rd2862, %rd2860, %rd2096;
	mul.lo.s64 	%rd2097, %rd2862, %rd2096;
	sub.s64 	%rd2863, %rd2860, %rd2097;
$L__BB5_618:
	cvt.u32.u64 	%r135, %rd2863;
	or.b64  	%rd2099, %rd2862, %rd6;
	and.b64  	%rd2100, %rd2099, -4294967296;
	setp.ne.s64 	%p260, %rd2100, 0;
	@%p260 bra 	$L__BB5_620;
	cvt.u32.u64 	%r793, %rd6;
	cvt.u32.u64 	%r794, %rd2862;
	div.u32 	%r795, %r794, %r793;
	mul.lo.s32 	%r796, %r795, %r793;
	sub.s32 	%r797, %r794, %r796;
	cvt.u64.u32 	%rd2864, %r795;
	cvt.u64.u32 	%rd2865, %r797;
	bra.uni 	$L__BB5_621;
$L__BB5_620:
	div.u64 	%rd2864, %rd2862, %rd6;
	mul.lo.s64 	%rd2101, %rd2864, %rd6;
	sub.s64 	%rd2865, %rd2862, %rd2101;
$L__BB5_621:
	cvt.u32.u64 	%r136, %rd2865;
	mov.u64 	%rd2102, %rd1119;
	ld.param.s32 	%rd2103, [%rd2102+1236];
	or.b64  	%rd2104, %rd2864, %rd2103;
	and.b64  	%rd2105, %rd2104, -4294967296;
	setp.ne.s64 	%p261, %rd2105, 0;
	@%p261 bra 	$L__BB5_623;
	mov.u64 	%rd2109, %rd1119;
	ld.param.u32 	%r798, [%rd2109+1236];
	cvt.u32.u64 	%r799, %rd2864;
	div.u32 	%r800, %r799, %r798;
	mul.lo.s32 	%r801, %r800, %r798;
	sub.s32 	%r802, %r799, %r801;
	cvt.u64.u32 	%rd2866, %r800;
	cvt.u64.u32 	%rd2867, %r802;
	bra.uni 	$L__BB5_624;
$L__BB5_623:
	mov.u64 	%rd2106, %rd1119;
	ld.param.s32 	%rd2107, [%rd2106+1236];
	div.u64 	%rd2866, %rd2864, %rd2107;
	mul.lo.s64 	%rd2108, %rd2866, %rd2107;
	sub.s64 	%rd2867, %rd2864, %rd2108;
$L__BB5_624:
	cvt.u32.u64 	%r137, %rd2867;
	or.b64  	%rd2110, %rd2866, %rd8;
	and.b64  	%rd2111, %rd2110, -4294967296;
	setp.ne.s64 	%p262, %rd2111, 0;
	@%p262 bra 	$L__BB5_626;
	cvt.u32.u64 	%r803, %rd8;
	cvt.u32.u64 	%r804, %rd2866;
	div.u32 	%r805, %r804, %r803;
	mul.lo.s32 	%r806, %r805, %r803;
	sub.s32 	%r807, %r804, %r806;
	cvt.u64.u32 	%rd2868, %r805;
	cvt.u64.u32 	%rd2869, %r807;
	bra.uni 	$L__BB5_627;
$L__BB5_626:
	div.u64 	%rd2868, %rd2866, %rd8;
	mul.lo.s64 	%rd2112, %rd2868, %rd8;
	sub.s64 	%rd2869, %rd2866, %rd2112;
$L__BB5_627:
	cvt.u32.u64 	%r138, %rd2869;
	mov.u64 	%rd2113, %rd1119;
	ld.param.s32 	%rd2114, [%rd2113+1228];
	or.b64  	%rd2115, %rd2868, %rd2114;
	and.b64  	%rd2116, %rd2115, -4294967296;
	setp.ne.s64 	%p263, %rd2116, 0;
	@%p263 bra 	$L__BB5_629;
	mov.u64 	%rd2120, %rd1119;
	ld.param.u32 	%r808, [%rd2120+1228];
	cvt.u32.u64 	%r809, %rd2868;
	div.u32 	%r810, %r809, %r808;
	mul.lo.s32 	%r811, %r810, %r808;
	sub.s32 	%r812, %r809, %r811;
	cvt.u64.u32 	%rd2870, %r810;
	cvt.u64.u32 	%rd2871, %r812;
	bra.uni 	$L__BB5_630;
$L__BB5_629:
	mov.u64 	%rd2117, %rd1119;
	ld.param.s32 	%rd2118, [%rd2117+1228];
	div.u64 	%rd2870, %rd2868, %rd2118;
	mul.lo.s64 	%rd2119, %rd2870, %rd2118;
	sub.s64 	%rd2871, %rd2868, %rd2119;
$L__BB5_630:
	cvt.u32.u64 	%r139, %rd2871;
	or.b64  	%rd2121, %rd2870, %rd10;
	and.b64  	%rd2122, %rd2121, -4294967296;
	setp.ne.s64 	%p264, %rd2122, 0;
	@%p264 bra 	$L__BB5_632;
	cvt.u32.u64 	%r813, %rd10;
	cvt.u32.u64 	%r814, %rd2870;
	div.u32 	%r815, %r814, %r813;
	mul.lo.s32 	%r816, %r815, %r813;
	sub.s32 	%r817, %r814, %r816;
	cvt.u64.u32 	%rd2872, %r815;
	cvt.u64.u32 	%rd2873, %r817;
	bra.uni 	$L__BB5_633;
$L__BB5_632:
	div.u64 	%rd2872, %rd2870, %rd10;
	mul.lo.s64 	%rd2123, %rd2872, %rd10;
	sub.s64 	%rd2873, %rd2870, %rd2123;
$L__BB5_633:
	cvt.u32.u64 	%r140, %rd2873;
	mov.u64 	%rd2124, %rd1119;
	ld.param.s32 	%rd2125, [%rd2124+1220];
	or.b64  	%rd2126, %rd2872, %rd2125;
	and.b64  	%rd2127, %rd2126, -4294967296;
	setp.ne.s64 	%p265, %rd2127, 0;
	@%p265 bra 	$L__BB5_635;
	mov.u64 	%rd2131, %rd1119;
	ld.param.u32 	%r818, [%rd2131+1220];
	cvt.u32.u64 	%r819, %rd2872;
	div.u32 	%r820, %r819, %r818;
	mul.lo.s32 	%r821, %r820, %r818;
	sub.s32 	%r822, %r819, %r821;
	cvt.u64.u32 	%rd2874, %r820;
	cvt.u64.u32 	%rd2875, %r822;
	bra.uni 	$L__BB5_636;
$L__BB5_635:
	mov.u64 	%rd2128, %rd1119;
	ld.param.s32 	%rd2129, [%rd2128+1220];
	div.u64 	%rd2874, %rd2872, %rd2129;
	mul.lo.s64 	%rd2130, %rd2874, %rd2129;
	sub.s64 	%rd2875, %rd2872, %rd2130;
$L__BB5_636:
	cvt.u32.u64 	%r141, %rd2875;
	or.b64  	%rd2132, %rd2874, %rd12;
	and.b64  	%rd2133, %rd2132, -4294967296;
	setp.ne.s64 	%p266, %rd2133, 0;
	@%p266 bra 	$L__BB5_638;
	cvt.u32.u64 	%r823, %rd12;
	cvt.u32.u64 	%r824, %rd2874;
	rem.u32 	%r825, %r824, %r823;
	cvt.u64.u32 	%rd2876, %r825;
	bra.uni 	$L__BB5_639;
$L__BB5_638:
	rem.u64 	%rd2876, %rd2874, %rd12;
$L__BB5_639:
	cvt.u32.u64 	%r826, %rd2876;
	cvt.rn.f64.s32 	%fd3162, %r826;
	fma.rn.f64 	%fd184, %fd37, %fd3162, %fd38;
	cvt.rn.f64.s32 	%fd3163, %r141;
	mov.u64 	%rd2135, %rd1119;
	ld.param.f64 	%fd3164, [%rd2135+32];
	fma.rn.f64 	%fd185, %fd36, %fd3163, %fd3164;
	cvt.rn.f64.s32 	%fd3165, %r140;
	ld.param.f64 	%fd3166, [%rd2135+72];
	ld.param.f64 	%fd3167, [%rd2135+56];
	fma.rn.f64 	%fd186, %fd3166, %fd3165, %fd3167;
	cvt.rn.f64.s32 	%fd3168, %r139;
	ld.param.f64 	%fd3169, [%rd2135+96];
	ld.param.f64 	%fd3170, [%rd2135+80];
	fma.rn.f64 	%fd187, %fd3169, %fd3168, %fd3170;
	cvt.rn.f64.s32 	%fd3171, %r138;
	ld.param.f64 	%fd3172, [%rd2135+120];
	ld.param.f64 	%fd3173, [%rd2135+104];
	fma.rn.f64 	%fd188, %fd3172, %fd3171, %fd3173;
	cvt.rn.f64.s32 	%fd3174, %r137;
	ld.param.f64 	%fd3175, [%rd2135+144];
	ld.param.f64 	%fd3176, [%rd2135+128];
	fma.rn.f64 	%fd189, %fd3175, %fd3174, %fd3176;
	cvt.rn.f64.s32 	%fd3177, %r136;
	ld.param.f64 	%fd3178, [%rd2135+168];
	ld.param.f64 	%fd3179, [%rd2135+152];
	fma.rn.f64 	%fd190, %fd3178, %fd3177, %fd3179;
	cvt.rn.f64.s32 	%fd3180, %r135;
	ld.param.f64 	%fd3181, [%rd2135+192];
	ld.param.f64 	%fd3182, [%rd2135+176];
	fma.rn.f64 	%fd191, %fd3181, %fd3180, %fd3182;
	cvt.rn.f64.s32 	%fd3183, %r134;
	fma.rn.f64 	%fd192, %fd34, %fd3183, %fd35;
	cvt.rn.f64.s32 	%fd3184, %r133;
	fma.rn.f64 	%fd193, %fd32, %fd3184, %fd33;
	fma.rn.f64 	%fd3185, %fd31, %fd184, 0d0000000000000000;
	ld.param.f64 	%fd3186, [%rd2135+256];
	fma.rn.f64 	%fd3187, %fd3186, %fd185, %fd3185;
	ld.param.f64 	%fd3188, [%rd2135+264];
	fma.rn.f64 	%fd3189, %fd3188, %fd186, %fd3187;
	ld.param.f64 	%fd3190, [%rd2135+272];
	fma.rn.f64 	%fd3191, %fd3190, %fd187, %fd3189;
	ld.param.f64 	%fd3192, [%rd2135+280];
	fma.rn.f64 	%fd3193, %fd3192, %fd188, %fd3191;
	ld.param.f64 	%fd3194, [%rd2135+288];
	fma.rn.f64 	%fd3195, %fd3194, %fd189, %fd3193;
	ld.param.f64 	%fd3196, [%rd2135+296];
	fma.rn.f64 	%fd3197, %fd3196, %fd190, %fd3195;
	ld.param.f64 	%fd3198, [%rd2135+304];
	fma.rn.f64 	%fd3199, %fd3198, %fd191, %fd3197;
	ld.param.f64 	%fd3200, [%rd2135+312];
	fma.rn.f64 	%fd3201, %fd3200, %fd192, %fd3199;
	ld.param.f64 	%fd3202, [%rd2135+320];
	fma.rn.f64 	%fd3203, %fd3202, %fd193, %fd3201;
	ld.param.f64 	%fd3204, [%rd2135+328];
	sub.f64 	%fd3205, %fd3203, %fd3204;
	abs.f64 	%fd3206, %fd3205;
	ld.param.f64 	%fd3207, [%rd2135+336];
	mul.f64 	%fd3208, %fd1, %fd3207;
	setp.gt.f64 	%p267, %fd3206, %fd3208;
	@%p267 bra 	$L__BB5_650;
	mov.u64 	%rd2137, %rd1119;
	ld.param.f64 	%fd3209, [%rd2137+344];
	fma.rn.f64 	%fd3210, %fd3209, %fd184, 0d0000000000000000;
	ld.param.f64 	%fd3211, [%rd2137+352];
	fma.rn.f64 	%fd3212, %fd3211, %fd185, %fd3210;
	ld.param.f64 	%fd3213, [%rd2137+360];
	fma.rn.f64 	%fd3214, %fd3213, %fd186, %fd3212;
	ld.param.f64 	%fd3215, [%rd2137+368];
	fma.rn.f64 	%fd3216, %fd3215, %fd187, %fd3214;
	ld.param.f64 	%fd3217, [%rd2137+376];
	fma.rn.f64 	%fd3218, %fd3217, %fd188, %fd3216;
	ld.param.f64 	%fd3219, [%rd2137+384];
	fma.rn.f64 	%fd3220, %fd3219, %fd189, %fd3218;
	ld.param.f64 	%fd3221, [%rd2137+392];
	fma.rn.f64 	%fd3222, %fd3221, %fd190, %fd3220;
	ld.param.f64 	%fd3223, [%rd2137+400];
	fma.rn.f64 	%fd3224, %fd3223, %fd191, %fd3222;
	ld.param.f64 	%fd3225, [%rd2137+408];
	fma.rn.f64 	%fd3226, %fd3225, %fd192, %fd3224;
	ld.param.f64 	%fd3227, [%rd2137+416];
	fma.rn.f64 	%fd3228, %fd3227, %fd193, %fd3226;
	ld.param.f64 	%fd3229, [%rd2137+424];
	sub.f64 	%fd3230, %fd3228, %fd3229;
	abs.f64 	%fd3231, %fd3230;
	ld.param.f64 	%fd3232, [%rd2137+432];
	mul.f64 	%fd3233, %fd1, %fd3232;
	setp.gt.f64 	%p268, %fd3231, %fd3233;
	@%p268 bra 	$L__BB5_650;
	mov.u64 	%rd2139, %rd1119;
	ld.param.f64 	%fd3234, [%rd2139+440];
	fma.rn.f64 	%fd3235, %fd3234, %fd184, 0d0000000000000000;
	ld.param.f64 	%fd3236, [%rd2139+448];
	fma.rn.f64 	%fd3237, %fd3236, %fd185, %fd3235;
	ld.param.f64 	%fd3238, [%rd2139+456];
	fma.rn.f64 	%fd3239, %fd3238, %fd186, %fd3237;
	fma.rn.f64 	%fd3240, %fd29, %fd187, %fd3239;
	fma.rn.f64 	%fd3241, %fd28, %fd188, %fd3240;
	ld.param.f64 	%fd3242, [%rd2139+480];
	fma.rn.f64 	%fd3243, %fd3242, %fd189, %fd3241;
	fma.rn.f64 	%fd3244, %fd27, %fd190, %fd3243;
	fma.rn.f64 	%fd3245, %fd26, %fd191, %fd3244;
	fma.rn.f64 	%fd3246, %fd25, %fd192, %fd3245;
	ld.param.f64 	%fd3247, [%rd2139+512];
	fma.rn.f64 	%fd3248, %fd3247, %fd193, %fd3246;
	ld.param.f64 	%fd3249, [%rd2139+520];
	sub.f64 	%fd3250, %fd3248, %fd3249;
	abs.f64 	%fd3251, %fd3250;
	ld.param.f64 	%fd3252, [%rd2139+528];
	mul.f64 	%fd3253, %fd1, %fd3252;
	setp.gt.f64 	%p269, %fd3251, %fd3253;
	@%p269 bra 	$L__BB5_650;
	fma.rn.f64 	%fd3254, %fd24, %fd184, 0d0000000000000000;
	mov.u64 	%rd2141, %rd1119;
	ld.param.f64 	%fd3255, [%rd2141+544];
	fma.rn.f64 	%fd3256, %fd3255, %fd185, %fd3254;
	ld.param.f64 	%fd3257, [%rd2141+552];
	fma.rn.f64 	%fd3258, %fd3257, %fd186, %fd3256;
	ld.param.f64 	%fd3259, [%rd2141+560];
	fma.rn.f64 	%fd3260, %fd3259, %fd187, %fd3258;
	ld.param.f64 	%fd3261, [%rd2141+568];
	fma.rn.f64 	%fd3262, %fd3261, %fd188, %fd3260;
	ld.param.f64 	%fd3263, [%rd2141+576];
	fma.rn.f64 	%fd3264, %fd3263, %fd189, %fd3262;
	ld.param.f64 	%fd3265, [%rd2141+584];
	fma.rn.f64 	%fd3266, %fd3265, %fd190, %fd3264;
	ld.param.f64 	%fd3267, [%rd2141+592];
	fma.rn.f64 	%fd3268, %fd3267, %fd191, %fd3266;
	ld.param.f64 	%fd3269, [%rd2141+600];
	fma.rn.f64 	%fd3270, %fd3269, %fd192, %fd3268;
	ld.param.f64 	%fd3271, [%rd2141+608];
	fma.rn.f64 	%fd3272, %fd3271, %fd193, %fd3270;
	ld.param.f64 	%fd3273, [%rd2141+616];
	sub.f64 	%fd3274, %fd3272, %fd3273;
	abs.f64 	%fd3275, %fd3274;
	ld.param.f64 	%fd3276, [%rd2141+624];
	mul.f64 	%fd3277, %fd1, %fd3276;
	setp.gt.f64 	%p270, %fd3275, %fd3277;
	@%p270 bra 	$L__BB5_650;
	mov.u64 	%rd2143, %rd1119;
	ld.param.f64 	%fd3278, [%rd2143+632];
	fma.rn.f64 	%fd3279, %fd3278, %fd184, 0d0000000000000000;
	ld.param.f64 	%fd3280, [%rd2143+640];
	fma.rn.f64 	%fd3281, %fd3280, %fd185, %fd3279;
	ld.param.f64 	%fd3282, [%rd2143+648];
	fma.rn.f64 	%fd3283, %fd3282, %fd186, %fd3281;
	ld.param.f64 	%fd3284, [%rd2143+656];
	fma.rn.f64 	%fd3285, %fd3284, %fd187, %fd3283;
	ld.param.f64 	%fd3286, [%rd2143+664];
	fma.rn.f64 	%fd3287, %fd3286, %fd188, %fd3285;
	ld.param.f64 	%fd3288, [%rd2143+672];
	fma.rn.f64 	%fd3289, %fd3288, %fd189, %fd3287;
	ld.param.f64 	%fd3290, [%rd2143+680];
	fma.rn.f64 	%fd3291, %fd3290, %fd190, %fd3289;
	ld.param.f64 	%fd3292, [%rd2143+688];
	fma.rn.f64 	%fd3293, %fd3292, %fd191, %fd3291;
	ld.param.f64 	%fd3294, [%rd2143+696];
	fma.rn.f64 	%fd3295, %fd3294, %fd192, %fd3293;
	ld.param.f64 	%fd3296, [%rd2143+704];
	fma.rn.f64 	%fd3297, %fd3296, %fd193, %fd3295;
	ld.param.f64 	%fd3298, [%rd2143+712];
	sub.f64 	%fd3299, %fd3297, %fd3298;
	abs.f64 	%fd3300, %fd3299;
	ld.param.f64 	%fd3301, [%rd2143+720];
	mul.f64 	%fd3302, %fd1, %fd3301;
	setp.gt.f64 	%p271, %fd3300, %fd3302;
	@%p271 bra 	$L__BB5_650;
	mov.u64 	%rd2145, %rd1119;
	ld.param.f64 	%fd3303, [%rd2145+728];
	fma.rn.f64 	%fd3304, %fd3303, %fd184, 0d0000000000000000;
	ld.param.f64 	%fd3305, [%rd2145+736];
	fma.rn.f64 	%fd3306, %fd3305, %fd185, %fd3304;
	ld.param.f64 	%fd3307, [%rd2145+744];
	fma.rn.f64 	%fd3308, %fd3307, %fd186, %fd3306;
	ld.param.f64 	%fd3309, [%rd2145+752];
	fma.rn.f64 	%fd3310, %fd3309, %fd187, %fd3308;
	ld.param.f64 	%fd3311, [%rd2145+760];
	fma.rn.f64 	%fd3312, %fd3311, %fd188, %fd3310;
	ld.param.f64 	%fd3313, [%rd2145+768];
	fma.rn.f64 	%fd3314, %fd3313, %fd189, %fd3312;
	ld.param.f64 	%fd3315, [%rd2145+776];
	fma.rn.f64 	%fd3316, %fd3315, %fd190, %fd3314;
	ld.param.f64 	%fd3317, [%rd2145+784];
	fma.rn.f64 	%fd3318, %fd3317, %fd191, %fd3316;
	ld.param.f64 	%fd3319, [%rd2145+792];
	fma.rn.f64 	%fd3320, %fd3319, %fd192, %fd3318;
	ld.param.f64 	%fd3321, [%rd2145+800];
	fma.rn.f64 	%fd3322, %fd3321, %fd193, %fd3320;
	ld.param.f64 	%fd3323, [%rd2145+808];
	sub.f64 	%fd3324, %fd3322, %fd3323;
	abs.f64 	%fd3325, %fd3324;
	ld.param.f64 	%fd3326, [%rd2145+816];
	mul.f64 	%fd3327, %fd1, %fd3326;
	setp.gt.f64 	%p272, %fd3325, %fd3327;
	@%p272 bra 	$L__BB5_650;
	mov.u64 	%rd2147, %rd1119;
	ld.param.f64 	%fd3328, [%rd2147+824];
	fma.rn.f64 	%fd3329, %fd3328, %fd184, 0d0000000000000000;
	ld.param.f64 	%fd3330, [%rd2147+832];
	fma.rn.f64 	%fd3331, %fd3330, %fd185, %fd3329;
	ld.param.f64 	%fd3332, [%rd2147+840];
	fma.rn.f64 	%fd3333, %fd3332, %fd186, %fd3331;
	ld.param.f64 	%fd3334, [%rd2147+848];
	fma.rn.f64 	%fd3335, %fd3334, %fd187, %fd3333;
	ld.param.f64 	%fd3336, [%rd2147+856];
	fma.rn.f64 	%fd3337, %fd3336, %fd188, %fd3335;
	ld.param.f64 	%fd3338, [%rd2147+864];
	fma.rn.f64 	%fd3339, %fd3338, %fd189, %fd3337;
	ld.param.f64 	%fd3340, [%rd2147+872];
	fma.rn.f64 	%fd3341, %fd3340, %fd190, %fd3339;
	ld.param.f64 	%fd3342, [%rd2147+880];
	fma.rn.f64 	%fd3343, %fd3342, %fd191, %fd3341;
	ld.param.f64 	%fd3344, [%rd2147+888];
	fma.rn.f64 	%fd3345, %fd3344, %fd192, %fd3343;
	ld.param.f64 	%fd3346, [%rd2147+896];
	fma.rn.f64 	%fd3347, %fd3346, %fd193, %fd3345;
	ld.param.f64 	%fd3348, [%rd2147+904];
	sub.f64 	%fd3349, %fd3347, %fd3348;
	abs.f64 	%fd3350, %fd3349;
	ld.param.f64 	%fd3351, [%rd2147+912];
	mul.f64 	%fd3352, %fd1, %fd3351;
	setp.gt.f64 	%p273, %fd3350, %fd3352;
	@%p273 bra 	$L__BB5_650;
	mov.u64 	%rd2149, %rd1119;
	ld.param.f64 	%fd3353, [%rd2149+920];
	fma.rn.f64 	%fd3354, %fd3353, %fd184, 0d0000000000000000;
	ld.param.f64 	%fd3355, [%rd2149+928];
	fma.rn.f64 	%fd3356, %fd3355, %fd185, %fd3354;
	ld.param.f64 	%fd3357, [%rd2149+936];
	fma.rn.f64 	%fd3358, %fd3357, %fd186, %fd3356;
	ld.param.f64 	%fd3359, [%rd2149+944];
	fma.rn.f64 	%fd3360, %fd3359, %fd187, %fd3358;
	ld.param.f64 	%fd3361, [%rd2149+952];
	fma.rn.f64 	%fd3362, %fd3361, %fd188, %fd3360;
	ld.param.f64 	%fd3363, [%rd2149+960];
	fma.rn.f64 	%fd3364, %fd3363, %fd189, %fd3362;
	ld.param.f64 	%fd3365, [%rd2149+968];
	fma.rn.f64 	%fd3366, %fd3365, %fd190, %fd3364;
	fma.rn.f64 	%fd3367, %fd21, %fd191, %fd3366;
	fma.rn.f64 	%fd3368, %fd20, %fd192, %fd3367;
	fma.rn.f64 	%fd3369, %fd19, %fd193, %fd3368;
	sub.f64 	%fd3370, %fd3369, %fd18;
	abs.f64 	%fd3371, %fd3370;
	ld.param.f64 	%fd3372, [%rd2149+1008];
	mul.f64 	%fd3373, %fd1, %fd3372;
	setp.gt.f64 	%p274, %fd3371, %fd3373;
	@%p274 bra 	$L__BB5_650;
	fma.rn.f64 	%fd3374, %fd17, %fd184, 0d0000000000000000;
	fma.rn.f64 	%fd3375, %fd16, %fd185, %fd3374;
	fma.rn.f64 	%fd3376, %fd15, %fd186, %fd3375;
	mov.u64 	%rd2151, %rd1119;
	ld.param.f64 	%fd3377, [%rd2151+1040];
	fma.rn.f64 	%fd3378, %fd3377, %fd187, %fd3376;
	fma.rn.f64 	%fd3379, %fd14, %fd188, %fd3378;
	fma.rn.f64 	%fd3380, %fd13, %fd189, %fd3379;
	fma.rn.f64 	%fd3381, %fd12, %fd190, %fd3380;
	fma.rn.f64 	%fd3382, %fd11, %fd191, %fd3381;
	ld.param.f64 	%fd3383, [%rd2151+1080];
	fma.rn.f64 	%fd3384, %fd3383, %fd192, %fd3382;
	fma.rn.f64 	%fd3385, %fd10, %fd193, %fd3384;
	sub.f64 	%fd3386, %fd3385, %fd9;
	abs.f64 	%fd3387, %fd3386;
	ld.param.f64 	%fd3388, [%rd2151+1104];
	mul.f64 	%fd3389, %fd1, %fd3388;
	setp.gt.f64 	%p275, %fd3387, %fd3389;
	@%p275 bra 	$L__BB5_650;
	fma.rn.f64 	%fd3390, %fd8, %fd184, 0d0000000000000000;
	fma.rn.f64 	%fd3391, %fd7, %fd185, %fd3390;
	mov.u64 	%rd2153, %rd1119;
	ld.param.f64 	%fd3392, [%rd2153+1128];
	fma.rn.f64 	%fd3393, %fd3392, %fd186, %fd3391;
	fma.rn.f64 	%fd3394, %fd129, %fd187, %fd3393;
	ld.param.f64 	%fd3395, [%rd2153+1144];
	fma.rn.f64 	%fd3396, %fd3395, %fd188, %fd3394;
	ld.param.f64 	%fd3397, [%rd2153+1152];
	fma.rn.f64 	%fd3398, %fd3397, %fd189, %fd3396;
	ld.param.f64 	%fd3399, [%rd2153+1160];
	fma.rn.f64 	%fd3400, %fd3399, %fd190, %fd3398;
	ld.param.f64 	%fd3401, [%rd2153+1168];
	fma.rn.f64 	%fd3402, %fd3401, %fd191, %fd3400;
	ld.param.f64 	%fd3403, [%rd2153+1176];
	fma.rn.f64 	%fd3404, %fd3403, %fd192, %fd3402;
	ld.param.f64 	%fd3405, [%rd2153+1184];
	fma.rn.f64 	%fd3406, %fd3405, %fd193, %fd3404;
	sub.f64 	%fd3407, %fd3406, %fd2;
	abs.f64 	%fd3408, %fd3407;
	ld.param.f64 	%fd3409, [%rd2153+1200];
	mul.f64 	%fd3410, %fd1, %fd3409;
	setp.gt.f64 	%p276, %fd3408, %fd3410;
	@%p276 bra 	$L__BB5_650;
	mov.b64 	%rd2877, 1;
$L__BB5_650:
	mov.u64 	%rd2156, %rd1119;
	ld.param.u64 	%rd2157, [%rd2156];
	add.s64 	%rd2159, %rd2157, %rd1125;
	add.s64 	%rd2160, %rd2159, %rd2898;
	add.s64 	%rd979, %rd2160, 3072;
	ld.param.u64 	%rd2161, [%rd2156+1256];
	setp.ge.u64 	%p277, %rd979, %rd2161;
	mov.b64 	%rd2897, 0;
	@%p277 bra 	$L__BB5_692;
	mov.u64 	%rd2162, %rd1119;
	ld.param.s32 	%rd2163, [%rd2162+1252];
	or.b64  	%rd2164, %rd979, %rd2163;
	and.b64  	%rd2165, %rd2164, -4294967296;
	setp.ne.s64 	%p278, %rd2165, 0;
	@%p278 bra 	$L__BB5_653;
	mov.u64 	%rd2169, %rd1119;
	ld.param.u32 	%r828, [%rd2169+1252];
	cvt.u32.u64 	%r829, %rd979;
	div.u32 	%r830, %r829, %r828;
	mul.lo.s32 	%r831, %r830, %r828;
	sub.s32 	%r832, %r829, %r831;
	cvt.u64.u32 	%rd2878, %r830;
	cvt.u64.u32 	%rd2879, %r832;
	bra.uni 	$L__BB5_654;
$L__BB5_653:
	mov.u64 	%rd2166, %rd1119;
	ld.param.s32 	%rd2167, [%rd2166+1252];
	div.u64 	%rd2878, %rd979, %rd2167;
	mul.lo.s64 	%rd2168, %rd2878, %rd2167;
	sub.s64 	%rd2879, %rd979, %rd2168;
$L__BB5_654:
	cvt.u32.u64 	%r142, %rd2879;
	or.b64  	%rd2170, %rd2878, %rd4;
	and.b64  	%rd2171, %rd2170, -4294967296;
	setp.ne.s64 	%p279, %rd2171, 0;
	@%p279 bra 	$L__BB5_656;
	cvt.u32.u64 	%r834, %rd2878;
	div.u32 	%r835, %r834, %r533;
	mul.lo.s32 	%r836, %r835, %r533;
	sub.s32 	%r837, %r834, %r836;
	cvt.u64.u32 	%rd2880, %r835;
	cvt.u64.u32 	%rd2881, %r837;
	bra.uni 	$L__BB5_657;
$L__BB5_656:
	div.u64 	%rd2880, %rd2878, %rd4;
	mul.lo.s64 	%rd2172, %rd2880, %rd4;
	sub.s64 	%rd2881, %rd2878, %rd2172;
$L__BB5_657:
	cvt.u32.u64 	%r143, %rd2881;
	mov.u64 	%rd2173, %rd1119;
	ld.param.s32 	%rd2174, [%rd2173+1244];
	or.b64  	%rd2175, %rd2880, %rd2174;
	and.b64  	%rd2176, %rd2175, -4294967296;
	setp.ne.s64 	%p280, %rd2176, 0;
	@%p280 bra 	$L__BB5_659;
	mov.u64 	%rd2180, %rd1119;
	ld.param.u32 	%r838, [%rd2180+1244];
	cvt.u32.u64 	%r839, %rd2880;
	div.u32 	%r840, %r839, %r838;
	mul.lo.s32 	%r841, %r840, %r838;
	sub.s32 	%r842, %r839, %r841;
	cvt.u64.u32 	%rd2882, %r840;
	cvt.u64.u32 	%rd2883, %r842;
	bra.uni 	$L__BB5_660;
$L__BB5_659:
	mov.u64 	%rd2177, %rd1119;
	ld.param.s32 	%rd2178, [%rd2177+1244];
	div.u64 	%rd2882, %rd2880, %rd2178;
	mul.lo.s64 	%rd2179, %rd2882, %rd2178;
	sub.s64 	%rd2883, %rd2880, %rd2179;
$L__BB5_660:
	cvt.u32.u64 	%r144, %rd2883;
	or.b64  	%rd2181, %rd2882, %rd6;
	and.b64  	%rd2182, %rd2181, -4294967296;
	setp.ne.s64 	%p281, %rd2182, 0;
	@%p281 bra 	$L__BB5_662;
	cvt.u32.u64 	%r843, %rd6;
	cvt.u32.u64 	%r844, %rd2882;
	div.u32 	%r845, %r844, %r843;
	mul.lo.s32 	%r846, %r845, %r843;
	sub.s32 	%r847, %r844, %r846;
	cvt.u64.u32 	%rd2884, %r845;
	cvt.u64.u32 	%rd2885, %r847;
	bra.uni 	$L__BB5_663;
$L__BB5_662:
	div.u64 	%rd2884, %rd2882, %rd6;
	mul.lo.s64 	%rd2183, %rd2884, %rd6;
	sub.s64 	%rd2885, %rd2882, %rd2183;
$L__BB5_663:
	cvt.u32.u64 	%r145, %rd2885;
	mov.u64 	%rd2184, %rd1119;
	ld.param.s32 	%rd2185, [%rd2184+1236];
	or.b64  	%rd2186, %rd2884, %rd2185;
	and.b64  	%rd2187, %rd2186, -4294967296;
	setp.ne.s64 	%p282, %rd2187, 0;
	@%p282 bra 	$L__BB5_665;
	mov.u64 	%rd2191, %rd1119;
	ld.param.u32 	%r848, [%rd2191+1236];
	cvt.u32.u64 	%r849, %rd2884;
	div.u32 	%r850, %r849, %r848;
	mul.lo.s32 	%r851, %r850, %r848;
	sub.s32 	%r852, %r849, %r851;
	cvt.u64.u32 	%rd2886, %r850;
	cvt.u64.u32 	%rd2887, %r852;
	bra.uni 	$L__BB5_666;
$L__BB5_665:
	mov.u64 	%rd2188, %rd1119;
	ld.param.s32 	%rd2189, [%rd2188+1236];
	div.u64 	%rd2886, %rd2884, %rd2189;
	mul.lo.s64 	%rd2190, %rd2886, %rd2189;
	sub.s64 	%rd2887, %rd2884, %rd2190;
$L__BB5_666:
	cvt.u32.u64 	%r146, %rd2887;
	or.b64  	%rd2192, %rd2886, %rd8;
	and.b64  	%rd2193, %rd2192, -4294967296;
	setp.ne.s64 	%p283, %rd2193, 0;
	@%p283 bra 	$L__BB5_668;
	cvt.u32.u64 	%r853, %rd8;
	cvt.u32.u64 	%r854, %rd2886;
	div.u32 	%r855, %r854, %r853;
	mul.lo.s32 	%r856, %r855, %r853;
	sub.s32 	%r857, %r854, %r856;
	cvt.u64.u32 	%rd2888, %r855;
	cvt.u64.u32 	%rd2889, %r857;
	bra.uni 	$L__BB5_669;
$L__BB5_668:
	div.u64 	%rd2888, %rd2886, %rd8;
	mul.lo.s64 	%rd2194, %rd2888, %rd8;
	sub.s64 	%rd2889, %rd2886, %rd2194;
$L__BB5_669:
	cvt.u32.u64 	%r147, %rd2889;
	mov.u64 	%rd2195, %rd1119;
	ld.param.s32 	%rd2196, [%rd2195+1228];
	or.b64  	%rd2197, %rd2888, %rd2196;
	and.b64  	%rd2198, %rd2197, -4294967296;
	setp.ne.s64 	%p284, %rd2198, 0;
	@%p284 bra 	$L__BB5_671;
	mov.u64 	%rd2202, %rd1119;
	ld.param.u32 	%r858, [%rd2202+1228];
	cvt.u32.u64 	%r859, %rd2888;
	div.u32 	%r860, %r859, %r858;
	mul.lo.s32 	%r861, %r860, %r858;
	sub.s32 	%r862, %r859, %r861;
	cvt.u64.u32 	%rd2890, %r860;
	cvt.u64.u32 	%rd2891, %r862;
	bra.uni 	$L__BB5_672;
$L__BB5_671:
	mov.u64 	%rd2199, %rd1119;
	ld.param.s32 	%rd2200, [%rd2199+1228];
	div.u64 	%rd2890, %rd2888, %rd2200;
	mul.lo.s64 	%rd2201, %rd2890, %rd2200;
	sub.s64 	%rd2891, %rd2888, %rd2201;
$L__BB5_672:
	cvt.u32.u64 	%r148, %rd2891;
	or.b64  	%rd2203, %rd2890, %rd10;
	and.b64  	%rd2204, %rd2203, -4294967296;
	setp.ne.s64 	%p285, %rd2204, 0;
	@%p285 bra 	$L__BB5_674;
	cvt.u32.u64 	%r863, %rd10;
	cvt.u32.u64 	%r864, %rd2890;
	div.u32 	%r865, %r864, %r863;
	mul.lo.s32 	%r866, %r865, %r863;
	sub.s32 	%r867, %r864, %r866;
	cvt.u64.u32 	%rd2892, %r865;
	cvt.u64.u32 	%rd2893, %r867;
	bra.uni 	$L__BB5_675;
$L__BB5_674:
	div.u64 	%rd2892, %rd2890, %rd10;
	mul.lo.s64 	%rd2205, %rd2892, %rd10;
	sub.s64 	%rd2893, %rd2890, %rd2205;
$L__BB5_675:
	cvt.u32.u64 	%r149, %rd2893;
	mov.u64 	%rd2206, %rd1119;
	ld.param.s32 	%rd2207, [%rd2206+1220];
	or.b64  	%rd2208, %rd2892, %rd2207;
	and.b64  	%rd2209, %rd2208, -4294967296;
	setp.ne.s64 	%p286, %rd2209, 0;
	@%p286 bra 	$L__BB5_677;
	mov.u64 	%rd2213, %rd1119;
	ld.param.u32 	%r868, [%rd2213+1220];
	cvt.u32.u64 	%r869, %rd2892;
	div.u32 	%r870, %r869, %r868;
	mul.lo.s32 	%r871, %r870, %r868;
	sub.s32 	%r872, %r869, %r871;
	cvt.u64.u32 	%rd2894, %r870;
	cvt.u64.u32 	%rd2895, %r872;
	bra.uni 	$L__BB5_678;
$L__BB5_677:
	mov.u64 	%rd2210, %rd1119;
	ld.param.s32 	%rd2211, [%rd2210+1220];
	div.u64 	%rd2894, %rd2892, %rd2211;
	mul.lo.s64 	%rd2212, %rd2894, %rd2211;
	sub.s64 	%rd2895, %rd2892, %rd2212;
$L__BB5_678:
	cvt.u32.u64 	%r150, %rd2895;
	or.b64  	%rd2214, %rd2894, %rd12;
	and.b64  	%rd2215, %rd2214, -4294967296;
	setp.ne.s64 	%p287, %rd2215, 0;
	@%p287 bra 	$L__BB5_680;
	cvt.u32.u64 	%r873, %rd12;
	cvt.u32.u64 	%r874, %rd2894;
	rem.u32 	%r875, %r874, %r873;
	cvt.u64.u32 	%rd2896, %r875;
	bra.uni 	$L__BB5_681;
$L__BB5_680:
	rem.u64 	%rd2896, %rd2894, %rd12;
$L__BB5_681:
	cvt.u32.u64 	%r876, %rd2896;
	cvt.rn.f64.s32 	%fd3411, %r876;
	fma.rn.f64 	%fd194, %fd37, %fd3411, %fd38;
	cvt.rn.f64.s32 	%fd3412, %r150;
	mov.u64 	%rd2217, %rd1119;
	ld.param.f64 	%fd3413, [%rd2217+32];
	fma.rn.f64 	%fd195, %fd36, %fd3412, %fd3413;
	cvt.rn.f64.s32 	%fd3414, %r149;
	ld.param.f64 	%fd3415, [%rd2217+72];
	ld.param.f64 	%fd3416, [%rd2217+56];
	fma.rn.f64 	%fd196, %fd3415, %fd3414, %fd3416;
	cvt.rn.f64.s32 	%fd3417, %r148;
	ld.param.f64 	%fd3418, [%rd2217+96];
	ld.param.f64 	%fd3419, [%rd2217+80];
	fma.rn.f64 	%fd197, %fd3418, %fd3417, %fd3419;
	cvt.rn.f64.s32 	%fd3420, %r147;
	ld.param.f64 	%fd3421, [%rd2217+120];
	ld.param.f64 	%fd3422, [%rd2217+104];
	fma.rn.f64 	%fd198, %fd3421, %fd3420, %fd3422;
	cvt.rn.f64.s32 	%fd3423, %r146;
	ld.param.f64 	%fd3424, [%rd2217+144];
	ld.param.f64 	%fd3425, [%rd2217+128];
	fma.rn.f64 	%fd199, %fd3424, %fd3423, %fd3425;
	cvt.rn.f64.s32 	%fd3426, %r145;
	ld.param.f64 	%fd3427, [%rd2217+168];
	ld.param.f64 	%fd3428, [%rd2217+152];
	fma.rn.f64 	%fd200, %fd3427, %fd3426, %fd3428;
	cvt.rn.f64.s32 	%fd3429, %r144;
	ld.param.f64 	%fd3430, [%rd2217+192];
	ld.param.f64 	%fd3431, [%rd2217+176];
	fma.rn.f64 	%fd201, %fd3430, %fd3429, %fd3431;
	cvt.rn.f64.s32 	%fd3432, %r143;
	fma.rn.f64 	%fd202, %fd34, %fd3432, %fd35;
	cvt.rn.f64.s32 	%fd3433, %r142;
	fma.rn.f64 	%fd203, %fd32, %fd3433, %fd33;
	fma.rn.f64 	%fd3434, %fd31, %fd194, 0d0000000000000000;
	ld.param.f64 	%fd3435, [%rd2217+256];
	fma.rn.f64 	%fd3436, %fd3435, %fd195, %fd3434;
	ld.param.f64 	%fd3437, [%rd2217+264];
	fma.rn.f64 	%fd3438, %fd3437, %fd196, %fd3436;
	ld.param.f64 	%fd3439, [%rd2217+272];
	fma.rn.f64 	%fd3440, %fd3439, %fd197, %fd3438;
	ld.param.f64 	%fd3441, [%rd2217+280];
	fma.rn.f64 	%fd3442, %fd3441, %fd198, %fd3440;
	ld.param.f64 	%fd3443, [%rd2217+288];
	fma.rn.f64 	%fd3444, %fd3443, %fd199, %fd3442;
	ld.param.f64 	%fd3445, [%rd2217+296];
	fma.rn.f64 	%fd3446, %fd3445, %fd200, %fd3444;
	ld.param.f64 	%fd3447, [%rd2217+304];
	fma.rn.f64 	%fd3448, %fd3447, %fd201, %fd3446;
	ld.param.f64 	%fd3449, [%rd2217+312];
	fma.rn.f64 	%fd3450, %fd3449, %fd202, %fd3448;
	ld.param.f64 	%fd3451, [%rd2217+320];
	fma.rn.f64 	%fd3452, %fd3451, %fd203, %fd3450;
	ld.param.f64 	%fd3453, [%rd2217+328];
	sub.f64 	%fd3454, %fd3452, %fd3453;
	abs.f64 	%fd3455, %fd3454;
	ld.param.f64 	%fd3456, [%rd2217+336];
	mul.f64 	%fd3457, %fd1, %fd3456;
	setp.gt.f64 	%p288, %fd3455, %fd3457;
	@%p288 bra 	$L__BB5_692;
	mov.u64 	%rd2219, %rd1119;
	ld.param.f64 	%fd3458, [%rd2219+344];
	fma.rn.f64 	%fd3459, %fd3458, %fd194, 0d0000000000000000;
	ld.param.f64 	%fd3460, [%rd2219+352];
	fma.rn.f64 	%fd3461, %fd3460, %fd195, %fd3459;
	ld.param.f64 	%fd3462, [%rd2219+360];
	fma.rn.f64 	%fd3463, %fd3462, %fd196, %fd3461;
	ld.param.f64 	%fd3464, [%rd2219+368];
	fma.rn.f64 	%fd3465, %fd3464, %fd197, %fd3463;
	ld.param.f64 	%fd3466, [%rd2219+376];
	fma.rn.f64 	%fd3467, %fd3466, %fd198, %fd3465;
	ld.param.f64 	%fd3468, [%rd2219+384];
	fma.rn.f64 	%fd3469, %fd3468, %fd199, %fd3467;
	ld.param.f64 	%fd3470, [%rd2219+392];
	fma.rn.f64 	%fd3471, %fd3470, %fd200, %fd3469;
	ld.param.f64 	%fd3472, [%rd2219+400];
	fma.rn.f64 	%fd3473, %fd3472, %fd201, %fd3471;
	ld.param.f64 	%fd3474, [%rd2219+408];
	fma.rn.f64 	%fd3475, %fd3474, %fd202, %fd3473;
	ld.param.f64 	%fd3476, [%rd2219+416];
	fma.rn.f64 	%fd3477, %fd3476, %fd203, %fd3475;
	ld.param.f64 	%fd3478, [%rd2219+424];
	sub.f64 	%fd3479, %fd3477, %fd3478;
	abs.f64 	%fd3480, %fd3479;
	ld.param.f64 	%fd3481, [%rd2219+432];
	mul.f64 	%fd3482, %fd1, %fd3481;
	setp.gt.f64 	%p289, %fd3480, %fd3482;
	@%p289 bra 	$L__BB5_692;
	mov.u64 	%rd2221, %rd1119;
	ld.param.f64 	%fd3483, [%rd2221+440];
	fma.rn.f64 	%fd3484, %fd3483, %fd194, 0d0000000000000000;
	ld.param.f64 	%fd3485, [%rd2221+448];
	fma.rn.f64 	%fd3486, %fd3485, %fd195, %fd3484;
	ld.param.f64 	%fd3487, [%rd2221+456];
	fma.rn.f64 	%fd3488, %fd3487, %fd196, %fd3486;
	fma.rn.f64 	%fd3489, %fd29, %fd197, %fd3488;
	fma.rn.f64 	%fd3490, %fd28, %fd198, %fd3489;
	ld.param.f64 	%fd3491, [%rd2221+480];
	fma.rn.f64 	%fd3492, %fd3491, %fd199, %fd3490;
	fma.rn.f64 	%fd3493, %fd27, %fd200, %fd3492;
	fma.rn.f64 	%fd3494, %fd26, %fd201, %fd3493;
	fma.rn.f64 	%fd3495, %fd25, %fd202, %fd3494;
	ld.param.f64 	%fd3496, [%rd2221+512];
	fma.rn.f64 	%fd3497, %fd3496, %fd203, %fd3495;
	ld.param.f64 	%fd3498, [%rd2221+520];
	sub.f64 	%fd3499, %fd3497, %fd3498;
	abs.f64 	%fd3500, %fd3499;
	ld.param.f64 	%fd3501, [%rd2221+528];
	mul.f64 	%fd3502, %fd1, %fd3501;
	setp.gt.f64 	%p290, %fd3500, %fd3502;
	@%p290 bra 	$L__BB5_692;
	fma.rn.f64 	%fd3503, %fd24, %fd194, 0d0000000000000000;
	mov.u64 	%rd2223, %rd1119;
	ld.param.f64 	%fd3504, [%rd2223+544];
	fma.rn.f64 	%fd3505, %fd3504, %fd195, %fd3503;
	ld.param.f64 	%fd3506, [%rd2223+552];
	fma.rn.f64 	%fd3507, %fd3506, %fd196, %fd3505;
	ld.param.f64 	%fd3508, [%rd2223+560];
	fma.rn.f64 	%fd3509, %fd3508, %fd197, %fd3507;
	ld.param.f64 	%fd3510, [%rd2223+568];
	fma.rn.f64 	%fd3511, %fd3510, %fd198, %fd3509;
	ld.param.f64 	%fd3512, [%rd2223+576];
	fma.rn.f64 	%fd3513, %fd3512, %fd199, %fd3511;
	ld.param.f64 	%fd3514, [%rd2223+584];
	fma.rn.f64 	%fd3515, %fd3514, %fd200, %fd3513;
	ld.param.f64 	%fd3516, [%rd2223+592];
	fma.rn.f64 	%fd3517, %fd3516, %fd201, %fd3515;
	ld.param.f64 	%fd3518, [%rd2223+600];
	fma.rn.f64 	%fd3519, %fd3518, %fd202, %fd3517;
	ld.param.f64 	%fd3520, [%rd2223+608];
	fma.rn.f64 	%fd3521, %fd3520, %fd203, %fd3519;
	ld.param.f64 	%fd3522, [%rd2223+616];
	sub.f64 	%fd3523, %fd3521, %fd3522;
	abs.f64 	%fd3524, %fd3523;
	ld.param.f64 	%fd3525, [%rd2223+624];
	mul.f64 	%fd3526, %fd1, %fd3525;
	setp.gt.f64 	%p291, %fd3524, %fd3526;
	@%p291 bra 	$L__BB5_692;
	mov.u64 	%rd2225, %rd1119;
	ld.param.f64 	%fd3527, [%rd2225+632];
	fma.rn.f64 	%fd3528, %fd3527, %fd194, 0d0000000000000000;
	ld.param.f64 	%fd3529, [%rd2225+640];
	fma.rn.f64 	%fd3530, %fd3529, %fd195, %fd3528;
	ld.param.f64 	%fd3531, [%rd2225+648];
	fma.rn.f64 	%fd3532, %fd3531, %fd196, %fd3530;
	ld.param.f64 	%fd3533, [%rd2225+656];
	fma.rn.f64 	%fd3534, %fd3533, %fd197, %fd3532;
	ld.param.f64 	%fd3535, [%rd2225+664];
	fma.rn.f64 	%fd3536, %fd3535, %fd198, %fd3534;
	ld.param.f64 	%fd3537, [%rd2225+672];
	fma.rn.f64 	%fd3538, %fd3537, %fd199, %fd3536;
	ld.param.f64 	%fd3539, [%rd2225+680];
	fma.rn.f64 	%fd3540, %fd3539, %fd200, %fd3538;
	ld.param.f64 	%fd3541, [%rd2225+688];
	fma.rn.f64 	%fd3542, %fd3541, %fd201, %fd3540;
	ld.param.f64 	%fd3543, [%rd2225+696];
	fma.rn.f64 	%fd3544, %fd3543, %fd202, %fd3542;
	ld.param.f64 	%fd3545, [%rd2225+704];
	fma.rn.f64 	%fd3546, %fd3545, %fd203, %fd3544;
	ld.param.f64 	%fd3547, [%rd2225+712];
	sub.f64 	%fd3548, %fd3546, %fd3547;
	abs.f64 	%fd3549, %fd3548;
	ld.param.f64 	%fd3550, [%rd2225+720];
	mul.f64 	%fd3551, %fd1, %fd3550;
	setp.gt.f64 	%p292, %fd3549, %fd3551;
	@%p292 bra 	$L__BB5_692;
	mov.u64 	%rd2227, %rd1119;
	ld.param.f64 	%fd3552, [%rd2227+728];
	fma.rn.f64 	%fd3553, %fd3552, %fd194, 0d0000000000000000;
	ld.param.f64 	%fd3554, [%rd2227+736];
	fma.rn.f64 	%fd3555, %fd3554, %fd195, %fd3553;
	ld.param.f64 	%fd3556, [%rd2227+744];
	fma.rn.f64 	%fd3557, %fd3556, %fd196, %fd3555;
	ld.param.f64 	%fd3558, [%rd2227+752];
	fma.rn.f64 	%fd3559, %fd3558, %fd197, %fd3557;
	ld.param.f64 	%fd3560, [%rd2227+760];
	fma.rn.f64 	%fd3561, %fd3560, %fd198, %fd3559;
	ld.param.f64 	%fd3562, [%rd2227+768];
	fma.rn.f64 	%fd3563, %fd3562, %fd199, %fd3561;
	ld.param.f64 	%fd3564, [%rd2227+776];
	fma.rn.f64 	%fd3565, %fd3564, %fd200, %fd3563;
	ld.param.f64 	%fd3566, [%rd2227+784];
	fma.rn.f64 	%fd3567, %fd3566, %fd201, %fd3565;
	ld.param.f64 	%fd3568, [%rd2227+792];
	fma.rn.f64 	%fd3569, %fd3568, %fd202, %fd3567;
	ld.param.f64 	%fd3570, [%rd2227+800];
	fma.rn.f64 	%fd3571, %fd3570, %fd203, %fd3569;
	ld.param.f64 	%fd3572, [%rd2227+808];
	sub.f64 	%fd3573, %fd3571, %fd3572;
	abs.f64 	%fd3574, %fd3573;
	ld.param.f64 	%fd3575, [%rd2227+816];
	mul.f64 	%fd3576, %fd1, %fd3575;
	setp.gt.f64 	%p293, %fd3574, %fd3576;
	@%p293 bra 	$L__BB5_692;
	mov.u64 	%rd2229, %rd1119;
	ld.param.f64 	%fd3577, [%rd2229+824];
	fma.rn.f64 	%fd3578, %fd3577, %fd194, 0d0000000000000000;
	ld.param.f64 	%fd3579, [%rd2229+832];
	fma.rn.f64 	%fd3580, %fd3579, %fd195, %fd3578;
	ld.param.f64 	%fd3581, [%rd2229+840];
	fma.rn.f64 	%fd3582, %fd3581, %fd196, %fd3580;
	ld.param.f64 	%fd3583, [%rd2229+848];
	fma.rn.f64 	%fd3584, %fd3583, %fd197, %fd3582;
	ld.param.f64 	%fd3585, [%rd2229+856];
	fma.rn.f64 	%fd3586, %fd3585, %fd198, %fd3584;
	ld.param.f64 	%fd3587, [%rd2229+864];
	fma.rn.f64 	%fd3588, %fd3587, %fd199, %fd3586;
	ld.param.f64 	%fd3589, [%rd2229+872];
	fma.rn.f64 	%fd3590, %fd3589, %fd200, %fd3588;
	ld.param.f64 	%fd3591, [%rd2229+880];
	fma.rn.f64 	%fd3592, %fd3591, %fd201, %fd3590;
	ld.param.f64 	%fd3593, [%rd2229+888];
	fma.rn.f64 	%fd3594, %fd3593, %fd202, %fd3592;
	ld.param.f64 	%fd3595, [%rd2229+896];
	fma.rn.f64 	%fd3596, %fd3595, %fd203, %fd3594;
	ld.param.f64 	%fd3597, [%rd2229+904];
	sub.f64 	%fd3598, %fd3596, %fd3597;
	abs.f64 	%fd3599, %fd3598;
	ld.param.f64 	%fd3600, [%rd2229+912];
	mul.f64 	%fd3601, %fd1, %fd3600;
	setp.gt.f64 	%p294, %fd3599, %fd3601;
	@%p294 bra 	$L__BB5_692;
	mov.u64 	%rd2231, %rd1119;
	ld.param.f64 	%fd3602, [%rd2231+920];
	fma.rn.f64 	%fd3603, %fd3602, %fd194, 0d0000000000000000;
	ld.param.f64 	%fd3604, [%rd2231+928];
	fma.rn.f64 	%fd3605, %fd3604, %fd195, %fd3603;
	ld.param.f64 	%fd3606, [%rd2231+936];
	fma.rn.f64 	%fd3607, %fd3606, %fd196, %fd3605;
	ld.param.f64 	%fd3608, [%rd2231+944];
	fma.rn.f64 	%fd3609, %fd3608, %fd197, %fd3607;
	ld.param.f64 	%fd3610, [%rd2231+952];
	fma.rn.f64 	%fd3611, %fd3610, %fd198, %fd3609;
	ld.param.f64 	%fd3612, [%rd2231+960];
	fma.rn.f64 	%fd3613, %fd3612, %fd199, %fd3611;
	ld.param.f64 	%fd3614, [%rd2231+968];
	fma.rn.f64 	%fd3615, %fd3614, %fd200, %fd3613;
	fma.rn.f64 	%fd3616, %fd21, %fd201, %fd3615;
	fma.rn.f64 	%fd3617, %fd20, %fd202, %fd3616;
	fma.rn.f64 	%fd3618, %fd19, %fd203, %fd3617;
	sub.f64 	%fd3619, %fd3618, %fd18;
	abs.f64 	%fd3620, %fd3619;
	ld.param.f64 	%fd3621, [%rd2231+1008];
	mul.f64 	%fd3622, %fd1, %fd3621;
	setp.gt.f64 	%p295, %fd3620, %fd3622;
	@%p295 bra 	$L__BB5_692;
	fma.rn.f64 	%fd3623, %fd17, %fd194, 0d0000000000000000;
	fma.rn.f64 	%fd3624, %fd16, %fd195, %fd3623;
	fma.rn.f64 	%fd3625, %fd15, %fd196, %fd3624;
	mov.u64 	%rd2233, %rd1119;
	ld.param.f64 	%fd3626, [%rd2233+1040];
	fma.rn.f64 	%fd3627, %fd3626, %fd197, %fd3625;
	fma.rn.f64 	%fd3628, %fd14, %fd198, %fd3627;
	fma.rn.f64 	%fd3629, %fd13, %fd199, %fd3628;
	fma.rn.f64 	%fd3630, %fd12, %fd200, %fd3629;
	fma.rn.f64 	%fd3631, %fd11, %fd201, %fd3630;
	ld.param.f64 	%fd3632, [%rd2233+1080];
	fma.rn.f64 	%fd3633, %fd3632, %fd202, %fd3631;
	fma.rn.f64 	%fd3634, %fd10, %fd203, %fd3633;
	sub.f64 	%fd3635, %fd3634, %fd9;
	abs.f64 	%fd3636, %fd3635;
	ld.param.f64 	%fd3637, [%rd2233+1104];
	mul.f64 	%fd3638, %fd1, %fd3637;
	setp.gt.f64 	%p296, %fd3636, %fd3638;
	@%p296 bra 	$L__BB5_692;
	fma.rn.f64 	%fd3639, %fd8, %fd194, 0d0000000000000000;
	fma.rn.f64 	%fd3640, %fd7, %fd195, %fd3639;
	mov.u64 	%rd2235, %rd1119;
	ld.param.f64 	%fd3641, [%rd2235+1128];
	fma.rn.f64 	%fd3642, %fd3641, %fd196, %fd3640;
	ld.param.f64 	%fd3643, [%rd2235+1136];
	fma.rn.f64 	%fd3644, %fd3643, %fd197, %fd3642;
	ld.param.f64 	%fd3645, [%rd2235+1144];
	fma.rn.f64 	%fd3646, %fd3645, %fd198, %fd3644;
	ld.param.f64 	%fd3647, [%rd2235+1152];
	fma.rn.f64 	%fd3648, %fd3647, %fd199, %fd3646;
	ld.param.f64 	%fd3649, [%rd2235+1160];
	fma.rn.f64 	%fd3650, %fd3649, %fd200, %fd3648;
	ld.param.f64 	%fd3651, [%rd2235+1168];
	fma.rn.f64 	%fd3652, %fd3651, %fd201, %fd3650;
	ld.param.f64 	%fd3653, [%rd2235+1176];
	fma.rn.f64 	%fd3654, %fd3653, %fd202, %fd3652;
	ld.param.f64 	%fd3655, [%rd2235+1184];
	fma.rn.f64 	%fd3656, %fd3655, %fd203, %fd3654;
	sub.f64 	%fd3657, %fd3656, %fd2;
	abs.f64 	%fd3658, %fd3657;
	ld.param.f64 	%fd3659, [%rd2235+1200];
	mul.f64 	%fd3660, %fd1, %fd3659;
	setp.gt.f64 	%p297, %fd3658, %fd3660;
	@%p297 bra 	$L__BB5_692;
	mov.b64 	%rd2897, 1;
$L__BB5_692:
	ld.param.u64 	%rd2563, [_ZN3cub18CUB_300001_SM_10006detail6reduce28DeviceReduceSingleTileKernelINS2_10policy_hubIlyN4cuda3std3__44plusIlEEE10Policy1000EN6thrust24THRUST_300001_SM_1000_NS18transform_iteratorI18GridPointValidatorNSD_17counting_iteratorIyNSD_11use_defaultESH_SH_EEllEEPlyS9_llNS7_10__identityEEEvT0_T1_T2_T3_T4_T6__param_2];
	add.s64 	%rd2237, %rd2777, %rd2922;
	add.s64 	%rd2238, %rd2797, %rd2237;
	add.s64 	%rd2239, %rd2817, %rd2238;
	add.s64 	%rd2240, %rd2837, %rd2239;
	add.s64 	%rd2241, %rd2857, %rd2240;
	add.s64 	%rd2242, %rd2877, %rd2241;
	add.s64 	%rd2922, %rd2897, %rd2242;
	sub.s64 	%rd2243, %rd2563, %rd2898;
	setp.lt.u64 	%p298, %rd2243, 3584;
	@%p298 bra 	$L__BB5_740;
	ld.param.u64 	%rd2564, [_ZN3cub18CUB_300001_SM_10006detail6reduce28DeviceReduceSingleTileKernelINS2_10policy_hubIlyN4cuda3std3__44plusIlEEE10Policy1000EN6thrust24THRUST_300001_SM_1000_NS18transform_iteratorI18GridPointValidatorNSD_17counting_iteratorIyNSD_11use_defaultESH_SH_EEllEEPlyS9_llNS7_10__identityEEEvT0_T1_T2_T3_T4_T6__param_2];
	add.s64 	%rd2898, %rd2898, 3584;
	add.s64 	%rd2244, %rd2564, -3584;
	setp.le.u64 	%p299, %rd2898, %rd2244;
	@%p299 bra 	$L__BB5_398;
$L__BB5_694:
	ld.param.u64 	%rd2565, [_ZN3cub18CUB_300001_SM_10006detail6reduce28DeviceReduceSingleTileKernelINS2_10policy_hubIlyN4cuda3std3__44plusIlEEE10Policy1000EN6thrust24THRUST_300001_SM_1000_NS18transform_iteratorI18GridPointValidatorNSD_17counting_iteratorIyNSD_11use_defaultESH_SH_EEllEEPlyS9_llNS7_10__identityEEEvT0_T1_T2_T3_T4_T6__param_2];
	setp.le.u64 	%p300, %rd2565, %rd2898;
	@%p300 bra 	$L__BB5_740;
	ld.param.u64 	%rd2566, [_ZN3cub18CUB_300001_SM_10006detail6reduce28DeviceReduceSingleTileKernelINS2_10policy_hubIlyN4cuda3std3__44plusIlEEE10Policy1000EN6thrust24THRUST_300001_SM_1000_NS18transform_iteratorI18GridPointValidatorNSD_17counting_iteratorIyNSD_11use_defaultESH_SH_EEllEEPlyS9_llNS7_10__identityEEEvT0_T1_T2_T3_T4_T6__param_2];
	cvt.u32.u64 	%r877, %rd2898;
	cvt.u32.u64 	%r878, %rd2566;
	sub.s32 	%r151, %r878, %r877;
	setp.ge.s32 	%p301, %r165, %r151;
	@%p301 bra 	$L__BB5_740;
	mov.u64 	%rd2245, %rd1119;
	ld.param.s32 	%rd1042, [%rd2245+1252];
	ld.param.s32 	%rd1044, [%rd2245+1244];
	ld.param.s32 	%rd1046, [%rd2245+1236];
	ld.param.s32 	%rd1048, [%rd2245+1228];
	ld.param.s32 	%rd1050, [%rd2245+1220];
	ld.param.u64 	%rd2246, [%rd2245];
	add.s64 	%rd2247, %rd2898, %rd2246;
	add.s64 	%rd2900, %rd2247, %rd1125;
	cvt.u32.u64 	%r880, %rd1042;
	mov.u32 	%r1204, %r165;
$L__BB5_697:
	mov.u64 	%rd2250, %rd1119;
	ld.param.u64 	%rd2251, [%rd2250+1256];
	setp.ge.u64 	%p302, %rd2900, %rd2251;
	mov.b64 	%rd2921, 0;
	@%p302 bra 	$L__BB5_739;
	or.b64  	%rd2252, %rd2900, %rd1042;
	and.b64  	%rd2253, %rd2252, -4294967296;
	setp.ne.s64 	%p303, %rd2253, 0;
	@%p303 bra 	$L__BB5_700;
	cvt.u32.u64 	%r881, %rd2900;
	div.u32 	%r882, %r881, %r880;
	mul.lo.s32 	%r883, %r882, %r880;
	sub.s32 	%r884, %r881, %r883;
	cvt.u64.u32 	%rd2902, %r882;
	cvt.u64.u32 	%rd2903, %r884;
	bra.uni 	$L__BB5_701;
$L__BB5_700:
	div.u64 	%rd2902, %rd2900, %rd1042;
	mul.lo.s64 	%rd2254, %rd2902, %rd1042;
	sub.s64 	%rd2903, %rd2900, %rd2254;
$L__BB5_701:
	cvt.u32.u64 	%r154, %rd2903;
	or.b64  	%rd2255, %rd2902, %rd4;
	and.b64  	%rd2256, %rd2255, -4294967296;
	setp.ne.s64 	%p304, %rd2256, 0;
	@%p304 bra 	$L__BB5_703;
	cvt.u32.u64 	%r885, %rd4;
	cvt.u32.u64 	%r886, %rd2902;
	div.u32 	%r887, %r886, %r885;
	mul.lo.s32 	%r888, %r887, %r885;
	sub.s32 	%r889, %r886, %r888;
	cvt.u64.u32 	%rd2904, %r887;
	cvt.u64.u32 	%rd2905, %r889;
	bra.uni 	$L__BB5_704;
$L__BB5_703:
	div.u64 	%rd2904, %rd2902, %rd4;
	mul.lo.s64 	%rd2257, %rd2904, %rd4;
	sub.s64 	%rd2905, %rd2902, %rd2257;
$L__BB5_704:
	cvt.u32.u64 	%r155, %rd2905;
	or.b64  	%rd2258, %rd2904, %rd1044;
	and.b64  	%rd2259, %rd2258, -4294967296;
	setp.ne.s64 	%p305, %rd2259, 0;
	@%p305 bra 	$L__BB5_706;
	cvt.u32.u64 	%r890, %rd1044;
	cvt.u32.u64 	%r891, %rd2904;
	div.u32 	%r892, %r891, %r890;
	mul.lo.s32 	%r893, %r892, %r890;
	sub.s32 	%r894, %r891, %r893;
	cvt.u64.u32 	%rd2906, %r892;
	cvt.u64.u32 	%rd2907, %r894;
	bra.uni 	$L__BB5_707;
$L__BB5_706:
	div.u64 	%rd2906, %rd2904, %rd1044;
	mul.lo.s64 	%rd2260, %rd2906, %rd1044;
	sub.s64 	%rd2907, %rd2904, %rd2260;
$L__BB5_707:
	cvt.u32.u64 	%r156, %rd2907;
	or.b64  	%rd2261, %rd2906, %rd6;
	and.b64  	%rd2262, %rd2261, -4294967296;
	setp.ne.s64 	%p306, %rd2262, 0;
	@%p306 bra 	$L__BB5_709;
	cvt.u32.u64 	%r895, %rd6;
	cvt.u32.u64 	%r896, %rd2906;
	div.u32 	%r897, %r896, %r895;
	mul.lo.s32 	%r898, %r897, %r895;
	sub.s32 	%r899, %r896, %r898;
	cvt.u64.u32 	%rd2908, %r897;
	cvt.u64.u32 	%rd2909, %r899;
	bra.uni 	$L__BB5_710;
$L__BB5_709:
	div.u64 	%rd2908, %rd2906, %rd6;
	mul.lo.s64 	%rd2263, %rd2908, %rd6;
	sub.s64 	%rd2909, %rd2906, %rd2263;
$L__BB5_710:
	cvt.u32.u64 	%r157, %rd2909;
	or.b64  	%rd2264, %rd2908, %rd1046;
	and.b64  	%rd2265, %rd2264, -4294967296;
	setp.ne.s64 	%p307, %rd2265, 0;
	@%p307 bra 	$L__BB5_712;
	cvt.u32.u64 	%r900, %rd1046;
	cvt.u32.u64 	%r901, %rd2908;
	div.u32 	%r902, %r901, %r900;
	mul.lo.s32 	%r903, %r902, %r900;
	sub.s32 	%r904, %r901, %r903;
	cvt.u64.u32 	%rd2910, %r902;
	cvt.u64.u32 	%rd2911, %r904;
	bra.uni 	$L__BB5_713;
$L__BB5_712:
	div.u64 	%rd2910, %rd2908, %rd1046;
	mul.lo.s64 	%rd2266, %rd2910, %rd1046;
	sub.s64 	%rd2911, %rd2908, %rd2266;
$L__BB5_713:
	cvt.u32.u64 	%r158, %rd2911;
	or.b64  	%rd2267, %rd2910, %rd8;
	and.b64  	%rd2268, %rd2267, -4294967296;
	setp.ne.s64 	%p308, %rd2268, 0;
	@%p308 bra 	$L__BB5_715;
	cvt.u32.u64 	%r905, %rd8;
	cvt.u32.u64 	%r906, %rd2910;
	div.u32 	%r907, %r906, %r905;
	mul.lo.s32 	%r908, %r907, %r905;
	sub.s32 	%r909, %r906, %r908;
	cvt.u64.u32 	%rd2912, %r907;
	cvt.u64.u32 	%rd2913, %r909;
	bra.uni 	$L__BB5_716;
$L__BB5_715:
	div.u64 	%rd2912, %rd2910, %rd8;
	mul.lo.s64 	%rd2269, %rd2912, %rd8;
	sub.s64 	%rd2913, %rd2910, %rd2269;
$L__BB5_716:
	cvt.u32.u64 	%r159, %rd2913;
	or.b64  	%rd2270, %rd2912, %rd1048;
	and.b64  	%rd2271, %rd2270, -4294967296;
	setp.ne.s64 	%p309, %rd2271, 0;
	@%p309 bra 	$L__BB5_718;
	cvt.u32.u64 	%r910, %rd1048;
	cvt.u32.u64 	%r911, %rd2912;
	div.u32 	%r912, %r911, %r910;
	mul.lo.s32 	%r913, %r912, %r910;
	sub.s32 	%r914, %r911, %r913;
	cvt.u64.u32 	%rd2914, %r912;
	cvt.u64.u32 	%rd2915, %r914;
	bra.uni 	$L__BB5_719;
$L__BB5_718:
	div.u64 	%rd2914, %rd2912, %rd1048;
	mul.lo.s64 	%rd2272, %rd2914, %rd1048;
	sub.s64 	%rd2915, %rd2912, %rd2272;
$L__BB5_719:
	cvt.u32.u64 	%r160, %rd2915;
	or.b64  	%rd2273, %rd2914, %rd10;
	and.b64  	%rd2274, %rd2273, -4294967296;
	setp.ne.s64 	%p310, %rd2274, 0;
	@%p310 bra 	$L__BB5_721;
	cvt.u32.u64 	%r915, %rd10;
	cvt.u32.u64 	%r916, %rd2914;
	div.u32 	%r917, %r916, %r915;
	mul.lo.s32 	%r918, %r917, %r915;
	sub.s32 	%r919, %r916, %r918;
	cvt.u64.u32 	%rd2916, %r917;
	cvt.u64.u32 	%rd2917, %r919;
	bra.uni 	$L__BB5_722;
$L__BB5_721:
	div.u64 	%rd2916, %rd2914, %rd10;
	mul.lo.s64 	%rd2275, %rd2916, %rd10;
	sub.s64 	%rd2917, %rd2914, %rd2275;
$L__BB5_722:
	cvt.u32.u64 	%r161, %rd2917;
	or.b64  	%rd2276, %rd2916, %rd1050;
	and.b64  	%rd2277, %rd2276, -4294967296;
	setp.ne.s64 	%p311, %rd2277, 0;
	@%p311 bra 	$L__BB5_724;
	cvt.u32.u64 	%r920, %rd1050;
	cvt.u32.u64 	%r921, %rd2916;
	div.u32 	%r922, %r921, %r920;
	mul.lo.s32 	%r923, %r922, %r920;
	sub.s32 	%r924, %r921, %r923;
	cvt.u64.u32 	%rd2918, %r922;
	cvt.u64.u32 	%rd2919, %r924;
	bra.uni 	$L__BB5_725;
$L__BB5_724:
	div.u64 	%rd2918, %rd2916, %rd1050;
	mul.lo.s64 	%rd2278, %rd2918, %rd1050;
	sub.s64 	%rd2919, %rd2916, %rd2278;
$L__BB5_725:
	cvt.u32.u64 	%r162, %rd2919;
	or.b64  	%rd2279, %rd2918, %rd12;
	and.b64  	%rd2280, %rd2279, -4294967296;
	setp.ne.s64 	%p312, %rd2280, 0;
	@%p312 bra 	$L__BB5_727;
	cvt.u32.u64 	%r925, %rd12;
	cvt.u32.u64 	%r926, %rd2918;
	rem.u32 	%r927, %r926, %r925;
	cvt.u64.u32 	%rd2920, %r927;
	bra.uni 	$L__BB5_728;
$L__BB5_727:
	rem.u64 	%rd2920, %rd2918, %rd12;
$L__BB5_728:
	cvt.u32.u64 	%r928, %rd2920;
	cvt.rn.f64.s32 	%fd3661, %r928;
	fma.rn.f64 	%fd204, %fd37, %fd3661, %fd38;
	cvt.rn.f64.s32 	%fd3662, %r162;
	mov.u64 	%rd2282, %rd1119;
	ld.param.f64 	%fd3663, [%rd2282+32];
	fma.rn.f64 	%fd205, %fd36, %fd3662, %fd3663;
	cvt.rn.f64.s32 	%fd3664, %r161;
	ld.param.f64 	%fd3665, [%rd2282+72];
	ld.param.f64 	%fd3666, [%rd2282+56];
	fma.rn.f64 	%fd206, %fd3665, %fd3664, %fd3666;
	cvt.rn.f64.s32 	%fd3667, %r160;
	ld.param.f64 	%fd3668, [%rd2282+96];
	ld.param.f64 	%fd3669, [%rd2282+80];
	fma.rn.f64 	%fd207, %fd3668, %fd3667, %fd3669;
	cvt.rn.f64.s32 	%fd3670, %r159;
	ld.param.f64 	%fd3671, [%rd2282+120];
	ld.param.f64 	%fd3672, [%rd2282+104];
	fma.rn.f64 	%fd208, %fd3671, %fd3670, %fd3672;
	cvt.rn.f64.s32 	%fd3673, %r158;
	ld.param.f64 	%fd3674, [%rd2282+144];
	ld.param.f64 	%fd3675, [%rd2282+128];
	fma.rn.f64 	%fd209, %fd3674, %fd3673, %fd3675;
	cvt.rn.f64.s32 	%fd3676, %r157;
	ld.param.f64 	%fd3677, [%rd2282+168];
	ld.param.f64 	%fd3678, [%rd2282+152];
	fma.rn.f64 	%fd210, %fd3677, %fd3676, %fd3678;
	cvt.rn.f64.s32 	%fd3679, %r156;
	ld.param.f64 	%fd3680, [%rd2282+192];
	ld.param.f64 	%fd3681, [%rd2282+176];
	fma.rn.f64 	%fd211, %fd3680, %fd3679, %fd3681;
	cvt.rn.f64.s32 	%fd3682, %r155;
	fma.rn.f64 	%fd212, %fd34, %fd3682, %fd35;
	cvt.rn.f64.s32 	%fd3683, %r154;
	fma.rn.f64 	%fd213, %fd32, %fd3683, %fd33;
	fma.rn.f64 	%fd3684, %fd31, %fd204, 0d0000000000000000;
	ld.param.f64 	%fd3685, [%rd2282+256];
	fma.rn.f64 	%fd3686, %fd3685, %fd205, %fd3684;
	ld.param.f64 	%fd3687, [%rd2282+264];
	fma.rn.f64 	%fd3688, %fd3687, %fd206, %fd3686;
	ld.param.f64 	%fd3689, [%rd2282+272];
	fma.rn.f64 	%fd3690, %fd3689, %fd207, %fd3688;
	ld.param.f64 	%fd3691, [%rd2282+280];
	fma.rn.f64 	%fd3692, %fd3691, %fd208, %fd3690;
	ld.param.f64 	%fd3693, [%rd2282+288];
	fma.rn.f64 	%fd3694, %fd3693, %fd209, %fd3692;
	ld.param.f64 	%fd3695, [%rd2282+296];
	fma.rn.f64 	%fd3696, %fd3695, %fd210, %fd3694;
	ld.param.f64 	%fd3697, [%rd2282+304];
	fma.rn.f64 	%fd3698, %fd3697, %fd211, %fd3696;
	ld.param.f64 	%fd3699, [%rd2282+312];
	fma.rn.f64 	%fd3700, %fd3699, %fd212, %fd3698;
	ld.param.f64 	%fd3701, [%rd2282+320];
	fma.rn.f64 	%fd3702, %fd3701, %fd213, %fd3700;
	ld.param.f64 	%fd3703, [%rd2282+328];
	sub.f64 	%fd3704, %fd3702, %fd3703;
	abs.f64 	%fd3705, %fd3704;
	ld.param.f64 	%fd3706, [%rd2282+1208];
	ld.param.f64 	%fd3707, [%rd2282+336];
	mul.f64 	%fd3708, %fd3706, %fd3707;
	setp.gt.f64 	%p313, %fd3705, %fd3708;
	@%p313 bra 	$L__BB5_739;
	mov.u64 	%rd2284, %rd1119;
	ld.param.f64 	%fd3709, [%rd2284+344];
	fma.rn.f64 	%fd3710, %fd3709, %fd204, 0d0000000000000000;
	ld.param.f64 	%fd3711, [%rd2284+352];
	fma.rn.f64 	%fd3712, %fd3711, %fd205, %fd3710;
	ld.param.f64 	%fd3713, [%rd2284+360];
	fma.rn.f64 	%fd3714, %fd3713, %fd206, %fd3712;
	ld.param.f64 	%fd3715, [%rd2284+368];
	fma.rn.f64 	%fd3716, %fd3715, %fd207, %fd3714;
	ld.param.f64 	%fd3717, [%rd2284+376];
	fma.rn.f64 	%fd3718, %fd3717, %fd208, %fd3716;
	ld.param.f64 	%fd3719, [%rd2284+384];
	fma.rn.f64 	%fd3720, %fd3719, %fd209, %fd3718;
	ld.param.f64 	%fd3721, [%rd2284+392];
	fma.rn.f64 	%fd3722, %fd3721, %fd210, %fd3720;
	ld.param.f64 	%fd3723, [%rd2284+400];
	fma.rn.f64 	%fd3724, %fd3723, %fd211, %fd3722;
	ld.param.f64 	%fd3725, [%rd2284+408];
	fma.rn.f64 	%fd3726, %fd3725, %fd212, %fd3724;
	ld.param.f64 	%fd3727, [%rd2284+416];
	fma.rn.f64 	%fd3728, %fd3727, %fd213, %fd3726;
	ld.param.f64 	%fd3729, [%rd2284+424];
	sub.f64 	%fd3730, %fd3728, %fd3729;
	abs.f64 	%fd3731, %fd3730;
	ld.param.f64 	%fd3732, [%rd2284+1208];
	ld.param.f64 	%fd3733, [%rd2284+432];
	mul.f64 	%fd3734, %fd3732, %fd3733;
	setp.gt.f64 	%p314, %fd3731, %fd3734;
	@%p314 bra 	$L__BB5_739;
	mov.u64 	%rd2286, %rd1119;
	ld.param.f64 	%fd3735, [%rd2286+440];
	fma.rn.f64 	%fd3736, %fd3735, %fd204, 0d0000000000000000;
	ld.param.f64 	%fd3737, [%rd2286+448];
	fma.rn.f64 	%fd3738, %fd3737, %fd205, %fd3736;
	ld.param.f64 	%fd3739, [%rd2286+456];
	fma.rn.f64 	%fd3740, %fd3739, %fd206, %fd3738;
	fma.rn.f64 	%fd3741, %fd29, %fd207, %fd3740;
	fma.rn.f64 	%fd3742, %fd28, %fd208, %fd3741;
	ld.param.f64 	%fd3743, [%rd2286+480];
	fma.rn.f64 	%fd3744, %fd3743, %fd209, %fd3742;
	fma.rn.f64 	%fd3745, %fd27, %fd210, %fd3744;
	fma.rn.f64 	%fd3746, %fd26, %fd211, %fd3745;
	fma.rn.f64 	%fd3747, %fd25, %fd212, %fd3746;
	ld.param.f64 	%fd3748, [%rd2286+512];
	fma.rn.f64 	%fd3749, %fd3748, %fd213, %fd3747;
	ld.param.f64 	%fd3750, [%rd2286+520];
	sub.f64 	%fd3751, %fd3749, %fd3750;
	abs.f64 	%fd3752, %fd3751;
	ld.param.f64 	%fd3753, [%rd2286+1208];
	ld.param.f64 	%fd3754, [%rd2286+528];
	mul.f64 	%fd3755, %fd3753, %fd3754;
	setp.gt.f64 	%p315, %fd3752, %fd3755;
	@%p315 bra 	$L__BB5_739;
	fma.rn.f64 	%fd3756, %fd24, %fd204, 0d0000000000000000;
	mov.u64 	%rd2288, %rd1119;
	ld.param.f64 	%fd3757, [%rd2288+544];
	fma.rn.f64 	%fd3758, %fd3757, %fd205, %fd3756;
	ld.param.f64 	%fd3759, [%rd2288+552];
	fma.rn.f64 	%fd3760, %fd3759, %fd206, %fd3758;
	ld.param.f64 	%fd3761, [%rd2288+560];
	fma.rn.f64 	%fd3762, %fd3761, %fd207, %fd3760;
	ld.param.f64 	%fd3763, [%rd2288+568];
	fma.rn.f64 	%fd3764, %fd3763, %fd208, %fd3762;
	ld.param.f64 	%fd3765, [%rd2288+576];
	fma.rn.f64 	%fd3766, %fd3765, %fd209, %fd3764;
	ld.param.f64 	%fd3767, [%rd2288+584];
	fma.rn.f64 	%fd3768, %fd3767, %fd210, %fd3766;
	ld.param.f64 	%fd3769, [%rd2288+592];
	fma.rn.f64 	%fd3770, %fd3769, %fd211, %fd3768;
	ld.param.f64 	%fd3771, [%rd2288+600];
	fma.rn.f64 	%fd3772, %fd3771, %fd212, %fd3770;
	ld.param.f64 	%fd3773, [%rd2288+608];
	fma.rn.f64 	%fd3774, %fd3773, %fd213, %fd3772;
	ld.param.f64 	%fd3775, [%rd2288+616];
	sub.f64 	%fd3776, %fd3774, %fd3775;
	abs.f64 	%fd3777, %fd3776;
	ld.param.f64 	%fd3778, [%rd2288+1208];
	ld.param.f64 	%fd3779, [%rd2288+624];
	mul.f64 	%fd3780, %fd3778, %fd3779;
	setp.gt.f64 	%p316, %fd3777, %fd3780;
	@%p316 bra 	$L__BB5_739;
	mov.u64 	%rd2290, %rd1119;
	ld.param.f64 	%fd3781, [%rd2290+632];
	fma.rn.f64 	%fd3782, %fd3781, %fd204, 0d0000000000000000;
	ld.param.f64 	%fd3783, [%rd2290+640];
	fma.rn.f64 	%fd3784, %fd3783, %fd205, %fd3782;
	ld.param.f64 	%fd3785, [%rd2290+648];
	fma.rn.f64 	%fd3786, %fd3785, %fd206, %fd3784;
	ld.param.f64 	%fd3787, [%rd2290+656];
	fma.rn.f64 	%fd3788, %fd3787, %fd207, %fd3786;
	ld.param.f64 	%fd3789, [%rd2290+664];
	fma.rn.f64 	%fd3790, %fd3789, %fd208, %fd3788;
	ld.param.f64 	%fd3791, [%rd2290+672];
	fma.rn.f64 	%fd3792, %fd3791, %fd209, %fd3790;
	ld.param.f64 	%fd3793, [%rd2290+680];
	fma.rn.f64 	%fd3794, %fd3793, %fd210, %fd3792;
	ld.param.f64 	%fd3795, [%rd2290+688];
	fma.rn.f64 	%fd3796, %fd3795, %fd211, %fd3794;
	ld.param.f64 	%fd3797, [%rd2290+696];
	fma.rn.f64 	%fd3798, %fd3797, %fd212, %fd3796;
	ld.param.f64 	%fd3799, [%rd2290+704];
	fma.rn.f64 	%fd3800, %fd3799, %fd213, %fd3798;
	ld.param.f64 	%fd3801, [%rd2290+712];
	sub.f64 	%fd3802, %fd3800, %fd3801;
	abs.f64 	%fd3803, %fd3802;
	ld.param.f64 	%fd3804, [%rd2290+1208];
	ld.param.f64 	%fd3805, [%rd2290+720];
	mul.f64 	%fd3806, %fd3804, %fd3805;
	setp.gt.f64 	%p317, %fd3803, %fd3806;
	@%p317 bra 	$L__BB5_739;
	mov.u64 	%rd2292, %rd1119;
	ld.param.f64 	%fd3807, [%rd2292+728];
	fma.rn.f64 	%fd3808, %fd3807, %fd204, 0d0000000000000000;
	ld.param.f64 	%fd3809, [%rd2292+736];
	fma.rn.f64 	%fd3810, %fd3809, %fd205, %fd3808;
	ld.param.f64 	%fd3811, [%rd2292+744];
	fma.rn.f64 	%fd3812, %fd3811, %fd206, %fd3810;
	ld.param.f64 	%fd3813, [%rd2292+752];
	fma.rn.f64 	%fd3814, %fd3813, %fd207, %fd3812;
	ld.param.f64 	%fd3815, [%rd2292+760];
	fma.rn.f64 	%fd3816, %fd3815, %fd208, %fd3814;
	ld.param.f64 	%fd3817, [%rd2292+768];
	fma.rn.f64 	%fd3818, %fd3817, %fd209, %fd3816;
	ld.param.f64 	%fd3819, [%rd2292+776];
	fma.rn.f64 	%fd3820, %fd3819, %fd210, %fd3818;
	ld.param.f64 	%fd3821, [%rd2292+784];
	fma.rn.f64 	%fd3822, %fd3821, %fd211, %fd3820;
	ld.param.f64 	%fd3823, [%rd2292+792];
	fma.rn.f64 	%fd3824, %fd3823, %fd212, %fd3822;
	ld.param.f64 	%fd3825, [%rd2292+800];
	fma.rn.f64 	%fd3826, %fd3825, %fd213, %fd3824;
	ld.param.f64 	%fd3827, [%rd2292+808];
	sub.f64 	%fd3828, %fd3826, %fd3827;
	abs.f64 	%fd3829, %fd3828;
	ld.param.f64 	%fd3830, [%rd2292+1208];
	ld.param.f64 	%fd3831, [%rd2292+816];
	mul.f64 	%fd3832, %fd3830, %fd3831;
	setp.gt.f64 	%p318, %fd3829, %fd3832;
	@%p318 bra 	$L__BB5_739;
	mov.u64 	%rd2294, %rd1119;
	ld.param.f64 	%fd3833, [%rd2294+824];
	fma.rn.f64 	%fd3834, %fd3833, %fd204, 0d0000000000000000;
	ld.param.f64 	%fd3835, [%rd2294+832];
	fma.rn.f64 	%fd3836, %fd3835, %fd205, %fd3834;
	ld.param.f64 	%fd3837, [%rd2294+840];
	fma.rn.f64 	%fd3838, %fd3837, %fd206, %fd3836;
	ld.param.f64 	%fd3839, [%rd2294+848];
	fma.rn.f64 	%fd3840, %fd3839, %fd207, %fd3838;
	ld.param.f64 	%fd3841, [%rd2294+856];
	fma.rn.f64 	%fd3842, %fd3841, %fd208, %fd3840;
	ld.param.f64 	%fd3843, [%rd2294+864];
	fma.rn.f64 	%fd3844, %fd3843, %fd209, %fd3842;
	ld.param.f64 	%fd3845, [%rd2294+872];
	fma.rn.f64 	%fd3846, %fd3845, %fd210, %fd3844;
	ld.param.f64 	%fd3847, [%rd2294+880];
	fma.rn.f64 	%fd3848, %fd3847, %fd211, %fd3846;
	ld.param.f64 	%fd3849, [%rd2294+888];
	fma.rn.f64 	%fd3850, %fd3849, %fd212, %fd3848;
	ld.param.f64 	%fd3851, [%rd2294+896];
	fma.rn.f64 	%fd3852, %fd3851, %fd213, %fd3850;
	ld.param.f64 	%fd3853, [%rd2294+904];
	sub.f64 	%fd3854, %fd3852, %fd3853;
	abs.f64 	%fd3855, %fd3854;
	ld.param.f64 	%fd3856, [%rd2294+1208];
	ld.param.f64 	%fd3857, [%rd2294+912];
	mul.f64 	%fd3858, %fd3856, %fd3857;
	setp.gt.f64 	%p319, %fd3855, %fd3858;
	@%p319 bra 	$L__BB5_739;
	mov.u64 	%rd2296, %rd1119;
	ld.param.f64 	%fd3859, [%rd2296+920];
	fma.rn.f64 	%fd3860, %fd3859, %fd204, 0d0000000000000000;
	ld.param.f64 	%fd3861, [%rd2296+928];
	fma.rn.f64 	%fd3862, %fd3861, %fd205, %fd3860;
	ld.param.f64 	%fd3863, [%rd2296+936];
	fma.rn.f64 	%fd3864, %fd3863, %fd206, %fd3862;
	ld.param.f64 	%fd3865, [%rd2296+944];
	fma.rn.f64 	%fd3866, %fd3865, %fd207, %fd3864;
	ld.param.f64 	%fd3867, [%rd2296+952];
	fma.rn.f64 	%fd3868, %fd3867, %fd208, %fd3866;
	ld.param.f64 	%fd3869, [%rd2296+960];
	fma.rn.f64 	%fd3870, %fd3869, %fd209, %fd3868;
	ld.param.f64 	%fd3871, [%rd2296+968];
	fma.rn.f64 	%fd3872, %fd3871, %fd210, %fd3870;
	fma.rn.f64 	%fd3873, %fd21, %fd211, %fd3872;
	fma.rn.f64 	%fd3874, %fd20, %fd212, %fd3873;
	fma.rn.f64 	%fd3875, %fd19, %fd213, %fd3874;
	sub.f64 	%fd3876, %fd3875, %fd18;
	abs.f64 	%fd3877, %fd3876;
	ld.param.f64 	%fd3878, [%rd2296+1208];
	ld.param.f64 	%fd3879, [%rd2296+1008];
	mul.f64 	%fd3880, %fd3878, %fd3879;
	setp.gt.f64 	%p320, %fd3877, %fd3880;
	@%p320 bra 	$L__BB5_739;
	fma.rn.f64 	%fd3881, %fd17, %fd204, 0d0000000000000000;
	fma.rn.f64 	%fd3882, %fd16, %fd205, %fd3881;
	fma.rn.f64 	%fd3883, %fd15, %fd206, %fd3882;
	mov.u64 	%rd2298, %rd1119;
	ld.param.f64 	%fd3884, [%rd2298+1040];
	fma.rn.f64 	%fd3885, %fd3884, %fd207, %fd3883;
	fma.rn.f64 	%fd3886, %fd14, %fd208, %fd3885;
	fma.rn.f64 	%fd3887, %fd13, %fd209, %fd3886;
	fma.rn.f64 	%fd3888, %fd12, %fd210, %fd3887;
	fma.rn.f64 	%fd3889, %fd11, %fd211, %fd3888;
	ld.param.f64 	%fd3890, [%rd2298+1080];
	fma.rn.f64 	%fd3891, %fd3890, %fd212, %fd3889;
	fma.rn.f64 	%fd3892, %fd10, %fd213, %fd3891;
	sub.f64 	%fd3893, %fd3892, %fd9;
	abs.f64 	%fd3894, %fd3893;
	ld.param.f64 	%fd3895, [%rd2298+1208];
	ld.param.f64 	%fd3896, [%rd2298+1104];
	mul.f64 	%fd3897, %fd3895, %fd3896;
	setp.gt.f64 	%p321, %fd3894, %fd3897;
	@%p321 bra 	$L__BB5_739;
	fma.rn.f64 	%fd3898, %fd8, %fd204, 0d0000000000000000;
	fma.rn.f64 	%fd3899, %fd7, %fd205, %fd3898;
	mov.u64 	%rd2300, %rd1119;
	ld.param.f64 	%fd3900, [%rd2300+1128];
	fma.rn.f64 	%fd3901, %fd3900, %fd206, %fd3899;
	ld.param.f64 	%fd3902, [%rd2300+1136];
	fma.rn.f64 	%fd3903, %fd3902, %fd207, %fd3901;
	ld.param.f64 	%fd3904, [%rd2300+1144];
	fma.rn.f64 	%fd3905, %fd3904, %fd208, %fd3903;
	ld.param.f64 	%fd3906, [%rd2300+1152];
	fma.rn.f64 	%fd3907, %fd3906, %fd209, %fd3905;
	ld.param.f64 	%fd3908, [%rd2300+1160];
	fma.rn.f64 	%fd3909, %fd3908, %fd210, %fd3907;
	ld.param.f64 	%fd3910, [%rd2300+1168];
	fma.rn.f64 	%fd3911, %fd3910, %fd211, %fd3909;
	ld.param.f64 	%fd3912, [%rd2300+1176];
	fma.rn.f64 	%fd3913, %fd3912, %fd212, %fd3911;
	ld.param.f64 	%fd3914, [%rd2300+1184];
	fma.rn.f64 	%fd3915, %fd3914, %fd213, %fd3913;
	sub.f64 	%fd3916, %fd3915, %fd2;
	abs.f64 	%fd3917, %fd3916;
	ld.param.f64 	%fd3918, [%rd2300+1208];
	ld.param.f64 	%fd3919, [%rd2300+1200];
	mul.f64 	%fd3920, %fd3918, %fd3919;
	setp.gt.f64 	%p322, %fd3917, %fd3920;
	@%p322 bra 	$L__BB5_739;
	mov.b64 	%rd2921, 1;
$L__BB5_739:
	add.s64 	%rd2922, %rd2921, %rd2922;
	add.s32 	%r1204, %r1204, 512;
	add.s64 	%rd2900, %rd2900, 512;
	setp.lt.s32 	%p323, %r1204, %r151;
	@%p323 bra 	$L__BB5_697;
$L__BB5_740:
	// begin inline asm
	mov.u32 %r929, %laneid;
	// end inline asm
	mov.b64 	{%r931, %r936}, %rd2922;
	mov.b32 	%r937, 1;
	mov.b32 	%r978, 31;
	mov.b32 	%r979, -1;
	// begin inline asm
	shfl.sync.down.b32 %r930, %r931, %r937, %r978, %r979;
	// end inline asm
	// begin inline asm
	shfl.sync.down.b32 %r935, %r936, %r937, %r978, %r979;
	// end inline asm
	mov.b64 	%rd2302, {%r930, %r935};
	setp.gt.s32 	%p324, %r929, 30;
	selp.b64 	%rd2303, 0, %rd2302, %p324;
	add.s64 	%rd2304, %rd2303, %rd2922;
	mov.b64 	{%r941, %r946}, %rd2304;
	mov.b32 	%r947, 2;
	// begin inline asm
	shfl.sync.down.b32 %r940, %r941, %r947, %r978, %r979;
	// end inline asm
	// begin inline asm
	shfl.sync.down.b32 %r945, %r946, %r947, %r978, %r979;
	// end inline asm
	mov.b64 	%rd2305, {%r940, %r945};
	setp.gt.s32 	%p325, %r929, 29;
	selp.b64 	%rd2306, 0, %rd2305, %p325;
	add.s64 	%rd2307, %rd2306, %rd2304;
	mov.b64 	{%r951, %r956}, %rd2307;
	mov.b32 	%r957, 4;
	// begin inline asm
	shfl.sync.down.b32 %r950, %r951, %r957, %r978, %r979;
	// end inline asm
	// begin inline asm
	shfl.sync.down.b32 %r955, %r956, %r957, %r978, %r979;
	// end inline asm
	mov.b64 	%rd2308, {%r950, %r955};
	setp.gt.s32 	%p326, %r929, 27;
	selp.b64 	%rd2309, 0, %rd2308, %p326;
	add.s64 	%rd2310, %rd2309, %rd2307;
	mov.b64 	{%r961, %r966}, %rd2310;
	mov.b32 	%r967, 8;
	// begin inline asm
	shfl.sync.down.b32 %r960, %r961, %r967, %r978, %r979;
	// end inline asm
	// begin inline asm
	shfl.sync.down.b32 %r965, %r966, %r967, %r978, %r979;
	// end inline asm
	mov.b64 	%rd2311, {%r960, %r965};
	setp.gt.s32 	%p327, %r929, 23;
	selp.b64 	%rd2312, 0, %rd2311, %p327;
	add.s64 	%rd2313, %rd2312, %rd2310;
	mov.b64 	{%r971, %r976}, %rd2313;
	mov.b32 	%r977, 16;
	// begin inline asm
	shfl.sync.down.b32 %r970, %r971, %r977, %r978, %r979;
	// end inline asm
	// begin inline asm
	shfl.sync.down.b32 %r975, %r976, %r977, %r978, %r979;
	// end inline asm
	mov.b64 	%rd2314, {%r970, %r975};
	setp.gt.s32 	%p328, %r929, 15;
	selp.b64 	%rd2315, 0, %rd2314, %p328;
	add.s64 	%rd2923, %rd2315, %rd2313;
	setp.ne.s32 	%p329, %r929, 0;
	@%p329 bra 	$L__BB5_742;
	shr.u32 	%r980, %r165, 2;
	and.b32  	%r981, %r980, 248;
	mov.u32 	%r982, _ZZN3cub18CUB_300001_SM_10006detail6reduce28DeviceReduceSingleTileKernelINS2_10policy_hubIlyN4cuda3std3__44plusIlEEE10Policy1000EN6thrust24THRUST_300001_SM_1000_NS18transform_iteratorI18GridPointValidatorNSD_17counting_iteratorIyNSD_11use_defaultESH_SH_EEllEEPlyS9_llNS7_10__identityEEEvT0_T1_T2_T3_T4_T6_E12temp_storage;
	add.s32 	%r983, %r982, %r981;
	st.shared.u64 	[%r983+16], %rd2923;
$L__BB5_742:
	bar.sync 	0;
	setp.ne.s32 	%p330, %r165, 0;
	@%p330 bra 	$L__BB5_744;
	ld.shared.u64 	%rd2316, [_ZZN3cub18CUB_300001_SM_10006detail6reduce28DeviceReduceSingleTileKernelINS2_10policy_hubIlyN4cuda3std3__44plusIlEEE10Policy1000EN6thrust24THRUST_300001_SM_1000_NS18transform_iteratorI18GridPointValidatorNSD_17counting_iteratorIyNSD_11use_defaultESH_SH_EEllEEPlyS9_llNS7_10__identityEEEvT0_T1_T2_T3_T4_T6_E12temp_storage+24];
	add.s64 	%rd2317, %rd2316, %rd2923;
	ld.shared.u64 	%rd2318, [_ZZN3cub18CUB_300001_SM_10006detail6reduce28DeviceReduceSingleTileKernelINS2_10policy_hubIlyN4cuda3std3__44plusIlEEE10Policy1000EN6thrust24THRUST_300001_SM_1000_NS18transform_iteratorI18GridPointValidatorNSD_17counting_iteratorIyNSD_11use_defaultESH_SH_EEllEEPlyS9_llNS7_10__identityEEEvT0_T1_T2_T3_T4_T6_E12temp_storage+32];
	add.s64 	%rd2319, %rd2317, %rd2318;
	ld.shared.u64 	%rd2320, [_ZZN3cub18CUB_300001_SM_10006detail6reduce28DeviceReduceSingleTileKernelINS2_10policy_hubIlyN4cuda3std3__44plusIlEEE10Policy1000EN6thrust24THRUST_300001_SM_1000_NS18transform_iteratorI18GridPointValidatorNSD_17counting_iteratorIyNSD_11use_defaultESH_SH_EEllEEPlyS9_llNS7_10__identityEEEvT0_T1_T2_T3_T4_T6_E12temp_storage+40];
	add.s64 	%rd2321, %rd2319, %rd2320;
	ld.shared.u64 	%rd2322, [_ZZN3cub18CUB_300001_SM_10006detail6reduce28DeviceReduceSingleTileKernelINS2_10policy_hubIlyN4cuda3std3__44plusIlEEE10Policy1000EN6thrust24THRUST_300001_SM_1000_NS18transform_iteratorI18GridPointValidatorNSD_17counting_iteratorIyNSD_11use_defaultESH_SH_EEllEEPlyS9_llNS7_10__identityEEEvT0_T1_T2_T3_T4_T6_E12temp_storage+48];
	add.s64 	%rd2323, %rd2321, %rd2322;
	ld.shared.u64 	%rd2324, [_ZZN3cub18CUB_300001_SM_10006detail6reduce28DeviceReduceSingleTileKernelINS2_10policy_hubIlyN4cuda3std3__44plusIlEEE10Policy1000EN6thrust24THRUST_300001_SM_1000_NS18transform_iteratorI18GridPointValidatorNSD_17counting_iteratorIyNSD_11use_defaultESH_SH_EEllEEPlyS9_llNS7_10__identityEEEvT0_T1_T2_T3_T4_T6_E12temp_storage+56];
	add.s64 	%rd2325, %rd2323, %rd2324;
	ld.shared.u64 	%rd2326, [_ZZN3cub18CUB_300001_SM_10006detail6reduce28DeviceReduceSingleTileKernelINS2_10policy_hubIlyN4cuda3std3__44plusIlEEE10Policy1000EN6thrust24THRUST_300001_SM_1000_NS18transform_iteratorI18GridPointValidatorNSD_17counting_iteratorIyNSD_11use_defaultESH_SH_EEllEEPlyS9_llNS7_10__identityEEEvT0_T1_T2_T3_T4_T6_E12temp_storage+64];
	add.s64 	%rd2327, %rd2325, %rd2326;
	ld.shared.u64 	%rd2328, [_ZZN3cub18CUB_300001_SM_10006detail6reduce28DeviceReduceSingleTileKernelINS2_10policy_hubIlyN4cuda3std3__44plusIlEEE10Policy1000EN6thrust24THRUST_300001_SM_1000_NS18transform_iteratorI18GridPointValidatorNSD_17counting_iteratorIyNSD_11use_defaultESH_SH_EEllEEPlyS9_llNS7_10__identityEEEvT0_T1_T2_T3_T4_T6_E12temp_storage+72];
	add.s64 	%rd2329, %rd2327, %rd2328;
	ld.shared.u64 	%rd2330, [_ZZN3cub18CUB_300001_SM_10006detail6reduce28DeviceReduceSingleTileKernelINS2_10policy_hubIlyN4cuda3std3__44plusIlEEE10Policy1000EN6thrust24THRUST_300001_SM_1000_NS18transform_iteratorI18GridPointValidatorNSD_17counting_iteratorIyNSD_11use_defaultESH_SH_EEllEEPlyS9_llNS7_10__identityEEEvT0_T1_T2_T3_T4_T6_E12temp_storage+80];
	add.s64 	%rd2331, %rd2329, %rd2330;
	ld.shared.u64 	%rd2332, [_ZZN3cub18CUB_300001_SM_10006detail6reduce28DeviceReduceSingleTileKernelINS2_10policy_hubIlyN4cuda3std3__44plusIlEEE10Policy1000EN6thrust24THRUST_300001_SM_1000_NS18transform_iteratorI18GridPointValidatorNSD_17counting_iteratorIyNSD_11use_defaultESH_SH_EEllEEPlyS9_llNS7_10__identityEEEvT0_T1_T2_T3_T4_T6_E12temp_storage+88];
	add.s64 	%rd2333, %rd2331, %rd2332;
	ld.shared.u64 	%rd2334, [_ZZN3cub18CUB_300001_SM_10006detail6reduce28DeviceReduceSingleTileKernelINS2_10policy_hubIlyN4cuda3std3__44plusIlEEE10Policy1000EN6thrust24THRUST_300001_SM_1000_NS18transform_iteratorI18GridPointValidatorNSD_17counting_iteratorIyNSD_11use_defaultESH_SH_EEllEEPlyS9_llNS7_10__identityEEEvT0_T1_T2_T3_T4_T6_E12temp_storage+96];
	add.s64 	%rd2335, %rd2333, %rd2334;
	ld.shared.u64 	%rd2336, [_ZZN3cub18CUB_300001_SM_10006detail6reduce28DeviceReduceSingleTileKernelINS2_10policy_hubIlyN4cuda3std3__44plusIlEEE10Policy1000EN6thrust24THRUST_300001_SM_1000_NS18transform_iteratorI18GridPointValidatorNSD_17counting_iteratorIyNSD_11use_defaultESH_SH_EEllEEPlyS9_llNS7_10__identityEEEvT0_T1_T2_T3_T4_T6_E12temp_storage+104];
	add.s64 	%rd2337, %rd2335, %rd2336;
	ld.shared.u64 	%rd2338, [_ZZN3cub18CUB_300001_SM_10006detail6reduce28DeviceReduceSingleTileKernelINS2_10policy_hubIlyN4cuda3std3__44plusIlEEE10Policy1000EN6thrust24THRUST_300001_SM_1000_NS18transform_iteratorI18GridPointValidatorNSD_17counting_iteratorIyNSD_11use_defaultESH_SH_EEllEEPlyS9_llNS7_10__identityEEEvT0_T1_T2_T3_T4_T6_E12temp_storage+112];
	add.s64 	%rd2339, %rd2337, %rd2338;
	ld.shared.u64 	%rd2340, [_ZZN3cub18CUB_300001_SM_10006detail6reduce28DeviceReduceSingleTileKernelINS2_10policy_hubIlyN4cuda3std3__44plusIlEEE10Policy1000EN6thrust24THRUST_300001_SM_1000_NS18transform_iteratorI18GridPointValidatorNSD_17counting_iteratorIyNSD_11use_defaultESH_SH_EEllEEPlyS9_llNS7_10__identityEEEvT0_T1_T2_T3_T4_T6_E12temp_storage+120];
	add.s64 	%rd2341, %rd2339, %rd2340;
	ld.shared.u64 	%rd2342, [_ZZN3cub18CUB_300001_SM_10006detail6reduce28DeviceReduceSingleTileKernelINS2_10policy_hubIlyN4cuda3std3__44plusIlEEE10Policy1000EN6thrust24THRUST_300001_SM_1000_NS18transform_iteratorI18GridPointValidatorNSD_17counting_iteratorIyNSD_11use_defaultESH_SH_EEllEEPlyS9_llNS7_10__identityEEEvT0_T1_T2_T3_T4_T6_E12temp_storage+128];
	add.s64 	%rd2343, %rd2341, %rd2342;
	ld.shared.u64 	%rd2344, [_ZZN3cub18CUB_300001_SM_10006detail6reduce28DeviceReduceSingleTileKernelINS2_10policy_hubIlyN4cuda3std3__44plusIlEEE10Policy1000EN6thrust24THRUST_300001_SM_1000_NS18transform_iteratorI18GridPointValidatorNSD_17counting_iteratorIyNSD_11use_defaultESH_SH_EEllEEPlyS9_llNS7_10__identityEEEvT0_T1_T2_T3_T4_T6_E12temp_storage+136];
	add.s64 	%rd2923, %rd2343, %rd2344;
$L__BB5_744:
	mov.u32 	%r1200, %tid.x;
	setp.ne.s32 	%p407, %r1200, 0;
	@%p407 bra 	$L__BB5_746;
	ld.param.u64 	%rd2570, [_ZN3cub18CUB_300001_SM_10006detail6reduce28DeviceReduceSingleTileKernelINS2_10policy_hubIlyN4cuda3std3__44plusIlEEE10Policy1000EN6thrust24THRUST_300001_SM_1000_NS18transform_iteratorI18GridPointValidatorNSD_17counting_iteratorIyNSD_11use_defaultESH_SH_EEllEEPlyS9_llNS7_10__identityEEEvT0_T1_T2_T3_T4_T6__param_4];
	ld.param.u64 	%rd2560, [_ZN3cub18CUB_300001_SM_10006detail6reduce28DeviceReduceSingleTileKernelINS2_10policy_hubIlyN4cuda3std3__44plusIlEEE10Policy1000EN6thrust24THRUST_300001_SM_1000_NS18transform_iteratorI18GridPointValidatorNSD_17counting_iteratorIyNSD_11use_defaultESH_SH_EEllEEPlyS9_llNS7_10__identityEEEvT0_T1_T2_T3_T4_T6__param_1];
	add.s64 	%rd2558, %rd2923, %rd2570;
	cvta.to.global.u64 	%rd2559, %rd2560;
	st.global.u64 	[%rd2559], %rd2558;
$L__BB5_746:
	ret;

}
	// .globl	_ZN3cub18CUB_300001_SM_10006detail6reduce18DeviceReduceKernelINS2_10policy_hubIlyN4cuda3std3__44plusIlEEE10Policy1000EN6thrust24THRUST_300001_SM_1000_NS18transform_iteratorI18GridPointValidatorNSD_17counting_iteratorIyNSD_11use_defaultESH_SH_EEllEEyS9_lNS7_10__identityEEEvT0_PT3_T1_NS0_13GridEvenShareISO_EET2_T4_
.visible .entry _ZN3cub18CUB_300001_SM_10006detail6reduce18DeviceReduceKernelINS2_10policy_hubIlyN4cuda3std3__44plusIlEEE10Policy1000EN6thrust24THRUST_300001_SM_1000_NS18transform_iteratorI18GridPointValidatorNSD_17counting_iteratorIyNSD_11use_defaultESH_SH_EEllEEyS9_lNS7_10__identityEEEvT0_PT3_T1_NS0_13GridEvenShareISO_EET2_T4_(
	.param .align 8 .b8 _ZN3cub18CUB_300001_SM_10006detail6reduce18DeviceReduceKernelINS2_10policy_hubIlyN4cuda3std3__44plusIlEEE10Policy1000EN6thrust24THRUST_300001_SM_1000_NS18transform_iteratorI18GridPointValidatorNSD_17counting_iteratorIyNSD_11use_defaultESH_SH_EEllEEyS9_lNS7_10__identityEEEvT0_PT3_T1_NS0_13GridEvenShareISO_EET2_T4__param_0[1264],
	.param .u64 .ptr .align 1 _ZN3cub18CUB_300001_SM_10006detail6reduce18DeviceReduceKernelINS2_10policy_hubIlyN4cuda3std3__44plusIlEEE10Policy1000EN6thrust24THRUST_300001_SM_1000_NS18transform_iteratorI18GridPointValidatorNSD_17counting_iteratorIyNSD_11use_defaultESH_SH_EEllEEyS9_lNS7_10__identityEEEvT0_PT3_T1_NS0_13GridEvenShareISO_EET2_T4__param_1,
	.param .u64 _ZN3cub18CUB_300001_SM_10006detail6reduce18DeviceReduceKernelINS2_10policy_hubIlyN4cuda3std3__44plusIlEEE10Policy1000EN6thrust24THRUST_300001_SM_1000_NS18transform_iteratorI18GridPointValidatorNSD_17counting_iteratorIyNSD_11use_defaultESH_SH_EEllEEyS9_lNS7_10__identityEEEvT0_PT3_T1_NS0_13GridEvenShareISO_EET2_T4__param_2,
	.param .align 8 .b8 _ZN3cub18CUB_300001_SM_10006detail6reduce18DeviceReduceKernelINS2_10policy_hubIlyN4cuda3std3__44plusIlEEE10Policy1000EN6thrust24THRUST_300001_SM_1000_NS18transform_iteratorI18GridPointValidatorNSD_17counting_iteratorIyNSD_11use_defaultESH_SH_EEllEEyS9_lNS7_10__identityEEEvT0_PT3_T1_NS0_13GridEvenShareISO_EET2_T4__param_3[72],
	.param .align 1 .b8 _ZN3cub18CUB_300001_SM_10006detail6reduce18DeviceReduceKernelINS2_10policy_hubIlyN4cuda3std3__44plusIlEEE10Policy1000EN6thrust24THRUST_300001_SM_1000_NS18transform_iteratorI18GridPointValidatorNSD_17counting_iteratorIyNSD_11use_defaultESH_SH_EEllEEyS9_lNS7_10__identityEEEvT0_PT3_T1_NS0_13GridEvenShareISO_EET2_T4__param_4[1],
	.param .align 1 .b8 _ZN3cub18CUB_300001_SM_10006detail6reduce18DeviceReduceKernelINS2_10policy_hubIlyN4cuda3std3__44plusIlEEE10Policy1000EN6thrust24THRUST_300001_SM_1000_NS18transform_iteratorI18GridPointValidatorNSD_17counting_iteratorIyNSD_11use_defaultESH_SH_EEllEEyS9_lNS7_10__identityEEEvT0_PT3_T1_NS0_13GridEvenShareISO_EET2_T4__param_5[1]
)
.maxntid 512
{
	.reg .pred 	%p<407>;
	.reg .b32 	%r<1248>;
	.reg .b64 	%rd<2768>;
	.reg .b64 	%fd<4381>;
	// demoted variable
	.shared .align 8 .b8 _ZZN3cub18CUB_300001_SM_10006detail6reduce18DeviceReduceKernelINS2_10policy_hubIlyN4cuda3std3__44plusIlEEE10Policy1000EN6thrust24THRUST_300001_SM_1000_NS18transform_iteratorI18GridPointValidatorNSD_17counting_iteratorIyNSD_11use_defaultESH_SH_EEllEEyS9_lNS7_10__identityEEEvT0_PT3_T1_NS0_13GridEvenShareISO_EET2_T4_E12temp_storage[152];
	ld.param.u32 	%r167, [_ZN3cub18CUB_300001_SM_10006detail6reduce18DeviceReduceKernelINS2_10policy_hubIlyN4cuda3std3__44plusIlEEE10Policy1000EN6thrust24THRUST_300001_SM_1000_NS18transform_iteratorI18GridPointValidatorNSD_17counting_iteratorIyNSD_11use_defaultESH_SH_EEllEEyS9_lNS7_10__identityEEEvT0_PT3_T1_NS0_13GridEvenShareISO_EET2_T4__param_3+40];
	mov.b64 	%rd1114, _ZN3cub18CUB_300001_SM_10006detail6reduce18DeviceReduceKernelINS2_10policy_hubIlyN4cuda3std3__44plusIlEEE10Policy1000EN6thrust24THRUST_300001_SM_1000_NS18transform_iteratorI18GridPointValidatorNSD_17counting_iteratorIyNSD_11use_defaultESH_SH_EEllEEyS9_lNS7_10__identityEEEvT0_PT3_T1_NS0_13GridEvenShareISO_EET2_T4__param_0;
	ld.param.u64 	%rd1119, [_ZN3cub18CUB_300001_SM_10006detail6reduce18DeviceReduceKernelINS2_10policy_hubIlyN4cuda3std3__44plusIlEEE10Policy1000EN6thrust24THRUST_300001_SM_1000_NS18transform_iteratorI18GridPointValidatorNSD_17counting_iteratorIyNSD_11use_defaultESH_SH_EEllEEyS9_lNS7_10__identityEEEvT0_PT3_T1_NS0_13GridEvenShareISO_EET2_T4__param_3+32];
	ld.param.s32 	%rd3, [_ZN3cub18CUB_300001_SM_10006detail6reduce18DeviceReduceKernelINS2_10policy_hubIlyN4cuda3std3__44plusIlEEE10Policy1000EN6thrust24THRUST_300001_SM_1000_NS18transform_iteratorI18GridPointValidatorNSD_17counting_iteratorIyNSD_11use_defaultESH_SH_EEllEEyS9_lNS7_10__identityEEEvT0_PT3_T1_NS0_13GridEvenShareISO_EET2_T4__param_0+1248];
	ld.param.s32 	%rd5, [_ZN3cub18CUB_300001_SM_10006detail6reduce18DeviceReduceKernelINS2_10policy_hubIlyN4cuda3std3__44plusIlEEE10Policy1000EN6thrust24THRUST_300001_SM_1000_NS18transform_iteratorI18GridPointValidatorNSD_17counting_iteratorIyNSD_11use_defaultESH_SH_EEllEEyS9_lNS7_10__identityEEEvT0_PT3_T1_NS0_13GridEvenShareISO_EET2_T4__param_0+1240];
	ld.param.s32 	%rd7, [_ZN3cub18CUB_300001_SM_10006detail6reduce18DeviceReduceKernelINS2_10policy_hubIlyN4cuda3std3__44plusIlEEE10Policy1000EN6thrust24THRUST_300001_SM_1000_NS18transform_iteratorI18GridPointValidatorNSD_17counting_iteratorIyNSD_11use_defaultESH_SH_EEllEEyS9_lNS7_10__identityEEEvT0_PT3_T1_NS0_13GridEvenShareISO_EET2_T4__param_0+1232];
	ld.param.s32 	%rd9, [_ZN3cub18CUB_300001_SM_10006detail6reduce18DeviceReduceKernelINS2_10policy_hubIlyN4cuda3std3__44plusIlEEE10Policy1000EN6thrust24THRUST_300001_SM_1000_NS18transform_iteratorI18GridPointValidatorNSD_17counting_iteratorIyNSD_11use_defaultESH_SH_EEllEEyS9_lNS7_10__identityEEEvT0_PT3_T1_NS0_13GridEvenShareISO_EET2_T4__param_0+1224];
	ld.param.s32 	%rd11, [_ZN3cub18CUB_300001_SM_10006detail6reduce18DeviceReduceKernelINS2_10policy_hubIlyN4cuda3std3__44plusIlEEE10Policy1000EN6thrust24THRUST_300001_SM_1000_NS18transform_iteratorI18GridPointValidatorNSD_17counting_iteratorIyNSD_11use_defaultESH_SH_EEllEEyS9_lNS7_10__identityEEEvT0_PT3_T1_NS0_13GridEvenShareISO_EET2_T4__param_0+1216];
	ld.param.f64 	%fd1, [_ZN3cub18CUB_300001_SM_10006detail6reduce18DeviceReduceKernelINS2_10policy_hubIlyN4cuda3std3__44plusIlEEE10Policy1000EN6thrust24THRUST_300001_SM_1000_NS18transform_iteratorI18GridPointValidatorNSD_17counting_iteratorIyNSD_11use_defaultESH_SH_EEllEEyS9_lNS7_10__identityEEEvT0_PT3_T1_NS0_13GridEvenShareISO_EET2_T4__param_0+1208];
	ld.param.f64 	%fd2, [_ZN3cub18CUB_300001_SM_10006detail6reduce18DeviceReduceKernelINS2_10policy_hubIlyN4cuda3std3__44plusIlEEE10Policy1000EN6thrust24THRUST_300001_SM_1000_NS18transform_iteratorI18GridPointValidatorNSD_17counting_iteratorIyNSD_11use_defaultESH_SH_EEllEEyS9_lNS7_10__identityEEEvT0_PT3_T1_NS0_13GridEvenShareISO_EET2_T4__param_0+1200];
	ld.param.f64 	%fd3, [_ZN3cub18CUB_300001_SM_10006detail6reduce18DeviceReduceKernelINS2_10policy_hubIlyN4cuda3std3__44plusIlEEE10Policy1000EN6thrust24THRUST_300001_SM_1000_NS18transform_iteratorI18GridPointValidatorNSD_17counting_iteratorIyNSD_11use_defaultESH_SH_EEllEEyS9_lNS7_10__identityEEEvT0_PT3_T1_NS0_13GridEvenShareISO_EET2_T4__param_0+1120];
	ld.param.f64 	%fd4, [_ZN3cub18CUB_300001_SM_10006detail6reduce18DeviceReduceKernelINS2_10policy_hubIlyN4cuda3std3__44plusIlEEE10Policy1000EN6thrust24THRUST_300001_SM_1000_NS18transform_iteratorI18GridPointValidatorNSD_17counting_iteratorIyNSD_11use_defaultESH_SH_EEllEEyS9_lNS7_10__identityEEEvT0_PT3_T1_NS0_13GridEvenShareISO_EET2_T4__param_0+1112];
	ld.param.f64 	%fd5, [_ZN3cub18CUB_300001_SM_10006detail6reduce18DeviceReduceKernelINS2_10policy_hubIlyN4cuda3std3__44plusIlEEE10Policy1000EN6thrust24THRUST_300001_SM_1000_NS18transform_iteratorI18GridPointValidatorNSD_17counting_iteratorIyNSD_11use_defaultESH_SH_EEllEEyS9_lNS7_10__identityEEEvT0_PT3_T1_NS0_13GridEvenShareISO_EET2_T4__param_0+1104];
	ld.param.f64 	%fd6, [_ZN3cub18CUB_300001_SM_10006detail6reduce18DeviceReduceKernelINS2_10policy_hubIlyN4cuda3std3__44plusIlEEE10Policy1000EN6thrust24THRUST_300001_SM_1000_NS18transform_iteratorI18GridPointValidatorNSD_17counting_iteratorIyNSD_11use_defaultESH_SH_EEllEEyS9_lNS7_10__identityEEEvT0_PT3_T1_NS0_13GridEvenShareISO_EET2_T4__param_0+1080];
	ld.param.f64 	%fd7, [_ZN3cub18CUB_300001_SM_10006detail6reduce18DeviceReduceKernelINS2_10policy_hubIlyN4cuda3std3__44plusIlEEE10Policy1000EN6thrust24THRUST_300001_SM_1000_NS18transform_iteratorI18GridPointValidatorNSD_17counting_iteratorIyNSD_11use_defaultESH_SH_EEllEEyS9_lNS7_10__identityEEEvT0_PT3_T1_NS0_13GridEvenShareISO_EET2_T4__param_0+1072];
	ld.param.f64 	%fd8, [_ZN3cub18CUB_300001_SM_10006detail6reduce18DeviceReduceKernelINS2_10policy_hubIlyN4cuda3std3__44plusIlEEE10Policy1000EN6thrust24THRUST_300001_SM_1000_NS18transform_iteratorI18GridPointValidatorNSD_17counting_iteratorIyNSD_11use_defaultESH_SH_EEllEEyS9_lNS7_10__identityEEEvT0_PT3_T1_NS0_13GridEvenShareISO_EET2_T4__param_0+1064];
	ld.param.f64 	%fd9, [_ZN3cub18CUB_300001_SM_10006detail6reduce18DeviceReduceKernelINS2_10policy_hubIlyN4cuda3std3__44plusIlEEE10Policy1000EN6thrust24THRUST_300001_SM_1000_NS18transform_iteratorI18GridPointValidatorNSD_17counting_iteratorIyNSD_11use_defaultESH_SH_EEllEEyS9_lNS7_10__identityEEEvT0_PT3_T1_NS0_13GridEvenShareISO_EET2_T4__param_0+1040];
	ld.param.f64 	%fd10, [_ZN3cub18CUB_300001_SM_10006detail6reduce18DeviceReduceKernelINS2_10policy_hubIlyN4cuda3std3__44plusIlEEE10Policy1000EN6thrust24THRUST_300001_SM_1000_NS18transform_iteratorI18GridPointValidatorNSD_17counting_iteratorIyNSD_11use_defaultESH_SH_EEllEEyS9_lNS7_10__identityEEEvT0_PT3_T1_NS0_13GridEvenShareISO_EET2_T4__param_0+1032];
	ld.param.f64 	%fd11, [_ZN3cub18CUB_300001_SM_10006detail6reduce18DeviceReduceKernelINS2_10policy_hubIlyN4cuda3std3__44plusIlEEE10Policy1000EN6thrust24THRUST_300001_SM_1000_NS18transform_iteratorI18GridPointValidatorNSD_17counting_iteratorIyNSD_11use_defaultESH_SH_EEllEEyS9_lNS7_10__identityEEEvT0_PT3_T1_NS0_13GridEvenShareISO_EET2_T4__param_0+1024];
	ld.param.f64 	%fd12, [_ZN3cub18CUB_300001_SM_10006detail6reduce18DeviceReduceKernelINS2_10policy_hubIlyN4cuda3std3__44plusIlEEE10Policy1000EN6thrust24THRUST_300001_SM_1000_NS18transform_iteratorI18GridPointValidatorNSD_17counting_iteratorIyNSD_11use_defaultESH_SH_EEllEEyS9_lNS7_10__identityEEEvT0_PT3_T1_NS0_13GridEvenShareISO_EET2_T4__param_0+1016];
	ld.param.f64 	%fd13, [_ZN3cub18CUB_300001_SM_10006detail6reduce18DeviceReduceKernelINS2_10policy_hubIlyN4cuda3std3__44plusIlEEE10Policy1000EN6thrust24THRUST_300001_SM_1000_NS18transform_iteratorI18GridPointValidatorNSD_17counting_iteratorIyNSD_11use_defaultESH_SH_EEllEEyS9_lNS7_10__identityEEEvT0_PT3_T1_NS0_13GridEvenShareISO_EET2_T4__param_0+1008];
	ld.param.f64 	%fd14, [_ZN3cub18CUB_300001_SM_10006detail6reduce18DeviceReduceKernelINS2_10policy_hubIlyN4cuda3std3__44plusIlEEE10Policy1000EN6thrust24THRUST_300001_SM_1000_NS18transform_iteratorI18GridPointValidatorNSD_17counting_iteratorIyNSD_11use_defaultESH_SH_EEllEEyS9_lNS7_10__identityEEEvT0_PT3_T1_NS0_13GridEvenShareISO_EET2_T4__param_0+1000];
	ld.param.f64 	%fd15, [_ZN3cub18CUB_300001_SM_10006detail6reduce18DeviceReduceKernelINS2_10policy_hubIlyN4cuda3std3__44plusIlEEE10Policy1000EN6thrust24THRUST_300001_SM_1000_NS18transform_iteratorI18GridPointValidatorNSD_17counting_iteratorIyNSD_11use_defaultESH_SH_EEllEEyS9_lNS7_10__identityEEEvT0_PT3_T1_NS0_13GridEvenShareISO_EET2_T4__param_0+992];
	ld.param.f64 	%fd16, [_ZN3cub18CUB_300001_SM_10006detail6reduce18DeviceReduceKernelINS2_10policy_hubIlyN4cuda3std3__44plusIlEEE10Policy1000EN6thrust24THRUST_300001_SM_1000_NS18transform_iteratorI18GridPointValidatorNSD_17counting_iteratorIyNSD_11use_defaultESH_SH_EEllEEyS9_lNS7_10__identityEEEvT0_PT3_T1_NS0_13GridEvenShareISO_EET2_T4__param_0+984];
	ld.param.f64 	%fd17, [_ZN3cub18CUB_300001_SM_10006detail6reduce18DeviceReduceKernelINS2_10policy_hubIlyN4cuda3std3__44plusIlEEE10Policy1000EN6thrust24THRUST_300001_SM_1000_NS18transform_iteratorI18GridPointValidatorNSD_17counting_iteratorIyNSD_11use_defaultESH_SH_EEllEEyS9_lNS7_10__identityEEEvT0_PT3_T1_NS0_13GridEvenShareISO_EET2_T4__param_0+912];
	ld.param.f64 	%fd18, [_ZN3cub18CUB_300001_SM_10006detail6reduce18DeviceReduceKernelINS2_10policy_hubIlyN4cuda3std3__44plusIlEEE10Policy1000EN6thrust24THRUST_300001_SM_1000_NS18transform_iteratorI18GridPointValidatorNSD_17counting_iteratorIyNSD_11use_defaultESH_SH_EEllEEyS9_lNS7_10__identityEEEvT0_PT3_T1_NS0_13GridEvenShareISO_EET2_T4__param_0+880];
	ld.param.f64 	%fd19, [_ZN3cub18CUB_300001_SM_10006detail6reduce18DeviceReduceKernelINS2_10policy_hubIlyN4cuda3std3__44plusIlEEE10Policy1000EN6thrust24THRUST_300001_SM_1000_NS18transform_iteratorI18GridPointValidatorNSD_17counting_iteratorIyNSD_11use_defaultESH_SH_EEllEEyS9_lNS7_10__identityEEEvT0_PT3_T1_NS0_13GridEvenShareISO_EET2_T4__param_0+816];
	ld.param.f64 	%fd20, [_ZN3cub18CUB_300001_SM_10006detail6reduce18DeviceReduceKernelINS2_10policy_hubIlyN4cuda3std3__44plusIlEEE10Policy1000EN6thrust24THRUST_300001_SM_1000_NS18transform_iteratorI18GridPointValidatorNSD_17counting_iteratorIyNSD_11use_defaultESH_SH_EEllEEyS9_lNS7_10__identityEEEvT0_PT3_T1_NS0_13GridEvenShareISO_EET2_T4__param_0+720];
	ld.param.f64 	%fd21, [_ZN3cub18CUB_300001_SM_10006detail6reduce18DeviceReduceKernelINS2_10policy_hubIlyN4cuda3std3__44plusIlEEE10Policy1000EN6thrust24THRUST_300001_SM_1000_NS18transform_iteratorI18GridPointValidatorNSD_17counting_iteratorIyNSD_11use_defaultESH_SH_EEllEEyS9_lNS7_10__identityEEEvT0_PT3_T1_NS0_13GridEvenShareISO_EET2_T4__param_0+624];
	ld.param.f64 	%fd22, [_ZN3cub18CUB_300001_SM_10006detail6reduce18DeviceReduceKernelINS2_10policy_hubIlyN4cuda3std3__44plusIlEEE10Policy1000EN6thrust24THRUST_300001_SM_1000_NS18transform_iteratorI18GridPointValidatorNSD_17counting_iteratorIyNSD_11use_defaultESH_SH_EEllEEyS9_lNS7_10__identityEEEvT0_PT3_T1_NS0_13GridEvenShareISO_EET2_T4__param_0+536];
	ld.param.f64 	%fd23, [_ZN3cub18CUB_300001_SM_10006detail6reduce18DeviceReduceKernelINS2_10policy_hubIlyN4cuda3std3__44plusIlEEE10Policy1000EN6thrust24THRUST_300001_SM_1000_NS18transform_iteratorI18GridPointValidatorNSD_17counting_iteratorIyNSD_11use_defaultESH_SH_EEllEEyS9_lNS7_10__identityEEEvT0_PT3_T1_NS0_13GridEvenShareISO_EET2_T4__param_0+528];
	ld.param.f64 	%fd24, [_ZN3cub18CUB_300001_SM_10006detail6reduce18DeviceReduceKernelINS2_10policy_hubIlyN4cuda3std3__44plusIlEEE10Policy1000EN6thrust24THRUST_300001_SM_1000_NS18transform_iteratorI18GridPointValidatorNSD_17counting_iteratorIyNSD_11use_defaultESH_SH_EEllEEyS9_lNS7_10__identityEEEvT0_PT3_T1_NS0_13GridEvenShareISO_EET2_T4__param_0+512];
	ld.param.f64 	%fd25, [_ZN3cub18CUB_300001_SM_10006detail6reduce18DeviceReduceKernelINS2_10policy_hubIlyN4cuda3std3__44plusIlEEE10Policy1000EN6thrust24THRUST_300001_SM_1000_NS18transform_iteratorI18GridPointValidatorNSD_17counting_iteratorIyNSD_11use_defaultESH_SH_EEllEEyS9_lNS7_10__identityEEEvT0_PT3_T1_NS0_13GridEvenShareISO_EET2_T4__param_0+504];
	ld.param.f64 	%fd26, [_ZN3cub18CUB_300001_SM_10006detail6reduce18DeviceReduceKernelINS2_10policy_hubIlyN4cuda3std3__44plusIlEEE10Policy1000EN6thrust24THRUST_300001_SM_1000_NS18transform_iteratorI18GridPointValidatorNSD_17counting_iteratorIyNSD_11use_defaultESH_SH_EEllEEyS9_lNS7_10__identityEEEvT0_PT3_T1_NS0_13GridEvenShareISO_EET2_T4__param_0+496];
	ld.param.f64 	%fd27, [_ZN3cub18CUB_300001_SM_10006detail6reduce18DeviceReduceKernelINS2_10policy_hubIlyN4cuda3std3__44plusIlEEE10Policy1000EN6thrust24THRUST_300001_SM_1000_NS18transform_iteratorI18GridPointValidatorNSD_17counting_iteratorIyNSD_11use_defaultESH_SH_EEllEEyS9_lNS7_10__identityEEEvT0_PT3_T1_NS0_13GridEvenShareISO_EET2_T4__param_0+488];
	ld.param.f64 	%fd28, [_ZN3cub18CUB_300001_SM_10006detail6reduce18DeviceReduceKernelINS2_10policy_hubIlyN4cuda3std3__44plusIlEEE10Policy1000EN6thrust24THRUST_300001_SM_1000_NS18transform_iteratorI18GridPointValidatorNSD_17counting_iteratorIyNSD_11use_defaultESH_SH_EEllEEyS9_lNS7_10__identityEEEvT0_PT3_T1_NS0_13GridEvenShareISO_EET2_T4__param_0+480];
	ld.param.f64 	%fd29, [_ZN3cub18CUB_300001_SM_10006detail6reduce18DeviceReduceKernelINS2_10policy_hubIlyN4cuda3std3__44plusIlEEE10Policy1000EN6thrust24THRUST_300001_SM_1000_NS18transform_iteratorI18GridPointValidatorNSD_17counting_iteratorIyNSD_11use_defaultESH_SH_EEllEEyS9_lNS7_10__identityEEEvT0_PT3_T1_NS0_13GridEvenShareISO_EET2_T4__param_0+472];
	ld.param.f64 	%fd30, [_ZN3cub18CUB_300001_SM_10006detail6reduce18DeviceReduceKernelINS2_10policy_hubIlyN4cuda3std3__44plusIlEEE10Policy1000EN6thrust24THRUST_300001_SM_1000_NS18transform_iteratorI18GridPointValidatorNSD_17counting_iteratorIyNSD_11use_defaultESH_SH_EEllEEyS9_lNS7_10__identityEEEvT0_PT3_T1_NS0_13GridEvenShareISO_EET2_T4__param_0+464];
	ld.param.f64 	%fd31, [_ZN3cub18CUB_300001_SM_10006detail6reduce18DeviceReduceKernelINS2_10policy_hubIlyN4cuda3std3__44plusIlEEE10Policy1000EN6thrust24THRUST_300001_SM_1000_NS18transform_iteratorI18GridPointValidatorNSD_17counting_iteratorIyNSD_11use_defaultESH_SH_EEllEEyS9_lNS7_10__identityEEEvT0_PT3_T1_NS0_13GridEvenShareISO_EET2_T4__param_0+432];
	ld.param.f64 	%fd32, [_ZN3cub18CUB_300001_SM_10006detail6reduce18DeviceReduceKernelINS2_10policy_hubIlyN4cuda3std3__44plusIlEEE10Policy1000EN6thrust24THRUST_300001_SM_1000_NS18transform_iteratorI18GridPointValidatorNSD_17counting_iteratorIyNSD_11use_defaultESH_SH_EEllEEyS9_lNS7_10__identityEEEvT0_PT3_T1_NS0_13GridEvenShareISO_EET2_T4__param_0+336];
	ld.param.f64 	%fd33, [_ZN3cub18CUB_300001_SM_10006detail6reduce18DeviceReduceKernelINS2_10policy_hubIlyN4cuda3std3__44plusIlEEE10Policy1000EN6thrust24THRUST_300001_SM_1000_NS18transform_iteratorI18GridPointValidatorNSD_17counting_iteratorIyNSD_11use_defaultESH_SH_EEllEEyS9_lNS7_10__identityEEEvT0_PT3_T1_NS0_13GridEvenShareISO_EET2_T4__param_0+248];
	ld.param.f64 	%fd34, [_ZN3cub18CUB_300001_SM_10006detail6reduce18DeviceReduceKernelINS2_10policy_hubIlyN4cuda3std3__44plusIlEEE10Policy1000EN6thrust24THRUST_300001_SM_1000_NS18transform_iteratorI18GridPointValidatorNSD_17counting_iteratorIyNSD_11use_defaultESH_SH_EEllEEyS9_lNS7_10__identityEEEvT0_PT3_T1_NS0_13GridEvenShareISO_EET2_T4__param_0+240];
	ld.param.f64 	%fd35, [_ZN3cub18CUB_300001_SM_10006detail6reduce18DeviceReduceKernelINS2_10policy_hubIlyN4cuda3std3__44plusIlEEE10Policy1000EN6thrust24THRUST_300001_SM_1000_NS18transform_iteratorI18GridPointValidatorNSD_17counting_iteratorIyNSD_11use_defaultESH_SH_EEllEEyS9_lNS7_10__identityEEEvT0_PT3_T1_NS0_13GridEvenShareISO_EET2_T4__param_0+224];
	ld.param.f64 	%fd36, [_ZN3cub18CUB_300001_SM_10006detail6reduce18DeviceReduceKernelINS2_10policy_hubIlyN4cuda3std3__44plusIlEEE10Policy1000EN6thrust24THRUST_300001_SM_1000_NS18transform_iteratorI18GridPointValidatorNSD_17counting_iteratorIyNSD_11use_defaultESH_SH_EEllEEyS9_lNS7_10__identityEEEvT0_PT3_T1_NS0_13GridEvenShareISO_EET2_T4__param_0+216];
	ld.param.f64 	%fd37, [_ZN3cub18CUB_300001_SM_10006detail6reduce18DeviceReduceKernelINS2_10policy_hubIlyN4cuda3std3__44plusIlEEE10Policy1000EN6thrust24THRUST_300001_SM_1000_NS18transform_iteratorI18GridPointValidatorNSD_17counting_iteratorIyNSD_11use_defaultESH_SH_EEllEEyS9_lNS7_10__identityEEEvT0_PT3_T1_NS0_13GridEvenShareISO_EET2_T4__param_0+200];
	ld.param.f64 	%fd38, [_ZN3cub18CUB_300001_SM_10006detail6reduce18DeviceReduceKernelINS2_10policy_hubIlyN4cuda3std3__44plusIlEEE10Policy1000EN6thrust24THRUST_300001_SM_1000_NS18transform_iteratorI18GridPointValidatorNSD_17counting_iteratorIyNSD_11use_defaultESH_SH_EEllEEyS9_lNS7_10__identityEEEvT0_PT3_T1_NS0_13GridEvenShareISO_EET2_T4__param_0+24];
	ld.param.s32 	%rd12, [_ZN3cub18CUB_300001_SM_10006detail6reduce18DeviceReduceKernelINS2_10policy_hubIlyN4cuda3std3__44plusIlEEE10Policy1000EN6thrust24THRUST_300001_SM_1000_NS18transform_iteratorI18GridPointValidatorNSD_17counting_iteratorIyNSD_11use_defaultESH_SH_EEllEEyS9_lNS7_10__identityEEEvT0_PT3_T1_NS0_13GridEvenShareISO_EET2_T4__param_0+1252];
	ld.param.s32 	%rd13, [_ZN3cub18CUB_300001_SM_10006detail6reduce18DeviceReduceKernelINS2_10policy_hubIlyN4cuda3std3__44plusIlEEE10Policy1000EN6thrust24THRUST_300001_SM_1000_NS18transform_iteratorI18GridPointValidatorNSD_17counting_iteratorIyNSD_11use_defaultESH_SH_EEllEEyS9_lNS7_10__identityEEEvT0_PT3_T1_NS0_13GridEvenShareISO_EET2_T4__param_0+1244];
	ld.param.s32 	%rd14, [_ZN3cub18CUB_300001_SM_10006detail6reduce18DeviceReduceKernelINS2_10policy_hubIlyN4cuda3std3__44plusIlEEE10Policy1000EN6thrust24THRUST_300001_SM_1000_NS18transform_iteratorI18GridPointValidatorNSD_17counting_iteratorIyNSD_11use_defaultESH_SH_EEllEEyS9_lNS7_10__identityEEEvT0_PT3_T1_NS0_13GridEvenShareISO_EET2_T4__param_0+1236];
	ld.param.s32 	%rd15, [_ZN3cub18CUB_300001_SM_10006detail6reduce18DeviceReduceKernelINS2_10policy_hubIlyN4cuda3std3__44plusIlEEE10Policy1000EN6thrust24THRUST_300001_SM_1000_NS18transform_iteratorI18GridPointValidatorNSD_17counting_iteratorIyNSD_11use_defaultESH_SH_EEllEEyS9_lNS7_10__identityEEEvT0_PT3_T1_NS0_13GridEvenShareISO_EET2_T4__param_0+1228];
	ld.param.s32 	%rd16, [_ZN3cub18CUB_300001_SM_10006detail6reduce18DeviceReduceKernelINS2_10policy_hubIlyN4cuda3std3__44plusIlEEE10Policy1000EN6thrust24THRUST_300001_SM_1000_NS18transform_iteratorI18GridPointValidatorNSD_17counting_iteratorIyNSD_11use_defaultESH_SH_EEllEEyS9_lNS7_10__identityEEEvT0_PT3_T1_NS0_13GridEvenShareISO_EET2_T4__param_0+1220];
	mov.u32 	%r168, %ctaid.x;
	mul.lo.s32 	%r169, %r168, 3584;
	cvt.u64.u32 	%rd1123, %r169;
	sub.s64 	%rd1124, %rd1119, %rd1123;
	setp.gt.u64 	%p1, %rd1124, 3583;
	@%p1 bra 	$L__BB6_99;
	mov.u32 	%r1020, %ctaid.x;
	mul.lo.s32 	%r1021, %r1020, 3584;
	cvt.u32.u64 	%r1022, %rd1119;
	sub.s32 	%r1, %r1022, %r1021;
	mov.u32 	%r2, %tid.x;
	setp.ge.s32 	%p330, %r2, %r1;
	mov.b64 	%rd2460, 0;
	mov.u32 	%r1246, %r2;
	@%p330 bra 	$L__BB6_45;
	mov.u32 	%r1023, %ctaid.x;
	mad.lo.s32 	%r1024, %r1023, 3584, %r2;
	cvt.u64.u32 	%rd2200, %r1024;
	mov.u64 	%rd2201, %rd1114;
	ld.param.u64 	%rd2202, [%rd2201];
	add.s64 	%rd17, %rd2202, %rd2200;
	ld.param.u64 	%rd2203, [%rd2201+1256];
	setp.ge.u64 	%p331, %rd17, %rd2203;
	mov.b64 	%rd2460, 0;
	@%p331 bra 	$L__BB6_44;
	or.b64  	%rd2204, %rd17, %rd12;
	and.b64  	%rd2205, %rd2204, -4294967296;
	setp.ne.s64 	%p332, %rd2205, 0;
	@%p332 bra 	$L__BB6_5;
	cvt.u32.u64 	%r1025, %rd12;
	cvt.u32.u64 	%r1026, %rd17;
	div.u32 	%r1027, %r1026, %r1025;
	mul.lo.s32 	%r1028, %r1027, %r1025;
	sub.s32 	%r1029, %r1026, %r1028;
	cvt.u64.u32 	%rd2417, %r1027;
	cvt.u64.u32 	%rd2418, %r1029;
	bra.uni 	$L__BB6_6;
$L__BB6_5:
	div.u64 	%rd2417, %rd17, %rd12;
	mul.lo.s64 	%rd2206, %rd2417, %rd12;
	sub.s64 	%rd2418, %rd17, %rd2206;
$L__BB6_6:
	cvt.u32.u64 	%r3, %rd2418;
	or.b64  	%rd2207, %rd2417, %rd3;
	and.b64  	%rd2208, %rd2207, -4294967296;
	setp.ne.s64 	%p333, %rd2208, 0;
	@%p333 bra 	$L__BB6_8;
	cvt.u32.u64 	%r1030, %rd3;
	cvt.u32.u64 	%r1031, %rd2417;
	div.u32 	%r1032, %r1031, %r1030;
	mul.lo.s32 	%r1033, %r1032, %r1030;
	sub.s32 	%r1034, %r1031, %r1033;
	cvt.u64.u32 	%rd2419, %r1032;
	cvt.u64.u32 	%rd2420, %r1034;
	bra.uni 	$L__BB6_9;
$L__BB6_8:
	div.u64 	%rd2419, %rd2417, %rd3;
	mul.lo.s64 	%rd2209, %rd2419, %rd3;
	sub.s64 	%rd2420, %rd2417, %rd2209;
$L__BB6_9:
	cvt.u32.u64 	%r4, %rd2420;
	or.b64  	%rd2210, %rd2419, %rd13;
	and.b64  	%rd2211, %rd2210, -4294967296;
	setp.ne.s64 	%p334, %rd2211, 0;
	@%p334 bra 	$L__BB6_11;
	cvt.u32.u64 	%r1035, %rd13;
	cvt.u32.u64 	%r1036, %rd2419;
	div.u32 	%r1037, %r1036, %r1035;
	mul.lo.s32 	%r1038, %r1037, %r1035;
	sub.s32 	%r1039, %r1036, %r1038;
	cvt.u64.u32 	%rd2421, %r1037;
	cvt.u64.u32 	%rd2422, %r1039;
	bra.uni 	$L__BB6_12;
$L__BB6_11:
	div.u64 	%rd2421, %rd2419, %rd13;
	mul.lo.s64 	%rd2212, %rd2421, %rd13;
	sub.s64 	%rd2422, %rd2419, %rd2212;
$L__BB6_12:
	cvt.u32.u64 	%r5, %rd2422;
	or.b64  	%rd2213, %rd2421, %rd5;
	and.b64  	%rd2214, %rd2213, -4294967296;
	setp.ne.s64 	%p335, %rd2214, 0;
	@%p335 bra 	$L__BB6_14;
	cvt.u32.u64 	%r1040, %rd5;
	cvt.u32.u64 	%r1041, %rd2421;
	div.u32 	%r1042, %r1041, %r1040;
	mul.lo.s32 	%r1043, %r1042, %r1040;
	sub.s32 	%r1044, %r1041, %r1043;
	cvt.u64.u32 	%rd2423, %r1042;
	cvt.u64.u32 	%rd2424, %r1044;
	bra.uni 	$L__BB6_15;
$L__BB6_14:
	div.u64 	%rd2423, %rd2421, %rd5;
	mul.lo.s64 	%rd2215, %rd2423, %rd5;
	sub.s64 	%rd2424, %rd2421, %rd2215;
$L__BB6_15:
	cvt.u32.u64 	%r6, %rd2424;
	or.b64  	%rd2216, %rd2423, %rd14;
	and.b64  	%rd2217, %rd2216, -4294967296;
	setp.ne.s64 	%p336, %rd2217, 0;
	@%p336 bra 	$L__BB6_17;
	cvt.u32.u64 	%r1045, %rd14;
	cvt.u32.u64 	%r1046, %rd2423;
	div.u32 	%r1047, %r1046, %r1045;
	mul.lo.s32 	%r1048, %r1047, %r1045;
	sub.s32 	%r1049, %r1046, %r1048;
	cvt.u64.u32 	%rd2425, %r1047;
	cvt.u64.u32 	%rd2426, %r1049;
	bra.uni 	$L__BB6_18;
$L__BB6_17:
	div.u64 	%rd2425, %rd2423, %rd14;
	mul.lo.s64 	%rd2218, %rd2425, %rd14;
	sub.s64 	%rd2426, %rd2423, %rd2218;
$L__BB6_18:
	cvt.u32.u64 	%r7, %rd2426;
	or.b64  	%rd2219, %rd2425, %rd7;
	and.b64  	%rd2220, %rd2219, -4294967296;
	setp.ne.s64 	%p337, %rd2220, 0;
	@%p337 bra 	$L__BB6_20;
	cvt.u32.u64 	%r1050, %rd7;
	cvt.u32.u64 	%r1051, %rd2425;
	div.u32 	%r1052, %r1051, %r1050;
	mul.lo.s32 	%r1053, %r1052, %r1050;
	sub.s32 	%r1054, %r1051, %r1053;
	cvt.u64.u32 	%rd2427, %r1052;
	cvt.u64.u32 	%rd2428, %r1054;
	bra.uni 	$L__BB6_21;
$L__BB6_20:
	div.u64 	%rd2427, %rd2425, %rd7;
	mul.lo.s64 	%rd2221, %rd2427, %rd7;
	sub.s64 	%rd2428, %rd2425, %rd2221;
$L__BB6_21:
	cvt.u32.u64 	%r8, %rd2428;
	or.b64  	%rd2222, %rd2427, %rd15;
	and.b64  	%rd2223, %rd2222, -4294967296;
	setp.ne.s64 	%p338, %rd2223, 0;
	@%p338 bra 	$L__BB6_23;
	cvt.u32.u64 	%r1055, %rd15;
	cvt.u32.u64 	%r1056, %rd2427;
	div.u32 	%r1057, %r1056, %r1055;
	mul.lo.s32 	%r1058, %r1057, %r1055;
	sub.s32 	%r1059, %r1056, %r1058;
	cvt.u64.u32 	%rd2429, %r1057;
	cvt.u64.u32 	%rd2430, %r1059;
	bra.uni 	$L__BB6_24;
$L__BB6_23:
	div.u64 	%rd2429, %rd2427, %rd15;
	mul.lo.s64 	%rd2224, %rd2429, %rd15;
	sub.s64 	%rd2430, %rd2427, %rd2224;
$L__BB6_24:
	cvt.u32.u64 	%r9, %rd2430;
	or.b64  	%rd2225, %rd2429, %rd9;
	and.b64  	%rd2226, %rd2225, -4294967296;
	setp.ne.s64 	%p339, %rd2226, 0;
	@%p339 bra 	$L__BB6_26;
	cvt.u32.u64 	%r1060, %rd9;
	cvt.u32.u64 	%r1061, %rd2429;
	div.u32 	%r1062, %r1061, %r1060;
	mul.lo.s32 	%r1063, %r1062, %r1060;
	sub.s32 	%r1064, %r1061, %r1063;
	cvt.u64.u32 	%rd2431, %r1062;
	cvt.u64.u32 	%rd2432, %r1064;
	bra.uni 	$L__BB6_27;
$L__BB6_26:
	div.u64 	%rd2431, %rd2429, %rd9;
	mul.lo.s64 	%rd2227, %rd2431, %rd9;
	sub.s64 	%rd2432, %rd2429, %rd2227;
$L__BB6_27:
	cvt.u32.u64 	%r10, %rd2432;
	or.b64  	%rd2228, %rd2431, %rd16;
	and.b64  	%rd2229, %rd2228, -4294967296;
	setp.ne.s64 	%p340, %rd2229, 0;
	@%p340 bra 	$L__BB6_29;
	cvt.u32.u64 	%r1065, %rd16;
	cvt.u32.u64 	%r1066, %rd2431;
	div.u32 	%r1067, %r1066, %r1065;
	mul.lo.s32 	%r1068, %r1067, %r1065;
	sub.s32 	%r1069, %r1066, %r1068;
	cvt.u64.u32 	%rd2433, %r1067;
	cvt.u64.u32 	%rd2434, %r1069;
	bra.uni 	$L__BB6_30;
$L__BB6_29:
	div.u64 	%rd2433, %rd2431, %rd16;
	mul.lo.s64 	%rd2230, %rd2433, %rd16;
	sub.s64 	%rd2434, %rd2431, %rd2230;
$L__BB6_30:
	cvt.u32.u64 	%r11, %rd2434;
	or.b64  	%rd2231, %rd2433, %rd11;
	and.b64  	%rd2232, %rd2231, -4294967296;
	setp.ne.s64 	%p341, %rd2232, 0;
	@%p341 bra 	$L__BB6_32;
	cvt.u32.u64 	%r1070, %rd11;
	cvt.u32.u64 	%r1071, %rd2433;
	rem.u32 	%r1072, %r1071, %r1070;
	cvt.u64.u32 	%rd2435, %r1072;
	bra.uni 	$L__BB6_33;
$L__BB6_32:
	rem.u64 	%rd2435, %rd2433, %rd11;
$L__BB6_33:
	cvt.u32.u64 	%r1073, %rd2435;
	cvt.rn.f64.s32 	%fd3875, %r1073;
	mov.u64 	%rd2234, %rd1114;
	ld.param.f64 	%fd3876, [%rd2234+8];
	fma.rn.f64 	%fd39, %fd38, %fd3875, %fd3876;
	cvt.rn.f64.s32 	%fd3877, %r11;
	ld.param.f64 	%fd3878, [%rd2234+48];
	ld.param.f64 	%fd3879, [%rd2234+32];
	fma.rn.f64 	%fd40, %fd3878, %fd3877, %fd3879;
	cvt.rn.f64.s32 	%fd3880, %r10;
	ld.param.f64 	%fd3881, [%rd2234+72];
	ld.param.f64 	%fd3882, [%rd2234+56];
	fma.rn.f64 	%fd41, %fd3881, %fd3880, %fd3882;
	cvt.rn.f64.s32 	%fd3883, %r9;
	ld.param.f64 	%fd3884, [%rd2234+96];
	ld.param.f64 	%fd3885, [%rd2234+80];
	fma.rn.f64 	%fd42, %fd3884, %fd3883, %fd3885;
	cvt.rn.f64.s32 	%fd3886, %r8;
	ld.param.f64 	%fd3887, [%rd2234+120];
	ld.param.f64 	%fd3888, [%rd2234+104];
	fma.rn.f64 	%fd43, %fd3887, %fd3886, %fd3888;
	cvt.rn.f64.s32 	%fd3889, %r7;
	ld.param.f64 	%fd3890, [%rd2234+144];
	ld.param.f64 	%fd3891, [%rd2234+128];
	fma.rn.f64 	%fd44, %fd3890, %fd3889, %fd3891;
	cvt.rn.f64.s32 	%fd3892, %r6;
	ld.param.f64 	%fd3893, [%rd2234+168];
	ld.param.f64 	%fd3894, [%rd2234+152];
	fma.rn.f64 	%fd45, %fd3893, %fd3892, %fd3894;
	cvt.rn.f64.s32 	%fd3895, %r5;
	ld.param.f64 	%fd3896, [%rd2234+192];
	ld.param.f64 	%fd3897, [%rd2234+176];
	fma.rn.f64 	%fd46, %fd3896, %fd3895, %fd3897;
	cvt.rn.f64.s32 	%fd3898, %r4;
	fma.rn.f64 	%fd47, %fd36, %fd3898, %fd37;
	cvt.rn.f64.s32 	%fd3899, %r3;
	fma.rn.f64 	%fd48, %fd34, %fd3899, %fd35;
	fma.rn.f64 	%fd3900, %fd33, %fd39, 0d0000000000000000;
	ld.param.f64 	%fd3901, [%rd2234+256];
	fma.rn.f64 	%fd3902, %fd3901, %fd40, %fd3900;
	ld.param.f64 	%fd3903, [%rd2234+264];
	fma.rn.f64 	%fd3904, %fd3903, %fd41, %fd3902;
	ld.param.f64 	%fd3905, [%rd2234+272];
	fma.rn.f64 	%fd3906, %fd3905, %fd42, %fd3904;
	ld.param.f64 	%fd3907, [%rd2234+280];
	fma.rn.f64 	%fd3908, %fd3907, %fd43, %fd3906;
	ld.param.f64 	%fd3909, [%rd2234+288];
	fma.rn.f64 	%fd3910, %fd3909, %fd44, %fd3908;
	ld.param.f64 	%fd3911, [%rd2234+296];
	fma.rn.f64 	%fd3912, %fd3911, %fd45, %fd3910;
	ld.param.f64 	%fd3913, [%rd2234+304];
	fma.rn.f64 	%fd3914, %fd3913, %fd46, %fd3912;
	ld.param.f64 	%fd3915, [%rd2234+312];
	fma.rn.f64 	%fd3916, %fd3915, %fd47, %fd3914;
	ld.param.f64 	%fd3917, [%rd2234+320];
	fma.rn.f64 	%fd3918, %fd3917, %fd48, %fd3916;
	ld.param.f64 	%fd3919, [%rd2234+328];
	sub.f64 	%fd3920, %fd3918, %fd3919;
	abs.f64 	%fd3921, %fd3920;
	mul.f64 	%fd3922, %fd1, %fd32;
	setp.gt.f64 	%p342, %fd3921, %fd3922;
	@%p342 bra 	$L__BB6_44;
	mov.u64 	%rd2236, %rd1114;
	ld.param.f64 	%fd3923, [%rd2236+344];
	fma.rn.f64 	%fd3924, %fd3923, %fd39, 0d0000000000000000;
	ld.param.f64 	%fd3925, [%rd2236+352];
	fma.rn.f64 	%fd3926, %fd3925, %fd40, %fd3924;
	ld.param.f64 	%fd3927, [%rd2236+360];
	fma.rn.f64 	%fd3928, %fd3927, %fd41, %fd3926;
	ld.param.f64 	%fd3929, [%rd2236+368];
	fma.rn.f64 	%fd3930, %fd3929, %fd42, %fd3928;
	ld.param.f64 	%fd3931, [%rd2236+376];
	fma.rn.f64 	%fd3932, %fd3931, %fd43, %fd3930;
	ld.param.f64 	%fd3933, [%rd2236+384];
	fma.rn.f64 	%fd3934, %fd3933, %fd44, %fd3932;
	ld.param.f64 	%fd3935, [%rd2236+392];
	fma.rn.f64 	%fd3936, %fd3935, %fd45, %fd3934;
	ld.param.f64 	%fd3937, [%rd2236+400];
	fma.rn.f64 	%fd3938, %fd3937, %fd46, %fd3936;
	ld.param.f64 	%fd3939, [%rd2236+408];
	fma.rn.f64 	%fd3940, %fd3939, %fd47, %fd3938;
	ld.param.f64 	%fd3941, [%rd2236+416];
	fma.rn.f64 	%fd3942, %fd3941, %fd48, %fd3940;
	ld.param.f64 	%fd3943, [%rd2236+424];
	sub.f64 	%fd3944, %fd3942, %fd3943;
	abs.f64 	%fd3945, %fd3944;
	mul.f64 	%fd3946, %fd1, %fd31;
	setp.gt.f64 	%p343, %fd3945, %fd3946;
	@%p343 bra 	$L__BB6_44;
	mov.u64 	%rd2238, %rd1114;
	ld.param.f64 	%fd3947, [%rd2238+440];
	fma.rn.f64 	%fd3948, %fd3947, %fd39, 0d0000000000000000;
	ld.param.f64 	%fd3949, [%rd2238+448];
	fma.rn.f64 	%fd3950, %fd3949, %fd40, %fd3948;
	ld.param.f64 	%fd3951, [%rd2238+456];
	fma.rn.f64 	%fd3952, %fd3951, %fd41, %fd3950;
	fma.rn.f64 	%fd3953, %fd30, %fd42, %fd3952;
	fma.rn.f64 	%fd3954, %fd29, %fd43, %fd3953;
	fma.rn.f64 	%fd3955, %fd28, %fd44, %fd3954;
	fma.rn.f64 	%fd3956, %fd27, %fd45, %fd3955;
	fma.rn.f64 	%fd3957, %fd26, %fd46, %fd3956;
	fma.rn.f64 	%fd3958, %fd25, %fd47, %fd3957;
	fma.rn.f64 	%fd3959, %fd24, %fd48, %fd3958;
	ld.param.f64 	%fd3960, [%rd2238+520];
	sub.f64 	%fd3961, %fd3959, %fd3960;
	abs.f64 	%fd3962, %fd3961;
	mul.f64 	%fd3963, %fd1, %fd23;
	setp.gt.f64 	%p344, %fd3962, %fd3963;
	@%p344 bra 	$L__BB6_44;
	fma.rn.f64 	%fd3964, %fd22, %fd39, 0d0000000000000000;
	mov.u64 	%rd2240, %rd1114;
	ld.param.f64 	%fd3965, [%rd2240+544];
	fma.rn.f64 	%fd3966, %fd3965, %fd40, %fd3964;
	ld.param.f64 	%fd3967, [%rd2240+552];
	fma.rn.f64 	%fd3968, %fd3967, %fd41, %fd3966;
	ld.param.f64 	%fd3969, [%rd2240+560];
	fma.rn.f64 	%fd3970, %fd3969, %fd42, %fd3968;
	ld.param.f64 	%fd3971, [%rd2240+568];
	fma.rn.f64 	%fd3972, %fd3971, %fd43, %fd3970;
	ld.param.f64 	%fd3973, [%rd2240+576];
	fma.rn.f64 	%fd3974, %fd3973, %fd44, %fd3972;
	ld.param.f64 	%fd3975, [%rd2240+584];
	fma.rn.f64 	%fd3976, %fd3975, %fd45, %fd3974;
	ld.param.f64 	%fd3977, [%rd2240+592];
	fma.rn.f64 	%fd3978, %fd3977, %fd46, %fd3976;
	ld.param.f64 	%fd3979, [%rd2240+600];
	fma.rn.f64 	%fd3980, %fd3979, %fd47, %fd3978;
	ld.param.f64 	%fd3981, [%rd2240+608];
	fma.rn.f64 	%fd3982, %fd3981, %fd48, %fd3980;
	ld.param.f64 	%fd3983, [%rd2240+616];
	sub.f64 	%fd3984, %fd3982, %fd3983;
	abs.f64 	%fd3985, %fd3984;
	mul.f64 	%fd3986, %fd1, %fd21;
	setp.gt.f64 	%p345, %fd3985, %fd3986;
	@%p345 bra 	$L__BB6_44;
	mov.u64 	%rd2242, %rd1114;
	ld.param.f64 	%fd3987, [%rd2242+632];
	fma.rn.f64 	%fd3988, %fd3987, %fd39, 0d0000000000000000;
	ld.param.f64 	%fd3989, [%rd2242+640];
	fma.rn.f64 	%fd3990, %fd3989, %fd40, %fd3988;
	ld.param.f64 	%fd3991, [%rd2242+648];
	fma.rn.f64 	%fd3992, %fd3991, %fd41, %fd3990;
	ld.param.f64 	%fd3993, [%rd2242+656];
	fma.rn.f64 	%fd3994, %fd3993, %fd42, %fd3992;
	ld.param.f64 	%fd3995, [%rd2242+664];
	fma.rn.f64 	%fd3996, %fd3995, %fd43, %fd3994;
	ld.param.f64 	%fd3997, [%rd2242+672];
	fma.rn.f64 	%fd3998, %fd3997, %fd44, %fd3996;
	ld.param.f64 	%fd3999, [%rd2242+680];
	fma.rn.f64 	%fd4000, %fd3999, %fd45, %fd3998;
	ld.param.f64 	%fd4001, [%rd2242+688];
	fma.rn.f64 	%fd4002, %fd4001, %fd46, %fd4000;
	ld.param.f64 	%fd4003, [%rd2242+696];
	fma.rn.f64 	%fd4004, %fd4003, %fd47, %fd4002;
	ld.param.f64 	%fd4005, [%rd2242+704];
	fma.rn.f64 	%fd4006, %fd4005, %fd48, %fd4004;
	ld.param.f64 	%fd4007, [%rd2242+712];
	sub.f64 	%fd4008, %fd4006, %fd4007;
	abs.f64 	%fd4009, %fd4008;
	mul.f64 	%fd4010, %fd1, %fd20;
	setp.gt.f64 	%p346, %fd4009, %fd4010;
	@%p346 bra 	$L__BB6_44;
	mov.u64 	%rd2244, %rd1114;
	ld.param.f64 	%fd4011, [%rd2244+728];
	fma.rn.f64 	%fd4012, %fd4011, %fd39, 0d0000000000000000;
	ld.param.f64 	%fd4013, [%rd2244+736];
	fma.rn.f64 	%fd4014, %fd4013, %fd40, %fd4012;
	ld.param.f64 	%fd4015, [%rd2244+744];
	fma.rn.f64 	%fd4016, %fd4015, %fd41, %fd4014;
	ld.param.f64 	%fd4017, [%rd2244+752];
	fma.rn.f64 	%fd4018, %fd4017, %fd42, %fd4016;
	ld.param.f64 	%fd4019, [%rd2244+760];
	fma.rn.f64 	%fd4020, %fd4019, %fd43, %fd4018;
	ld.param.f64 	%fd4021, [%rd2244+768];
	fma.rn.f64 	%fd4022, %fd4021, %fd44, %fd4020;
	ld.param.f64 	%fd4023, [%rd2244+776];
	fma.rn.f64 	%fd4024, %fd4023, %fd45, %fd4022;
	ld.param.f64 	%fd4025, [%rd2244+784];
	fma.rn.f64 	%fd4026, %fd4025, %fd46, %fd4024;
	ld.param.f64 	%fd4027, [%rd2244+792];
	fma.rn.f64 	%fd4028, %fd4027, %fd47, %fd4026;
	ld.param.f64 	%fd4029, [%rd2244+800];
	fma.rn.f64 	%fd4030, %fd4029, %fd48, %fd4028;
	ld.param.f64 	%fd4031, [%rd2244+808];
	sub.f64 	%fd4032, %fd4030, %fd4031;
	abs.f64 	%fd4033, %fd4032;
	mul.f64 	%fd4034, %fd1, %fd19;
	setp.gt.f64 	%p347, %fd4033, %fd4034;
	@%p347 bra 	$L__BB6_44;
	mov.u64 	%rd2246, %rd1114;
	ld.param.f64 	%fd4035, [%rd2246+824];
	fma.rn.f64 	%fd4036, %fd4035, %fd39, 0d0000000000000000;
	ld.param.f64 	%fd4037, [%rd2246+832];
	fma.rn.f64 	%fd4038, %fd4037, %fd40, %fd4036;
	ld.param.f64 	%fd4039, [%rd2246+840];
	fma.rn.f64 	%fd4040, %fd4039, %fd41, %fd4038;
	ld.param.f64 	%fd4041, [%rd2246+848];
	fma.rn.f64 	%fd4042, %fd4041, %fd42, %fd4040;
	ld.param.f64 	%fd4043, [%rd2246+856];
	fma.rn.f64 	%fd4044, %fd4043, %fd43, %fd4042;
	ld.param.f64 	%fd4045, [%rd2246+864];
	fma.rn.f64 	%fd4046, %fd4045, %fd44, %fd4044;
	ld.param.f64 	%fd4047, [%rd2246+872];
	fma.rn.f64 	%fd4048, %fd4047, %fd45, %fd4046;
	fma.rn.f64 	%fd4049, %fd18, %fd46, %fd4048;
	ld.param.f64 	%fd4050, [%rd2246+888];
	fma.rn.f64 	%fd4051, %fd4050, %fd47, %fd4049;
	ld.param.f64 	%fd4052, [%rd2246+896];
	fma.rn.f64 	%fd4053, %fd4052, %fd48, %fd4051;
	ld.param.f64 	%fd4054, [%rd2246+904];
	sub.f64 	%fd4055, %fd4053, %fd4054;
	abs.f64 	%fd4056, %fd4055;
	mul.f64 	%fd4057, %fd1, %fd17;
	setp.gt.f64 	%p348, %fd4056, %fd4057;
	@%p348 bra 	$L__BB6_44;
	mov.u64 	%rd2248, %rd1114;
	ld.param.f64 	%fd4058, [%rd2248+920];
	fma.rn.f64 	%fd4059, %fd4058, %fd39, 0d0000000000000000;
	ld.param.f64 	%fd4060, [%rd2248+928];
	fma.rn.f64 	%fd4061, %fd4060, %fd40, %fd4059;
	ld.param.f64 	%fd4062, [%rd2248+936];
	fma.rn.f64 	%fd4063, %fd4062, %fd41, %fd4061;
	ld.param.f64 	%fd4064, [%rd2248+944];
	fma.rn.f64 	%fd4065, %fd4064, %fd42, %fd4063;
	ld.param.f64 	%fd4066, [%rd2248+952];
	fma.rn.f64 	%fd4067, %fd4066, %fd43, %fd4065;
	ld.param.f64 	%fd4068, [%rd2248+960];
	fma.rn.f64 	%fd4069, %fd4068, %fd44, %fd4067;
	ld.param.f64 	%fd4070, [%rd2248+968];
	fma.rn.f64 	%fd4071, %fd4070, %fd45, %fd4069;
	ld.param.f64 	%fd4072, [%rd2248+976];
	fma.rn.f64 	%fd4073, %fd4072, %fd46, %fd4071;
	fma.rn.f64 	%fd4074, %fd16, %fd47, %fd4073;
	fma.rn.f64 	%fd4075, %fd15, %fd48, %fd4074;
	sub.f64 	%fd4076, %fd4075, %fd14;
	abs.f64 	%fd4077, %fd4076;
	mul.f64 	%fd4078, %fd1, %fd13;
	setp.gt.f64 	%p349, %fd4077, %fd4078;
	@%p349 bra 	$L__BB6_44;
	fma.rn.f64 	%fd4079, %fd12, %fd39, 0d0000000000000000;
	fma.rn.f64 	%fd4080, %fd11, %fd40, %fd4079;
	fma.rn.f64 	%fd4081, %fd10, %fd41, %fd4080;
	fma.rn.f64 	%fd4082, %fd9, %fd42, %fd4081;
	mov.u64 	%rd2250, %rd1114;
	ld.param.f64 	%fd4083, [%rd2250+1048];
	fma.rn.f64 	%fd4084, %fd4083, %fd43, %fd4082;
	ld.param.f64 	%fd4085, [%rd2250+1056];
	fma.rn.f64 	%fd4086, %fd4085, %fd44, %fd4084;
	fma.rn.f64 	%fd4087, %fd8, %fd45, %fd4086;
	fma.rn.f64 	%fd4088, %fd7, %fd46, %fd4087;
	fma.rn.f64 	%fd4089, %fd6, %fd47, %fd4088;
	ld.param.f64 	%fd4090, [%rd2250+1088];
	fma.rn.f64 	%fd4091, %fd4090, %fd48, %fd4089;
	ld.param.f64 	%fd4092, [%rd2250+1096];
	sub.f64 	%fd4093, %fd4091, %fd4092;
	abs.f64 	%fd4094, %fd4093;
	mul.f64 	%fd4095, %fd1, %fd5;
	setp.gt.f64 	%p350, %fd4094, %fd4095;
	@%p350 bra 	$L__BB6_44;
	fma.rn.f64 	%fd4096, %fd4, %fd39, 0d0000000000000000;
	fma.rn.f64 	%fd4097, %fd3, %fd40, %fd4096;
	mov.u64 	%rd2252, %rd1114;
	ld.param.f64 	%fd4098, [%rd2252+1128];
	fma.rn.f64 	%fd4099, %fd4098, %fd41, %fd4097;
	ld.param.f64 	%fd4100, [%rd2252+1136];
	fma.rn.f64 	%fd4101, %fd4100, %fd42, %fd4099;
	ld.param.f64 	%fd4102, [%rd2252+1144];
	fma.rn.f64 	%fd4103, %fd4102, %fd43, %fd4101;
	ld.param.f64 	%fd4104, [%rd2252+1152];
	fma.rn.f64 	%fd4105, %fd4104, %fd44, %fd4103;
	ld.param.f64 	%fd4106, [%rd2252+1160];
	fma.rn.f64 	%fd4107, %fd4106, %fd45, %fd4105;
	ld.param.f64 	%fd4108, [%rd2252+1168];
	fma.rn.f64 	%fd4109, %fd4108, %fd46, %fd4107;
	ld.param.f64 	%fd4110, [%rd2252+1176];
	fma.rn.f64 	%fd4111, %fd4110, %fd47, %fd4109;
	ld.param.f64 	%fd4112, [%rd2252+1184];
	fma.rn.f64 	%fd4113, %fd4112, %fd48, %fd4111;
	ld.param.f64 	%fd4114, [%rd2252+1192];
	sub.f64 	%fd4115, %fd4113, %fd4114;
	abs.f64 	%fd4116, %fd4115;
	mul.f64 	%fd4117, %fd1, %fd2;
	setp.gt.f64 	%p351, %fd4116, %fd4117;
	@%p351 bra 	$L__BB6_44;
	mov.b64 	%rd2460, 1;
$L__BB6_44:
	add.s32 	%r1246, %r2, 512;
$L__BB6_45:
	setp.ge.s32 	%p352, %r1246, %r1;
	@%p352 bra 	$L__BB6_90;
	mov.u64 	%rd2254, %rd1114;
	ld.param.s32 	%rd78, [%rd2254+1248];
	ld.param.s32 	%rd80, [%rd2254+1240];
	ld.param.s32 	%rd82, [%rd2254+1232];
	ld.param.s32 	%rd84, [%rd2254+1224];
	ld.param.s32 	%rd86, [%rd2254+1216];
	ld.param.u64 	%rd2255, [%rd2254];
	mov.u32 	%r1074, %ctaid.x;
	mul.lo.s32 	%r1075, %r1074, 3584;
	cvt.u64.u32 	%rd2256, %r1075;
	add.s64 	%rd2257, %rd2255, %rd2256;
	cvt.u64.u32 	%rd2258, %r1246;
	add.s64 	%rd2438, %rd2257, %rd2258;
	cvt.u32.u64 	%r1076, %rd12;
$L__BB6_47:
	mov.u64 	%rd2260, %rd1114;
	ld.param.u64 	%rd2261, [%rd2260+1256];
	setp.ge.u64 	%p353, %rd2438, %rd2261;
	mov.b64 	%rd2459, 0;
	@%p353 bra 	$L__BB6_89;
	or.b64  	%rd2262, %rd2438, %rd12;
	and.b64  	%rd2263, %rd2262, -4294967296;
	setp.ne.s64 	%p354, %rd2263, 0;
	@%p354 bra 	$L__BB6_50;
	cvt.u32.u64 	%r1077, %rd2438;
	div.u32 	%r1078, %r1077, %r1076;
	mul.lo.s32 	%r1079, %r1078, %r1076;
	sub.s32 	%r1080, %r1077, %r1079;
	cvt.u64.u32 	%rd2440, %r1078;
	cvt.u64.u32 	%rd2441, %r1080;
	bra.uni 	$L__BB6_51;
$L__BB6_50:
	div.u64 	%rd2440, %rd2438, %rd12;
	mul.lo.s64 	%rd2264, %rd2440, %rd12;
	sub.s64 	%rd2441, %rd2438, %rd2264;
$L__BB6_51:
	cvt.u32.u64 	%r15, %rd2441;
	or.b64  	%rd2265, %rd2440, %rd78;
	and.b64  	%rd2266, %rd2265, -4294967296;
	setp.ne.s64 	%p355, %rd2266, 0;
	@%p355 bra 	$L__BB6_53;
	cvt.u32.u64 	%r1081, %rd78;
	cvt.u32.u64 	%r1082, %rd2440;
	div.u32 	%r1083, %r1082, %r1081;
	mul.lo.s32 	%r1084, %r1083, %r1081;
	sub.s32 	%r1085, %r1082, %r1084;
	cvt.u64.u32 	%rd2442, %r1083;
	cvt.u64.u32 	%rd2443, %r1085;
	bra.uni 	$L__BB6_54;
$L__BB6_53:
	div.u64 	%rd2442, %rd2440, %rd78;
	mul.lo.s64 	%rd2267, %rd2442, %rd78;
	sub.s64 	%rd2443, %rd2440, %rd2267;
$L__BB6_54:
	cvt.u32.u64 	%r16, %rd2443;
	or.b64  	%rd2268, %rd2442, %rd13;
	and.b64  	%rd2269, %rd2268, -4294967296;
	setp.ne.s64 	%p356, %rd2269, 0;
	@%p356 bra 	$L__BB6_56;
	cvt.u32.u64 	%r1086, %rd13;
	cvt.u32.u64 	%r1087, %rd2442;
	div.u32 	%r1088, %r1087, %r1086;
	mul.lo.s32 	%r1089, %r1088, %r1086;
	sub.s32 	%r1090, %r1087, %r1089;
	cvt.u64.u32 	%rd2444, %r1088;
	cvt.u64.u32 	%rd2445, %r1090;
	bra.uni 	$L__BB6_57;
$L__BB6_56:
	div.u64 	%rd2444, %rd2442, %rd13;
	mul.lo.s64 	%rd2270, %rd2444, %rd13;
	sub.s64 	%rd2445, %rd2442, %rd2270;
$L__BB6_57:
	cvt.u32.u64 	%r17, %rd2445;
	or.b64  	%rd2271, %rd2444, %rd80;
	and.b64  	%rd2272, %rd2271, -4294967296;
	setp.ne.s64 	%p357, %rd2272, 0;
	@%p357 bra 	$L__BB6_59;
	cvt.u32.u64 	%r1091, %rd80;
	cvt.u32.u64 	%r1092, %rd2444;
	div.u32 	%r1093, %r1092, %r1091;
	mul.lo.s32 	%r1094, %r1093, %r1091;
	sub.s32 	%r1095, %r1092, %r1094;
	cvt.u64.u32 	%rd2446, %r1093;
	cvt.u64.u32 	%rd2447, %r1095;
	bra.uni 	$L__BB6_60;
$L__BB6_59:
	div.u64 	%rd2446, %rd2444, %rd80;
	mul.lo.s64 	%rd2273, %rd2446, %rd80;
	sub.s64 	%rd2447, %rd2444, %rd2273;
$L__BB6_60:
	cvt.u32.u64 	%r18, %rd2447;
	or.b64  	%rd2274, %rd2446, %rd14;
	and.b64  	%rd2275, %rd2274, -4294967296;
	setp.ne.s64 	%p358, %rd2275, 0;
	@%p358 bra 	$L__BB6_62;
	cvt.u32.u64 	%r1096, %rd14;
	cvt.u32.u64 	%r1097, %rd2446;
	div.u32 	%r1098, %r1097, %r1096;
	mul.lo.s32 	%r1099, %r1098, %r1096;
	sub.s32 	%r1100, %r1097, %r1099;
	cvt.u64.u32 	%rd2448, %r1098;
	cvt.u64.u32 	%rd2449, %r1100;
	bra.uni 	$L__BB6_63;
$L__BB6_62:
	div.u64 	%rd2448, %rd2446, %rd14;
	mul.lo.s64 	%rd2276, %rd2448, %rd14;
	sub.s64 	%rd2449, %rd2446, %rd2276;
$L__BB6_63:
	cvt.u32.u64 	%r19, %rd2449;
	or.b64  	%rd2277, %rd2448, %rd82;
	and.b64  	%rd2278, %rd2277, -4294967296;
	setp.ne.s64 	%p359, %rd2278, 0;
	@%p359 bra 	$L__BB6_65;
	cvt.u32.u64 	%r1101, %rd82;
	cvt.u32.u64 	%r1102, %rd2448;
	div.u32 	%r1103, %r1102, %r1101;
	mul.lo.s32 	%r1104, %r1103, %r1101;
	sub.s32 	%r1105, %r1102, %r1104;
	cvt.u64.u32 	%rd2450, %r1103;
	cvt.u64.u32 	%rd2451, %r1105;
	bra.uni 	$L__BB6_66;
$L__BB6_65:
	div.u64 	%rd2450, %rd2448, %rd82;
	mul.lo.s64 	%rd2279, %rd2450, %rd82;
	sub.s64 	%rd2451, %rd2448, %rd2279;
$L__BB6_66:
	cvt.u32.u64 	%r20, %rd2451;
	or.b64  	%rd2280, %rd2450, %rd15;
	and.b64  	%rd2281, %rd2280, -4294967296;
	setp.ne.s64 	%p360, %rd2281, 0;
	@%p360 bra 	$L__BB6_68;
	cvt.u32.u64 	%r1106, %rd15;
	cvt.u32.u64 	%r1107, %rd2450;
	div.u32 	%r1108, %r1107, %r1106;
	mul.lo.s32 	%r1109, %r1108, %r1106;
	sub.s32 	%r1110, %r1107, %r1109;
	cvt.u64.u32 	%rd2452, %r1108;
	cvt.u64.u32 	%rd2453, %r1110;
	bra.uni 	$L__BB6_69;
$L__BB6_68:
	div.u64 	%rd2452, %rd2450, %rd15;
	mul.lo.s64 	%rd2282, %rd2452, %rd15;
	sub.s64 	%rd2453, %rd2450, %rd2282;
$L__BB6_69:
	cvt.u32.u64 	%r21, %rd2453;
	or.b64  	%rd2283, %rd2452, %rd84;
	and.b64  	%rd2284, %rd2283, -4294967296;
	setp.ne.s64 	%p361, %rd2284, 0;
	@%p361 bra 	$L__BB6_71;
	cvt.u32.u64 	%r1111, %rd84;
	cvt.u32.u64 	%r1112, %rd2452;
	div.u32 	%r1113, %r1112, %r1111;
	mul.lo.s32 	%r1114, %r1113, %r1111;
	sub.s32 	%r1115, %r1112, %r1114;
	cvt.u64.u32 	%rd2454, %r1113;
	cvt.u64.u32 	%rd2455, %r1115;
	bra.uni 	$L__BB6_72;
$L__BB6_71:
	div.u64 	%rd2454, %rd2452, %rd84;
	mul.lo.s64 	%rd2285, %rd2454, %rd84;
	sub.s64 	%rd2455, %rd2452, %rd2285;
$L__BB6_72:
	cvt.u32.u64 	%r22, %rd2455;
	or.b64  	%rd2286, %rd2454, %rd16;
	and.b64  	%rd2287, %rd2286, -4294967296;
	setp.ne.s64 	%p362, %rd2287, 0;
	@%p362 bra 	$L__BB6_74;
	cvt.u32.u64 	%r1116, %rd16;
	cvt.u32.u64 	%r1117, %rd2454;
	div.u32 	%r1118, %r1117, %r1116;
	mul.lo.s32 	%r1119, %r1118, %r1116;
	sub.s32 	%r1120, %r1117, %r1119;
	cvt.u64.u32 	%rd2456, %r1118;
	cvt.u64.u32 	%rd2457, %r1120;
	bra.uni 	$L__BB6_75;
$L__BB6_74:
	div.u64 	%rd2456, %rd2454, %rd16;
	mul.lo.s64 	%rd2288, %rd2456, %rd16;
	sub.s64 	%rd2457, %rd2454, %rd2288;
$L__BB6_75:
	cvt.u32.u64 	%r23, %rd2457;
	or.b64  	%rd2289, %rd2456, %rd86;
	and.b64  	%rd2290, %rd2289, -4294967296;
	setp.ne.s64 	%p363, %rd2290, 0;
	@%p363 bra 	$L__BB6_77;
	cvt.u32.u64 	%r1121, %rd86;
	cvt.u32.u64 	%r1122, %rd2456;
	rem.u32 	%r1123, %r1122, %r1121;
	cvt.u64.u32 	%rd2458, %r1123;
	bra.uni 	$L__BB6_78;
$L__BB6_77:
	rem.u64 	%rd2458, %rd2456, %rd86;
$L__BB6_78:
	cvt.u32.u64 	%r1124, %rd2458;
	cvt.rn.f64.s32 	%fd4118, %r1124;
	mov.u64 	%rd2292, %rd1114;
	ld.param.f64 	%fd4119, [%rd2292+8];
	fma.rn.f64 	%fd49, %fd38, %fd4118, %fd4119;
	cvt.rn.f64.s32 	%fd4120, %r23;
	ld.param.f64 	%fd4121, [%rd2292+48];
	ld.param.f64 	%fd4122, [%rd2292+32];
	fma.rn.f64 	%fd50, %fd4121, %fd4120, %fd4122;
	cvt.rn.f64.s32 	%fd4123, %r22;
	ld.param.f64 	%fd4124, [%rd2292+72];
	ld.param.f64 	%fd4125, [%rd2292+56];
	fma.rn.f64 	%fd51, %fd4124, %fd4123, %fd4125;
	cvt.rn.f64.s32 	%fd4126, %r21;
	ld.param.f64 	%fd4127, [%rd2292+96];
	ld.param.f64 	%fd4128, [%rd2292+80];
	fma.rn.f64 	%fd52, %fd4127, %fd4126, %fd4128;
	cvt.rn.f64.s32 	%fd4129, %r20;
	ld.param.f64 	%fd4130, [%rd2292+120];
	ld.param.f64 	%fd4131, [%rd2292+104];
	fma.rn.f64 	%fd53, %fd4130, %fd4129, %fd4131;
	cvt.rn.f64.s32 	%fd4132, %r19;
	ld.param.f64 	%fd4133, [%rd2292+144];
	ld.param.f64 	%fd4134, [%rd2292+128];
	fma.rn.f64 	%fd54, %fd4133, %fd4132, %fd4134;
	cvt.rn.f64.s32 	%fd4135, %r18;
	ld.param.f64 	%fd4136, [%rd2292+168];
	ld.param.f64 	%fd4137, [%rd2292+152];
	fma.rn.f64 	%fd55, %fd4136, %fd4135, %fd4137;
	cvt.rn.f64.s32 	%fd4138, %r17;
	ld.param.f64 	%fd4139, [%rd2292+192];
	ld.param.f64 	%fd4140, [%rd2292+176];
	fma.rn.f64 	%fd56, %fd4139, %fd4138, %fd4140;
	cvt.rn.f64.s32 	%fd4141, %r16;
	fma.rn.f64 	%fd57, %fd36, %fd4141, %fd37;
	cvt.rn.f64.s32 	%fd4142, %r15;
	fma.rn.f64 	%fd58, %fd34, %fd4142, %fd35;
	fma.rn.f64 	%fd4143, %fd33, %fd49, 0d0000000000000000;
	ld.param.f64 	%fd4144, [%rd2292+256];
	fma.rn.f64 	%fd4145, %fd4144, %fd50, %fd4143;
	ld.param.f64 	%fd4146, [%rd2292+264];
	fma.rn.f64 	%fd4147, %fd4146, %fd51, %fd4145;
	ld.param.f64 	%fd4148, [%rd2292+272];
	fma.rn.f64 	%fd4149, %fd4148, %fd52, %fd4147;
	ld.param.f64 	%fd4150, [%rd2292+280];
	fma.rn.f64 	%fd4151, %fd4150, %fd53, %fd4149;
	ld.param.f64 	%fd4152, [%rd2292+288];
	fma.rn.f64 	%fd4153, %fd4152, %fd54, %fd4151;
	ld.param.f64 	%fd4154, [%rd2292+296];
	fma.rn.f64 	%fd4155, %fd4154, %fd55, %fd4153;
	ld.param.f64 	%fd4156, [%rd2292+304];
	fma.rn.f64 	%fd4157, %fd4156, %fd56, %fd4155;
	ld.param.f64 	%fd4158, [%rd2292+312];
	fma.rn.f64 	%fd4159, %fd4158, %fd57, %fd4157;
	ld.param.f64 	%fd4160, [%rd2292+320];
	fma.rn.f64 	%fd4161, %fd4160, %fd58, %fd4159;
	ld.param.f64 	%fd4162, [%rd2292+328];
	sub.f64 	%fd4163, %fd4161, %fd4162;
	abs.f64 	%fd4164, %fd4163;
	ld.param.f64 	%fd4165, [%rd2292+1208];
	ld.param.f64 	%fd4166, [%rd2292+336];
	mul.f64 	%fd4167, %fd4165, %fd4166;
	setp.gt.f64 	%p364, %fd4164, %fd4167;
	@%p364 bra 	$L__BB6_89;
	mov.u64 	%rd2294, %rd1114;
	ld.param.f64 	%fd4168, [%rd2294+344];
	fma.rn.f64 	%fd4169, %fd4168, %fd49, 0d0000000000000000;
	ld.param.f64 	%fd4170, [%rd2294+352];
	fma.rn.f64 	%fd4171, %fd4170, %fd50, %fd4169;
	ld.param.f64 	%fd4172, [%rd2294+360];
	fma.rn.f64 	%fd4173, %fd4172, %fd51, %fd4171;
	ld.param.f64 	%fd4174, [%rd2294+368];
	fma.rn.f64 	%fd4175, %fd4174, %fd52, %fd4173;
	ld.param.f64 	%fd4176, [%rd2294+376];
	fma.rn.f64 	%fd4177, %fd4176, %fd53, %fd4175;
	ld.param.f64 	%fd4178, [%rd2294+384];
	fma.rn.f64 	%fd4179, %fd4178, %fd54, %fd4177;
	ld.param.f64 	%fd4180, [%rd2294+392];
	fma.rn.f64 	%fd4181, %fd4180, %fd55, %fd4179;
	ld.param.f64 	%fd4182, [%rd2294+400];
	fma.rn.f64 	%fd4183, %fd4182, %fd56, %fd4181;
	ld.param.f64 	%fd4184, [%rd2294+408];
	fma.rn.f64 	%fd4185, %fd4184, %fd57, %fd4183;
	ld.param.f64 	%fd4186, [%rd2294+416];
	fma.rn.f64 	%fd4187, %fd4186, %fd58, %fd4185;
	ld.param.f64 	%fd4188, [%rd2294+424];
	sub.f64 	%fd4189, %fd4187, %fd4188;
	abs.f64 	%fd4190, %fd4189;
	ld.param.f64 	%fd4191, [%rd2294+1208];
	ld.param.f64 	%fd4192, [%rd2294+432];
	mul.f64 	%fd4193, %fd4191, %fd4192;
	setp.gt.f64 	%p365, %fd4190, %fd4193;
	@%p365 bra 	$L__BB6_89;
	mov.u64 	%rd2296, %rd1114;
	ld.param.f64 	%fd4194, [%rd2296+440];
	fma.rn.f64 	%fd4195, %fd4194, %fd49, 0d0000000000000000;
	ld.param.f64 	%fd4196, [%rd2296+448];
	fma.rn.f64 	%fd4197, %fd4196, %fd50, %fd4195;
	ld.param.f64 	%fd4198, [%rd2296+456];
	fma.rn.f64 	%fd4199, %fd4198, %fd51, %fd4197;
	fma.rn.f64 	%fd4200, %fd30, %fd52, %fd4199;
	fma.rn.f64 	%fd4201, %fd29, %fd53, %fd4200;
	fma.rn.f64 	%fd4202, %fd28, %fd54, %fd4201;
	fma.rn.f64 	%fd4203, %fd27, %fd55, %fd4202;
	fma.rn.f64 	%fd4204, %fd26, %fd56, %fd4203;
	fma.rn.f64 	%fd4205, %fd25, %fd57, %fd4204;
	fma.rn.f64 	%fd4206, %fd24, %fd58, %fd4205;
	ld.param.f64 	%fd4207, [%rd2296+520];
	sub.f64 	%fd4208, %fd4206, %fd4207;
	abs.f64 	%fd4209, %fd4208;
	ld.param.f64 	%fd4210, [%rd2296+1208];
	ld.param.f64 	%fd4211, [%rd2296+528];
	mul.f64 	%fd4212, %fd4210, %fd4211;
	setp.gt.f64 	%p366, %fd4209, %fd4212;
	@%p366 bra 	$L__BB6_89;
	fma.rn.f64 	%fd4213, %fd22, %fd49, 0d0000000000000000;
	mov.u64 	%rd2298, %rd1114;
	ld.param.f64 	%fd4214, [%rd2298+544];
	fma.rn.f64 	%fd4215, %fd4214, %fd50, %fd4213;
	ld.param.f64 	%fd4216, [%rd2298+552];
	fma.rn.f64 	%fd4217, %fd4216, %fd51, %fd4215;
	ld.param.f64 	%fd4218, [%rd2298+560];
	fma.rn.f64 	%fd4219, %fd4218, %fd52, %fd4217;
	ld.param.f64 	%fd4220, [%rd2298+568];
	fma.rn.f64 	%fd4221, %fd4220, %fd53, %fd4219;
	ld.param.f64 	%fd4222, [%rd2298+576];
	fma.rn.f64 	%fd4223, %fd4222, %fd54, %fd4221;
	ld.param.f64 	%fd4224, [%rd2298+584];
	fma.rn.f64 	%fd4225, %fd4224, %fd55, %fd4223;
	ld.param.f64 	%fd4226, [%rd2298+592];
	fma.rn.f64 	%fd4227, %fd4226, %fd56, %fd4225;
	ld.param.f64 	%fd4228, [%rd2298+600];
	fma.rn.f64 	%fd4229, %fd4228, %fd57, %fd4227;
	ld.param.f64 	%fd4230, [%rd2298+608];
	fma.rn.f64 	%fd4231, %fd4230, %fd58, %fd4229;
	ld.param.f64 	%fd4232, [%rd2298+616];
	sub.f64 	%fd4233, %fd4231, %fd4232;
	abs.f64 	%fd4234, %fd4233;
	ld.param.f64 	%fd4235, [%rd2298+1208];
	ld.param.f64 	%fd4236, [%rd2298+624];
	mul.f64 	%fd4237, %fd4235, %fd4236;
	setp.gt.f64 	%p367, %fd4234, %fd4237;
	@%p367 bra 	$L__BB6_89;
	mov.u64 	%rd2300, %rd1114;
	ld.param.f64 	%fd4238, [%rd2300+632];
	fma.rn.f64 	%fd4239, %fd4238, %fd49, 0d0000000000000000;
	ld.param.f64 	%fd4240, [%rd2300+640];
	fma.rn.f64 	%fd4241, %fd4240, %fd50, %fd4239;
	ld.param.f64 	%fd4242, [%rd2300+648];
	fma.rn.f64 	%fd4243, %fd4242, %fd51, %fd4241;
	ld.param.f64 	%fd4244, [%rd2300+656];
	fma.rn.f64 	%fd4245, %fd4244, %fd52, %fd4243;
	ld.param.f64 	%fd4246, [%rd2300+664];
	fma.rn.f64 	%fd4247, %fd4246, %fd53, %fd4245;
	ld.param.f64 	%fd4248, [%rd2300+672];
	fma.rn.f64 	%fd4249, %fd4248, %fd54, %fd4247;
	ld.param.f64 	%fd4250, [%rd2300+680];
	fma.rn.f64 	%fd4251, %fd4250, %fd55, %fd4249;
	ld.param.f64 	%fd4252, [%rd2300+688];
	fma.rn.f64 	%fd4253, %fd4252, %fd56, %fd4251;
	ld.param.f64 	%fd4254, [%rd2300+696];
	fma.rn.f64 	%fd4255, %fd4254, %fd57, %fd4253;
	ld.param.f64 	%fd4256, [%rd2300+704];
	fma.rn.f64 	%fd4257, %fd4256, %fd58, %fd4255;
	ld.param.f64 	%fd4258, [%rd2300+712];
	sub.f64 	%fd4259, %fd4257, %fd4258;
	abs.f64 	%fd4260, %fd4259;
	ld.param.f64 	%fd4261, [%rd2300+1208];
	ld.param.f64 	%fd4262, [%rd2300+720];
	mul.f64 	%fd4263, %fd4261, %fd4262;
	setp.gt.f64 	%p368, %fd4260, %fd4263;
	@%p368 bra 	$L__BB6_89;
	mov.u64 	%rd2302, %rd1114;
	ld.param.f64 	%fd4264, [%rd2302+728];
	fma.rn.f64 	%fd4265, %fd4264, %fd49, 0d0000000000000000;
	ld.param.f64 	%fd4266, [%rd2302+736];
	fma.rn.f64 	%fd4267, %fd4266, %fd50, %fd4265;
	ld.param.f64 	%fd4268, [%rd2302+744];
	fma.rn.f64 	%fd4269, %fd4268, %fd51, %fd4267;
	ld.param.f64 	%fd4270, [%rd2302+752];
	fma.rn.f64 	%fd4271, %fd4270, %fd52, %fd4269;
	ld.param.f64 	%fd4272, [%rd2302+760];
	fma.rn.f64 	%fd4273, %fd4272, %fd53, %fd4271;
	ld.param.f64 	%fd4274, [%rd2302+768];
	fma.rn.f64 	%fd4275, %fd4274, %fd54, %fd4273;
	ld.param.f64 	%fd4276, [%rd2302+776];
	fma.rn.f64 	%fd4277, %fd4276, %fd55, %fd4275;
	ld.param.f64 	%fd4278, [%rd2302+784];
	fma.rn.f64 	%fd4279, %fd4278, %fd56, %fd4277;
	ld.param.f64 	%fd4280, [%rd2302+792];
	fma.rn.f64 	%fd4281, %fd4280, %fd57, %fd4279;
	ld.param.f64 	%fd4282, [%rd2302+800];
	fma.rn.f64 	%fd4283, %fd4282, %fd58, %fd4281;
	ld.param.f64 	%fd4284, [%rd2302+808];
	sub.f64 	%fd4285, %fd4283, %fd4284;
	abs.f64 	%fd4286, %fd4285;
	ld.param.f64 	%fd4287, [%rd2302+1208];
	ld.param.f64 	%fd4288, [%rd2302+816];
	mul.f64 	%fd4289, %fd4287, %fd4288;
	setp.gt.f64 	%p369, %fd4286, %fd4289;
	@%p369 bra 	$L__BB6_89;
	mov.u64 	%rd2304, %rd1114;
	ld.param.f64 	%fd4290, [%rd2304+824];
	fma.rn.f64 	%fd4291, %fd4290, %fd49, 0d0000000000000000;
	ld.param.f64 	%fd4292, [%rd2304+832];
	fma.rn.f64 	%fd4293, %fd4292, %fd50, %fd4291;
	ld.param.f64 	%fd4294, [%rd2304+840];
	fma.rn.f64 	%fd4295, %fd4294, %fd51, %fd4293;
	ld.param.f64 	%fd4296, [%rd2304+848];
	fma.rn.f64 	%fd4297, %fd4296, %fd52, %fd4295;
	ld.param.f64 	%fd4298, [%rd2304+856];
	fma.rn.f64 	%fd4299, %fd4298, %fd53, %fd4297;
	ld.param.f64 	%fd4300, [%rd2304+864];
	fma.rn.f64 	%fd4301, %fd4300, %fd54, %fd4299;
	ld.param.f64 	%fd4302, [%rd2304+872];
	fma.rn.f64 	%fd4303, %fd4302, %fd55, %fd4301;
	fma.rn.f64 	%fd4304, %fd18, %fd56, %fd4303;
	ld.param.f64 	%fd4305, [%rd2304+888];
	fma.rn.f64 	%fd4306, %fd4305, %fd57, %fd4304;
	ld.param.f64 	%fd4307, [%rd2304+896];
	fma.rn.f64 	%fd4308, %fd4307, %fd58, %fd4306;
	ld.param.f64 	%fd4309, [%rd2304+904];
	sub.f64 	%fd4310, %fd4308, %fd4309;
	abs.f64 	%fd4311, %fd4310;
	ld.param.f64 	%fd4312, [%rd2304+1208];
	ld.param.f64 	%fd4313, [%rd2304+912];
	mul.f64 	%fd4314, %fd4312, %fd4313;
	setp.gt.f64 	%p370, %fd4311, %fd4314;
	@%p370 bra 	$L__BB6_89;
	mov.u64 	%rd2306, %rd1114;
	ld.param.f64 	%fd4315, [%rd2306+920];
	fma.rn.f64 	%fd4316, %fd4315, %fd49, 0d0000000000000000;
	ld.param.f64 	%fd4317, [%rd2306+928];
	fma.rn.f64 	%fd4318, %fd4317, %fd50, %fd4316;
	ld.param.f64 	%fd4319, [%rd2306+936];
	fma.rn.f64 	%fd4320, %fd4319, %fd51, %fd4318;
	ld.param.f64 	%fd4321, [%rd2306+944];
	fma.rn.f64 	%fd4322, %fd4321, %fd52, %fd4320;
	ld.param.f64 	%fd4323, [%rd2306+952];
	fma.rn.f64 	%fd4324, %fd4323, %fd53, %fd4322;
	ld.param.f64 	%fd4325, [%rd2306+960];
	fma.rn.f64 	%fd4326, %fd4325, %fd54, %fd4324;
	ld.param.f64 	%fd4327, [%rd2306+968];
	fma.rn.f64 	%fd4328, %fd4327, %fd55, %fd4326;
	ld.param.f64 	%fd4329, [%rd2306+976];
	fma.rn.f64 	%fd4330, %fd4329, %fd56, %fd4328;
	fma.rn.f64 	%fd4331, %fd16, %fd57, %fd4330;
	fma.rn.f64 	%fd4332, %fd15, %fd58, %fd4331;
	sub.f64 	%fd4333, %fd4332, %fd14;
	abs.f64 	%fd4334, %fd4333;
	ld.param.f64 	%fd4335, [%rd2306+1208];
	ld.param.f64 	%fd4336, [%rd2306+1008];
	mul.f64 	%fd4337, %fd4335, %fd4336;
	setp.gt.f64 	%p371, %fd4334, %fd4337;
	@%p371 bra 	$L__BB6_89;
	fma.rn.f64 	%fd4338, %fd12, %fd49, 0d0000000000000000;
	fma.rn.f64 	%fd4339, %fd11, %fd50, %fd4338;
	fma.rn.f64 	%fd4340, %fd10, %fd51, %fd4339;
	fma.rn.f64 	%fd4341, %fd9, %fd52, %fd4340;
	mov.u64 	%rd2308, %rd1114;
	ld.param.f64 	%fd4342, [%rd2308+1048];
	fma.rn.f64 	%fd4343, %fd4342, %fd53, %fd4341;
	ld.param.f64 	%fd4344, [%rd2308+1056];
	fma.rn.f64 	%fd4345, %fd4344, %fd54, %fd4343;
	fma.rn.f64 	%fd4346, %fd8, %fd55, %fd4345;
	fma.rn.f64 	%fd4347, %fd7, %fd56, %fd4346;
	fma.rn.f64 	%fd4348, %fd6, %fd57, %fd4347;
	ld.param.f64 	%fd4349, [%rd2308+1088];
	fma.rn.f64 	%fd4350, %fd4349, %fd58, %fd4348;
	ld.param.f64 	%fd4351, [%rd2308+1096];
	sub.f64 	%fd4352, %fd4350, %fd4351;
	abs.f64 	%fd4353, %fd4352;
	ld.param.f64 	%fd4354, [%rd2308+1208];
	ld.param.f64 	%fd4355, [%rd2308+1104];
	mul.f64 	%fd4356, %fd4354, %fd4355;
	setp.gt.f64 	%p372, %fd4353, %fd4356;
	@%p372 bra 	$L__BB6_89;
	fma.rn.f64 	%fd4357, %fd4, %fd49, 0d0000000000000000;
	fma.rn.f64 	%fd4358, %fd3, %fd50, %fd4357;
	mov.u64 	%rd2310, %rd1114;
	ld.param.f64 	%fd4359, [%rd2310+1128];
	fma.rn.f64 	%fd4360, %fd4359, %fd51, %fd4358;
	ld.param.f64 	%fd4361, [%rd2310+1136];
	fma.rn.f64 	%fd4362, %fd4361, %fd52, %fd4360;
	ld.param.f64 	%fd4363, [%rd2310+1144];
	fma.rn.f64 	%fd4364, %fd4363, %fd53, %fd4362;
	ld.param.f64 	%fd4365, [%rd2310+1152];
	fma.rn.f64 	%fd4366, %fd4365, %fd54, %fd4364;
	ld.param.f64 	%fd4367, [%rd2310+1160];
	fma.rn.f64 	%fd4368, %fd4367, %fd55, %fd4366;
	ld.param.f64 	%fd4369, [%rd2310+1168];
	fma.rn.f64 	%fd4370, %fd4369, %fd56, %fd4368;
	ld.param.f64 	%fd4371, [%rd2310+1176];
	fma.rn.f64 	%fd4372, %fd4371, %fd57, %fd4370;
	ld.param.f64 	%fd4373, [%rd2310+1184];
	fma.rn.f64 	%fd4374, %fd4373, %fd58, %fd4372;
	ld.param.f64 	%fd4375, [%rd2310+1192];
	sub.f64 	%fd4376, %fd4374, %fd4375;
	abs.f64 	%fd4377, %fd4376;
	ld.param.f64 	%fd4378, [%rd2310+1208];
	ld.param.f64 	%fd4379, [%rd2310+1200];
	mul.f64 	%fd4380, %fd4378, %fd4379;
	setp.gt.f64 	%p373, %fd4377, %fd4380;
	@%p373 bra 	$L__BB6_89;
	mov.b64 	%rd2459, 1;
$L__BB6_89:
	add.s64 	%rd2460, %rd2459, %rd2460;
	add.s32 	%r1246, %r1246, 512;
	add.s64 	%rd2438, %rd2438, 512;
	setp.lt.s32 	%p374, %r1246, %r1;
	@%p374 bra 	$L__BB6_47;
$L__BB6_90:
	setp.lt.s32 	%p375, %r1, 512;
	@%p375 bra 	$L__BB6_95;
	// begin inline asm
	mov.u32 %r1188, %laneid;
	// end inline asm
	mov.b64 	{%r1190, %r1195}, %rd2460;
	mov.b32 	%r1196, 1;
	mov.b32 	%r1237, 31;
	mov.b32 	%r1238, -1;
	// begin inline asm
	shfl.sync.down.b32 %r1189, %r1190, %r1196, %r1237, %r1238;
	// end inline asm
	// begin inline asm
	shfl.sync.down.b32 %r1194, %r1195, %r1196, %r1237, %r1238;
	// end inline asm
	mov.b64 	%rd2370, {%r1189, %r1194};
	setp.gt.s32 	%p399, %r1188, 30;
	selp.b64 	%rd2371, 0, %rd2370, %p399;
	add.s64 	%rd2372, %rd2371, %rd2460;
	mov.b64 	{%r1200, %r1205}, %rd2372;
	mov.b32 	%r1206, 2;
	// begin inline asm
	shfl.sync.down.b32 %r1199, %r1200, %r1206, %r1237, %r1238;
	// end inline asm
	// begin inline asm
	shfl.sync.down.b32 %r1204, %r1205, %r1206, %r1237, %r1238;
	// end inline asm
	mov.b64 	%rd2373, {%r1199, %r1204};
	setp.gt.s32 	%p400, %r1188, 29;
	selp.b64 	%rd2374, 0, %rd2373, %p400;
	add.s64 	%rd2375, %rd2374, %rd2372;
	mov.b64 	{%r1210, %r1215}, %rd2375;
	mov.b32 	%r1216, 4;
	// begin inline asm
	shfl.sync.down.b32 %r1209, %r1210, %r1216, %r1237, %r1238;
	// end inline asm
	// begin inline asm
	shfl.sync.down.b32 %r1214, %r1215, %r1216, %r1237, %r1238;
	// end inline asm
	mov.b64 	%rd2376, {%r1209, %r1214};
	setp.gt.s32 	%p401, %r1188, 27;
	selp.b64 	%rd2377, 0, %rd2376, %p401;
	add.s64 	%rd2378, %rd2377, %rd2375;
	mov.b64 	{%r1220, %r1225}, %rd2378;
	mov.b32 	%r1226, 8;
	// begin inline asm
	shfl.sync.down.b32 %r1219, %r1220, %r1226, %r1237, %r1238;
	// end inline asm
	// begin inline asm
	shfl.sync.down.b32 %r1224, %r1225, %r1226, %r1237, %r1238;
	// end inline asm
	mov.b64 	%rd2379, {%r1219, %r1224};
	setp.gt.s32 	%p402, %r1188, 23;
	selp.b64 	%rd2380, 0, %rd2379, %p402;
	add.s64 	%rd2381, %rd2380, %rd2378;
	mov.b64 	{%r1230, %r1235}, %rd2381;
	mov.b32 	%r1236, 16;
	// begin inline asm
	shfl.sync.down.b32 %r1229, %r1230, %r1236, %r1237, %r1238;
	// end inline asm
	// begin inline asm
	shfl.sync.down.b32 %r1234, %r1235, %r1236, %r1237, %r1238;
	// end inline asm
	mov.b64 	%rd2382, {%r1229, %r1234};
	setp.gt.s32 	%p403, %r1188, 15;
	selp.b64 	%rd2383, 0, %rd2382, %p403;
	add.s64 	%rd2767, %rd2383, %rd2381;
	setp.ne.s32 	%p404, %r1188, 0;
	@%p404 bra 	$L__BB6_93;
	shr.u32 	%r1239, %r2, 2;
	and.b32  	%r1240, %r1239, 248;
	mov.u32 	%r1241, _ZZN3cub18CUB_300001_SM_10006detail6reduce18DeviceReduceKernelINS2_10policy_hubIlyN4cuda3std3__44plusIlEEE10Policy1000EN6thrust24THRUST_300001_SM_1000_NS18transform_iteratorI18GridPointValidatorNSD_17counting_iteratorIyNSD_11use_defaultESH_SH_EEllEEyS9_lNS7_10__identityEEEvT0_PT3_T1_NS0_13GridEvenShareISO_EET2_T4_E12temp_storage;
	add.s32 	%r1242, %r1241, %r1240;
	st.shared.u64 	[%r1242+16], %rd2767;
$L__BB6_93:
	bar.sync 	0;
	setp.ne.s32 	%p405, %r2, 0;
	@%p405 bra 	$L__BB6_741;
	ld.shared.u64 	%rd2384, [_ZZN3cub18CUB_300001_SM_10006detail6reduce18DeviceReduceKernelINS2_10policy_hubIlyN4cuda3std3__44plusIlEEE10Policy1000EN6thrust24THRUST_300001_SM_1000_NS18transform_iteratorI18GridPointValidatorNSD_17counting_iteratorIyNSD_11use_defaultESH_SH_EEllEEyS9_lNS7_10__identityEEEvT0_PT3_T1_NS0_13GridEvenShareISO_EET2_T4_E12temp_storage+24];
	add.s64 	%rd2385, %rd2384, %rd2767;
	ld.shared.u64 	%rd2386, [_ZZN3cub18CUB_300001_SM_10006detail6reduce18DeviceReduceKernelINS2_10policy_hubIlyN4cuda3std3__44plusIlEEE10Policy1000EN6thrust24THRUST_300001_SM_1000_NS18transform_iteratorI18GridPointValidatorNSD_17counting_iteratorIyNSD_11use_defaultESH_SH_EEllEEyS9_lNS7_10__identityEEEvT0_PT3_T1_NS0_13GridEvenShareISO_EET2_T4_E12temp_storage+32];
	add.s64 	%rd2387, %rd2385, %rd2386;
	ld.shared.u64 	%rd2388, [_ZZN3cub18CUB_300001_SM_10006detail6reduce18DeviceReduceKernelINS2_10policy_hubIlyN4cuda3std3__44plusIlEEE10Policy1000EN6thrust24THRUST_300001_SM_1000_NS18transform_iteratorI18GridPointValidatorNSD_17counting_iteratorIyNSD_11use_defaultESH_SH_EEllEEyS9_lNS7_10__identityEEEvT0_PT3_T1_NS0_13GridEvenShareISO_EET2_T4_E12temp_storage+40];
	add.s64 	%rd2389, %rd2387, %rd2388;
	ld.shared.u64 	%rd2390, [_ZZN3cub18CUB_300001_SM_10006detail6reduce18DeviceReduceKernelINS2_10policy_hubIlyN4cuda3std3__44plusIlEEE10Policy1000EN6thrust24THRUST_300001_SM_1000_NS18transform_iteratorI18GridPointValidatorNSD_17counting_iteratorIyNSD_11use_defaultESH_SH_EEllEEyS9_lNS7_10__identityEEEvT0_PT3_T1_NS0_13GridEvenShareISO_EET2_T4_E12temp_storage+48];
	add.s64 	%rd2391, %rd2389, %rd2390;
	ld.shared.u64 	%rd2392, [_ZZN3cub18CUB_300001_SM_10006detail6reduce18DeviceReduceKernelINS2_10policy_hubIlyN4cuda3std3__44plusIlEEE10Policy1000EN6thrust24THRUST_300001_SM_1000_NS18transform_iteratorI18GridPointValidatorNSD_17counting_iteratorIyNSD_11use_defaultESH_SH_EEllEEyS9_lNS7_10__identityEEEvT0_PT3_T1_NS0_13GridEvenShareISO_EET2_T4_E12temp_storage+56];
	add.s64 	%rd2393, %rd2391, %rd2392;
	ld.shared.u64 	%rd2394, [_ZZN3cub18CUB_300001_SM_10006detail6reduce18DeviceReduceKernelINS2_10policy_hubIlyN4cuda3std3__44plusIlEEE10Policy1000EN6thrust24THRUST_300001_SM_1000_NS18transform_iteratorI18GridPointValidatorNSD_17counting_iteratorIyNSD_11use_defaultESH_SH_EEllEEyS9_lNS7_10__identityEEEvT0_PT3_T1_NS0_13GridEvenShareISO_EET2_T4_E12temp_storage+64];
	add.s64 	%rd2395, %rd2393, %rd2394;
	ld.shared.u64 	%rd2396, [_ZZN3cub18CUB_300001_SM_10006detail6reduce18DeviceReduceKernelINS2_10policy_hubIlyN4cuda3std3__44plusIlEEE10Policy1000EN6thrust24THRUST_300001_SM_1000_NS18transform_iteratorI18GridPointValidatorNSD_17counting_iteratorIyNSD_11use_defaultESH_SH_EEllEEyS9_lNS7_10__identityEEEvT0_PT3_T1_NS0_13GridEvenShareISO_EET2_T4_E12temp_storage+72];
	add.s64 	%rd2397, %rd2395, %rd2396;
	ld.shared.u64 	%rd2398, [_ZZN3cub18CUB_300001_SM_10006detail6reduce18DeviceReduceKernelINS2_10policy_hubIlyN4cuda3std3__44plusIlEEE10Policy1000EN6thrust24THRUST_300001_SM_1000_NS18transform_iteratorI18GridPointValidatorNSD_17counting_iteratorIyNSD_11use_defaultESH_SH_EEllEEyS9_lNS7_10__identityEEEvT0_PT3_T1_NS0_13GridEvenShareISO_EET2_T4_E12temp_storage+80];
	add.s64 	%rd2399, %rd2397, %rd2398;
	ld.shared.u64 	%rd2400, [_ZZN3cub18CUB_300001_SM_10006detail6reduce18DeviceReduceKernelINS2_10policy_hubIlyN4cuda3std3__44plusIlEEE10Policy1000EN6thrust24THRUST_300001_SM_1000_NS18transform_iteratorI18GridPointValidatorNSD_17counting_iteratorIyNSD_11use_defaultESH_SH_EEllEEyS9_lNS7_10__identityEEEvT0_PT3_T1_NS0_13GridEvenShareISO_EET2_T4_E12temp_storage+88];
	add.s64 	%rd2401, %rd2399, %rd2400;
	ld.shared.u64 	%rd2402, [_ZZN3cub18CUB_300001_SM_10006detail6reduce18DeviceReduceKernelINS2_10policy_hubIlyN4cuda3std3__44plusIlEEE10Policy1000EN6thrust24THRUST_300001_SM_1000_NS18transform_iteratorI18GridPointValidatorNSD_17counting_iteratorIyNSD_11use_defaultESH_SH_EEllEEyS9_lNS7_10__identityEEEvT0_PT3_T1_NS0_13GridEvenShareISO_EET2_T4_E12temp_storage+96];
	add.s64 	%rd2403, %rd2401, %rd2402;
	ld.shared.u64 	%rd2404, [_ZZN3cub18CUB_300001_SM_10006detail6reduce18DeviceReduceKernelINS2_10policy_hubIlyN4cuda3std3__44plusIlEEE10Policy1000EN6thrust24THRUST_300001_SM_1000_NS18transform_iteratorI18GridPointValidatorNSD_17counting_iteratorIyNSD_11use_defaultESH_SH_EEllEEyS9_lNS7_10__identityEEEvT0_PT3_T1_NS0_13GridEvenShareISO_EET2_T4_E12temp_storage+104];
	add.s64 	%rd2405, %rd2403, %rd2404;
	ld.shared.u64 	%rd2406, [_ZZN3cub18CUB_300001_SM_10006detail6reduce18DeviceReduceKernelINS2_10policy_hubIlyN4cuda3std3__44plusIlEEE10Policy1000EN6thrust24THRUST_300001_SM_1000_NS18transform_iteratorI18GridPointValidatorNSD_17counting_iteratorIyNSD_11use_defaultESH_SH_EEllEEyS9_lNS7_10__identityEEEvT0_PT3_T1_NS0_13GridEvenShareISO_EET2_T4_E12temp_storage+112];
	add.s64 	%rd2407, %rd2405, %rd2406;
	ld.shared.u64 	%rd2408, [_ZZN3cub18CUB_300001_SM_10006detail6reduce18DeviceReduceKernelINS2_10policy_hubIlyN4cuda3std3__44plusIlEEE10Policy1000EN6thrust24THRUST_300001_SM_1000_NS18transform_iteratorI18GridPointValidatorNSD_17counting_iteratorIyNSD_11use_defaultESH_SH_EEllEEyS9_lNS7_10__identityEEEvT0_PT3_T1_NS0_13GridEvenShareISO_EET2_T4_E12temp_storage+120];
	add.s64 	%rd2409, %rd2407, %rd2408;
	ld.shared.u64 	%rd2410, [_ZZN3cub18CUB_300001_SM_10006detail6reduce18DeviceReduceKernelINS2_10policy_hubIlyN4cuda3std3__44plusIlEEE10Policy1000EN6thrust24THRUST_300001_SM_1000_NS18transform_iteratorI18GridPointValidatorNSD_17counting_iteratorIyNSD_11use_defaultESH_SH_EEllEEyS9_lNS7_10__identityEEEvT0_PT3_T1_NS0_13GridEvenShareISO_EET2_T4_E12temp_storage+128];
	add.s64 	%rd2411, %rd2409, %rd2410;
	ld.shared.u64 	%rd2412, [_ZZN3cub18CUB_300001_SM_10006detail6reduce18DeviceReduceKernelINS2_10policy_hubIlyN4cuda3std3__44plusIlEEE10Policy1000EN6thrust24THRUST_300001_SM_1000_NS18transform_iteratorI18GridPointValidatorNSD_17counting_iteratorIyNSD_11use_defaultESH_SH_EEllEEyS9_lNS7_10__identityEEEvT0_PT3_T1_NS0_13GridEvenShareISO_EET2_T4_E12temp_storage+136];
	add.s64 	%rd2767, %rd2411, %rd2412;
	bra.uni 	$L__BB6_741;
$L__BB6_95:
	// begin inline asm
	mov.u32 %r1125, %laneid;
	// end inline asm
	and.b32  	%r1176, %r2, 992;
	add.s32 	%r1177, %r1176, 32;
	setp.gt.s32 	%p376, %r1177, %r1;
	not.b32 	%r1178, %r1176;
	add.s32 	%r1179, %r1, %r1178;
	selp.b32 	%r1174, %r1179, 31, %p376;
	mov.b64 	{%r1127, %r1132}, %rd2460;
	mov.b32 	%r1133, 1;
	mov.b32 	%r1175, -1;
	// begin inline asm
	shfl.sync.down.b32 %r1126, %r1127, %r1133, %r1174, %r1175;
	// end inline asm
	// begin inline asm
	shfl.sync.down.b32 %r1131, %r1132, %r1133, %r1174, %r1175;
	// end inline asm
	mov.b64 	%rd2312, {%r1126, %r1131};
	setp.lt.s32 	%p377, %r1125, %r1174;
	selp.b64 	%rd2313, %rd2312, 0, %p377;
	add.s64 	%rd2314, %rd2313, %rd2460;
	mov.b64 	{%r1137, %r1142}, %rd2314;
	mov.b32 	%r1143, 2;
	// begin inline asm
	shfl.sync.down.b32 %r1136, %r1137, %r1143, %r1174, %r1175;
	// end inline asm
	// begin inline asm
	shfl.sync.down.b32 %r1141, %r1142, %r1143, %r1174, %r1175;
	// end inline asm
	mov.b64 	%rd2315, {%r1136, %r1141};
	add.s32 	%r1180, %r1125, 2;
	setp.gt.s32 	%p378, %r1180, %r1174;
	selp.b64 	%rd2316, 0, %rd2315, %p378;
	add.s64 	%rd2317, %rd2316, %rd2314;
	mov.b64 	{%r1147, %r1152}, %rd2317;
	mov.b32 	%r1153, 4;
	// begin inline asm
	shfl.sync.down.b32 %r1146, %r1147, %r1153, %r1174, %r1175;
	// end inline asm
	// begin inline asm
	shfl.sync.down.b32 %r1151, %r1152, %r1153, %r1174, %r1175;
	// end inline asm
	mov.b64 	%rd2318, {%r1146, %r1151};
	add.s32 	%r1181, %r1125, 4;
	setp.gt.s32 	%p379, %r1181, %r1174;
	selp.b64 	%rd2319, 0, %rd2318, %p379;
	add.s64 	%rd2320, %rd2319, %rd2317;
	mov.b64 	{%r1157, %r1162}, %rd2320;
	mov.b32 	%r1163, 8;
	// begin inline asm
	shfl.sync.down.b32 %r1156, %r1157, %r1163, %r1174, %r1175;
	// end inline asm
	// begin inline asm
	shfl.sync.down.b32 %r1161, %r1162, %r1163, %r1174, %r1175;
	// end inline asm
	mov.b64 	%rd2321, {%r1156, %r1161};
	add.s32 	%r1182, %r1125, 8;
	setp.gt.s32 	%p380, %r1182, %r1174;
	selp.b64 	%rd2322, 0, %rd2321, %p380;
	add.s64 	%rd2323, %rd2322, %rd2320;
	mov.b64 	{%r1167, %r1172}, %rd2323;
	mov.b32 	%r1173, 16;
	// begin inline asm
	shfl.sync.down.b32 %r1166, %r1167, %r1173, %r1174, %r1175;
	// end inline asm
	// begin inline asm
	shfl.sync.down.b32 %r1171, %r1172, %r1173, %r1174, %r1175;
	// end inline asm
	mov.b64 	%rd2324, {%r1166, %r1171};
	add.s32 	%r1183, %r1125, 16;
	setp.gt.s32 	%p381, %r1183, %r1174;
	selp.b64 	%rd2325, 0, %rd2324, %p381;
	add.s64 	%rd2767, %rd2325, %rd2323;
	setp.ne.s32 	%p382, %r1125, 0;
	@%p382 bra 	$L__BB6_97;
	shr.u32 	%r1184, %r2, 2;
	and.b32  	%r1185, %r1184, 248;
	mov.u32 	%r1186, _ZZN3cub18CUB_300001_SM_10006detail6reduce18DeviceReduceKernelINS2_10policy_hubIlyN4cuda3std3__44plusIlEEE10Policy1000EN6thrust24THRUST_300001_SM_1000_NS18transform_iteratorI18GridPointValidatorNSD_17counting_iteratorIyNSD_11use_defaultESH_SH_EEllEEyS9_lNS7_10__identityEEEvT0_PT3_T1_NS0_13GridEvenShareISO_EET2_T4_E12temp_storage;
	add.s32 	%r1187, %r1186, %r1185;
	st.shared.u64 	[%r1187+16], %rd2767;
$L__BB6_97:
	bar.sync 	0;
	setp.ne.s32 	%p383, %r2, 0;
	@%p383 bra 	$L__BB6_741;
	setp.gt.s32 	%p384, %r1, 32;
	ld.shared.u64 	%rd2326, [_ZZN3cub18CUB_300001_SM_10006detail6reduce18DeviceReduceKernelINS2_10policy_hubIlyN4cuda3std3__44plusIlEEE10Policy1000EN6thrust24THRUST_300001_SM_1000_NS18transform_iteratorI18GridPointValidatorNSD_17counting_iteratorIyNSD_11use_defaultESH_SH_EEllEEyS9_lNS7_10__identityEEEvT0_PT3_T1_NS0_13GridEvenShareISO_EET2_T4_E12temp_storage+24];
	selp.b64 	%rd2327, %rd2326, 0, %p384;
	add.s64 	%rd2328, %rd2327, %rd2767;
	setp.gt.s32 	%p385, %r1, 64;
	ld.shared.u64 	%rd2329, [_ZZN3cub18CUB_300001_SM_10006detail6reduce18DeviceReduceKernelINS2_10policy_hubIlyN4cuda3std3__44plusIlEEE10Policy1000EN6thrust24THRUST_300001_SM_1000_NS18transform_iteratorI18GridPointValidatorNSD_17counting_iteratorIyNSD_11use_defaultESH_SH_EEllEEyS9_lNS7_10__identityEEEvT0_PT3_T1_NS0_13GridEvenShareISO_EET2_T4_E12temp_storage+32];
	selp.b64 	%rd2330, %rd2329, 0, %p385;
	add.s64 	%rd2331, %rd2328, %rd2330;
	setp.gt.s32 	%p386, %r1, 96;
	ld.shared.u64 	%rd2332, [_ZZN3cub18CUB_300001_SM_10006detail6reduce18DeviceReduceKernelINS2_10policy_hubIlyN4cuda3std3__44plusIlEEE10Policy1000EN6thrust24THRUST_300001_SM_1000_NS18transform_iteratorI18GridPointValidatorNSD_17counting_iteratorIyNSD_11use_defaultESH_SH_EEllEEyS9_lNS7_10__identityEEEvT0_PT3_T1_NS0_13GridEvenShareISO_EET2_T4_E12temp_storage+40];
	selp.b64 	%rd2333, %rd2332, 0, %p386;
	add.s64 	%rd2334, %rd2331, %rd2333;
	setp.gt.s32 	%p387, %r1, 128;
	ld.shared.u64 	%rd2335, [_ZZN3cub18CUB_300001_SM_10006detail6reduce18DeviceReduceKernelINS2_10policy_hubIlyN4cuda3std3__44plusIlEEE10Policy1000EN6thrust24THRUST_300001_SM_1000_NS18transform_iteratorI18GridPointValidatorNSD_17counting_iteratorIyNSD_11use_defaultESH_SH_EEllEEyS9_lNS7_10__identityEEEvT0_PT3_T1_NS0_13GridEvenShareISO_EET2_T4_E12temp_storage+48];
	selp.b64 	%rd2336, %rd2335, 0, %p387;
	add.s64 	%rd2337, %rd2334, %rd2336;
	setp.gt.s32 	%p388, %r1, 160;
	ld.shared.u64 	%rd2338, [_ZZN3cub18CUB_300001_SM_10006detail6reduce18DeviceReduceKernelINS2_10policy_hubIlyN4cuda3std3__44plusIlEEE10Policy1000EN6thrust24THRUST_300001_SM_1000_NS18transform_iteratorI18GridPointValidatorNSD_17counting_iteratorIyNSD_11use_defaultESH_SH_EEllEEyS9_lNS7_10__identityEEEvT0_PT3_T1_NS0_13GridEvenShareISO_EET2_T4_E12temp_storage+56];
	selp.b64 	%rd2339, %rd2338, 0, %p388;
	add.s64 	%rd2340, %rd2337, %rd2339;
	setp.gt.s32 	%p389, %r1, 192;
	ld.shared.u64 	%rd2341, [_ZZN3cub18CUB_300001_SM_10006detail6reduce18DeviceReduceKernelINS2_10policy_hubIlyN4cuda3std3__44plusIlEEE10Policy1000EN6thrust24THRUST_300001_SM_1000_NS18transform_iteratorI18GridPointValidatorNSD_17counting_iteratorIyNSD_11use_defaultESH_SH_EEllEEyS9_lNS7_10__identityEEEvT0_PT3_T1_NS0_13GridEvenShareISO_EET2_T4_E12temp_storage+64];
	selp.b64 	%rd2342, %rd2341, 0, %p389;
	add.s64 	%rd2343, %rd2340, %rd2342;
	setp.gt.s32 	%p390, %r1, 224;
	ld.shared.u64 	%rd2344, [_ZZN3cub18CUB_300001_SM_10006detail6reduce18DeviceReduceKernelINS2_10policy_hubIlyN4cuda3std3__44plusIlEEE10Policy1000EN6thrust24THRUST_300001_SM_1000_NS18transform_iteratorI18GridPointValidatorNSD_17counting_iteratorIyNSD_11use_defaultESH_SH_EEllEEyS9_lNS7_10__identityEEEvT0_PT3_T1_NS0_13GridEvenShareISO_EET2_T4_E12temp_storage+72];
	selp.b64 	%rd2345, %rd2344, 0, %p390;
	add.s64 	%rd2346, %rd2343, %rd2345;
	setp.gt.s32 	%p391, %r1, 256;
	ld.shared.u64 	%rd2347, [_ZZN3cub18CUB_300001_SM_10006detail6reduce18DeviceReduceKernelINS2_10policy_hubIlyN4cuda3std3__44plusIlEEE10Policy1000EN6thrust24THRUST_300001_SM_1000_NS18transform_iteratorI18GridPointValidatorNSD_17counting_iteratorIyNSD_11use_defaultESH_SH_EEllEEyS9_lNS7_10__identityEEEvT0_PT3_T1_NS0_13GridEvenShareISO_EET2_T4_E12temp_storage+80];
	selp.b64 	%rd2348, %rd2347, 0, %p391;
	add.s64 	%rd2349, %rd2346, %rd2348;
	setp.gt.s32 	%p392, %r1, 288;
	ld.shared.u64 	%rd2350, [_ZZN3cub18CUB_300001_SM_10006detail6reduce18DeviceReduceKernelINS2_10policy_hubIlyN4cuda3std3__44plusIlEEE10Policy1000EN6thrust24THRUST_300001_SM_1000_NS18transform_iteratorI18GridPointValidatorNSD_17counting_iteratorIyNSD_11use_defaultESH_SH_EEllEEyS9_lNS7_10__identityEEEvT0_PT3_T1_NS0_13GridEvenShareISO_EET2_T4_E12temp_storage+88];
	selp.b64 	%rd2351, %rd2350, 0, %p392;
	add.s64 	%rd2352, %rd2349, %rd2351;
	setp.gt.s32 	%p393, %r1, 320;
	ld.shared.u64 	%rd2353, [_ZZN3cub18CUB_300001_SM_10006detail6reduce18DeviceReduceKernelINS2_10policy_hubIlyN4cuda3std3__44plusIlEEE10Policy1000EN6thrust24THRUST_300001_SM_1000_NS18transform_iteratorI18GridPointValidatorNSD_17counting_iteratorIyNSD_11use_defaultESH_SH_EEllEEyS9_lNS7_10__identityEEEvT0_PT3_T1_NS0_13GridEvenShareISO_EET2_T4_E12temp_storage+96];
	selp.b64 	%rd2354, %rd2353, 0, %p393;
	add.s64 	%rd2355, %rd2352, %rd2354;
	setp.gt.s32 	%p394, %r1, 352;
	ld.shared.u64 	%rd2356, [_ZZN3cub18CUB_300001_SM_10006detail6reduce18DeviceReduceKernelINS2_10policy_hubIlyN4cuda3std3__44plusIlEEE10Policy1000EN6thrust24THRUST_300001_SM_1000_NS18transform_iteratorI18GridPointValidatorNSD_17counting_iteratorIyNSD_11use_defaultESH_SH_EEllEEyS9_lNS7_10__identityEEEvT0_PT3_T1_NS0_13GridEvenShareISO_EET2_T4_E12temp_storage+104];
	selp.b64 	%rd2357, %rd2356, 0, %p394;
	add.s64 	%rd2358, %rd2355, %rd2357;
	setp.gt.s32 	%p395, %r1, 384;
	ld.shared.u64 	%rd2359, [_ZZN3cub18CUB_300001_SM_10006detail6reduce18DeviceReduceKernelINS2_10policy_hubIlyN4cuda3std3__44plusIlEEE10Policy1000EN6thrust24THRUST_300001_SM_1000_NS18transform_iteratorI18GridPointValidatorNSD_17counting_iteratorIyNSD_11use_defaultESH_SH_EEllEEyS9_lNS7_10__identityEEEvT0_PT3_T1_NS0_13GridEvenShareISO_EET2_T4_E12temp_storage+112];
	selp.b64 	%rd2360, %rd2359, 0, %p395;
	add.s64 	%rd2361, %rd2358, %rd2360;
	setp.gt.s32 	%p396, %r1, 416;
	ld.shared.u64 	%rd2362, [_ZZN3cub18CUB_300001_SM_10006detail6reduce18DeviceReduceKernelINS2_10policy_hubIlyN4cuda3std3__44plusIlEEE10Policy1000EN6thrust24THRUST_300001_SM_1000_NS18transform_iteratorI18GridPointValidatorNSD_17counting_iteratorIyNSD_11use_defaultESH_SH_EEllEEyS9_lNS7_10__identityEEEvT0_PT3_T1_NS0_13GridEvenShareISO_EET2_T4_E12temp_storage+120];
	selp.b64 	%rd2363, %rd2362, 0, %p396;
	add.s64 	%rd2364, %rd2361, %rd2363;
	setp.gt.s32 	%p397, %r1, 448;
	ld.shared.u64 	%rd2365, [_ZZN3cub18CUB_300001_SM_10006detail6reduce18DeviceReduceKernelINS2_10policy_hubIlyN4cuda3std3__44plusIlEEE10Policy1000EN6thrust24THRUST_300001_SM_1000_NS18transform_iteratorI18GridPointValidatorNSD_17counting_iteratorIyNSD_11use_defaultESH_SH_EEllEEyS9_lNS7_10__identityEEEvT0_PT3_T1_NS0_13GridEvenShareISO_EET2_T4_E12temp_storage+128];
	selp.b64 	%rd2366, %rd2365, 0, %p397;
	add.s64 	%rd2367, %rd2364, %rd2366;
	setp.gt.s32 	%p398, %r1, 480;
	ld.shared.u64 	%rd2368, [_ZZN3cub18CUB_300001_SM_10006detail6reduce18DeviceReduceKernelINS2_10policy_hubIlyN4cuda3std3__44plusIlEEE10Policy1000EN6thrust24THRUST_300001_SM_1000_NS18transform_iteratorI18GridPointValidatorNSD_17counting_iteratorIyNSD_11use_defaultESH_SH_EEllEEyS9_lNS7_10__identityEEEvT0_PT3_T1_NS0_13GridEvenShareISO_EET2_T4_E12temp_storage+136];
	selp.b64 	%rd2369, %rd2368, 0, %p398;
	add.s64 	%rd2767, %rd2367, %rd2369;
	bra.uni 	$L__BB6_741;
$L__BB6_99:
	mov.u32 	%r170, %tid.x;
	mov.u64 	%rd1126, %rd1114;
	ld.param.u64 	%rd1127, [%rd1126];
	mov.u32 	%r171, %ctaid.x;
	mul.lo.s32 	%r172, %r171, 3584;
	cvt.u64.u32 	%rd1128, %r172;
	add.s64 	%rd1129, %rd1127, %rd1128;
	cvt.u64.u32 	%rd1130, %r170;
	add.s64 	%rd1131, %rd1129, %rd1130;
	ld.param.u64 	%rd1132, [%rd1126+1256];
	setp.ge.u64 	%p2, %rd1131, %rd1132;
	mov.b64 	%rd2480, 0;
	@%p2 bra 	$L__BB6_141;
	mov.u64 	%rd1133, %rd1114;
	ld.param.s32 	%rd155, [%rd1133+1252];
	ld.param.u64 	%rd1134, [%rd1133];
	mov.u32 	%r173, %ctaid.x;
	mul.lo.s32 	%r174, %r173, 3584;
	cvt.u64.u32 	%rd1135, %r174;
	add.s64 	%rd1136, %rd1134, %rd1135;
	mov.u32 	%r175, %tid.x;
	cvt.u64.u32 	%rd1137, %r175;
	add.s64 	%rd1138, %rd1136, %rd1137;
	or.b64  	%rd1139, %rd1138, %rd155;
	and.b64  	%rd1140, %rd1139, -4294967296;
	setp.ne.s64 	%p3, %rd1140, 0;
	@%p3 bra 	$L__BB6_102;
	cvt.u32.u64 	%r179, %rd155;
	mov.u64 	%rd1148, %rd1114;
	ld.param.u64 	%rd1149, [%rd1148];
	mov.u32 	%r180, %ctaid.x;
	mul.lo.s32 	%r181, %r180, 3584;
	cvt.u64.u32 	%rd1150, %r181;
	mov.u32 	%r182, %tid.x;
	cvt.u64.u32 	%rd1151, %r182;
	cvt.u32.u64 	%r183, %rd1150;
	cvt.u32.u64 	%r184, %rd1149;
	add.s32 	%r185, %r184, %r183;
	cvt.u32.u64 	%r186, %rd1151;
	add.s32 	%r187, %r185, %r186;
	div.u32 	%r188, %r187, %r179;
	mul.lo.s32 	%r189, %r188, %r179;
	sub.s32 	%r190, %r187, %r189;
	cvt.u64.u32 	%rd2461, %r188;
	cvt.u64.u32 	%rd2462, %r190;
	bra.uni 	$L__BB6_103;
$L__BB6_102:
	mov.u64 	%rd1141, %rd1114;
	ld.param.u64 	%rd1142, [%rd1141];
	mov.u32 	%r176, %ctaid.x;
	mul.lo.s32 	%r177, %r176, 3584;
	cvt.u64.u32 	%rd1143, %r177;
	add.s64 	%rd1144, %rd1142, %rd1143;
	mov.u32 	%r178, %tid.x;
	cvt.u64.u32 	%rd1145, %r178;
	add.s64 	%rd1146, %rd1144, %rd1145;
	div.u64 	%rd2461, %rd1146, %rd155;
	mul.lo.s64 	%rd1147, %rd2461, %rd155;
	sub.s64 	%rd2462, %rd1146, %rd1147;
$L__BB6_103:
	cvt.u32.u64 	%r25, %rd2462;
	or.b64  	%rd1152, %rd2461, %rd3;
	and.b64  	%rd1153, %rd1152, -4294967296;
	setp.ne.s64 	%p4, %rd1153, 0;
	@%p4 bra 	$L__BB6_105;
	cvt.u32.u64 	%r191, %rd3;
	cvt.u32.u64 	%r192, %rd2461;
	div.u32 	%r193, %r192, %r191;
	mul.lo.s32 	%r194, %r193, %r191;
	sub.s32 	%r195, %r192, %r194;
	cvt.u64.u32 	%rd2463, %r193;
	cvt.u64.u32 	%rd2464, %r195;
	bra.uni 	$L__BB6_106;
$L__BB6_105:
	div.u64 	%rd2463, %rd2461, %rd3;
	mul.lo.s64 	%rd1154, %rd2463, %rd3;
	sub.s64 	%rd2464, %rd2461, %rd1154;
$L__BB6_106:
	cvt.u32.u64 	%r26, %rd2464;
	mov.u64 	%rd1155, %rd1114;
	ld.param.s32 	%rd169, [%rd1155+1244];
	or.b64  	%rd1156, %rd2463, %rd169;
	and.b64  	%rd1157, %rd1156, -4294967296;
	setp.ne.s64 	%p5, %rd1157, 0;
	@%p5 bra 	$L__BB6_108;
	cvt.u32.u64 	%r196, %rd169;
	cvt.u32.u64 	%r197, %rd2463;
	div.u32 	%r198, %r197, %r196;
	mul.lo.s32 	%r199, %r198, %r196;
	sub.s32 	%r200, %r197, %r199;
	cvt.u64.u32 	%rd2465, %r198;
	cvt.u64.u32 	%rd2466, %r200;
	bra.uni 	$L__BB6_109;
$L__BB6_108:
	div.u64 	%rd2465, %rd2463, %rd169;
	mul.lo.s64 	%rd1158, %rd2465, %rd169;
	sub.s64 	%rd2466, %rd2463, %rd1158;
$L__BB6_109:
	cvt.u32.u64 	%r27, %rd2466;
	or.b64  	%rd1159, %rd2465, %rd5;
	and.b64  	%rd1160, %rd1159, -4294967296;
	setp.ne.s64 	%p6, %rd1160, 0;
	@%p6 bra 	$L__BB6_111;
	cvt.u32.u64 	%r201, %rd5;
	cvt.u32.u64 	%r202, %rd2465;
	div.u32 	%r203, %r202, %r201;
	mul.lo.s32 	%r204, %r203, %r201;
	sub.s32 	%r205, %r202, %r204;
	cvt.u64.u32 	%rd2467, %r203;
	cvt.u64.u32 	%rd2468, %r205;
	bra.uni 	$L__BB6_112;
$L__BB6_111:
	div.u64 	%rd2467, %rd2465, %rd5;
	mul.lo.s64 	%rd1161, %rd2467, %rd5;
	sub.s64 	%rd2468, %rd2465, %rd1161;
$L__BB6_112:
	cvt.u32.u64 	%r28, %rd2468;
	mov.u64 	%rd1162, %rd1114;
	ld.param.s32 	%rd183, [%rd1162+1236];
	or.b64  	%rd1163, %rd2467, %rd183;
	and.b64  	%rd1164, %rd1163, -4294967296;
	setp.ne.s64 	%p7, %rd1164, 0;
	@%p7 bra 	$L__BB6_114;
	cvt.u32.u64 	%r206, %rd183;
	cvt.u32.u64 	%r207, %rd2467;
	div.u32 	%r208, %r207, %r206;
	mul.lo.s32 	%r209, %r208, %r206;
	sub.s32 	%r210, %r207, %r209;
	cvt.u64.u32 	%rd2469, %r208;
	cvt.u64.u32 	%rd2470, %r210;
	bra.uni 	$L__BB6_115;
$L__BB6_114:
	div.u64 	%rd2469, %rd2467, %rd183;
	mul.lo.s64 	%rd1165, %rd2469, %rd183;
	sub.s64 	%rd2470, %rd2467, %rd1165;
$L__BB6_115:
	cvt.u32.u64 	%r29, %rd2470;
	or.b64  	%rd1166, %rd2469, %rd7;
	and.b64  	%rd1167, %rd1166, -4294967296;
	setp.ne.s64 	%p8, %rd1167, 0;
	@%p8 bra 	$L__BB6_117;
	cvt.u32.u64 	%r211, %rd7;
	cvt.u32.u64 	%r212, %rd2469;
	div.u32 	%r213, %r212, %r211;
	mul.lo.s32 	%r214, %r213, %r211;
	sub.s32 	%r215, %r212, %r214;
	cvt.u64.u32 	%rd2471, %r213;
	cvt.u64.u32 	%rd2472, %r215;
	bra.uni 	$L__BB6_118;
$L__BB6_117:
	div.u64 	%rd2471, %rd2469, %rd7;
	mul.lo.s64 	%rd1168, %rd2471, %rd7;
	sub.s64 	%rd2472, %rd2469, %rd1168;
$L__BB6_118:
	cvt.u32.u64 	%r30, %rd2472;
	mov.u64 	%rd1169, %rd1114;
	ld.param.s32 	%rd197, [%rd1169+1228];
	or.b64  	%rd1170, %rd2471, %rd197;
	and.b64  	%rd1171, %rd1170, -4294967296;
	setp.ne.s64 	%p9, %rd1171, 0;
	@%p9 bra 	$L__BB6_120;
	cvt.u32.u64 	%r216, %rd197;
	cvt.u32.u64 	%r217, %rd2471;
	div.u32 	%r218, %r217, %r216;
	mul.lo.s32 	%r219, %r218, %r216;
	sub.s32 	%r220, %r217, %r219;
	cvt.u64.u32 	%rd2473, %r218;
	cvt.u64.u32 	%rd2474, %r220;
	bra.uni 	$L__BB6_121;
$L__BB6_120:
	div.u64 	%rd2473, %rd2471, %rd197;
	mul.lo.s64 	%rd1172, %rd2473, %rd197;
	sub.s64 	%rd2474, %rd2471, %rd1172;
$L__BB6_121:
	cvt.u32.u64 	%r31, %rd2474;
	or.b64  	%rd1173, %rd2473, %rd9;
	and.b64  	%rd1174, %rd1173, -4294967296;
	setp.ne.s64 	%p10, %rd1174, 0;
	@%p10 bra 	$L__BB6_123;
	cvt.u32.u64 	%r221, %rd9;
	cvt.u32.u64 	%r222, %rd2473;
	div.u32 	%r223, %r222, %r221;
	mul.lo.s32 	%r224, %r223, %r221;
	sub.s32 	%r225, %r222, %r224;
	cvt.u64.u32 	%rd2475, %r223;
	cvt.u64.u32 	%rd2476, %r225;
	bra.uni 	$L__BB6_124;
$L__BB6_123:
	div.u64 	%rd2475, %rd2473, %rd9;
	mul.lo.s64 	%rd1175, %rd2475, %rd9;
	sub.s64 	%rd2476, %rd2473, %rd1175;
$L__BB6_124:
	cvt.u32.u64 	%r32, %rd2476;
	mov.u64 	%rd1176, %rd1114;
	ld.param.s32 	%rd211, [%rd1176+1220];
	or.b64  	%rd1177, %rd2475, %rd211;
	and.b64  	%rd1178, %rd1177, -4294967296;
	setp.ne.s64 	%p11, %rd1178, 0;
	@%p11 bra 	$L__BB6_126;
	cvt.u32.u64 	%r226, %rd211;
	cvt.u32.u64 	%r227, %rd2475;
	div.u32 	%r228, %r227, %r226;
	mul.lo.s32 	%r229, %r228, %r226;
	sub.s32 	%r230, %r227, %r229;
	cvt.u64.u32 	%rd2477, %r228;
	cvt.u64.u32 	%rd2478, %r230;
	bra.uni 	$L__BB6_127;
$L__BB6_126:
	div.u64 	%rd2477, %rd2475, %rd211;
	mul.lo.s64 	%rd1179, %rd2477, %rd211;
	sub.s64 	%rd2478, %rd2475, %rd1179;
$L__BB6_127:
	cvt.u32.u64 	%r33, %rd2478;
	or.b64  	%rd1180, %rd2477, %rd11;
	and.b64  	%rd1181, %rd1180, -4294967296;
	setp.ne.s64 	%p12, %rd1181, 0;
	@%p12 bra 	$L__BB6_129;
	cvt.u32.u64 	%r231, %rd11;
	cvt.u32.u64 	%r232, %rd2477;
	rem.u32 	%r233, %r232, %r231;
	cvt.u64.u32 	%rd2479, %r233;
	bra.uni 	$L__BB6_130;
$L__BB6_129:
	rem.u64 	%rd2479, %rd2477, %rd11;
$L__BB6_130:
	cvt.u32.u64 	%r234, %rd2479;
	cvt.rn.f64.s32 	%fd225, %r234;
	mov.u64 	%rd1183, %rd1114;
	ld.param.f64 	%fd226, [%rd1183+8];
	fma.rn.f64 	%fd59, %fd38, %fd225, %fd226;
	cvt.rn.f64.s32 	%fd227, %r33;
	ld.param.f64 	%fd228, [%rd1183+48];
	ld.param.f64 	%fd229, [%rd1183+32];
	fma.rn.f64 	%fd60, %fd228, %fd227, %fd229;
	cvt.rn.f64.s32 	%fd230, %r32;
	ld.param.f64 	%fd231, [%rd1183+72];
	ld.param.f64 	%fd232, [%rd1183+56];
	fma.rn.f64 	%fd61, %fd231, %fd230, %fd232;
	cvt.rn.f64.s32 	%fd233, %r31;
	ld.param.f64 	%fd234, [%rd1183+96];
	ld.param.f64 	%fd235, [%rd1183+80];
	fma.rn.f64 	%fd62, %fd234, %fd233, %fd235;
	cvt.rn.f64.s32 	%fd236, %r30;
	ld.param.f64 	%fd237, [%rd1183+120];
	ld.param.f64 	%fd238, [%rd1183+104];
	fma.rn.f64 	%fd63, %fd237, %fd236, %fd238;
	cvt.rn.f64.s32 	%fd239, %r29;
	ld.param.f64 	%fd240, [%rd1183+144];
	ld.param.f64 	%fd241, [%rd1183+128];
	fma.rn.f64 	%fd64, %fd240, %fd239, %fd241;
	cvt.rn.f64.s32 	%fd242, %r28;
	ld.param.f64 	%fd243, [%rd1183+168];
	ld.param.f64 	%fd244, [%rd1183+152];
	fma.rn.f64 	%fd65, %fd243, %fd242, %fd244;
	cvt.rn.f64.s32 	%fd245, %r27;
	ld.param.f64 	%fd246, [%rd1183+192];
	ld.param.f64 	%fd247, [%rd1183+176];
	fma.rn.f64 	%fd66, %fd246, %fd245, %fd247;
	cvt.rn.f64.s32 	%fd248, %r26;
	fma.rn.f64 	%fd67, %fd36, %fd248, %fd37;
	cvt.rn.f64.s32 	%fd249, %r25;
	fma.rn.f64 	%fd68, %fd34, %fd249, %fd35;
	fma.rn.f64 	%fd250, %fd33, %fd59, 0d0000000000000000;
	ld.param.f64 	%fd251, [%rd1183+256];
	fma.rn.f64 	%fd252, %fd251, %fd60, %fd250;
	ld.param.f64 	%fd253, [%rd1183+264];
	fma.rn.f64 	%fd254, %fd253, %fd61, %fd252;
	ld.param.f64 	%fd255, [%rd1183+272];
	fma.rn.f64 	%fd256, %fd255, %fd62, %fd254;
	ld.param.f64 	%fd257, [%rd1183+280];
	fma.rn.f64 	%fd258, %fd257, %fd63, %fd256;
	ld.param.f64 	%fd259, [%rd1183+288];
	fma.rn.f64 	%fd260, %fd259, %fd64, %fd258;
	ld.param.f64 	%fd261, [%rd1183+296];
	fma.rn.f64 	%fd262, %fd261, %fd65, %fd260;
	ld.param.f64 	%fd263, [%rd1183+304];
	fma.rn.f64 	%fd264, %fd263, %fd66, %fd262;
	ld.param.f64 	%fd265, [%rd1183+312];
	fma.rn.f64 	%fd266, %fd265, %fd67, %fd264;
	ld.param.f64 	%fd267, [%rd1183+320];
	fma.rn.f64 	%fd268, %fd267, %fd68, %fd266;
	ld.param.f64 	%fd269, [%rd1183+328];
	sub.f64 	%fd270, %fd268, %fd269;
	abs.f64 	%fd271, %fd270;
	mul.f64 	%fd272, %fd1, %fd32;
	setp.gt.f64 	%p13, %fd271, %fd272;
	@%p13 bra 	$L__BB6_141;
	mov.u64 	%rd1185, %rd1114;
	ld.param.f64 	%fd273, [%rd1185+344];
	fma.rn.f64 	%fd274, %fd273, %fd59, 0d0000000000000000;
	ld.param.f64 	%fd275, [%rd1185+352];
	fma.rn.f64 	%fd276, %fd275, %fd60, %fd274;
	ld.param.f64 	%fd277, [%rd1185+360];
	fma.rn.f64 	%fd278, %fd277, %fd61, %fd276;
	ld.param.f64 	%fd279, [%rd1185+368];
	fma.rn.f64 	%fd280, %fd279, %fd62, %fd278;
	ld.param.f64 	%fd281, [%rd1185+376];
	fma.rn.f64 	%fd282, %fd281, %fd63, %fd280;
	ld.param.f64 	%fd283, [%rd1185+384];
	fma.rn.f64 	%fd284, %fd283, %fd64, %fd282;
	ld.param.f64 	%fd285, [%rd1185+392];
	fma.rn.f64 	%fd286, %fd285, %fd65, %fd284;
	ld.param.f64 	%fd287, [%rd1185+400];
	fma.rn.f64 	%fd288, %fd287, %fd66, %fd286;
	ld.param.f64 	%fd289, [%rd1185+408];
	fma.rn.f64 	%fd290, %fd289, %fd67, %fd288;
	ld.param.f64 	%fd291, [%rd1185+416];
	fma.rn.f64 	%fd292, %fd291, %fd68, %fd290;
	ld.param.f64 	%fd293, [%rd1185+424];
	sub.f64 	%fd294, %fd292, %fd293;
	abs.f64 	%fd295, %fd294;
	mul.f64 	%fd296, %fd1, %fd31;
	setp.gt.f64 	%p14, %fd295, %fd296;
	@%p14 bra 	$L__BB6_141;
	mov.u64 	%rd1187, %rd1114;
	ld.param.f64 	%fd297, [%rd1187+440];
	fma.rn.f64 	%fd298, %fd297, %fd59, 0d0000000000000000;
	ld.param.f64 	%fd299, [%rd1187+448];
	fma.rn.f64 	%fd300, %fd299, %fd60, %fd298;
	ld.param.f64 	%fd301, [%rd1187+456];
	fma.rn.f64 	%fd302, %fd301, %fd61, %fd300;
	fma.rn.f64 	%fd303, %fd30, %fd62, %fd302;
	fma.rn.f64 	%fd304, %fd29, %fd63, %fd303;
	fma.rn.f64 	%fd305, %fd28, %fd64, %fd304;
	fma.rn.f64 	%fd306, %fd27, %fd65, %fd305;
	fma.rn.f64 	%fd307, %fd26, %fd66, %fd306;
	fma.rn.f64 	%fd308, %fd25, %fd67, %fd307;
	fma.rn.f64 	%fd309, %fd24, %fd68, %fd308;
	ld.param.f64 	%fd310, [%rd1187+520];
	sub.f64 	%fd311, %fd309, %fd310;
	abs.f64 	%fd312, %fd311;
	mul.f64 	%fd313, %fd1, %fd23;
	setp.gt.f64 	%p15, %fd312, %fd313;
	@%p15 bra 	$L__BB6_141;
	fma.rn.f64 	%fd314, %fd22, %fd59, 0d0000000000000000;
	mov.u64 	%rd1189, %rd1114;
	ld.param.f64 	%fd315, [%rd1189+544];
	fma.rn.f64 	%fd316, %fd315, %fd60, %fd314;
	ld.param.f64 	%fd317, [%rd1189+552];
	fma.rn.f64 	%fd318, %fd317, %fd61, %fd316;
	ld.param.f64 	%fd319, [%rd1189+560];
	fma.rn.f64 	%fd320, %fd319, %fd62, %fd318;
	ld.param.f64 	%fd321, [%rd1189+568];
	fma.rn.f64 	%fd322, %fd321, %fd63, %fd320;
	ld.param.f64 	%fd323, [%rd1189+576];
	fma.rn.f64 	%fd324, %fd323, %fd64, %fd322;
	ld.param.f64 	%fd325, [%rd1189+584];
	fma.rn.f64 	%fd326, %fd325, %fd65, %fd324;
	ld.param.f64 	%fd327, [%rd1189+592];
	fma.rn.f64 	%fd328, %fd327, %fd66, %fd326;
	ld.param.f64 	%fd329, [%rd1189+600];
	fma.rn.f64 	%fd330, %fd329, %fd67, %fd328;
	ld.param.f64 	%fd331, [%rd1189+608];
	fma.rn.f64 	%fd332, %fd331, %fd68, %fd330;
	ld.param.f64 	%fd333, [%rd1189+616];
	sub.f64 	%fd334, %fd332, %fd333;
	abs.f64 	%fd335, %fd334;
	mul.f64 	%fd336, %fd1, %fd21;
	setp.gt.f64 	%p16, %fd335, %fd336;
	@%p16 bra 	$L__BB6_141;
	mov.u64 	%rd1191, %rd1114;
	ld.param.f64 	%fd337, [%rd1191+632];
	fma.rn.f64 	%fd338, %fd337, %fd59, 0d0000000000000000;
	ld.param.f64 	%fd339, [%rd1191+640];
	fma.rn.f64 	%fd340, %fd339, %fd60, %fd338;
	ld.param.f64 	%fd341, [%rd1191+648];
	fma.rn.f64 	%fd342, %fd341, %fd61, %fd340;
	ld.param.f64 	%fd343, [%rd1191+656];
	fma.rn.f64 	%fd344, %fd343, %fd62, %fd342;
	ld.param.f64 	%fd345, [%rd1191+664];
	fma.rn.f64 	%fd346, %fd345, %fd63, %fd344;
	ld.param.f64 	%fd347, [%rd1191+672];
	fma.rn.f64 	%fd348, %fd347, %fd64, %fd346;
	ld.param.f64 	%fd349, [%rd1191+680];
	fma.rn.f64 	%fd350, %fd349, %fd65, %fd348;
	ld.param.f64 	%fd351, [%rd1191+688];
	fma.rn.f64 	%fd352, %fd351, %fd66, %fd350;
	ld.param.f64 	%fd353, [%rd1191+696];
	fma.rn.f64 	%fd354, %fd353, %fd67, %fd352;
	ld.param.f64 	%fd355, [%rd1191+704];
	fma.rn.f64 	%fd356, %fd355, %fd68, %fd354;
	ld.param.f64 	%fd357, [%rd1191+712];
	sub.f64 	%fd358, %fd356, %fd357;
	abs.f64 	%fd359, %fd358;
	mul.f64 	%fd360, %fd1, %fd20;
	setp.gt.f64 	%p17, %fd359, %fd360;
	@%p17 bra 	$L__BB6_141;
	mov.u64 	%rd1193, %rd1114;
	ld.param.f64 	%fd361, [%rd1193+728];
	fma.rn.f64 	%fd362, %fd361, %fd59, 0d0000000000000000;
	ld.param.f64 	%fd363, [%rd1193+736];
	fma.rn.f64 	%fd364, %fd363, %fd60, %fd362;
	ld.param.f64 	%fd365, [%rd1193+744];
	fma.rn.f64 	%fd366, %fd365, %fd61, %fd364;
	ld.param.f64 	%fd367, [%rd1193+752];
	fma.rn.f64 	%fd368, %fd367, %fd62, %fd366;
	ld.param.f64 	%fd369, [%rd1193+760];
	fma.rn.f64 	%fd370, %fd369, %fd63, %fd368;
	ld.param.f64 	%fd371, [%rd1193+768];
	fma.rn.f64 	%fd372, %fd371, %fd64, %fd370;
	ld.param.f64 	%fd373, [%rd1193+776];
	fma.rn.f64 	%fd374, %fd373, %fd65, %fd372;
	ld.param.f64 	%fd375, [%rd1193+784];
	fma.rn.f64 	%fd376, %fd375, %fd66, %fd374;
	ld.param.f64 	%fd377, [%rd1193+792];
	fma.rn.f64 	%fd378, %fd377, %fd67, %fd376;
	ld.param.f64 	%fd379, [%rd1193+800];
	fma.rn.f64 	%fd380, %fd379, %fd68, %fd378;
	ld.param.f64 	%fd381, [%rd1193+808];
	sub.f64 	%fd382, %fd380, %fd381;
	abs.f64 	%fd383, %fd382;
	mul.f64 	%fd384, %fd1, %fd19;
	setp.gt.f64 	%p18, %fd383, %fd384;
	@%p18 bra 	$L__BB6_141;
	mov.u64 	%rd1195, %rd1114;
	ld.param.f64 	%fd385, [%rd1195+824];
	fma.rn.f64 	%fd386, %fd385, %fd59, 0d0000000000000000;
	ld.param.f64 	%fd387, [%rd1195+832];
	fma.rn.f64 	%fd388, %fd387, %fd60, %fd386;
	ld.param.f64 	%fd389, [%rd1195+840];
	fma.rn.f64 	%fd390, %fd389, %fd61, %fd388;
	ld.param.f64 	%fd391, [%rd1195+848];
	fma.rn.f64 	%fd392, %fd391, %fd62, %fd390;
	ld.param.f64 	%fd393, [%rd1195+856];
	fma.rn.f64 	%fd394, %fd393, %fd63, %fd392;
	ld.param.f64 	%fd395, [%rd1195+864];
	fma.rn.f64 	%fd396, %fd395, %fd64, %fd394;
	ld.param.f64 	%fd397, [%rd1195+872];
	fma.rn.f64 	%fd398, %fd397, %fd65, %fd396;
	fma.rn.f64 	%fd399, %fd18, %fd66, %fd398;
	ld.param.f64 	%fd400, [%rd1195+888];
	fma.rn.f64 	%fd401, %fd400, %fd67, %fd399;
	ld.param.f64 	%fd402, [%rd1195+896];
	fma.rn.f64 	%fd403, %fd402, %fd68, %fd401;
	ld.param.f64 	%fd404, [%rd1195+904];
	sub.f64 	%fd405, %fd403, %fd404;
	abs.f64 	%fd406, %fd405;
	mul.f64 	%fd407, %fd1, %fd17;
	setp.gt.f64 	%p19, %fd406, %fd407;
	@%p19 bra 	$L__BB6_141;
	mov.u64 	%rd1197, %rd1114;
	ld.param.f64 	%fd408, [%rd1197+920];
	fma.rn.f64 	%fd409, %fd408, %fd59, 0d0000000000000000;
	ld.param.f64 	%fd410, [%rd1197+928];
	fma.rn.f64 	%fd411, %fd410, %fd60, %fd409;
	ld.param.f64 	%fd412, [%rd1197+936];
	fma.rn.f64 	%fd413, %fd412, %fd61, %fd411;
	ld.param.f64 	%fd414, [%rd1197+944];
	fma.rn.f64 	%fd415, %fd414, %fd62, %fd413;
	ld.param.f64 	%fd416, [%rd1197+952];
	fma.rn.f64 	%fd417, %fd416, %fd63, %fd415;
	ld.param.f64 	%fd418, [%rd1197+960];
	fma.rn.f64 	%fd419, %fd418, %fd64, %fd417;
	ld.param.f64 	%fd420, [%rd1197+968];
	fma.rn.f64 	%fd421, %fd420, %fd65, %fd419;
	ld.param.f64 	%fd422, [%rd1197+976];
	fma.rn.f64 	%fd423, %fd422, %fd66, %fd421;
	fma.rn.f64 	%fd424, %fd16, %fd67, %fd423;
	fma.rn.f64 	%fd425, %fd15, %fd68, %fd424;
	sub.f64 	%fd426, %fd425, %fd14;
	abs.f64 	%fd427, %fd426;
	mul.f64 	%fd428, %fd1, %fd13;
	setp.gt.f64 	%p20, %fd427, %fd428;
	@%p20 bra 	$L__BB6_141;
	fma.rn.f64 	%fd429, %fd12, %fd59, 0d0000000000000000;
	fma.rn.f64 	%fd430, %fd11, %fd60, %fd429;
	fma.rn.f64 	%fd431, %fd10, %fd61, %fd430;
	fma.rn.f64 	%fd432, %fd9, %fd62, %fd431;
	mov.u64 	%rd1199, %rd1114;
	ld.param.f64 	%fd433, [%rd1199+1048];
	fma.rn.f64 	%fd434, %fd433, %fd63, %fd432;
	ld.param.f64 	%fd435, [%rd1199+1056];
	fma.rn.f64 	%fd436, %fd435, %fd64, %fd434;
	fma.rn.f64 	%fd437, %fd8, %fd65, %fd436;
	fma.rn.f64 	%fd438, %fd7, %fd66, %fd437;
	fma.rn.f64 	%fd439, %fd6, %fd67, %fd438;
	ld.param.f64 	%fd440, [%rd1199+1088];
	fma.rn.f64 	%fd441, %fd440, %fd68, %fd439;
	ld.param.f64 	%fd442, [%rd1199+1096];
	sub.f64 	%fd443, %fd441, %fd442;
	abs.f64 	%fd444, %fd443;
	mul.f64 	%fd445, %fd1, %fd5;
	setp.gt.f64 	%p21, %fd444, %fd445;
	@%p21 bra 	$L__BB6_141;
	fma.rn.f64 	%fd446, %fd4, %fd59, 0d0000000000000000;
	fma.rn.f64 	%fd447, %fd3, %fd60, %fd446;
	mov.u64 	%rd1201, %rd1114;
	ld.param.f64 	%fd448, [%rd1201+1128];
	fma.rn.f64 	%fd449, %fd448, %fd61, %fd447;
	ld.param.f64 	%fd450, [%rd1201+1136];
	fma.rn.f64 	%fd451, %fd450, %fd62, %fd449;
	ld.param.f64 	%fd452, [%rd1201+1144];
	fma.rn.f64 	%fd453, %fd452, %fd63, %fd451;
	ld.param.f64 	%fd454, [%rd1201+1152];
	fma.rn.f64 	%fd455, %fd454, %fd64, %fd453;
	ld.param.f64 	%fd456, [%rd1201+1160];
	fma.rn.f64 	%fd457, %fd456, %fd65, %fd455;
	ld.param.f64 	%fd458, [%rd1201+1168];
	fma.rn.f64 	%fd459, %fd458, %fd66, %fd457;
	ld.param.f64 	%fd460, [%rd1201+1176];
	fma.rn.f64 	%fd461, %fd460, %fd67, %fd459;
	ld.param.f64 	%fd462, [%rd1201+1184];
	fma.rn.f64 	%fd463, %fd462, %fd68, %fd461;
	ld.param.f64 	%fd464, [%rd1201+1192];
	sub.f64 	%fd465, %fd463, %fd464;
	abs.f64 	%fd466, %fd465;
	mul.f64 	%fd467, %fd1, %fd2;
	setp.gt.f64 	%p22, %fd466, %fd467;
	@%p22 bra 	$L__BB6_141;
	mov.b64 	%rd2480, 1;
$L__BB6_141:
	mov.u64 	%rd1204, %rd1114;
	ld.param.u64 	%rd1205, [%rd1204];
	mov.u32 	%r235, %ctaid.x;
	mul.lo.s32 	%r236, %r235, 3584;
	cvt.u64.u32 	%rd1206, %r236;
	add.s64 	%rd1207, %rd1205, %rd1206;
	mov.u32 	%r237, %tid.x;
	cvt.u64.u32 	%rd1208, %r237;
	add.s64 	%rd1209, %rd1207, %rd1208;
	add.s64 	%rd223, %rd1209, 512;
	ld.param.u64 	%rd1210, [%rd1204+1256];
	setp.ge.u64 	%p23, %rd223, %rd1210;
	mov.b64 	%rd2500, 0;
	@%p23 bra 	$L__BB6_183;
	mov.u64 	%rd1211, %rd1114;
	ld.param.s32 	%rd224, [%rd1211+1252];
	or.b64  	%rd1212, %rd223, %rd224;
	and.b64  	%rd1213, %rd1212, -4294967296;
	setp.ne.s64 	%p24, %rd1213, 0;
	@%p24 bra 	$L__BB6_144;
	cvt.u32.u64 	%r238, %rd224;
	cvt.u32.u64 	%r239, %rd223;
	div.u32 	%r240, %r239, %r238;
	mul.lo.s32 	%r241, %r240, %r238;
	sub.s32 	%r242, %r239, %r241;
	cvt.u64.u32 	%rd2481, %r240;
	cvt.u64.u32 	%rd2482, %r242;
	bra.uni 	$L__BB6_145;
$L__BB6_144:
	div.u64 	%rd2481, %rd223, %rd224;
	mul.lo.s64 	%rd1214, %rd2481, %rd224;
	sub.s64 	%rd2482, %rd223, %rd1214;
$L__BB6_145:
	cvt.u32.u64 	%r34, %rd2482;
	or.b64  	%rd1215, %rd2481, %rd3;
	and.b64  	%rd1216, %rd1215, -4294967296;
	setp.ne.s64 	%p25, %rd1216, 0;
	@%p25 bra 	$L__BB6_147;
	cvt.u32.u64 	%r243, %rd3;
	cvt.u32.u64 	%r244, %rd2481;
	div.u32 	%r245, %r244, %r243;
	mul.lo.s32 	%r246, %r245, %r243;
	sub.s32 	%r247, %r244, %r246;
	cvt.u64.u32 	%rd2483, %r245;
	cvt.u64.u32 	%rd2484, %r247;
	bra.uni 	$L__BB6_148;
$L__BB6_147:
	div.u64 	%rd2483, %rd2481, %rd3;
	mul.lo.s64 	%rd1217, %rd2483, %rd3;
	sub.s64 	%rd2484, %rd2481, %rd1217;
$L__BB6_148:
	cvt.u32.u64 	%r35, %rd2484;
	mov.u64 	%rd1218, %rd1114;
	ld.param.s32 	%rd237, [%rd1218+1244];
	or.b64  	%rd1219, %rd2483, %rd237;
	and.b64  	%rd1220, %rd1219, -4294967296;
	setp.ne.s64 	%p26, %rd1220, 0;
	@%p26 bra 	$L__BB6_150;
	cvt.u32.u64 	%r248, %rd237;
	cvt.u32.u64 	%r249, %rd2483;
	div.u32 	%r250, %r249, %r248;
	mul.lo.s32 	%r251, %r250, %r248;
	sub.s32 	%r252, %r249, %r251;
	cvt.u64.u32 	%rd2485, %r250;
	cvt.u64.u32 	%rd2486, %r252;
	bra.uni 	$L__BB6_151;
$L__BB6_150:
	div.u64 	%rd2485, %rd2483, %rd237;
	mul.lo.s64 	%rd1221, %rd2485, %rd237;
	sub.s64 	%rd2486, %rd2483, %rd1221;
$L__BB6_151:
	cvt.u32.u64 	%r36, %rd2486;
	mov.u64 	%rd1222, %rd1114;
	ld.param.s32 	%rd1223, [%rd1222+1240];
	or.b64  	%rd1224, %rd2485, %rd1223;
	and.b64  	%rd1225, %rd1224, -4294967296;
	setp.ne.s64 	%p27, %rd1225, 0;
	@%p27 bra 	$L__BB6_153;
	mov.u64 	%rd1229, %rd1114;
	ld.param.u32 	%r253, [%rd1229+1240];
	cvt.u32.u64 	%r254, %rd2485;
	div.u32 	%r255, %r254, %r253;
	mul.lo.s32 	%r256, %r255, %r253;
	sub.s32 	%r257, %r254, %r256;
	cvt.u64.u32 	%rd2487, %r255;
	cvt.u64.u32 	%rd2488, %r257;
	bra.uni 	$L__BB6_154;
$L__BB6_153:
	mov.u64 	%rd1226, %rd1114;
	ld.param.s32 	%rd1227, [%rd1226+1240];
	div.u64 	%rd2487, %rd2485, %rd1227;
	mul.lo.s64 	%rd1228, %rd2487, %rd1227;
	sub.s64 	%rd2488, %rd2485, %rd1228;
$L__BB6_154:
	cvt.u32.u64 	%r37, %rd2488;
	mov.u64 	%rd1230, %rd1114;
	ld.param.s32 	%rd250, [%rd1230+1236];
	or.b64  	%rd1231, %rd2487, %rd250;
	and.b64  	%rd1232, %rd1231, -4294967296;
	setp.ne.s64 	%p28, %rd1232, 0;
	@%p28 bra 	$L__BB6_156;
	cvt.u32.u64 	%r258, %rd250;
	cvt.u32.u64 	%r259, %rd2487;
	div.u32 	%r260, %r259, %r258;
	mul.lo.s32 	%r261, %r260, %r258;
	sub.s32 	%r262, %r259, %r261;
	cvt.u64.u32 	%rd2489, %r260;
	cvt.u64.u32 	%rd2490, %r262;
	bra.uni 	$L__BB6_157;
$L__BB6_156:
	div.u64 	%rd2489, %rd2487, %rd250;
	mul.lo.s64 	%rd1233, %rd2489, %rd250;
	sub.s64 	%rd2490, %rd2487, %rd1233;
$L__BB6_157:
	cvt.u32.u64 	%r38, %rd2490;
	mov.u64 	%rd1234, %rd1114;
	ld.param.s32 	%rd1235, [%rd1234+1232];
	or.b64  	%rd1236, %rd2489, %rd1235;
	and.b64  	%rd1237, %rd1236, -4294967296;
	setp.ne.s64 	%p29, %rd1237, 0;
	@%p29 bra 	$L__BB6_159;
	mov.u64 	%rd1241, %rd1114;
	ld.param.u32 	%r263, [%rd1241+1232];
	cvt.u32.u64 	%r264, %rd2489;
	div.u32 	%r265, %r264, %r263;
	mul.lo.s32 	%r266, %r265, %r263;
	sub.s32 	%r267, %r264, %r266;
	cvt.u64.u32 	%rd2491, %r265;
	cvt.u64.u32 	%rd2492, %r267;
	bra.uni 	$L__BB6_160;
$L__BB6_159:
	mov.u64 	%rd1238, %rd1114;
	ld.param.s32 	%rd1239, [%rd1238+1232];
	div.u64 	%rd2491, %rd2489, %rd1239;
	mul.lo.s64 	%rd1240, %rd2491, %rd1239;
	sub.s64 	%rd2492, %rd2489, %rd1240;
$L__BB6_160:
	cvt.u32.u64 	%r39, %rd2492;
	mov.u64 	%rd1242, %rd1114;
	ld.param.s32 	%rd263, [%rd1242+1228];
	or.b64  	%rd1243, %rd2491, %rd263;
	and.b64  	%rd1244, %rd1243, -4294967296;
	setp.ne.s64 	%p30, %rd1244, 0;
	@%p30 bra 	$L__BB6_162;
	cvt.u32.u64 	%r268, %rd263;
	cvt.u32.u64 	%r269, %rd2491;
	div.u32 	%r270, %r269, %r268;
	mul.lo.s32 	%r271, %r270, %r268;
	sub.s32 	%r272, %r269, %r271;
	cvt.u64.u32 	%rd2493, %r270;
	cvt.u64.u32 	%rd2494, %r272;
	bra.uni 	$L__BB6_163;
$L__BB6_162:
	div.u64 	%rd2493, %rd2491, %rd263;
	mul.lo.s64 	%rd1245, %rd2493, %rd263;
	sub.s64 	%rd2494, %rd2491, %rd1245;
$L__BB6_163:
	cvt.u32.u64 	%r40, %rd2494;
	mov.u64 	%rd1246, %rd1114;
	ld.param.s32 	%rd1247, [%rd1246+1224];
	or.b64  	%rd1248, %rd2493, %rd1247;
	and.b64  	%rd1249, %rd1248, -4294967296;
	setp.ne.s64 	%p31, %rd1249, 0;
	@%p31 bra 	$L__BB6_165;
	mov.u64 	%rd1253, %rd1114;
	ld.param.u32 	%r273, [%rd1253+1224];
	cvt.u32.u64 	%r274, %rd2493;
	div.u32 	%r275, %r274, %r273;
	mul.lo.s32 	%r276, %r275, %r273;
	sub.s32 	%r277, %r274, %r276;
	cvt.u64.u32 	%rd2495, %r275;
	cvt.u64.u32 	%rd2496, %r277;
	bra.uni 	$L__BB6_166;
$L__BB6_165:
	mov.u64 	%rd1250, %rd1114;
	ld.param.s32 	%rd1251, [%rd1250+1224];
	div.u64 	%rd2495, %rd2493, %rd1251;
	mul.lo.s64 	%rd1252, %rd2495, %rd1251;
	sub.s64 	%rd2496, %rd2493, %rd1252;
$L__BB6_166:
	cvt.u32.u64 	%r41, %rd2496;
	mov.u64 	%rd1254, %rd1114;
	ld.param.s32 	%rd276, [%rd1254+1220];
	or.b64  	%rd1255, %rd2495, %rd276;
	and.b64  	%rd1256, %rd1255, -4294967296;
	setp.ne.s64 	%p32, %rd1256, 0;
	@%p32 bra 	$L__BB6_168;
	cvt.u32.u64 	%r278, %rd276;
	cvt.u32.u64 	%r279, %rd2495;
	div.u32 	%r280, %r279, %r278;
	mul.lo.s32 	%r281, %r280, %r278;
	sub.s32 	%r282, %r279, %r281;
	cvt.u64.u32 	%rd2497, %r280;
	cvt.u64.u32 	%rd2498, %r282;
	bra.uni 	$L__BB6_169;
$L__BB6_168:
	div.u64 	%rd2497, %rd2495, %rd276;
	mul.lo.s64 	%rd1257, %rd2497, %rd276;
	sub.s64 	%rd2498, %rd2495, %rd1257;
$L__BB6_169:
	cvt.u32.u64 	%r42, %rd2498;
	mov.u64 	%rd1258, %rd1114;
	ld.param.s32 	%rd1259, [%rd1258+1216];
	or.b64  	%rd1260, %rd2497, %rd1259;
	and.b64  	%rd1261, %rd1260, -4294967296;
	setp.ne.s64 	%p33, %rd1261, 0;
	@%p33 bra 	$L__BB6_171;
	mov.u64 	%rd1264, %rd1114;
	ld.param.u32 	%r283, [%rd1264+1216];
	cvt.u32.u64 	%r284, %rd2497;
	rem.u32 	%r285, %r284, %r283;
	cvt.u64.u32 	%rd2499, %r285;
	bra.uni 	$L__BB6_172;
$L__BB6_171:
	mov.u64 	%rd1262, %rd1114;
	ld.param.s32 	%rd1263, [%rd1262+1216];
	rem.u64 	%rd2499, %rd2497, %rd1263;
$L__BB6_172:
	cvt.u32.u64 	%r286, %rd2499;
	cvt.rn.f64.s32 	%fd468, %r286;
	mov.u64 	%rd1266, %rd1114;
	ld.param.f64 	%fd469, [%rd1266+8];
	fma.rn.f64 	%fd69, %fd38, %fd468, %fd469;
	cvt.rn.f64.s32 	%fd470, %r42;
	ld.param.f64 	%fd471, [%rd1266+48];
	ld.param.f64 	%fd472, [%rd1266+32];
	fma.rn.f64 	%fd70, %fd471, %fd470, %fd472;
	cvt.rn.f64.s32 	%fd473, %r41;
	ld.param.f64 	%fd474, [%rd1266+72];
	ld.param.f64 	%fd475, [%rd1266+56];
	fma.rn.f64 	%fd71, %fd474, %fd473, %fd475;
	cvt.rn.f64.s32 	%fd476, %r40;
	ld.param.f64 	%fd477, [%rd1266+96];
	ld.param.f64 	%fd478, [%rd1266+80];
	fma.rn.f64 	%fd72, %fd477, %fd476, %fd478;
	cvt.rn.f64.s32 	%fd479, %r39;
	ld.param.f64 	%fd480, [%rd1266+120];
	ld.param.f64 	%fd481, [%rd1266+104];
	fma.rn.f64 	%fd73, %fd480, %fd479, %fd481;
	cvt.rn.f64.s32 	%fd482, %r38;
	ld.param.f64 	%fd483, [%rd1266+144];
	ld.param.f64 	%fd484, [%rd1266+128];
	fma.rn.f64 	%fd74, %fd483, %fd482, %fd484;
	cvt.rn.f64.s32 	%fd485, %r37;
	ld.param.f64 	%fd486, [%rd1266+168];
	ld.param.f64 	%fd487, [%rd1266+152];
	fma.rn.f64 	%fd75, %fd486, %fd485, %fd487;
	cvt.rn.f64.s32 	%fd488, %r36;
	ld.param.f64 	%fd489, [%rd1266+192];
	ld.param.f64 	%fd490, [%rd1266+176];
	fma.rn.f64 	%fd76, %fd489, %fd488, %fd490;
	cvt.rn.f64.s32 	%fd491, %r35;
	fma.rn.f64 	%fd77, %fd36, %fd491, %fd37;
	cvt.rn.f64.s32 	%fd492, %r34;
	fma.rn.f64 	%fd78, %fd34, %fd492, %fd35;
	fma.rn.f64 	%fd493, %fd33, %fd69, 0d0000000000000000;
	ld.param.f64 	%fd494, [%rd1266+256];
	fma.rn.f64 	%fd495, %fd494, %fd70, %fd493;
	ld.param.f64 	%fd496, [%rd1266+264];
	fma.rn.f64 	%fd497, %fd496, %fd71, %fd495;
	ld.param.f64 	%fd498, [%rd1266+272];
	fma.rn.f64 	%fd499, %fd498, %fd72, %fd497;
	ld.param.f64 	%fd500, [%rd1266+280];
	fma.rn.f64 	%fd501, %fd500, %fd73, %fd499;
	ld.param.f64 	%fd502, [%rd1266+288];
	fma.rn.f64 	%fd503, %fd502, %fd74, %fd501;
	ld.param.f64 	%fd504, [%rd1266+296];
	fma.rn.f64 	%fd505, %fd504, %fd75, %fd503;
	ld.param.f64 	%fd506, [%rd1266+304];
	fma.rn.f64 	%fd507, %fd506, %fd76, %fd505;
	ld.param.f64 	%fd508, [%rd1266+312];
	fma.rn.f64 	%fd509, %fd508, %fd77, %fd507;
	ld.param.f64 	%fd510, [%rd1266+320];
	fma.rn.f64 	%fd511, %fd510, %fd78, %fd509;
	ld.param.f64 	%fd512, [%rd1266+328];
	sub.f64 	%fd513, %fd511, %fd512;
	abs.f64 	%fd514, %fd513;
	mul.f64 	%fd515, %fd1, %fd32;
	setp.gt.f64 	%p34, %fd514, %fd515;
	@%p34 bra 	$L__BB6_183;
	mov.u64 	%rd1268, %rd1114;
	ld.param.f64 	%fd516, [%rd1268+344];
	fma.rn.f64 	%fd517, %fd516, %fd69, 0d0000000000000000;
	ld.param.f64 	%fd518, [%rd1268+352];
	fma.rn.f64 	%fd519, %fd518, %fd70, %fd517;
	ld.param.f64 	%fd520, [%rd1268+360];
	fma.rn.f64 	%fd521, %fd520, %fd71, %fd519;
	ld.param.f64 	%fd522, [%rd1268+368];
	fma.rn.f64 	%fd523, %fd522, %fd72, %fd521;
	ld.param.f64 	%fd524, [%rd1268+376];
	fma.rn.f64 	%fd525, %fd524, %fd73, %fd523;
	ld.param.f64 	%fd526, [%rd1268+384];
	fma.rn.f64 	%fd527, %fd526, %fd74, %fd525;
	ld.param.f64 	%fd528, [%rd1268+392];
	fma.rn.f64 	%fd529, %fd528, %fd75, %fd527;
	ld.param.f64 	%fd530, [%rd1268+400];
	fma.rn.f64 	%fd531, %fd530, %fd76, %fd529;
	ld.param.f64 	%fd532, [%rd1268+408];
	fma.rn.f64 	%fd533, %fd532, %fd77, %fd531;
	ld.param.f64 	%fd534, [%rd1268+416];
	fma.rn.f64 	%fd535, %fd534, %fd78, %fd533;
	ld.param.f64 	%fd536, [%rd1268+424];
	sub.f64 	%fd537, %fd535, %fd536;
	abs.f64 	%fd538, %fd537;
	mul.f64 	%fd539, %fd1, %fd31;
	setp.gt.f64 	%p35, %fd538, %fd539;
	@%p35 bra 	$L__BB6_183;
	mov.u64 	%rd1270, %rd1114;
	ld.param.f64 	%fd540, [%rd1270+440];
	fma.rn.f64 	%fd541, %fd540, %fd69, 0d0000000000000000;
	ld.param.f64 	%fd542, [%rd1270+448];
	fma.rn.f64 	%fd543, %fd542, %fd70, %fd541;
	ld.param.f64 	%fd544, [%rd1270+456];
	fma.rn.f64 	%fd545, %fd544, %fd71, %fd543;
	fma.rn.f64 	%fd546, %fd30, %fd72, %fd545;
	fma.rn.f64 	%fd547, %fd29, %fd73, %fd546;
	fma.rn.f64 	%fd548, %fd28, %fd74, %fd547;
	fma.rn.f64 	%fd549, %fd27, %fd75, %fd548;
	fma.rn.f64 	%fd550, %fd26, %fd76, %fd549;
	fma.rn.f64 	%fd551, %fd25, %fd77, %fd550;
	fma.rn.f64 	%fd552, %fd24, %fd78, %fd551;
	ld.param.f64 	%fd553, [%rd1270+520];
	sub.f64 	%fd554, %fd552, %fd553;
	abs.f64 	%fd555, %fd554;
	mul.f64 	%fd556, %fd1, %fd23;
	setp.gt.f64 	%p36, %fd555, %fd556;
	@%p36 bra 	$L__BB6_183;
	fma.rn.f64 	%fd557, %fd22, %fd69, 0d0000000000000000;
	mov.u64 	%rd1272, %rd1114;
	ld.param.f64 	%fd558, [%rd1272+544];
	fma.rn.f64 	%fd559, %fd558, %fd70, %fd557;
	ld.param.f64 	%fd560, [%rd1272+552];
	fma.rn.f64 	%fd561, %fd560, %fd71, %fd559;
	ld.param.f64 	%fd562, [%rd1272+560];
	fma.rn.f64 	%fd563, %fd562, %fd72, %fd561;
	ld.param.f64 	%fd564, [%rd1272+568];
	fma.rn.f64 	%fd565, %fd564, %fd73, %fd563;
	ld.param.f64 	%fd566, [%rd1272+576];
	fma.rn.f64 	%fd567, %fd566, %fd74, %fd565;
	ld.param.f64 	%fd568, [%rd1272+584];
	fma.rn.f64 	%fd569, %fd568, %fd75, %fd567;
	ld.param.f64 	%fd570, [%rd1272+592];
	fma.rn.f64 	%fd571, %fd570, %fd76, %fd569;
	ld.param.f64 	%fd572, [%rd1272+600];
	fma.rn.f64 	%fd573, %fd572, %fd77, %fd571;
	ld.param.f64 	%fd574, [%rd1272+608];
	fma.rn.f64 	%fd575, %fd574, %fd78, %fd573;
	ld.param.f64 	%fd576, [%rd1272+616];
	sub.f64 	%fd577, %fd575, %fd576;
	abs.f64 	%fd578, %fd577;
	mul.f64 	%fd579, %fd1, %fd21;
	setp.gt.f64 	%p37, %fd578, %fd579;
	@%p37 bra 	$L__BB6_183;
	mov.u64 	%rd1274, %rd1114;
	ld.param.f64 	%fd580, [%rd1274+632];
	fma.rn.f64 	%fd581, %fd580, %fd69, 0d0000000000000000;
	ld.param.f64 	%fd582, [%rd1274+640];
	fma.rn.f64 	%fd583, %fd582, %fd70, %fd581;
	ld.param.f64 	%fd584, [%rd1274+648];
	fma.rn.f64 	%fd585, %fd584, %fd71, %fd583;
	ld.param.f64 	%fd586, [%rd1274+656];
	fma.rn.f64 	%fd587, %fd586, %fd72, %fd585;
	ld.param.f64 	%fd588, [%rd1274+664];
	fma.rn.f64 	%fd589, %fd588, %fd73, %fd587;
	ld.param.f64 	%fd590, [%rd1274+672];
	fma.rn.f64 	%fd591, %fd590, %fd74, %fd589;
	ld.param.f64 	%fd592, [%rd1274+680];
	fma.rn.f64 	%fd593, %fd592, %fd75, %fd591;
	ld.param.f64 	%fd594, [%rd1274+688];
	fma.rn.f64 	%fd595, %fd594, %fd76, %fd593;
	ld.param.f64 	%fd596, [%rd1274+696];
	fma.rn.f64 	%fd597, %fd596, %fd77, %fd595;
	ld.param.f64 	%fd598, [%rd1274+704];
	fma.rn.f64 	%fd599, %fd598, %fd78, %fd597;
	ld.param.f64 	%fd600, [%rd1274+712];
	sub.f64 	%fd601, %fd599, %fd600;
	abs.f64 	%fd602, %fd601;
	mul.f64 	%fd603, %fd1, %fd20;
	setp.gt.f64 	%p38, %fd602, %fd603;
	@%p38 bra 	$L__BB6_183;
	mov.u64 	%rd1276, %rd1114;
	ld.param.f64 	%fd604, [%rd1276+728];
	fma.rn.f64 	%fd605, %fd604, %fd69, 0d0000000000000000;
	ld.param.f64 	%fd606, [%rd1276+736];
	fma.rn.f64 	%fd607, %fd606, %fd70, %fd605;
	ld.param.f64 	%fd608, [%rd1276+744];
	fma.rn.f64 	%fd609, %fd608, %fd71, %fd607;
	ld.param.f64 	%fd610, [%rd1276+752];
	fma.rn.f64 	%fd611, %fd610, %fd72, %fd609;
	ld.param.f64 	%fd612, [%rd1276+760];
	fma.rn.f64 	%fd613, %fd612, %fd73, %fd611;
	ld.param.f64 	%fd614, [%rd1276+768];
	fma.rn.f64 	%fd615, %fd614, %fd74, %fd613;
	ld.param.f64 	%fd616, [%rd1276+776];
	fma.rn.f64 	%fd617, %fd616, %fd75, %fd615;
	ld.param.f64 	%fd618, [%rd1276+784];
	fma.rn.f64 	%fd619, %fd618, %fd76, %fd617;
	ld.param.f64 	%fd620, [%rd1276+792];
	fma.rn.f64 	%fd621, %fd620, %fd77, %fd619;
	ld.param.f64 	%fd622, [%rd1276+800];
	fma.rn.f64 	%fd623, %fd622, %fd78, %fd621;
	ld.param.f64 	%fd624, [%rd1276+808];
	sub.f64 	%fd625, %fd623, %fd624;
	abs.f64 	%fd626, %fd625;
	mul.f64 	%fd627, %fd1, %fd19;
	setp.gt.f64 	%p39, %fd626, %fd627;
	@%p39 bra 	$L__BB6_183;
	mov.u64 	%rd1278, %rd1114;
	ld.param.f64 	%fd628, [%rd1278+824];
	fma.rn.f64 	%fd629, %fd628, %fd69, 0d0000000000000000;
	ld.param.f64 	%fd630, [%rd1278+832];
	fma.rn.f64 	%fd631, %fd630, %fd70, %fd629;
	ld.param.f64 	%fd632, [%rd1278+840];
	fma.rn.f64 	%fd633, %fd632, %fd71, %fd631;
	ld.param.f64 	%fd634, [%rd1278+848];
	fma.rn.f64 	%fd635, %fd634, %fd72, %fd633;
	ld.param.f64 	%fd636, [%rd1278+856];
	fma.rn.f64 	%fd637, %fd636, %fd73, %fd635;
	ld.param.f64 	%fd638, [%rd1278+864];
	fma.rn.f64 	%fd639, %fd638, %fd74, %fd637;
	ld.param.f64 	%fd640, [%rd1278+872];
	fma.rn.f64 	%fd641, %fd640, %fd75, %fd639;
	fma.rn.f64 	%fd642, %fd18, %fd76, %fd641;
	ld.param.f64 	%fd643, [%rd1278+888];
	fma.rn.f64 	%fd644, %fd643, %fd77, %fd642;
	ld.param.f64 	%fd645, [%rd1278+896];
	fma.rn.f64 	%fd646, %fd645, %fd78, %fd644;
	ld.param.f64 	%fd647, [%rd1278+904];
	sub.f64 	%fd648, %fd646, %fd647;
	abs.f64 	%fd649, %fd648;
	mul.f64 	%fd650, %fd1, %fd17;
	setp.gt.f64 	%p40, %fd649, %fd650;
	@%p40 bra 	$L__BB6_183;
	mov.u64 	%rd1280, %rd1114;
	ld.param.f64 	%fd651, [%rd1280+920];
	fma.rn.f64 	%fd652, %fd651, %fd69, 0d0000000000000000;
	ld.param.f64 	%fd653, [%rd1280+928];
	fma.rn.f64 	%fd654, %fd653, %fd70, %fd652;
	ld.param.f64 	%fd655, [%rd1280+936];
	fma.rn.f64 	%fd656, %fd655, %fd71, %fd654;
	ld.param.f64 	%fd657, [%rd1280+944];
	fma.rn.f64 	%fd658, %fd657, %fd72, %fd656;
	ld.param.f64 	%fd659, [%rd1280+952];
	fma.rn.f64 	%fd660, %fd659, %fd73, %fd658;
	ld.param.f64 	%fd661, [%rd1280+960];
	fma.rn.f64 	%fd662, %fd661, %fd74, %fd660;
	ld.param.f64 	%fd663, [%rd1280+968];
	fma.rn.f64 	%fd664, %fd663, %fd75, %fd662;
	ld.param.f64 	%fd665, [%rd1280+976];
	fma.rn.f64 	%fd666, %fd665, %fd76, %fd664;
	fma.rn.f64 	%fd667, %fd16, %fd77, %fd666;
	fma.rn.f64 	%fd668, %fd15, %fd78, %fd667;
	sub.f64 	%fd669, %fd668, %fd14;
	abs.f64 	%fd670, %fd669;
	mul.f64 	%fd671, %fd1, %fd13;
	setp.gt.f64 	%p41, %fd670, %fd671;
	@%p41 bra 	$L__BB6_183;
	fma.rn.f64 	%fd672, %fd12, %fd69, 0d0000000000000000;
	fma.rn.f64 	%fd673, %fd11, %fd70, %fd672;
	fma.rn.f64 	%fd674, %fd10, %fd71, %fd673;
	fma.rn.f64 	%fd675, %fd9, %fd72, %fd674;
	mov.u64 	%rd1282, %rd1114;
	ld.param.f64 	%fd676, [%rd1282+1048];
	fma.rn.f64 	%fd677, %fd676, %fd73, %fd675;
	ld.param.f64 	%fd678, [%rd1282+1056];
	fma.rn.f64 	%fd679, %fd678, %fd74, %fd677;
	fma.rn.f64 	%fd680, %fd8, %fd75, %fd679;
	fma.rn.f64 	%fd681, %fd7, %fd76, %fd680;
	fma.rn.f64 	%fd682, %fd6, %fd77, %fd681;
	ld.param.f64 	%fd683, [%rd1282+1088];
	fma.rn.f64 	%fd684, %fd683, %fd78, %fd682;
	ld.param.f64 	%fd685, [%rd1282+1096];
	sub.f64 	%fd686, %fd684, %fd685;
	abs.f64 	%fd687, %fd686;
	mul.f64 	%fd688, %fd1, %fd5;
	setp.gt.f64 	%p42, %fd687, %fd688;
	@%p42 bra 	$L__BB6_183;
	fma.rn.f64 	%fd689, %fd4, %fd69, 0d0000000000000000;
	mov.u64 	%rd1284, %rd1114;
	ld.param.f64 	%fd690, [%rd1284+1120];
	fma.rn.f64 	%fd691, %fd690, %fd70, %fd689;
	ld.param.f64 	%fd692, [%rd1284+1128];
	fma.rn.f64 	%fd693, %fd692, %fd71, %fd691;
	ld.param.f64 	%fd694, [%rd1284+1136];
	fma.rn.f64 	%fd695, %fd694, %fd72, %fd693;
	ld.param.f64 	%fd696, [%rd1284+1144];
	fma.rn.f64 	%fd697, %fd696, %fd73, %fd695;
	ld.param.f64 	%fd698, [%rd1284+1152];
	fma.rn.f64 	%fd699, %fd698, %fd74, %fd697;
	ld.param.f64 	%fd700, [%rd1284+1160];
	fma.rn.f64 	%fd701, %fd700, %fd75, %fd699;
	ld.param.f64 	%fd702, [%rd1284+1168];
	fma.rn.f64 	%fd703, %fd702, %fd76, %fd701;
	ld.param.f64 	%fd704, [%rd1284+1176];
	fma.rn.f64 	%fd705, %fd704, %fd77, %fd703;
	ld.param.f64 	%fd706, [%rd1284+1184];
	fma.rn.f64 	%fd707, %fd706, %fd78, %fd705;
	ld.param.f64 	%fd708, [%rd1284+1192];
	sub.f64 	%fd709, %fd707, %fd708;
	abs.f64 	%fd710, %fd709;
	mul.f64 	%fd711, %fd1, %fd2;
	setp.gt.f64 	%p43, %fd710, %fd711;
	@%p43 bra 	$L__BB6_183;
	mov.b64 	%rd2500, 1;
$L__BB6_183:
	mov.u64 	%rd1287, %rd1114;
	ld.param.u64 	%rd1288, [%rd1287];
	mov.u32 	%r287, %ctaid.x;
	mul.lo.s32 	%r288, %r287, 3584;
	cvt.u64.u32 	%rd1289, %r288;
	add.s64 	%rd1290, %rd1288, %rd1289;
	mov.u32 	%r289, %tid.x;
	cvt.u64.u32 	%rd1291, %r289;
	add.s64 	%rd1292, %rd1290, %rd1291;
	add.s64 	%rd287, %rd1292, 1024;
	ld.param.u64 	%rd1293, [%rd1287+1256];
	setp.ge.u64 	%p44, %rd287, %rd1293;
	mov.b64 	%rd2520, 0;
	@%p44 bra 	$L__BB6_225;
	mov.u64 	%rd1294, %rd1114;
	ld.param.s32 	%rd288, [%rd1294+1252];
	or.b64  	%rd1295, %rd287, %rd288;
	and.b64  	%rd1296, %rd1295, -4294967296;
	setp.ne.s64 	%p45, %rd1296, 0;
	@%p45 bra 	$L__BB6_186;
	cvt.u32.u64 	%r290, %rd288;
	cvt.u32.u64 	%r291, %rd287;
	div.u32 	%r292, %r291, %r290;
	mul.lo.s32 	%r293, %r292, %r290;
	sub.s32 	%r294, %r291, %r293;
	cvt.u64.u32 	%rd2501, %r292;
	cvt.u64.u32 	%rd2502, %r294;
	bra.uni 	$L__BB6_187;
$L__BB6_186:
	div.u64 	%rd2501, %rd287, %rd288;
	mul.lo.s64 	%rd1297, %rd2501, %rd288;
	sub.s64 	%rd2502, %rd287, %rd1297;
$L__BB6_187:
	cvt.u32.u64 	%r43, %rd2502;
	or.b64  	%rd1298, %rd2501, %rd3;
	and.b64  	%rd1299, %rd1298, -4294967296;
	setp.ne.s64 	%p46, %rd1299, 0;
	@%p46 bra 	$L__BB6_189;
	cvt.u32.u64 	%r295, %rd3;
	cvt.u32.u64 	%r296, %rd2501;
	div.u32 	%r297, %r296, %r295;
	mul.lo.s32 	%r298, %r297, %r295;
	sub.s32 	%r299, %r296, %r298;
	cvt.u64.u32 	%rd2503, %r297;
	cvt.u64.u32 	%rd2504, %r299;
	bra.uni 	$L__BB6_190;
$L__BB6_189:
	div.u64 	%rd2503, %rd2501, %rd3;
	mul.lo.s64 	%rd1300, %rd2503, %rd3;
	sub.s64 	%rd2504, %rd2501, %rd1300;
$L__BB6_190:
	cvt.u32.u64 	%r44, %rd2504;
	mov.u64 	%rd1301, %rd1114;
	ld.param.s32 	%rd302, [%rd1301+1244];
	or.b64  	%rd1302, %rd2503, %rd302;
	and.b64  	%rd1303, %rd1302, -4294967296;
	setp.ne.s64 	%p47, %rd1303, 0;
	@%p47 bra 	$L__BB6_192;
	cvt.u32.u64 	%r300, %rd302;
	cvt.u32.u64 	%r301, %rd2503;
	div.u32 	%r302, %r301, %r300;
	mul.lo.s32 	%r303, %r302, %r300;
	sub.s32 	%r304, %r301, %r303;
	cvt.u64.u32 	%rd2505, %r302;
	cvt.u64.u32 	%rd2506, %r304;
	bra.uni 	$L__BB6_193;
$L__BB6_192:
	div.u64 	%rd2505, %rd2503, %rd302;
	mul.lo.s64 	%rd1304, %rd2505, %rd302;
	sub.s64 	%rd2506, %rd2503, %rd1304;
$L__BB6_193:
	mov.u64 	%rd1305, %rd1114;
	ld.param.s32 	%rd309, [%rd1305+1240];
	cvt.u32.u64 	%r45, %rd2506;
	or.b64  	%rd1306, %rd2505, %rd309;
	and.b64  	%rd1307, %rd1306, -4294967296;
	setp.ne.s64 	%p48, %rd1307, 0;
	@%p48 bra 	$L__BB6_195;
	cvt.u32.u64 	%r305, %rd309;
	cvt.u32.u64 	%r306, %rd2505;
	div.u32 	%r307, %r306, %r305;
	mul.lo.s32 	%r308, %r307, %r305;
	sub.s32 	%r309, %r306, %r308;
	cvt.u64.u32 	%rd2507, %r307;
	cvt.u64.u32 	%rd2508, %r309;
	bra.uni 	$L__BB6_196;
$L__BB6_195:
	div.u64 	%rd2507, %rd2505, %rd309;
	mul.lo.s64 	%rd1308, %rd2507, %rd309;
	sub.s64 	%rd2508, %rd2505, %rd1308;
$L__BB6_196:
	cvt.u32.u64 	%r46, %rd2508;
	mov.u64 	%rd1309, %rd1114;
	ld.param.s32 	%rd316, [%rd1309+1236];
	or.b64  	%rd1310, %rd2507, %rd316;
	and.b64  	%rd1311, %rd1310, -4294967296;
	setp.ne.s64 	%p49, %rd1311, 0;
	@%p49 bra 	$L__BB6_198;
	cvt.u32.u64 	%r310, %rd316;
	cvt.u32.u64 	%r311, %rd2507;
	div.u32 	%r312, %r311, %r310;
	mul.lo.s32 	%r313, %r312, %r310;
	sub.s32 	%r314, %r311, %r313;
	cvt.u64.u32 	%rd2509, %r312;
	cvt.u64.u32 	%rd2510, %r314;
	bra.uni 	$L__BB6_199;
$L__BB6_198:
	div.u64 	%rd2509, %rd2507, %rd316;
	mul.lo.s64 	%rd1312, %rd2509, %rd316;
	sub.s64 	%rd2510, %rd2507, %rd1312;
$L__BB6_199:
	mov.u64 	%rd1313, %rd1114;
	ld.param.s32 	%rd323, [%rd1313+1232];
	cvt.u32.u64 	%r47, %rd2510;
	or.b64  	%rd1314, %rd2509, %rd323;
	and.b64  	%rd1315, %rd1314, -4294967296;
	setp.ne.s64 	%p50, %rd1315, 0;
	@%p50 bra 	$L__BB6_201;
	cvt.u32.u64 	%r315, %rd323;
	cvt.u32.u64 	%r316, %rd2509;
	div.u32 	%r317, %r316, %r315;
	mul.lo.s32 	%r318, %r317, %r315;
	sub.s32 	%r319, %r316, %r318;
	cvt.u64.u32 	%rd2511, %r317;
	cvt.u64.u32 	%rd2512, %r319;
	bra.uni 	$L__BB6_202;
$L__BB6_201:
	div.u64 	%rd2511, %rd2509, %rd323;
	mul.lo.s64 	%rd1316, %rd2511, %rd323;
	sub.s64 	%rd2512, %rd2509, %rd1316;
$L__BB6_202:
	cvt.u32.u64 	%r48, %rd2512;
	mov.u64 	%rd1317, %rd1114;
	ld.param.s32 	%rd330, [%rd1317+1228];
	or.b64  	%rd1318, %rd2511, %rd330;
	and.b64  	%rd1319, %rd1318, -4294967296;
	setp.ne.s64 	%p51, %rd1319, 0;
	@%p51 bra 	$L__BB6_204;
	cvt.u32.u64 	%r320, %rd330;
	cvt.u32.u64 	%r321, %rd2511;
	div.u32 	%r322, %r321, %r320;
	mul.lo.s32 	%r323, %r322, %r320;
	sub.s32 	%r324, %r321, %r323;
	cvt.u64.u32 	%rd2513, %r322;
	cvt.u64.u32 	%rd2514, %r324;
	bra.uni 	$L__BB6_205;
$L__BB6_204:
	div.u64 	%rd2513, %rd2511, %rd330;
	mul.lo.s64 	%rd1320, %rd2513, %rd330;
	sub.s64 	%rd2514, %rd2511, %rd1320;
$L__BB6_205:
	mov.u64 	%rd1321, %rd1114;
	ld.param.s32 	%rd337, [%rd1321+1224];
	cvt.u32.u64 	%r49, %rd2514;
	or.b64  	%rd1322, %rd2513, %rd337;
	and.b64  	%rd1323, %rd1322, -4294967296;
	setp.ne.s64 	%p52, %rd1323, 0;
	@%p52 bra 	$L__BB6_207;
	cvt.u32.u64 	%r325, %rd337;
	cvt.u32.u64 	%r326, %rd2513;
	div.u32 	%r327, %r326, %r325;
	mul.lo.s32 	%r328, %r327, %r325;
	sub.s32 	%r329, %r326, %r328;
	cvt.u64.u32 	%rd2515, %r327;
	cvt.u64.u32 	%rd2516, %r329;
	bra.uni 	$L__BB6_208;
$L__BB6_207:
	div.u64 	%rd2515, %rd2513, %rd337;
	mul.lo.s64 	%rd1324, %rd2515, %rd337;
	sub.s64 	%rd2516, %rd2513, %rd1324;
$L__BB6_208:
	cvt.u32.u64 	%r50, %rd2516;
	mov.u64 	%rd1325, %rd1114;
	ld.param.s32 	%rd344, [%rd1325+1220];
	or.b64  	%rd1326, %rd2515, %rd344;
	and.b64  	%rd1327, %rd1326, -4294967296;
	setp.ne.s64 	%p53, %rd1327, 0;
	@%p53 bra 	$L__BB6_210;
	cvt.u32.u64 	%r330, %rd344;
	cvt.u32.u64 	%r331, %rd2515;
	div.u32 	%r332, %r331, %r330;
	mul.lo.s32 	%r333, %r332, %r330;
	sub.s32 	%r334, %r331, %r333;
	cvt.u64.u32 	%rd2517, %r332;
	cvt.u64.u32 	%rd2518, %r334;
	bra.uni 	$L__BB6_211;
$L__BB6_210:
	div.u64 	%rd2517, %rd2515, %rd344;
	mul.lo.s64 	%rd1328, %rd2517, %rd344;
	sub.s64 	%rd2518, %rd2515, %rd1328;
$L__BB6_211:
	mov.u64 	%rd1329, %rd1114;
	ld.param.s32 	%rd351, [%rd1329+1216];
	cvt.u32.u64 	%r51, %rd2518;
	or.b64  	%rd1330, %rd2517, %rd351;
	and.b64  	%rd1331, %rd1330, -4294967296;
	setp.ne.s64 	%p54, %rd1331, 0;
	@%p54 bra 	$L__BB6_213;
	cvt.u32.u64 	%r335, %rd351;
	cvt.u32.u64 	%r336, %rd2517;
	rem.u32 	%r337, %r336, %r335;
	cvt.u64.u32 	%rd2519, %r337;
	bra.uni 	$L__BB6_214;
$L__BB6_213:
	rem.u64 	%rd2519, %rd2517, %rd351;
$L__BB6_214:
	cvt.u32.u64 	%r338, %rd2519;
	cvt.rn.f64.s32 	%fd712, %r338;
	mov.u64 	%rd1333, %rd1114;
	ld.param.f64 	%fd713, [%rd1333+8];
	fma.rn.f64 	%fd79, %fd38, %fd712, %fd713;
	cvt.rn.f64.s32 	%fd714, %r51;
	ld.param.f64 	%fd715, [%rd1333+48];
	ld.param.f64 	%fd716, [%rd1333+32];
	fma.rn.f64 	%fd80, %fd715, %fd714, %fd716;
	cvt.rn.f64.s32 	%fd717, %r50;
	ld.param.f64 	%fd718, [%rd1333+72];
	ld.param.f64 	%fd719, [%rd1333+56];
	fma.rn.f64 	%fd81, %fd718, %fd717, %fd719;
	cvt.rn.f64.s32 	%fd720, %r49;
	ld.param.f64 	%fd721, [%rd1333+96];
	ld.param.f64 	%fd722, [%rd1333+80];
	fma.rn.f64 	%fd82, %fd721, %fd720, %fd722;
	cvt.rn.f64.s32 	%fd723, %r48;
	ld.param.f64 	%fd724, [%rd1333+120];
	ld.param.f64 	%fd725, [%rd1333+104];
	fma.rn.f64 	%fd83, %fd724, %fd723, %fd725;
	cvt.rn.f64.s32 	%fd726, %r47;
	ld.param.f64 	%fd727, [%rd1333+144];
	ld.param.f64 	%fd728, [%rd1333+128];
	fma.rn.f64 	%fd84, %fd727, %fd726, %fd728;
	cvt.rn.f64.s32 	%fd729, %r46;
	ld.param.f64 	%fd730, [%rd1333+168];
	ld.param.f64 	%fd731, [%rd1333+152];
	fma.rn.f64 	%fd85, %fd730, %fd729, %fd731;
	cvt.rn.f64.s32 	%fd732, %r45;
	ld.param.f64 	%fd733, [%rd1333+192];
	ld.param.f64 	%fd734, [%rd1333+176];
	fma.rn.f64 	%fd86, %fd733, %fd732, %fd734;
	cvt.rn.f64.s32 	%fd735, %r44;
	fma.rn.f64 	%fd87, %fd36, %fd735, %fd37;
	cvt.rn.f64.s32 	%fd736, %r43;
	fma.rn.f64 	%fd88, %fd34, %fd736, %fd35;
	fma.rn.f64 	%fd737, %fd33, %fd79, 0d0000000000000000;
	ld.param.f64 	%fd738, [%rd1333+256];
	fma.rn.f64 	%fd739, %fd738, %fd80, %fd737;
	ld.param.f64 	%fd740, [%rd1333+264];
	fma.rn.f64 	%fd741, %fd740, %fd81, %fd739;
	ld.param.f64 	%fd742, [%rd1333+272];
	fma.rn.f64 	%fd743, %fd742, %fd82, %fd741;
	ld.param.f64 	%fd744, [%rd1333+280];
	fma.rn.f64 	%fd745, %fd744, %fd83, %fd743;
	ld.param.f64 	%fd746, [%rd1333+288];
	fma.rn.f64 	%fd747, %fd746, %fd84, %fd745;
	ld.param.f64 	%fd748, [%rd1333+296];
	fma.rn.f64 	%fd749, %fd748, %fd85, %fd747;
	ld.param.f64 	%fd750, [%rd1333+304];
	fma.rn.f64 	%fd751, %fd750, %fd86, %fd749;
	ld.param.f64 	%fd752, [%rd1333+312];
	fma.rn.f64 	%fd753, %fd752, %fd87, %fd751;
	ld.param.f64 	%fd754, [%rd1333+320];
	fma.rn.f64 	%fd755, %fd754, %fd88, %fd753;
	ld.param.f64 	%fd756, [%rd1333+328];
	sub.f64 	%fd757, %fd755, %fd756;
	abs.f64 	%fd758, %fd757;
	mul.f64 	%fd759, %fd1, %fd32;
	setp.gt.f64 	%p55, %fd758, %fd759;
	@%p55 bra 	$L__BB6_225;
	mov.u64 	%rd1335, %rd1114;
	ld.param.f64 	%fd760, [%rd1335+344];
	fma.rn.f64 	%fd761, %fd760, %fd79, 0d0000000000000000;
	ld.param.f64 	%fd762, [%rd1335+352];
	fma.rn.f64 	%fd763, %fd762, %fd80, %fd761;
	ld.param.f64 	%fd764, [%rd1335+360];
	fma.rn.f64 	%fd765, %fd764, %fd81, %fd763;
	ld.param.f64 	%fd766, [%rd1335+368];
	fma.rn.f64 	%fd767, %fd766, %fd82, %fd765;
	ld.param.f64 	%fd768, [%rd1335+376];
	fma.rn.f64 	%fd769, %fd768, %fd83, %fd767;
	ld.param.f64 	%fd770, [%rd1335+384];
	fma.rn.f64 	%fd771, %fd770, %fd84, %fd769;
	ld.param.f64 	%fd772, [%rd1335+392];
	fma.rn.f64 	%fd773, %fd772, %fd85, %fd771;
	ld.param.f64 	%fd774, [%rd1335+400];
	fma.rn.f64 	%fd775, %fd774, %fd86, %fd773;
	ld.param.f64 	%fd776, [%rd1335+408];
	fma.rn.f64 	%fd777, %fd776, %fd87, %fd775;
	ld.param.f64 	%fd778, [%rd1335+416];
	fma.rn.f64 	%fd779, %fd778, %fd88, %fd777;
	ld.param.f64 	%fd780, [%rd1335+424];
	sub.f64 	%fd781, %fd779, %fd780;
	abs.f64 	%fd782, %fd781;
	mul.f64 	%fd783, %fd1, %fd31;
	setp.gt.f64 	%p56, %fd782, %fd783;
	@%p56 bra 	$L__BB6_225;
	mov.u64 	%rd1337, %rd1114;
	ld.param.f64 	%fd784, [%rd1337+440];
	fma.rn.f64 	%fd785, %fd784, %fd79, 0d0000000000000000;
	ld.param.f64 	%fd786, [%rd1337+448];
	fma.rn.f64 	%fd787, %fd786, %fd80, %fd785;
	ld.param.f64 	%fd788, [%rd1337+456];
	fma.rn.f64 	%fd789, %fd788, %fd81, %fd787;
	fma.rn.f64 	%fd790, %fd30, %fd82, %fd789;
	fma.rn.f64 	%fd791, %fd29, %fd83, %fd790;
	fma.rn.f64 	%fd792, %fd28, %fd84, %fd791;
	fma.rn.f64 	%fd793, %fd27, %fd85, %fd792;
	fma.rn.f64 	%fd794, %fd26, %fd86, %fd793;
	fma.rn.f64 	%fd795, %fd25, %fd87, %fd794;
	fma.rn.f64 	%fd796, %fd24, %fd88, %fd795;
	ld.param.f64 	%fd797, [%rd1337+520];
	sub.f64 	%fd798, %fd796, %fd797;
	abs.f64 	%fd799, %fd798;
	mul.f64 	%fd800, %fd1, %fd23;
	setp.gt.f64 	%p57, %fd799, %fd800;
	@%p57 bra 	$L__BB6_225;
	fma.rn.f64 	%fd801, %fd22, %fd79, 0d0000000000000000;
	mov.u64 	%rd1339, %rd1114;
	ld.param.f64 	%fd802, [%rd1339+544];
	fma.rn.f64 	%fd803, %fd802, %fd80, %fd801;
	ld.param.f64 	%fd804, [%rd1339+552];
	fma.rn.f64 	%fd805, %fd804, %fd81, %fd803;
	ld.param.f64 	%fd806, [%rd1339+560];
	fma.rn.f64 	%fd807, %fd806, %fd82, %fd805;
	ld.param.f64 	%fd808, [%rd1339+568];
	fma.rn.f64 	%fd809, %fd808, %fd83, %fd807;
	ld.param.f64 	%fd810, [%rd1339+576];
	fma.rn.f64 	%fd811, %fd810, %fd84, %fd809;
	ld.param.f64 	%fd812, [%rd1339+584];
	fma.rn.f64 	%fd813, %fd812, %fd85, %fd811;
	ld.param.f64 	%fd814, [%rd1339+592];
	fma.rn.f64 	%fd815, %fd814, %fd86, %fd813;
	ld.param.f64 	%fd816, [%rd1339+600];
	fma.rn.f64 	%fd817, %fd816, %fd87, %fd815;
	ld.param.f64 	%fd818, [%rd1339+608];
	fma.rn.f64 	%fd819, %fd818, %fd88, %fd817;
	ld.param.f64 	%fd820, [%rd1339+616];
	sub.f64 	%fd821, %fd819, %fd820;
	abs.f64 	%fd822, %fd821;
	mul.f64 	%fd823, %fd1, %fd21;
	setp.gt.f64 	%p58, %fd822, %fd823;
	@%p58 bra 	$L__BB6_225;
	mov.u64 	%rd1341, %rd1114;
	ld.param.f64 	%fd824, [%rd1341+632];
	fma.rn.f64 	%fd825, %fd824, %fd79, 0d0000000000000000;
	ld.param.f64 	%fd826, [%rd1341+640];
	fma.rn.f64 	%fd827, %fd826, %fd80, %fd825;
	ld.param.f64 	%fd828, [%rd1341+648];
	fma.rn.f64 	%fd829, %fd828, %fd81, %fd827;
	ld.param.f64 	%fd830, [%rd1341+656];
	fma.rn.f64 	%fd831, %fd830, %fd82, %fd829;
	ld.param.f64 	%fd832, [%rd1341+664];
	fma.rn.f64 	%fd833, %fd832, %fd83, %fd831;
	ld.param.f64 	%fd834, [%rd1341+672];
	fma.rn.f64 	%fd835, %fd834, %fd84, %fd833;
	ld.param.f64 	%fd836, [%rd1341+680];
	fma.rn.f64 	%fd837, %fd836, %fd85, %fd835;
	ld.param.f64 	%fd838, [%rd1341+688];
	fma.rn.f64 	%fd839, %fd838, %fd86, %fd837;
	ld.param.f64 	%fd840, [%rd1341+696];
	fma.rn.f64 	%fd841, %fd840, %fd87, %fd839;
	ld.param.f64 	%fd842, [%rd1341+704];
	fma.rn.f64 	%fd843, %fd842, %fd88, %fd841;
	ld.param.f64 	%fd844, [%rd1341+712];
	sub.f64 	%fd845, %fd843, %fd844;
	abs.f64 	%fd846, %fd845;
	mul.f64 	%fd847, %fd1, %fd20;
	setp.gt.f64 	%p59, %fd846, %fd847;
	@%p59 bra 	$L__BB6_225;
	mov.u64 	%rd1343, %rd1114;
	ld.param.f64 	%fd848, [%rd1343+728];
	fma.rn.f64 	%fd849, %fd848, %fd79, 0d0000000000000000;
	ld.param.f64 	%fd850, [%rd1343+736];
	fma.rn.f64 	%fd851, %fd850, %fd80, %fd849;
	ld.param.f64 	%fd852, [%rd1343+744];
	fma.rn.f64 	%fd853, %fd852, %fd81, %fd851;
	ld.param.f64 	%fd854, [%rd1343+752];
	fma.rn.f64 	%fd855, %fd854, %fd82, %fd853;
	ld.param.f64 	%fd856, [%rd1343+760];
	fma.rn.f64 	%fd857, %fd856, %fd83, %fd855;
	ld.param.f64 	%fd858, [%rd1343+768];
	fma.rn.f64 	%fd859, %fd858, %fd84, %fd857;
	ld.param.f64 	%fd860, [%rd1343+776];
	fma.rn.f64 	%fd861, %fd860, %fd85, %fd859;
	ld.param.f64 	%fd862, [%rd1343+784];
	fma.rn.f64 	%fd863, %fd862, %fd86, %fd861;
	ld.param.f64 	%fd864, [%rd1343+792];
	fma.rn.f64 	%fd865, %fd864, %fd87, %fd863;
	ld.param.f64 	%fd866, [%rd1343+800];
	fma.rn.f64 	%fd867, %fd866, %fd88, %fd865;
	ld.param.f64 	%fd868, [%rd1343+808];
	sub.f64 	%fd869, %fd867, %fd868;
	abs.f64 	%fd870, %fd869;
	mul.f64 	%fd871, %fd1, %fd19;
	setp.gt.f64 	%p60, %fd870, %fd871;
	@%p60 bra 	$L__BB6_225;
	mov.u64 	%rd1345, %rd1114;
	ld.param.f64 	%fd872, [%rd1345+824];
	fma.rn.f64 	%fd873, %fd872, %fd79, 0d0000000000000000;
	ld.param.f64 	%fd874, [%rd1345+832];
	fma.rn.f64 	%fd875, %fd874, %fd80, %fd873;
	ld.param.f64 	%fd876, [%rd1345+840];
	fma.rn.f64 	%fd877, %fd876, %fd81, %fd875;
	ld.param.f64 	%fd878, [%rd1345+848];
	fma.rn.f64 	%fd879, %fd878, %fd82, %fd877;
	ld.param.f64 	%fd880, [%rd1345+856];
	fma.rn.f64 	%fd881, %fd880, %fd83, %fd879;
	ld.param.f64 	%fd882, [%rd1345+864];
	fma.rn.f64 	%fd883, %fd882, %fd84, %fd881;
	ld.param.f64 	%fd884, [%rd1345+872];
	fma.rn.f64 	%fd885, %fd884, %fd85, %fd883;
	fma.rn.f64 	%fd886, %fd18, %fd86, %fd885;
	ld.param.f64 	%fd887, [%rd1345+888];
	fma.rn.f64 	%fd888, %fd887, %fd87, %fd886;
	ld.param.f64 	%fd889, [%rd1345+896];
	fma.rn.f64 	%fd890, %fd889, %fd88, %fd888;
	ld.param.f64 	%fd891, [%rd1345+904];
	sub.f64 	%fd892, %fd890, %fd891;
	abs.f64 	%fd893, %fd892;
	mul.f64 	%fd894, %fd1, %fd17;
	setp.gt.f64 	%p61, %fd893, %fd894;
	@%p61 bra 	$L__BB6_225;
	mov.u64 	%rd1347, %rd1114;
	ld.param.f64 	%fd895, [%rd1347+920];
	fma.rn.f64 	%fd896, %fd895, %fd79, 0d0000000000000000;
	ld.param.f64 	%fd897, [%rd1347+928];
	fma.rn.f64 	%fd898, %fd897, %fd80, %fd896;
	ld.param.f64 	%fd899, [%rd1347+936];
	fma.rn.f64 	%fd900, %fd899, %fd81, %fd898;
	ld.param.f64 	%fd901, [%rd1347+944];
	fma.rn.f64 	%fd902, %fd901, %fd82, %fd900;
	ld.param.f64 	%fd903, [%rd1347+952];
	fma.rn.f64 	%fd904, %fd903, %fd83, %fd902;
	ld.param.f64 	%fd905, [%rd1347+960];
	fma.rn.f64 	%fd906, %fd905, %fd84, %fd904;
	ld.param.f64 	%fd907, [%rd1347+968];
	fma.rn.f64 	%fd908, %fd907, %fd85, %fd906;
	ld.param.f64 	%fd909, [%rd1347+976];
	fma.rn.f64 	%fd910, %fd909, %fd86, %fd908;
	fma.rn.f64 	%fd911, %fd16, %fd87, %fd910;
	fma.rn.f64 	%fd912, %fd15, %fd88, %fd911;
	sub.f64 	%fd913, %fd912, %fd14;
	abs.f64 	%fd914, %fd913;
	mul.f64 	%fd915, %fd1, %fd13;
	setp.gt.f64 	%p62, %fd914, %fd915;
	@%p62 bra 	$L__BB6_225;
	fma.rn.f64 	%fd916, %fd12, %fd79, 0d0000000000000000;
	fma.rn.f64 	%fd917, %fd11, %fd80, %fd916;
	fma.rn.f64 	%fd918, %fd10, %fd81, %fd917;
	fma.rn.f64 	%fd919, %fd9, %fd82, %fd918;
	mov.u64 	%rd1349, %rd1114;
	ld.param.f64 	%fd920, [%rd1349+1048];
	fma.rn.f64 	%fd921, %fd920, %fd83, %fd919;
	ld.param.f64 	%fd922, [%rd1349+1056];
	fma.rn.f64 	%fd923, %fd922, %fd84, %fd921;
	fma.rn.f64 	%fd924, %fd8, %fd85, %fd923;
	fma.rn.f64 	%fd925, %fd7, %fd86, %fd924;
	fma.rn.f64 	%fd926, %fd6, %fd87, %fd925;
	ld.param.f64 	%fd927, [%rd1349+1088];
	fma.rn.f64 	%fd928, %fd927, %fd88, %fd926;
	ld.param.f64 	%fd929, [%rd1349+1096];
	sub.f64 	%fd930, %fd928, %fd929;
	abs.f64 	%fd931, %fd930;
	mul.f64 	%fd932, %fd1, %fd5;
	setp.gt.f64 	%p63, %fd931, %fd932;
	@%p63 bra 	$L__BB6_225;
	fma.rn.f64 	%fd933, %fd4, %fd79, 0d0000000000000000;
	mov.u64 	%rd1351, %rd1114;
	ld.param.f64 	%fd934, [%rd1351+1120];
	fma.rn.f64 	%fd935, %fd934, %fd80, %fd933;
	ld.param.f64 	%fd936, [%rd1351+1128];
	fma.rn.f64 	%fd937, %fd936, %fd81, %fd935;
	ld.param.f64 	%fd938, [%rd1351+1136];
	fma.rn.f64 	%fd939, %fd938, %fd82, %fd937;
	ld.param.f64 	%fd940, [%rd1351+1144];
	fma.rn.f64 	%fd941, %fd940, %fd83, %fd939;
	ld.param.f64 	%fd942, [%rd1351+1152];
	fma.rn.f64 	%fd943, %fd942, %fd84, %fd941;
	ld.param.f64 	%fd944, [%rd1351+1160];
	fma.rn.f64 	%fd945, %fd944, %fd85, %fd943;
	ld.param.f64 	%fd946, [%rd1351+1168];
	fma.rn.f64 	%fd947, %fd946, %fd86, %fd945;
	ld.param.f64 	%fd948, [%rd1351+1176];
	fma.rn.f64 	%fd949, %fd948, %fd87, %fd947;
	ld.param.f64 	%fd950, [%rd1351+1184];
	fma.rn.f64 	%fd951, %fd950, %fd88, %fd949;
	ld.param.f64 	%fd952, [%rd1351+1192];
	sub.f64 	%fd953, %fd951, %fd952;
	abs.f64 	%fd954, %fd953;
	mul.f64 	%fd955, %fd1, %fd2;
	setp.gt.f64 	%p64, %fd954, %fd955;
	@%p64 bra 	$L__BB6_225;
	mov.b64 	%rd2520, 1;
$L__BB6_225:
	mov.u64 	%rd1354, %rd1114;
	ld.param.u64 	%rd1355, [%rd1354];
	mov.u32 	%r339, %ctaid.x;
	mul.lo.s32 	%r340, %r339, 3584;
	cvt.u64.u32 	%rd1356, %r340;
	add.s64 	%rd1357, %rd1355, %rd1356;
	mov.u32 	%r341, %tid.x;
	cvt.u64.u32 	%rd1358, %r341;
	add.s64 	%rd1359, %rd1357, %rd1358;
	add.s64 	%rd356, %rd1359, 1536;
	ld.param.u64 	%rd1360, [%rd1354+1256];
	setp.ge.u64 	%p65, %rd356, %rd1360;
	mov.b64 	%rd2540, 0;
	@%p65 bra 	$L__BB6_267;
	mov.u64 	%rd1361, %rd1114;
	ld.param.s32 	%rd357, [%rd1361+1252];
	or.b64  	%rd1362, %rd356, %rd357;
	and.b64  	%rd1363, %rd1362, -4294967296;
	setp.ne.s64 	%p66, %rd1363, 0;
	@%p66 bra 	$L__BB6_228;
	cvt.u32.u64 	%r342, %rd357;
	cvt.u32.u64 	%r343, %rd356;
	div.u32 	%r344, %r343, %r342;
	mul.lo.s32 	%r345, %r344, %r342;
	sub.s32 	%r346, %r343, %r345;
	cvt.u64.u32 	%rd2521, %r344;
	cvt.u64.u32 	%rd2522, %r346;
	bra.uni 	$L__BB6_229;
$L__BB6_228:
	div.u64 	%rd2521, %rd356, %rd357;
	mul.lo.s64 	%rd1364, %rd2521, %rd357;
	sub.s64 	%rd2522, %rd356, %rd1364;
$L__BB6_229:
	cvt.u32.u64 	%r52, %rd2522;
	mov.u64 	%rd1365, %rd1114;
	ld.param.s32 	%rd1366, [%rd1365+1248];
	or.b64  	%rd1367, %rd2521, %rd1366;
	and.b64  	%rd1368, %rd1367, -4294967296;
	setp.ne.s64 	%p67, %rd1368, 0;
	@%p67 bra 	$L__BB6_231;
	mov.u64 	%rd1372, %rd1114;
	ld.param.u32 	%r347, [%rd1372+1248];
	cvt.u32.u64 	%r348, %rd2521;
	div.u32 	%r349, %r348, %r347;
	mul.lo.s32 	%r350, %r349, %r347;
	sub.s32 	%r351, %r348, %r350;
	cvt.u64.u32 	%rd2523, %r349;
	cvt.u64.u32 	%rd2524, %r351;
	bra.uni 	$L__BB6_232;
$L__BB6_231:
	mov.u64 	%rd1369, %rd1114;
	ld.param.s32 	%rd1370, [%rd1369+1248];
	div.u64 	%rd2523, %rd2521, %rd1370;
	mul.lo.s64 	%rd1371, %rd2523, %rd1370;
	sub.s64 	%rd2524, %rd2521, %rd1371;
$L__BB6_232:
	cvt.u32.u64 	%r53, %rd2524;
	mov.u64 	%rd1373, %rd1114;
	ld.param.s32 	%rd370, [%rd1373+1244];
	or.b64  	%rd1374, %rd2523, %rd370;
	and.b64  	%rd1375, %rd1374, -4294967296;
	setp.ne.s64 	%p68, %rd1375, 0;
	@%p68 bra 	$L__BB6_234;
	cvt.u32.u64 	%r352, %rd370;
	cvt.u32.u64 	%r353, %rd2523;
	div.u32 	%r354, %r353, %r352;
	mul.lo.s32 	%r355, %r354, %r352;
	sub.s32 	%r356, %r353, %r355;
	cvt.u64.u32 	%rd2525, %r354;
	cvt.u64.u32 	%rd2526, %r356;
	bra.uni 	$L__BB6_235;
$L__BB6_234:
	div.u64 	%rd2525, %rd2523, %rd370;
	mul.lo.s64 	%rd1376, %rd2525, %rd370;
	sub.s64 	%rd2526, %rd2523, %rd1376;
$L__BB6_235:
	cvt.u32.u64 	%r54, %rd2526;
	mov.u64 	%rd1377, %rd1114;
	ld.param.s32 	%rd1378, [%rd1377+1240];
	or.b64  	%rd1379, %rd2525, %rd1378;
	and.b64  	%rd1380, %rd1379, -4294967296;
	setp.ne.s64 	%p69, %rd1380, 0;
	@%p69 bra 	$L__BB6_237;
	mov.u64 	%rd1384, %rd1114;
	ld.param.u32 	%r357, [%rd1384+1240];
	cvt.u32.u64 	%r358, %rd2525;
	div.u32 	%r359, %r358, %r357;
	mul.lo.s32 	%r360, %r359, %r357;
	sub.s32 	%r361, %r358, %r360;
	cvt.u64.u32 	%rd2527, %r359;
	cvt.u64.u32 	%rd2528, %r361;
	bra.uni 	$L__BB6_238;
$L__BB6_237:
	mov.u64 	%rd1381, %rd1114;
	ld.param.s32 	%rd1382, [%rd1381+1240];
	div.u64 	%rd2527, %rd2525, %rd1382;
	mul.lo.s64 	%rd1383, %rd2527, %rd1382;
	sub.s64 	%rd2528, %rd2525, %rd1383;
$L__BB6_238:
	cvt.u32.u64 	%r55, %rd2528;
	mov.u64 	%rd1385, %rd1114;
	ld.param.s32 	%rd383, [%rd1385+1236];
	or.b64  	%rd1386, %rd2527, %rd383;
	and.b64  	%rd1387, %rd1386, -4294967296;
	setp.ne.s64 	%p70, %rd1387, 0;
	@%p70 bra 	$L__BB6_240;
	cvt.u32.u64 	%r362, %rd383;
	cvt.u32.u64 	%r363, %rd2527;
	div.u32 	%r364, %r363, %r362;
	mul.lo.s32 	%r365, %r364, %r362;
	sub.s32 	%r366, %r363, %r365;
	cvt.u64.u32 	%rd2529, %r364;
	cvt.u64.u32 	%rd2530, %r366;
	bra.uni 	$L__BB6_241;
$L__BB6_240:
	div.u64 	%rd2529, %rd2527, %rd383;
	mul.lo.s64 	%rd1388, %rd2529, %rd383;
	sub.s64 	%rd2530, %rd2527, %rd1388;
$L__BB6_241:
	cvt.u32.u64 	%r56, %rd2530;
	mov.u64 	%rd1389, %rd1114;
	ld.param.s32 	%rd1390, [%rd1389+1232];
	or.b64  	%rd1391, %rd2529, %rd1390;
	and.b64  	%rd1392, %rd1391, -4294967296;
	setp.ne.s64 	%p71, %rd1392, 0;
	@%p71 bra 	$L__BB6_243;
	mov.u64 	%rd1396, %rd1114;
	ld.param.u32 	%r367, [%rd1396+1232];
	cvt.u32.u64 	%r368, %rd2529;
	div.u32 	%r369, %r368, %r367;
	mul.lo.s32 	%r370, %r369, %r367;
	sub.s32 	%r371, %r368, %r370;
	cvt.u64.u32 	%rd2531, %r369;
	cvt.u64.u32 	%rd2532, %r371;
	bra.uni 	$L__BB6_244;
$L__BB6_243:
	mov.u64 	%rd1393, %rd1114;
	ld.param.s32 	%rd1394, [%rd1393+1232];
	div.u64 	%rd2531, %rd2529, %rd1394;
	mul.lo.s64 	%rd1395, %rd2531, %rd1394;
	sub.s64 	%rd2532, %rd2529, %rd1395;
$L__BB6_244:
	cvt.u32.u64 	%r57, %rd2532;
	mov.u64 	%rd1397, %rd1114;
	ld.param.s32 	%rd396, [%rd1397+1228];
	or.b64  	%rd1398, %rd2531, %rd396;
	and.b64  	%rd1399, %rd1398, -4294967296;
	setp.ne.s64 	%p72, %rd1399, 0;
	@%p72 bra 	$L__BB6_246;
	cvt.u32.u64 	%r372, %rd396;
	cvt.u32.u64 	%r373, %rd2531;
	div.u32 	%r374, %r373, %r372;
	mul.lo.s32 	%r375, %r374, %r372;
	sub.s32 	%r376, %r373, %r375;
	cvt.u64.u32 	%rd2533, %r374;
	cvt.u64.u32 	%rd2534, %r376;
	bra.uni 	$L__BB6_247;
$L__BB6_246:
	div.u64 	%rd2533, %rd2531, %rd396;
	mul.lo.s64 	%rd1400, %rd2533, %rd396;
	sub.s64 	%rd2534, %rd2531, %rd1400;
$L__BB6_247:
	cvt.u32.u64 	%r58, %rd2534;
	mov.u64 	%rd1401, %rd1114;
	ld.param.s32 	%rd1402, [%rd1401+1224];
	or.b64  	%rd1403, %rd2533, %rd1402;
	and.b64  	%rd1404, %rd1403, -4294967296;
	setp.ne.s64 	%p73, %rd1404, 0;
	@%p73 bra 	$L__BB6_249;
	mov.u64 	%rd1408, %rd1114;
	ld.param.u32 	%r377, [%rd1408+1224];
	cvt.u32.u64 	%r378, %rd2533;
	div.u32 	%r379, %r378, %r377;
	mul.lo.s32 	%r380, %r379, %r377;
	sub.s32 	%r381, %r378, %r380;
	cvt.u64.u32 	%rd2535, %r379;
	cvt.u64.u32 	%rd2536, %r381;
	bra.uni 	$L__BB6_250;
$L__BB6_249:
	mov.u64 	%rd1405, %rd1114;
	ld.param.s32 	%rd1406, [%rd1405+1224];
	div.u64 	%rd2535, %rd2533, %rd1406;
	mul.lo.s64 	%rd1407, %rd2535, %rd1406;
	sub.s64 	%rd2536, %rd2533, %rd1407;
$L__BB6_250:
	cvt.u32.u64 	%r59, %rd2536;
	mov.u64 	%rd1409, %rd1114;
	ld.param.s32 	%rd409, [%rd1409+1220];
	or.b64  	%rd1410, %rd2535, %rd409;
	and.b64  	%rd1411, %rd1410, -4294967296;
	setp.ne.s64 	%p74, %rd1411, 0;
	@%p74 bra 	$L__BB6_252;
	cvt.u32.u64 	%r382, %rd409;
	cvt.u32.u64 	%r383, %rd2535;
	div.u32 	%r384, %r383, %r382;
	mul.lo.s32 	%r385, %r384, %r382;
	sub.s32 	%r386, %r383, %r385;
	cvt.u64.u32 	%rd2537, %r384;
	cvt.u64.u32 	%rd2538, %r386;
	bra.uni 	$L__BB6_253;
$L__BB6_252:
	div.u64 	%rd2537, %rd2535, %rd409;
	mul.lo.s64 	%rd1412, %rd2537, %rd409;
	sub.s64 	%rd2538, %rd2535, %rd1412;
$L__BB6_253:
	cvt.u32.u64 	%r60, %rd2538;
	mov.u64 	%rd1413, %rd1114;
	ld.param.s32 	%rd1414, [%rd1413+1216];
	or.b64  	%rd1415, %rd2537, %rd1414;
	and.b64  	%rd1416, %rd1415, -4294967296;
	setp.ne.s64 	%p75, %rd1416, 0;
	@%p75 bra 	$L__BB6_255;
	mov.u64 	%rd1419, %rd1114;
	ld.param.u32 	%r387, [%rd1419+1216];
	cvt.u32.u64 	%r388, %rd2537;
	rem.u32 	%r389, %r388, %r387;
	cvt.u64.u32 	%rd2539, %r389;
	bra.uni 	$L__BB6_256;
$L__BB6_255:
	mov.u64 	%rd1417, %rd1114;
	ld.param.s32 	%rd1418, [%rd1417+1216];
	rem.u64 	%rd2539, %rd2537, %rd1418;
$L__BB6_256:
	cvt.u32.u64 	%r390, %rd2539;
	cvt.rn.f64.s32 	%fd956, %r390;
	mov.u64 	%rd1421, %rd1114;
	ld.param.f64 	%fd957, [%rd1421+8];
	fma.rn.f64 	%fd89, %fd38, %fd956, %fd957;
	cvt.rn.f64.s32 	%fd958, %r60;
	ld.param.f64 	%fd959, [%rd1421+48];
	ld.param.f64 	%fd960, [%rd1421+32];
	fma.rn.f64 	%fd90, %fd959, %fd958, %fd960;
	cvt.rn.f64.s32 	%fd961, %r59;
	ld.param.f64 	%fd962, [%rd1421+72];
	ld.param.f64 	%fd963, [%rd1421+56];
	fma.rn.f64 	%fd91, %fd962, %fd961, %fd963;
	cvt.rn.f64.s32 	%fd964, %r58;
	ld.param.f64 	%fd965, [%rd1421+96];
	ld.param.f64 	%fd966, [%rd1421+80];
	fma.rn.f64 	%fd92, %fd965, %fd964, %fd966;
	cvt.rn.f64.s32 	%fd967, %r57;
	ld.param.f64 	%fd968, [%rd1421+120];
	ld.param.f64 	%fd969, [%rd1421+104];
	fma.rn.f64 	%fd93, %fd968, %fd967, %fd969;
	cvt.rn.f64.s32 	%fd970, %r56;
	ld.param.f64 	%fd971, [%rd1421+144];
	ld.param.f64 	%fd972, [%rd1421+128];
	fma.rn.f64 	%fd94, %fd971, %fd970, %fd972;
	cvt.rn.f64.s32 	%fd973, %r55;
	ld.param.f64 	%fd974, [%rd1421+168];
	ld.param.f64 	%fd975, [%rd1421+152];
	fma.rn.f64 	%fd95, %fd974, %fd973, %fd975;
	cvt.rn.f64.s32 	%fd976, %r54;
	ld.param.f64 	%fd977, [%rd1421+192];
	ld.param.f64 	%fd978, [%rd1421+176];
	fma.rn.f64 	%fd96, %fd977, %fd976, %fd978;
	cvt.rn.f64.s32 	%fd979, %r53;
	fma.rn.f64 	%fd97, %fd36, %fd979, %fd37;
	cvt.rn.f64.s32 	%fd980, %r52;
	fma.rn.f64 	%fd98, %fd34, %fd980, %fd35;
	ld.param.f64 	%fd981, [%rd1421+248];
	fma.rn.f64 	%fd982, %fd981, %fd89, 0d0000000000000000;
	ld.param.f64 	%fd983, [%rd1421+256];
	fma.rn.f64 	%fd984, %fd983, %fd90, %fd982;
	ld.param.f64 	%fd985, [%rd1421+264];
	fma.rn.f64 	%fd986, %fd985, %fd91, %fd984;
	ld.param.f64 	%fd987, [%rd1421+272];
	fma.rn.f64 	%fd988, %fd987, %fd92, %fd986;
	ld.param.f64 	%fd989, [%rd1421+280];
	fma.rn.f64 	%fd990, %fd989, %fd93, %fd988;
	ld.param.f64 	%fd991, [%rd1421+288];
	fma.rn.f64 	%fd992, %fd991, %fd94, %fd990;
	ld.param.f64 	%fd993, [%rd1421+296];
	fma.rn.f64 	%fd994, %fd993, %fd95, %fd992;
	ld.param.f64 	%fd995, [%rd1421+304];
	fma.rn.f64 	%fd996, %fd995, %fd96, %fd994;
	ld.param.f64 	%fd997, [%rd1421+312];
	fma.rn.f64 	%fd998, %fd997, %fd97, %fd996;
	ld.param.f64 	%fd999, [%rd1421+320];
	fma.rn.f64 	%fd1000, %fd999, %fd98, %fd998;
	ld.param.f64 	%fd1001, [%rd1421+328];
	sub.f64 	%fd1002, %fd1000, %fd1001;
	abs.f64 	%fd1003, %fd1002;
	mul.f64 	%fd1004, %fd1, %fd32;
	setp.gt.f64 	%p76, %fd1003, %fd1004;
	@%p76 bra 	$L__BB6_267;
	mov.u64 	%rd1423, %rd1114;
	ld.param.f64 	%fd1005, [%rd1423+344];
	fma.rn.f64 	%fd1006, %fd1005, %fd89, 0d0000000000000000;
	ld.param.f64 	%fd1007, [%rd1423+352];
	fma.rn.f64 	%fd1008, %fd1007, %fd90, %fd1006;
	ld.param.f64 	%fd1009, [%rd1423+360];
	fma.rn.f64 	%fd1010, %fd1009, %fd91, %fd1008;
	ld.param.f64 	%fd1011, [%rd1423+368];
	fma.rn.f64 	%fd1012, %fd1011, %fd92, %fd1010;
	ld.param.f64 	%fd1013, [%rd1423+376];
	fma.rn.f64 	%fd1014, %fd1013, %fd93, %fd1012;
	ld.param.f64 	%fd1015, [%rd1423+384];
	fma.rn.f64 	%fd1016, %fd1015, %fd94, %fd1014;
	ld.param.f64 	%fd1017, [%rd1423+392];
	fma.rn.f64 	%fd1018, %fd1017, %fd95, %fd1016;
	ld.param.f64 	%fd1019, [%rd1423+400];
	fma.rn.f64 	%fd1020, %fd1019, %fd96, %fd1018;
	ld.param.f64 	%fd1021, [%rd1423+408];
	fma.rn.f64 	%fd1022, %fd1021, %fd97, %fd1020;
	ld.param.f64 	%fd1023, [%rd1423+416];
	fma.rn.f64 	%fd1024, %fd1023, %fd98, %fd1022;
	ld.param.f64 	%fd1025, [%rd1423+424];
	sub.f64 	%fd1026, %fd1024, %fd1025;
	abs.f64 	%fd1027, %fd1026;
	mul.f64 	%fd1028, %fd1, %fd31;
	setp.gt.f64 	%p77, %fd1027, %fd1028;
	@%p77 bra 	$L__BB6_267;
	mov.u64 	%rd1425, %rd1114;
	ld.param.f64 	%fd1029, [%rd1425+440];
	fma.rn.f64 	%fd1030, %fd1029, %fd89, 0d0000000000000000;
	ld.param.f64 	%fd1031, [%rd1425+448];
	fma.rn.f64 	%fd1032, %fd1031, %fd90, %fd1030;
	ld.param.f64 	%fd1033, [%rd1425+456];
	fma.rn.f64 	%fd1034, %fd1033, %fd91, %fd1032;
	fma.rn.f64 	%fd1035, %fd30, %fd92, %fd1034;
	fma.rn.f64 	%fd1036, %fd29, %fd93, %fd1035;
	fma.rn.f64 	%fd1037, %fd28, %fd94, %fd1036;
	fma.rn.f64 	%fd1038, %fd27, %fd95, %fd1037;
	fma.rn.f64 	%fd1039, %fd26, %fd96, %fd1038;
	fma.rn.f64 	%fd1040, %fd25, %fd97, %fd1039;
	fma.rn.f64 	%fd1041, %fd24, %fd98, %fd1040;
	ld.param.f64 	%fd1042, [%rd1425+520];
	sub.f64 	%fd1043, %fd1041, %fd1042;
	abs.f64 	%fd1044, %fd1043;
	mul.f64 	%fd1045, %fd1, %fd23;
	setp.gt.f64 	%p78, %fd1044, %fd1045;
	@%p78 bra 	$L__BB6_267;
	fma.rn.f64 	%fd1046, %fd22, %fd89, 0d0000000000000000;
	mov.u64 	%rd1427, %rd1114;
	ld.param.f64 	%fd1047, [%rd1427+544];
	fma.rn.f64 	%fd1048, %fd1047, %fd90, %fd1046;
	ld.param.f64 	%fd1049, [%rd1427+552];
	fma.rn.f64 	%fd1050, %fd1049, %fd91, %fd1048;
	ld.param.f64 	%fd1051, [%rd1427+560];
	fma.rn.f64 	%fd1052, %fd1051, %fd92, %fd1050;
	ld.param.f64 	%fd1053, [%rd1427+568];
	fma.rn.f64 	%fd1054, %fd1053, %fd93, %fd1052;
	ld.param.f64 	%fd1055, [%rd1427+576];
	fma.rn.f64 	%fd1056, %fd1055, %fd94, %fd1054;
	ld.param.f64 	%fd1057, [%rd1427+584];
	fma.rn.f64 	%fd1058, %fd1057, %fd95, %fd1056;
	ld.param.f64 	%fd1059, [%rd1427+592];
	fma.rn.f64 	%fd1060, %fd1059, %fd96, %fd1058;
	ld.param.f64 	%fd1061, [%rd1427+600];
	fma.rn.f64 	%fd1062, %fd1061, %fd97, %fd1060;
	ld.param.f64 	%fd1063, [%rd1427+608];
	fma.rn.f64 	%fd1064, %fd1063, %fd98, %fd1062;
	ld.param.f64 	%fd1065, [%rd1427+616];
	sub.f64 	%fd1066, %fd1064, %fd1065;
	abs.f64 	%fd1067, %fd1066;
	mul.f64 	%fd1068, %fd1, %fd21;
	setp.gt.f64 	%p79, %fd1067, %fd1068;
	@%p79 bra 	$L__BB6_267;
	mov.u64 	%rd1429, %rd1114;
	ld.param.f64 	%fd1069, [%rd1429+632];
	fma.rn.f64 	%fd1070, %fd1069, %fd89, 0d0000000000000000;
	ld.param.f64 	%fd1071, [%rd1429+640];
	fma.rn.f64 	%fd1072, %fd1071, %fd90, %fd1070;
	ld.param.f64 	%fd1073, [%rd1429+648];
	fma.rn.f64 	%fd1074, %fd1073, %fd91, %fd1072;
	ld.param.f64 	%fd1075, [%rd1429+656];
	fma.rn.f64 	%fd1076, %fd1075, %fd92, %fd1074;
	ld.param.f64 	%fd1077, [%rd1429+664];
	fma.rn.f64 	%fd1078, %fd1077, %fd93, %fd1076;
	ld.param.f64 	%fd1079, [%rd1429+672];
	fma.rn.f64 	%fd1080, %fd1079, %fd94, %fd1078;
	ld.param.f64 	%fd1081, [%rd1429+680];
	fma.rn.f64 	%fd1082, %fd1081, %fd95, %fd1080;
	ld.param.f64 	%fd1083, [%rd1429+688];
	fma.rn.f64 	%fd1084, %fd1083, %fd96, %fd1082;
	ld.param.f64 	%fd1085, [%rd1429+696];
	fma.rn.f64 	%fd1086, %fd1085, %fd97, %fd1084;
	ld.param.f64 	%fd1087, [%rd1429+704];
	fma.rn.f64 	%fd1088, %fd1087, %fd98, %fd1086;
	ld.param.f64 	%fd1089, [%rd1429+712];
	sub.f64 	%fd1090, %fd1088, %fd1089;
	abs.f64 	%fd1091, %fd1090;
	mul.f64 	%fd1092, %fd1, %fd20;
	setp.gt.f64 	%p80, %fd1091, %fd1092;
	@%p80 bra 	$L__BB6_267;
	mov.u64 	%rd1431, %rd1114;
	ld.param.f64 	%fd1093, [%rd1431+728];
	fma.rn.f64 	%fd1094, %fd1093, %fd89, 0d0000000000000000;
	ld.param.f64 	%fd1095, [%rd1431+736];
	fma.rn.f64 	%fd1096, %fd1095, %fd90, %fd1094;
	ld.param.f64 	%fd1097, [%rd1431+744];
	fma.rn.f64 	%fd1098, %fd1097, %fd91, %fd1096;
	ld.param.f64 	%fd1099, [%rd1431+752];
	fma.rn.f64 	%fd1100, %fd1099, %fd92, %fd1098;
	ld.param.f64 	%fd1101, [%rd1431+760];
	fma.rn.f64 	%fd1102, %fd1101, %fd93, %fd1100;
	ld.param.f64 	%fd1103, [%rd1431+768];
	fma.rn.f64 	%fd1104, %fd1103, %fd94, %fd1102;
	ld.param.f64 	%fd1105, [%rd1431+776];
	fma.rn.f64 	%fd1106, %fd1105, %fd95, %fd1104;
	ld.param.f64 	%fd1107, [%rd1431+784];
	fma.rn.f64 	%fd1108, %fd1107, %fd96, %fd1106;
	ld.param.f64 	%fd1109, [%rd1431+792];
	fma.rn.f64 	%fd1110, %fd1109, %fd97, %fd1108;
	ld.param.f64 	%fd1111, [%rd1431+800];
	fma.rn.f64 	%fd1112, %fd1111, %fd98, %fd1110;
	ld.param.f64 	%fd1113, [%rd1431+808];
	sub.f64 	%fd1114, %fd1112, %fd1113;
	abs.f64 	%fd1115, %fd1114;
	mul.f64 	%fd1116, %fd1, %fd19;
	setp.gt.f64 	%p81, %fd1115, %fd1116;
	@%p81 bra 	$L__BB6_267;
	mov.u64 	%rd1433, %rd1114;
	ld.param.f64 	%fd1117, [%rd1433+824];
	fma.rn.f64 	%fd1118, %fd1117, %fd89, 0d0000000000000000;
	ld.param.f64 	%fd1119, [%rd1433+832];
	fma.rn.f64 	%fd1120, %fd1119, %fd90, %fd1118;
	ld.param.f64 	%fd1121, [%rd1433+840];
	fma.rn.f64 	%fd1122, %fd1121, %fd91, %fd1120;
	ld.param.f64 	%fd1123, [%rd1433+848];
	fma.rn.f64 	%fd1124, %fd1123, %fd92, %fd1122;
	ld.param.f64 	%fd1125, [%rd1433+856];
	fma.rn.f64 	%fd1126, %fd1125, %fd93, %fd1124;
	ld.param.f64 	%fd1127, [%rd1433+864];
	fma.rn.f64 	%fd1128, %fd1127, %fd94, %fd1126;
	ld.param.f64 	%fd1129, [%rd1433+872];
	fma.rn.f64 	%fd1130, %fd1129, %fd95, %fd1128;
	fma.rn.f64 	%fd1131, %fd18, %fd96, %fd1130;
	ld.param.f64 	%fd1132, [%rd1433+888];
	fma.rn.f64 	%fd1133, %fd1132, %fd97, %fd1131;
	ld.param.f64 	%fd1134, [%rd1433+896];
	fma.rn.f64 	%fd1135, %fd1134, %fd98, %fd1133;
	ld.param.f64 	%fd1136, [%rd1433+904];
	sub.f64 	%fd1137, %fd1135, %fd1136;
	abs.f64 	%fd1138, %fd1137;
	mul.f64 	%fd1139, %fd1, %fd17;
	setp.gt.f64 	%p82, %fd1138, %fd1139;
	@%p82 bra 	$L__BB6_267;
	mov.u64 	%rd1435, %rd1114;
	ld.param.f64 	%fd1140, [%rd1435+920];
	fma.rn.f64 	%fd1141, %fd1140, %fd89, 0d0000000000000000;
	ld.param.f64 	%fd1142, [%rd1435+928];
	fma.rn.f64 	%fd1143, %fd1142, %fd90, %fd1141;
	ld.param.f64 	%fd1144, [%rd1435+936];
	fma.rn.f64 	%fd1145, %fd1144, %fd91, %fd1143;
	ld.param.f64 	%fd1146, [%rd1435+944];
	fma.rn.f64 	%fd1147, %fd1146, %fd92, %fd1145;
	ld.param.f64 	%fd1148, [%rd1435+952];
	fma.rn.f64 	%fd1149, %fd1148, %fd93, %fd1147;
	ld.param.f64 	%fd1150, [%rd1435+960];
	fma.rn.f64 	%fd1151, %fd1150, %fd94, %fd1149;
	ld.param.f64 	%fd1152, [%rd1435+968];
	fma.rn.f64 	%fd1153, %fd1152, %fd95, %fd1151;
	ld.param.f64 	%fd1154, [%rd1435+976];
	fma.rn.f64 	%fd1155, %fd1154, %fd96, %fd1153;
	fma.rn.f64 	%fd1156, %fd16, %fd97, %fd1155;
	fma.rn.f64 	%fd1157, %fd15, %fd98, %fd1156;
	sub.f64 	%fd1158, %fd1157, %fd14;
	abs.f64 	%fd1159, %fd1158;
	mul.f64 	%fd1160, %fd1, %fd13;
	setp.gt.f64 	%p83, %fd1159, %fd1160;
	@%p83 bra 	$L__BB6_267;
	fma.rn.f64 	%fd1161, %fd12, %fd89, 0d0000000000000000;
	fma.rn.f64 	%fd1162, %fd11, %fd90, %fd1161;
	fma.rn.f64 	%fd1163, %fd10, %fd91, %fd1162;
	fma.rn.f64 	%fd1164, %fd9, %fd92, %fd1163;
	mov.u64 	%rd1437, %rd1114;
	ld.param.f64 	%fd1165, [%rd1437+1048];
	fma.rn.f64 	%fd1166, %fd1165, %fd93, %fd1164;
	ld.param.f64 	%fd1167, [%rd1437+1056];
	fma.rn.f64 	%fd1168, %fd1167, %fd94, %fd1166;
	fma.rn.f64 	%fd1169, %fd8, %fd95, %fd1168;
	fma.rn.f64 	%fd1170, %fd7, %fd96, %fd1169;
	fma.rn.f64 	%fd1171, %fd6, %fd97, %fd1170;
	ld.param.f64 	%fd1172, [%rd1437+1088];
	fma.rn.f64 	%fd1173, %fd1172, %fd98, %fd1171;
	ld.param.f64 	%fd1174, [%rd1437+1096];
	sub.f64 	%fd1175, %fd1173, %fd1174;
	abs.f64 	%fd1176, %fd1175;
	mul.f64 	%fd1177, %fd1, %fd5;
	setp.gt.f64 	%p84, %fd1176, %fd1177;
	@%p84 bra 	$L__BB6_267;
	fma.rn.f64 	%fd1178, %fd4, %fd89, 0d0000000000000000;
	mov.u64 	%rd1439, %rd1114;
	ld.param.f64 	%fd1179, [%rd1439+1120];
	fma.rn.f64 	%fd1180, %fd1179, %fd90, %fd1178;
	ld.param.f64 	%fd1181, [%rd1439+1128];
	fma.rn.f64 	%fd1182, %fd1181, %fd91, %fd1180;
	ld.param.f64 	%fd1183, [%rd1439+1136];
	fma.rn.f64 	%fd1184, %fd1183, %fd92, %fd1182;
	ld.param.f64 	%fd1185, [%rd1439+1144];
	fma.rn.f64 	%fd1186, %fd1185, %fd93, %fd1184;
	ld.param.f64 	%fd1187, [%rd1439+1152];
	fma.rn.f64 	%fd1188, %fd1187, %fd94, %fd1186;
	ld.param.f64 	%fd1189, [%rd1439+1160];
	fma.rn.f64 	%fd1190, %fd1189, %fd95, %fd1188;
	ld.param.f64 	%fd1191, [%rd1439+1168];
	fma.rn.f64 	%fd1192, %fd1191, %fd96, %fd1190;
	ld.param.f64 	%fd1193, [%rd1439+1176];
	fma.rn.f64 	%fd1194, %fd1193, %fd97, %fd1192;
	ld.param.f64 	%fd1195, [%rd1439+1184];
	fma.rn.f64 	%fd1196, %fd1195, %fd98, %fd1194;
	ld.param.f64 	%fd1197, [%rd1439+1192];
	sub.f64 	%fd1198, %fd1196, %fd1197;
	abs.f64 	%fd1199, %fd1198;
	mul.f64 	%fd1200, %fd1, %fd2;
	setp.gt.f64 	%p85, %fd1199, %fd1200;
	@%p85 bra 	$L__BB6_267;
	mov.b64 	%rd2540, 1;
$L__BB6_267:
	mov.u64 	%rd1442, %rd1114;
	ld.param.u64 	%rd1443, [%rd1442];
	mov.u32 	%r391, %ctaid.x;
	mul.lo.s32 	%r392, %r391, 3584;
	cvt.u64.u32 	%rd1444, %r392;
	add.s64 	%rd1445, %rd1443, %rd1444;
	mov.u32 	%r393, %tid.x;
	cvt.u64.u32 	%rd1446, %r393;
	add.s64 	%rd1447, %rd1445, %rd1446;
	add.s64 	%rd420, %rd1447, 2048;
	ld.param.u64 	%rd1448, [%rd1442+1256];
	setp.ge.u64 	%p86, %rd420, %rd1448;
	mov.b64 	%rd2560, 0;
	@%p86 bra 	$L__BB6_309;
	mov.u64 	%rd1449, %rd1114;
	ld.param.s32 	%rd421, [%rd1449+1252];
	or.b64  	%rd1450, %rd420, %rd421;
	and.b64  	%rd1451, %rd1450, -4294967296;
	setp.ne.s64 	%p87, %rd1451, 0;
	@%p87 bra 	$L__BB6_270;
	cvt.u32.u64 	%r394, %rd421;
	cvt.u32.u64 	%r395, %rd420;
	div.u32 	%r396, %r395, %r394;
	mul.lo.s32 	%r397, %r396, %r394;
	sub.s32 	%r398, %r395, %r397;
	cvt.u64.u32 	%rd2541, %r396;
	cvt.u64.u32 	%rd2542, %r398;
	bra.uni 	$L__BB6_271;
$L__BB6_270:
	div.u64 	%rd2541, %rd420, %rd421;
	mul.lo.s64 	%rd1452, %rd2541, %rd421;
	sub.s64 	%rd2542, %rd420, %rd1452;
$L__BB6_271:
	mov.u64 	%rd1453, %rd1114;
	ld.param.s32 	%rd428, [%rd1453+1248];
	cvt.u32.u64 	%r61, %rd2542;
	or.b64  	%rd1454, %rd2541, %rd428;
	and.b64  	%rd1455, %rd1454, -4294967296;
	setp.ne.s64 	%p88, %rd1455, 0;
	@%p88 bra 	$L__BB6_273;
	cvt.u32.u64 	%r399, %rd428;
	cvt.u32.u64 	%r400, %rd2541;
	div.u32 	%r401, %r400, %r399;
	mul.lo.s32 	%r402, %r401, %r399;
	sub.s32 	%r403, %r400, %r402;
	cvt.u64.u32 	%rd2543, %r401;
	cvt.u64.u32 	%rd2544, %r403;
	bra.uni 	$L__BB6_274;
$L__BB6_273:
	div.u64 	%rd2543, %rd2541, %rd428;
	mul.lo.s64 	%rd1456, %rd2543, %rd428;
	sub.s64 	%rd2544, %rd2541, %rd1456;
$L__BB6_274:
	cvt.u32.u64 	%r62, %rd2544;
	mov.u64 	%rd1457, %rd1114;
	ld.param.s32 	%rd435, [%rd1457+1244];
	or.b64  	%rd1458, %rd2543, %rd435;
	and.b64  	%rd1459, %rd1458, -4294967296;
	setp.ne.s64 	%p89, %rd1459, 0;
	@%p89 bra 	$L__BB6_276;
	cvt.u32.u64 	%r404, %rd435;
	cvt.u32.u64 	%r405, %rd2543;
	div.u32 	%r406, %r405, %r404;
	mul.lo.s32 	%r407, %r406, %r404;
	sub.s32 	%r408, %r405, %r407;
	cvt.u64.u32 	%rd2545, %r406;
	cvt.u64.u32 	%rd2546, %r408;
	bra.uni 	$L__BB6_277;
$L__BB6_276:
	div.u64 	%rd2545, %rd2543, %rd435;
	mul.lo.s64 	%rd1460, %rd2545, %rd435;
	sub.s64 	%rd2546, %rd2543, %rd1460;
$L__BB6_277:
	mov.u64 	%rd1461, %rd1114;
	ld.param.s32 	%rd442, [%rd1461+1240];
	cvt.u32.u64 	%r63, %rd2546;
	or.b64  	%rd1462, %rd2545, %rd442;
	and.b64  	%rd1463, %rd1462, -4294967296;
	setp.ne.s64 	%p90, %rd1463, 0;
	@%p90 bra 	$L__BB6_279;
	cvt.u32.u64 	%r409, %rd442;
	cvt.u32.u64 	%r410, %rd2545;
	div.u32 	%r411, %r410, %r409;
	mul.lo.s32 	%r412, %r411, %r409;
	sub.s32 	%r413, %r410, %r412;
	cvt.u64.u32 	%rd2547, %r411;
	cvt.u64.u32 	%rd2548, %r413;
	bra.uni 	$L__BB6_280;
$L__BB6_279:
	div.u64 	%rd2547, %rd2545, %rd442;
	mul.lo.s64 	%rd1464, %rd2547, %rd442;
	sub.s64 	%rd2548, %rd2545, %rd1464;
$L__BB6_280:
	cvt.u32.u64 	%r64, %rd2548;
	mov.u64 	%rd1465, %rd1114;
	ld.param.s32 	%rd449, [%rd1465+1236];
	or.b64  	%rd1466, %rd2547, %rd449;
	and.b64  	%rd1467, %rd1466, -4294967296;
	setp.ne.s64 	%p91, %rd1467, 0;
	@%p91 bra 	$L__BB6_282;
	cvt.u32.u64 	%r414, %rd449;
	cvt.u32.u64 	%r415, %rd2547;
	div.u32 	%r416, %r415, %r414;
	mul.lo.s32 	%r417, %r416, %r414;
	sub.s32 	%r418, %r415, %r417;
	cvt.u64.u32 	%rd2549, %r416;
	cvt.u64.u32 	%rd2550, %r418;
	bra.uni 	$L__BB6_283;
$L__BB6_282:
	div.u64 	%rd2549, %rd2547, %rd449;
	mul.lo.s64 	%rd1468, %rd2549, %rd449;
	sub.s64 	%rd2550, %rd2547, %rd1468;
$L__BB6_283:
	mov.u64 	%rd1469, %rd1114;
	ld.param.s32 	%rd456, [%rd1469+1232];
	cvt.u32.u64 	%r65, %rd2550;
	or.b64  	%rd1470, %rd2549, %rd456;
	and.b64  	%rd1471, %rd1470, -4294967296;
	setp.ne.s64 	%p92, %rd1471, 0;
	@%p92 bra 	$L__BB6_285;
	cvt.u32.u64 	%r419, %rd456;
	cvt.u32.u64 	%r420, %rd2549;
	div.u32 	%r421, %r420, %r419;
	mul.lo.s32 	%r422, %r421, %r419;
	sub.s32 	%r423, %r420, %r422;
	cvt.u64.u32 	%rd2551, %r421;
	cvt.u64.u32 	%rd2552, %r423;
	bra.uni 	$L__BB6_286;
$L__BB6_285:
	div.u64 	%rd2551, %rd2549, %rd456;
	mul.lo.s64 	%rd1472, %rd2551, %rd456;
	sub.s64 	%rd2552, %rd2549, %rd1472;
$L__BB6_286:
	cvt.u32.u64 	%r66, %rd2552;
	mov.u64 	%rd1473, %rd1114;
	ld.param.s32 	%rd463, [%rd1473+1228];
	or.b64  	%rd1474, %rd2551, %rd463;
	and.b64  	%rd1475, %rd1474, -4294967296;
	setp.ne.s64 	%p93, %rd1475, 0;
	@%p93 bra 	$L__BB6_288;
	cvt.u32.u64 	%r424, %rd463;
	cvt.u32.u64 	%r425, %rd2551;
	div.u32 	%r426, %r425, %r424;
	mul.lo.s32 	%r427, %r426, %r424;
	sub.s32 	%r428, %r425, %r427;
	cvt.u64.u32 	%rd2553, %r426;
	cvt.u64.u32 	%rd2554, %r428;
	bra.uni 	$L__BB6_289;
$L__BB6_288:
	div.u64 	%rd2553, %rd2551, %rd463;
	mul.lo.s64 	%rd1476, %rd2553, %rd463;
	sub.s64 	%rd2554, %rd2551, %rd1476;
$L__BB6_289:
	mov.u64 	%rd1477, %rd1114;
	ld.param.s32 	%rd470, [%rd1477+1224];
	cvt.u32.u64 	%r67, %rd2554;
	or.b64  	%rd1478, %rd2553, %rd470;
	and.b64  	%rd1479, %rd1478, -4294967296;
	setp.ne.s64 	%p94, %rd1479, 0;
	@%p94 bra 	$L__BB6_291;
	cvt.u32.u64 	%r429, %rd470;
	cvt.u32.u64 	%r430, %rd2553;
	div.u32 	%r431, %r430, %r429;
	mul.lo.s32 	%r432, %r431, %r429;
	sub.s32 	%r433, %r430, %r432;
	cvt.u64.u32 	%rd2555, %r431;
	cvt.u64.u32 	%rd2556, %r433;
	bra.uni 	$L__BB6_292;
$L__BB6_291:
	div.u64 	%rd2555, %rd2553, %rd470;
	mul.lo.s64 	%rd1480, %rd2555, %rd470;
	sub.s64 	%rd2556, %rd2553, %rd1480;
$L__BB6_292:
	cvt.u32.u64 	%r68, %rd2556;
	mov.u64 	%rd1481, %rd1114;
	ld.param.s32 	%rd477, [%rd1481+1220];
	or.b64  	%rd1482, %rd2555, %rd477;
	and.b64  	%rd1483, %rd1482, -4294967296;
	setp.ne.s64 	%p95, %rd1483, 0;
	@%p95 bra 	$L__BB6_294;
	cvt.u32.u64 	%r434, %rd477;
	cvt.u32.u64 	%r435, %rd2555;
	div.u32 	%r436, %r435, %r434;
	mul.lo.s32 	%r437, %r436, %r434;
	sub.s32 	%r438, %r435, %r437;
	cvt.u64.u32 	%rd2557, %r436;
	cvt.u64.u32 	%rd2558, %r438;
	bra.uni 	$L__BB6_295;
$L__BB6_294:
	div.u64 	%rd2557, %rd2555, %rd477;
	mul.lo.s64 	%rd1484, %rd2557, %rd477;
	sub.s64 	%rd2558, %rd2555, %rd1484;
$L__BB6_295:
	mov.u64 	%rd1485, %rd1114;
	ld.param.s32 	%rd484, [%rd1485+1216];
	cvt.u32.u64 	%r69, %rd2558;
	or.b64  	%rd1486, %rd2557, %rd484;
	and.b64  	%rd1487, %rd1486, -4294967296;
	setp.ne.s64 	%p96, %rd1487, 0;
	@%p96 bra 	$L__BB6_297;
	cvt.u32.u64 	%r439, %rd484;
	cvt.u32.u64 	%r440, %rd2557;
	rem.u32 	%r441, %r440, %r439;
	cvt.u64.u32 	%rd2559, %r441;
	bra.uni 	$L__BB6_298;
$L__BB6_297:
	rem.u64 	%rd2559, %rd2557, %rd484;
$L__BB6_298:
	cvt.u32.u64 	%r442, %rd2559;
	cvt.rn.f64.s32 	%fd1201, %r442;
	mov.u64 	%rd1489, %rd1114;
	ld.param.f64 	%fd1202, [%rd1489+8];
	fma.rn.f64 	%fd99, %fd38, %fd1201, %fd1202;
	cvt.rn.f64.s32 	%fd1203, %r69;
	ld.param.f64 	%fd1204, [%rd1489+48];
	ld.param.f64 	%fd1205, [%rd1489+32];
	fma.rn.f64 	%fd100, %fd1204, %fd1203, %fd1205;
	cvt.rn.f64.s32 	%fd1206, %r68;
	ld.param.f64 	%fd1207, [%rd1489+72];
	ld.param.f64 	%fd1208, [%rd1489+56];
	fma.rn.f64 	%fd101, %fd1207, %fd1206, %fd1208;
	cvt.rn.f64.s32 	%fd1209, %r67;
	ld.param.f64 	%fd1210, [%rd1489+96];
	ld.param.f64 	%fd1211, [%rd1489+80];
	fma.rn.f64 	%fd102, %fd1210, %fd1209, %fd1211;
	cvt.rn.f64.s32 	%fd1212, %r66;
	ld.param.f64 	%fd1213, [%rd1489+120];
	ld.param.f64 	%fd1214, [%rd1489+104];
	fma.rn.f64 	%fd103, %fd1213, %fd1212, %fd1214;
	cvt.rn.f64.s32 	%fd1215, %r65;
	ld.param.f64 	%fd1216, [%rd1489+144];
	ld.param.f64 	%fd1217, [%rd1489+128];
	fma.rn.f64 	%fd104, %fd1216, %fd1215, %fd1217;
	cvt.rn.f64.s32 	%fd1218, %r64;
	ld.param.f64 	%fd1219, [%rd1489+168];
	ld.param.f64 	%fd1220, [%rd1489+152];
	fma.rn.f64 	%fd105, %fd1219, %fd1218, %fd1220;
	cvt.rn.f64.s32 	%fd1221, %r63;
	ld.param.f64 	%fd1222, [%rd1489+192];
	ld.param.f64 	%fd1223, [%rd1489+176];
	fma.rn.f64 	%fd106, %fd1222, %fd1221, %fd1223;
	cvt.rn.f64.s32 	%fd1224, %r62;
	fma.rn.f64 	%fd107, %fd36, %fd1224, %fd37;
	cvt.rn.f64.s32 	%fd1225, %r61;
	fma.rn.f64 	%fd108, %fd34, %fd1225, %fd35;
	ld.param.f64 	%fd1226, [%rd1489+248];
	fma.rn.f64 	%fd1227, %fd1226, %fd99, 0d0000000000000000;
	ld.param.f64 	%fd1228, [%rd1489+256];
	fma.rn.f64 	%fd1229, %fd1228, %fd100, %fd1227;
	ld.param.f64 	%fd1230, [%rd1489+264];
	fma.rn.f64 	%fd1231, %fd1230, %fd101, %fd1229;
	ld.param.f64 	%fd1232, [%rd1489+272];
	fma.rn.f64 	%fd1233, %fd1232, %fd102, %fd1231;
	ld.param.f64 	%fd1234, [%rd1489+280];
	fma.rn.f64 	%fd1235, %fd1234, %fd103, %fd1233;
	ld.param.f64 	%fd1236, [%rd1489+288];
	fma.rn.f64 	%fd1237, %fd1236, %fd104, %fd1235;
	ld.param.f64 	%fd1238, [%rd1489+296];
	fma.rn.f64 	%fd1239, %fd1238, %fd105, %fd1237;
	ld.param.f64 	%fd1240, [%rd1489+304];
	fma.rn.f64 	%fd1241, %fd1240, %fd106, %fd1239;
	ld.param.f64 	%fd1242, [%rd1489+312];
	fma.rn.f64 	%fd1243, %fd1242, %fd107, %fd1241;
	ld.param.f64 	%fd1244, [%rd1489+320];
	fma.rn.f64 	%fd1245, %fd1244, %fd108, %fd1243;
	ld.param.f64 	%fd1246, [%rd1489+328];
	sub.f64 	%fd1247, %fd1245, %fd1246;
	abs.f64 	%fd1248, %fd1247;
	mul.f64 	%fd1249, %fd1, %fd32;
	setp.gt.f64 	%p97, %fd1248, %fd1249;
	@%p97 bra 	$L__BB6_309;
	mov.u64 	%rd1491, %rd1114;
	ld.param.f64 	%fd1250, [%rd1491+344];
	fma.rn.f64 	%fd1251, %fd1250, %fd99, 0d0000000000000000;
	ld.param.f64 	%fd1252, [%rd1491+352];
	fma.rn.f64 	%fd1253, %fd1252, %fd100, %fd1251;
	ld.param.f64 	%fd1254, [%rd1491+360];
	fma.rn.f64 	%fd1255, %fd1254, %fd101, %fd1253;
	ld.param.f64 	%fd1256, [%rd1491+368];
	fma.rn.f64 	%fd1257, %fd1256, %fd102, %fd1255;
	ld.param.f64 	%fd1258, [%rd1491+376];
	fma.rn.f64 	%fd1259, %fd1258, %fd103, %fd1257;
	ld.param.f64 	%fd1260, [%rd1491+384];
	fma.rn.f64 	%fd1261, %fd1260, %fd104, %fd1259;
	ld.param.f64 	%fd1262, [%rd1491+392];
	fma.rn.f64 	%fd1263, %fd1262, %fd105, %fd1261;
	ld.param.f64 	%fd1264, [%rd1491+400];
	fma.rn.f64 	%fd1265, %fd1264, %fd106, %fd1263;
	ld.param.f64 	%fd1266, [%rd1491+408];
	fma.rn.f64 	%fd1267, %fd1266, %fd107, %fd1265;
	ld.param.f64 	%fd1268, [%rd1491+416];
	fma.rn.f64 	%fd1269, %fd1268, %fd108, %fd1267;
	ld.param.f64 	%fd1270, [%rd1491+424];
	sub.f64 	%fd1271, %fd1269, %fd1270;
	abs.f64 	%fd1272, %fd1271;
	mul.f64 	%fd1273, %fd1, %fd31;
	setp.gt.f64 	%p98, %fd1272, %fd1273;
	@%p98 bra 	$L__BB6_309;
	mov.u64 	%rd1493, %rd1114;
	ld.param.f64 	%fd1274, [%rd1493+440];
	fma.rn.f64 	%fd1275, %fd1274, %fd99, 0d0000000000000000;
	ld.param.f64 	%fd1276, [%rd1493+448];
	fma.rn.f64 	%fd1277, %fd1276, %fd100, %fd1275;
	ld.param.f64 	%fd1278, [%rd1493+456];
	fma.rn.f64 	%fd1279, %fd1278, %fd101, %fd1277;
	fma.rn.f64 	%fd1280, %fd30, %fd102, %fd1279;
	fma.rn.f64 	%fd1281, %fd29, %fd103, %fd1280;
	fma.rn.f64 	%fd1282, %fd28, %fd104, %fd1281;
	fma.rn.f64 	%fd1283, %fd27, %fd105, %fd1282;
	fma.rn.f64 	%fd1284, %fd26, %fd106, %fd1283;
	fma.rn.f64 	%fd1285, %fd25, %fd107, %fd1284;
	fma.rn.f64 	%fd1286, %fd24, %fd108, %fd1285;
	ld.param.f64 	%fd1287, [%rd1493+520];
	sub.f64 	%fd1288, %fd1286, %fd1287;
	abs.f64 	%fd1289, %fd1288;
	mul.f64 	%fd1290, %fd1, %fd23;
	setp.gt.f64 	%p99, %fd1289, %fd1290;
	@%p99 bra 	$L__BB6_309;
	fma.rn.f64 	%fd1291, %fd22, %fd99, 0d0000000000000000;
	mov.u64 	%rd1495, %rd1114;
	ld.param.f64 	%fd1292, [%rd1495+544];
	fma.rn.f64 	%fd1293, %fd1292, %fd100, %fd1291;
	ld.param.f64 	%fd1294, [%rd1495+552];
	fma.rn.f64 	%fd1295, %fd1294, %fd101, %fd1293;
	ld.param.f64 	%fd1296, [%rd1495+560];
	fma.rn.f64 	%fd1297, %fd1296, %fd102, %fd1295;
	ld.param.f64 	%fd1298, [%rd1495+568];
	fma.rn.f64 	%fd1299, %fd1298, %fd103, %fd1297;
	ld.param.f64 	%fd1300, [%rd1495+576];
	fma.rn.f64 	%fd1301, %fd1300, %fd104, %fd1299;
	ld.param.f64 	%fd1302, [%rd1495+584];
	fma.rn.f64 	%fd1303, %fd1302, %fd105, %fd1301;
	ld.param.f64 	%fd1304, [%rd1495+592];
	fma.rn.f64 	%fd1305, %fd1304, %fd106, %fd1303;
	ld.param.f64 	%fd1306, [%rd1495+600];
	fma.rn.f64 	%fd1307, %fd1306, %fd107, %fd1305;
	ld.param.f64 	%fd1308, [%rd1495+608];
	fma.rn.f64 	%fd1309, %fd1308, %fd108, %fd1307;
	ld.param.f64 	%fd1310, [%rd1495+616];
	sub.f64 	%fd1311, %fd1309, %fd1310;
	abs.f64 	%fd1312, %fd1311;
	mul.f64 	%fd1313, %fd1, %fd21;
	setp.gt.f64 	%p100, %fd1312, %fd1313;
	@%p100 bra 	$L__BB6_309;
	mov.u64 	%rd1497, %rd1114;
	ld.param.f64 	%fd1314, [%rd1497+632];
	fma.rn.f64 	%fd1315, %fd1314, %fd99, 0d0000000000000000;
	ld.param.f64 	%fd1316, [%rd1497+640];
	fma.rn.f64 	%fd1317, %fd1316, %fd100, %fd1315;
	ld.param.f64 	%fd1318, [%rd1497+648];
	fma.rn.f64 	%fd1319, %fd1318, %fd101, %fd1317;
	ld.param.f64 	%fd1320, [%rd1497+656];
	fma.rn.f64 	%fd1321, %fd1320, %fd102, %fd1319;
	ld.param.f64 	%fd1322, [%rd1497+664];
	fma.rn.f64 	%fd1323, %fd1322, %fd103, %fd1321;
	ld.param.f64 	%fd1324, [%rd1497+672];
	fma.rn.f64 	%fd1325, %fd1324, %fd104, %fd1323;
	ld.param.f64 	%fd1326, [%rd1497+680];
	fma.rn.f64 	%fd1327, %fd1326, %fd105, %fd1325;
	ld.param.f64 	%fd1328, [%rd1497+688];
	fma.rn.f64 	%fd1329, %fd1328, %fd106, %fd1327;
	ld.param.f64 	%fd1330, [%rd1497+696];
	fma.rn.f64 	%fd1331, %fd1330, %fd107, %fd1329;
	ld.param.f64 	%fd1332, [%rd1497+704];
	fma.rn.f64 	%fd1333, %fd1332, %fd108, %fd1331;
	ld.param.f64 	%fd1334, [%rd1497+712];
	sub.f64 	%fd1335, %fd1333, %fd1334;
	abs.f64 	%fd1336, %fd1335;
	mul.f64 	%fd1337, %fd1, %fd20;
	setp.gt.f64 	%p101, %fd1336, %fd1337;
	@%p101 bra 	$L__BB6_309;
	mov.u64 	%rd1499, %rd1114;
	ld.param.f64 	%fd1338, [%rd1499+728];
	fma.rn.f64 	%fd1339, %fd1338, %fd99, 0d0000000000000000;
	ld.param.f64 	%fd1340, [%rd1499+736];
	fma.rn.f64 	%fd1341, %fd1340, %fd100, %fd1339;
	ld.param.f64 	%fd1342, [%rd1499+744];
	fma.rn.f64 	%fd1343, %fd1342, %fd101, %fd1341;
	ld.param.f64 	%fd1344, [%rd1499+752];
	fma.rn.f64 	%fd1345, %fd1344, %fd102, %fd1343;
	ld.param.f64 	%fd1346, [%rd1499+760];
	fma.rn.f64 	%fd1347, %fd1346, %fd103, %fd1345;
	ld.param.f64 	%fd1348, [%rd1499+768];
	fma.rn.f64 	%fd1349, %fd1348, %fd104, %fd1347;
	ld.param.f64 	%fd1350, [%rd1499+776];
	fma.rn.f64 	%fd1351, %fd1350, %fd105, %fd1349;
	ld.param.f64 	%fd1352, [%rd1499+784];
	fma.rn.f64 	%fd1353, %fd1352, %fd106, %fd1351;
	ld.param.f64 	%fd1354, [%rd1499+792];
	fma.rn.f64 	%fd1355, %fd1354, %fd107, %fd1353;
	ld.param.f64 	%fd1356, [%rd1499+800];
	fma.rn.f64 	%fd1357, %fd1356, %fd108, %fd1355;
	ld.param.f64 	%fd1358, [%rd1499+808];
	sub.f64 	%fd1359, %fd1357, %fd1358;
	abs.f64 	%fd1360, %fd1359;
	mul.f64 	%fd1361, %fd1, %fd19;
	setp.gt.f64 	%p102, %fd1360, %fd1361;
	@%p102 bra 	$L__BB6_309;
	mov.u64 	%rd1501, %rd1114;
	ld.param.f64 	%fd1362, [%rd1501+824];
	fma.rn.f64 	%fd1363, %fd1362, %fd99, 0d0000000000000000;
	ld.param.f64 	%fd1364, [%rd1501+832];
	fma.rn.f64 	%fd1365, %fd1364, %fd100, %fd1363;
	ld.param.f64 	%fd1366, [%rd1501+840];
	fma.rn.f64 	%fd1367, %fd1366, %fd101, %fd1365;
	ld.param.f64 	%fd1368, [%rd1501+848];
	fma.rn.f64 	%fd1369, %fd1368, %fd102, %fd1367;
	ld.param.f64 	%fd1370, [%rd1501+856];
	fma.rn.f64 	%fd1371, %fd1370, %fd103, %fd1369;
	ld.param.f64 	%fd1372, [%rd1501+864];
	fma.rn.f64 	%fd1373, %fd1372, %fd104, %fd1371;
	ld.param.f64 	%fd1374, [%rd1501+872];
	fma.rn.f64 	%fd1375, %fd1374, %fd105, %fd1373;
	fma.rn.f64 	%fd1376, %fd18, %fd106, %fd1375;
	ld.param.f64 	%fd1377, [%rd1501+888];
	fma.rn.f64 	%fd1378, %fd1377, %fd107, %fd1376;
	ld.param.f64 	%fd1379, [%rd1501+896];
	fma.rn.f64 	%fd1380, %fd1379, %fd108, %fd1378;
	ld.param.f64 	%fd1381, [%rd1501+904];
	sub.f64 	%fd1382, %fd1380, %fd1381;
	abs.f64 	%fd1383, %fd1382;
	mul.f64 	%fd1384, %fd1, %fd17;
	setp.gt.f64 	%p103, %fd1383, %fd1384;
	@%p103 bra 	$L__BB6_309;
	mov.u64 	%rd1503, %rd1114;
	ld.param.f64 	%fd1385, [%rd1503+920];
	fma.rn.f64 	%fd1386, %fd1385, %fd99, 0d0000000000000000;
	ld.param.f64 	%fd1387, [%rd1503+928];
	fma.rn.f64 	%fd1388, %fd1387, %fd100, %fd1386;
	ld.param.f64 	%fd1389, [%rd1503+936];
	fma.rn.f64 	%fd1390, %fd1389, %fd101, %fd1388;
	ld.param.f64 	%fd1391, [%rd1503+944];
	fma.rn.f64 	%fd1392, %fd1391, %fd102, %fd1390;
	ld.param.f64 	%fd1393, [%rd1503+952];
	fma.rn.f64 	%fd1394, %fd1393, %fd103, %fd1392;
	ld.param.f64 	%fd1395, [%rd1503+960];
	fma.rn.f64 	%fd1396, %fd1395, %fd104, %fd1394;
	ld.param.f64 	%fd1397, [%rd1503+968];
	fma.rn.f64 	%fd1398, %fd1397, %fd105, %fd1396;
	ld.param.f64 	%fd1399, [%rd1503+976];
	fma.rn.f64 	%fd1400, %fd1399, %fd106, %fd1398;
	fma.rn.f64 	%fd1401, %fd16, %fd107, %fd1400;
	fma.rn.f64 	%fd1402, %fd15, %fd108, %fd1401;
	sub.f64 	%fd1403, %fd1402, %fd14;
	abs.f64 	%fd1404, %fd1403;
	mul.f64 	%fd1405, %fd1, %fd13;
	setp.gt.f64 	%p104, %fd1404, %fd1405;
	@%p104 bra 	$L__BB6_309;
	fma.rn.f64 	%fd1406, %fd12, %fd99, 0d0000000000000000;
	fma.rn.f64 	%fd1407, %fd11, %fd100, %fd1406;
	fma.rn.f64 	%fd1408, %fd10, %fd101, %fd1407;
	fma.rn.f64 	%fd1409, %fd9, %fd102, %fd1408;
	mov.u64 	%rd1505, %rd1114;
	ld.param.f64 	%fd1410, [%rd1505+1048];
	fma.rn.f64 	%fd1411, %fd1410, %fd103, %fd1409;
	ld.param.f64 	%fd1412, [%rd1505+1056];
	fma.rn.f64 	%fd1413, %fd1412, %fd104, %fd1411;
	fma.rn.f64 	%fd1414, %fd8, %fd105, %fd1413;
	fma.rn.f64 	%fd1415, %fd7, %fd106, %fd1414;
	fma.rn.f64 	%fd1416, %fd6, %fd107, %fd1415;
	ld.param.f64 	%fd1417, [%rd1505+1088];
	fma.rn.f64 	%fd1418, %fd1417, %fd108, %fd1416;
	ld.param.f64 	%fd1419, [%rd1505+1096];
	sub.f64 	%fd1420, %fd1418, %fd1419;
	abs.f64 	%fd1421, %fd1420;
	mul.f64 	%fd1422, %fd1, %fd5;
	setp.gt.f64 	%p105, %fd1421, %fd1422;
	@%p105 bra 	$L__BB6_309;
	mov.u64 	%rd1507, %rd1114;
	ld.param.f64 	%fd1423, [%rd1507+1112];
	fma.rn.f64 	%fd1424, %fd1423, %fd99, 0d0000000000000000;
	ld.param.f64 	%fd1425, [%rd1507+1120];
	fma.rn.f64 	%fd1426, %fd1425, %fd100, %fd1424;
	ld.param.f64 	%fd1427, [%rd1507+1128];
	fma.rn.f64 	%fd1428, %fd1427, %fd101, %fd1426;
	ld.param.f64 	%fd1429, [%rd1507+1136];
	fma.rn.f64 	%fd1430, %fd1429, %fd102, %fd1428;
	ld.param.f64 	%fd1431, [%rd1507+1144];
	fma.rn.f64 	%fd1432, %fd1431, %fd103, %fd1430;
	ld.param.f64 	%fd1433, [%rd1507+1152];
	fma.rn.f64 	%fd1434, %fd1433, %fd104, %fd1432;
	ld.param.f64 	%fd1435, [%rd1507+1160];
	fma.rn.f64 	%fd1436, %fd1435, %fd105, %fd1434;
	ld.param.f64 	%fd1437, [%rd1507+1168];
	fma.rn.f64 	%fd1438, %fd1437, %fd106, %fd1436;
	ld.param.f64 	%fd1439, [%rd1507+1176];
	fma.rn.f64 	%fd1440, %fd1439, %fd107, %fd1438;
	ld.param.f64 	%fd1441, [%rd1507+1184];
	fma.rn.f64 	%fd1442, %fd1441, %fd108, %fd1440;
	ld.param.f64 	%fd1443, [%rd1507+1192];
	sub.f64 	%fd1444, %fd1442, %fd1443;
	abs.f64 	%fd1445, %fd1444;
	mul.f64 	%fd1446, %fd1, %fd2;
	setp.gt.f64 	%p106, %fd1445, %fd1446;
	@%p106 bra 	$L__BB6_309;
	mov.b64 	%rd2560, 1;
$L__BB6_309:
	mov.u64 	%rd1510, %rd1114;
	ld.param.u64 	%rd1511, [%rd1510];
	mov.u32 	%r443, %ctaid.x;
	mul.lo.s32 	%r444, %r443, 3584;
	cvt.u64.u32 	%rd1512, %r444;
	add.s64 	%rd1513, %rd1511, %rd1512;
	mov.u32 	%r445, %tid.x;
	cvt.u64.u32 	%rd1514, %r445;
	add.s64 	%rd1515, %rd1513, %rd1514;
	add.s64 	%rd489, %rd1515, 2560;
	ld.param.u64 	%rd1516, [%rd1510+1256];
	setp.ge.u64 	%p107, %rd489, %rd1516;
	mov.b64 	%rd2580, 0;
	@%p107 bra 	$L__BB6_351;
	mov.u64 	%rd1517, %rd1114;
	ld.param.s32 	%rd490, [%rd1517+1252];
	or.b64  	%rd1518, %rd489, %rd490;
	and.b64  	%rd1519, %rd1518, -4294967296;
	setp.ne.s64 	%p108, %rd1519, 0;
	@%p108 bra 	$L__BB6_312;
	cvt.u32.u64 	%r446, %rd490;
	cvt.u32.u64 	%r447, %rd489;
	div.u32 	%r448, %r447, %r446;
	mul.lo.s32 	%r449, %r448, %r446;
	sub.s32 	%r450, %r447, %r449;
	cvt.u64.u32 	%rd2561, %r448;
	cvt.u64.u32 	%rd2562, %r450;
	bra.uni 	$L__BB6_313;
$L__BB6_312:
	div.u64 	%rd2561, %rd489, %rd490;
	mul.lo.s64 	%rd1520, %rd2561, %rd490;
	sub.s64 	%rd2562, %rd489, %rd1520;
$L__BB6_313:
	cvt.u32.u64 	%r70, %rd2562;
	mov.u64 	%rd1521, %rd1114;
	ld.param.s32 	%rd1522, [%rd1521+1248];
	or.b64  	%rd1523, %rd2561, %rd1522;
	and.b64  	%rd1524, %rd1523, -4294967296;
	setp.ne.s64 	%p109, %rd1524, 0;
	@%p109 bra 	$L__BB6_315;
	mov.u64 	%rd1528, %rd1114;
	ld.param.u32 	%r451, [%rd1528+1248];
	cvt.u32.u64 	%r452, %rd2561;
	div.u32 	%r453, %r452, %r451;
	mul.lo.s32 	%r454, %r453, %r451;
	sub.s32 	%r455, %r452, %r454;
	cvt.u64.u32 	%rd2563, %r453;
	cvt.u64.u32 	%rd2564, %r455;
	bra.uni 	$L__BB6_316;
$L__BB6_315:
	mov.u64 	%rd1525, %rd1114;
	ld.param.s32 	%rd1526, [%rd1525+1248];
	div.u64 	%rd2563, %rd2561, %rd1526;
	mul.lo.s64 	%rd1527, %rd2563, %rd1526;
	sub.s64 	%rd2564, %rd2561, %rd1527;
$L__BB6_316:
	cvt.u32.u64 	%r71, %rd2564;
	mov.u64 	%rd1529, %rd1114;
	ld.param.s32 	%rd503, [%rd1529+1244];
	or.b64  	%rd1530, %rd2563, %rd503;
	and.b64  	%rd1531, %rd1530, -4294967296;
	setp.ne.s64 	%p110, %rd1531, 0;
	@%p110 bra 	$L__BB6_318;
	cvt.u32.u64 	%r456, %rd503;
	cvt.u32.u64 	%r457, %rd2563;
	div.u32 	%r458, %r457, %r456;
	mul.lo.s32 	%r459, %r458, %r456;
	sub.s32 	%r460, %r457, %r459;
	cvt.u64.u32 	%rd2565, %r458;
	cvt.u64.u32 	%rd2566, %r460;
	bra.uni 	$L__BB6_319;
$L__BB6_318:
	div.u64 	%rd2565, %rd2563, %rd503;
	mul.lo.s64 	%rd1532, %rd2565, %rd503;
	sub.s64 	%rd2566, %rd2563, %rd1532;
$L__BB6_319:
	cvt.u32.u64 	%r72, %rd2566;
	mov.u64 	%rd1533, %rd1114;
	ld.param.s32 	%rd1534, [%rd1533+1240];
	or.b64  	%rd1535, %rd2565, %rd1534;
	and.b64  	%rd1536, %rd1535, -4294967296;
	setp.ne.s64 	%p111, %rd1536, 0;
	@%p111 bra 	$L__BB6_321;
	mov.u64 	%rd1540, %rd1114;
	ld.param.u32 	%r461, [%rd1540+1240];
	cvt.u32.u64 	%r462, %rd2565;
	div.u32 	%r463, %r462, %r461;
	mul.lo.s32 	%r464, %r463, %r461;
	sub.s32 	%r465, %r462, %r464;
	cvt.u64.u32 	%rd2567, %r463;
	cvt.u64.u32 	%rd2568, %r465;
	bra.uni 	$L__BB6_322;
$L__BB6_321:
	mov.u64 	%rd1537, %rd1114;
	ld.param.s32 	%rd1538, [%rd1537+1240];
	div.u64 	%rd2567, %rd2565, %rd1538;
	mul.lo.s64 	%rd1539, %rd2567, %rd1538;
	sub.s64 	%rd2568, %rd2565, %rd1539;
$L__BB6_322:
	cvt.u32.u64 	%r73, %rd2568;
	mov.u64 	%rd1541, %rd1114;
	ld.param.s32 	%rd516, [%rd1541+1236];
	or.b64  	%rd1542, %rd2567, %rd516;
	and.b64  	%rd1543, %rd1542, -4294967296;
	setp.ne.s64 	%p112, %rd1543, 0;
	@%p112 bra 	$L__BB6_324;
	cvt.u32.u64 	%r466, %rd516;
	cvt.u32.u64 	%r467, %rd2567;
	div.u32 	%r468, %r467, %r466;
	mul.lo.s32 	%r469, %r468, %r466;
	sub.s32 	%r470, %r467, %r469;
	cvt.u64.u32 	%rd2569, %r468;
	cvt.u64.u32 	%rd2570, %r470;
	bra.uni 	$L__BB6_325;
$L__BB6_324:
	div.u64 	%rd2569, %rd2567, %rd516;
	mul.lo.s64 	%rd1544, %rd2569, %rd516;
	sub.s64 	%rd2570, %rd2567, %rd1544;
$L__BB6_325:
	cvt.u32.u64 	%r74, %rd2570;
	mov.u64 	%rd1545, %rd1114;
	ld.param.s32 	%rd1546, [%rd1545+1232];
	or.b64  	%rd1547, %rd2569, %rd1546;
	and.b64  	%rd1548, %rd1547, -4294967296;
	setp.ne.s64 	%p113, %rd1548, 0;
	@%p113 bra 	$L__BB6_327;
	mov.u64 	%rd1552, %rd1114;
	ld.param.u32 	%r471, [%rd1552+1232];
	cvt.u32.u64 	%r472, %rd2569;
	div.u32 	%r473, %r472, %r471;
	mul.lo.s32 	%r474, %r473, %r471;
	sub.s32 	%r475, %r472, %r474;
	cvt.u64.u32 	%rd2571, %r473;
	cvt.u64.u32 	%rd2572, %r475;
	bra.uni 	$L__BB6_328;
$L__BB6_327:
	mov.u64 	%rd1549, %rd1114;
	ld.param.s32 	%rd1550, [%rd1549+1232];
	div.u64 	%rd2571, %rd2569, %rd1550;
	mul.lo.s64 	%rd1551, %rd2571, %rd1550;
	sub.s64 	%rd2572, %rd2569, %rd1551;
$L__BB6_328:
	cvt.u32.u64 	%r75, %rd2572;
	mov.u64 	%rd1553, %rd1114;
	ld.param.s32 	%rd529, [%rd1553+1228];
	or.b64  	%rd1554, %rd2571, %rd529;
	and.b64  	%rd1555, %rd1554, -4294967296;
	setp.ne.s64 	%p114, %rd1555, 0;
	@%p114 bra 	$L__BB6_330;
	cvt.u32.u64 	%r476, %rd529;
	cvt.u32.u64 	%r477, %rd2571;
	div.u32 	%r478, %r477, %r476;
	mul.lo.s32 	%r479, %r478, %r476;
	sub.s32 	%r480, %r477, %r479;
	cvt.u64.u32 	%rd2573, %r478;
	cvt.u64.u32 	%rd2574, %r480;
	bra.uni 	$L__BB6_331;
$L__BB6_330:
	div.u64 	%rd2573, %rd2571, %rd529;
	mul.lo.s64 	%rd1556, %rd2573, %rd529;
	sub.s64 	%rd2574, %rd2571, %rd1556;
$L__BB6_331:
	cvt.u32.u64 	%r76, %rd2574;
	mov.u64 	%rd1557, %rd1114;
	ld.param.s32 	%rd1558, [%rd1557+1224];
	or.b64  	%rd1559, %rd2573, %rd1558;
	and.b64  	%rd1560, %rd1559, -4294967296;
	setp.ne.s64 	%p115, %rd1560, 0;
	@%p115 bra 	$L__BB6_333;
	mov.u64 	%rd1564, %rd1114;
	ld.param.u32 	%r481, [%rd1564+1224];
	cvt.u32.u64 	%r482, %rd2573;
	div.u32 	%r483, %r482, %r481;
	mul.lo.s32 	%r484, %r483, %r481;
	sub.s32 	%r485, %r482, %r484;
	cvt.u64.u32 	%rd2575, %r483;
	cvt.u64.u32 	%rd2576, %r485;
	bra.uni 	$L__BB6_334;
$L__BB6_333:
	mov.u64 	%rd1561, %rd1114;
	ld.param.s32 	%rd1562, [%rd1561+1224];
	div.u64 	%rd2575, %rd2573, %rd1562;
	mul.lo.s64 	%rd1563, %rd2575, %rd1562;
	sub.s64 	%rd2576, %rd2573, %rd1563;
$L__BB6_334:
	cvt.u32.u64 	%r77, %rd2576;
	mov.u64 	%rd1565, %rd1114;
	ld.param.s32 	%rd542, [%rd1565+1220];
	or.b64  	%rd1566, %rd2575, %rd542;
	and.b64  	%rd1567, %rd1566, -4294967296;
	setp.ne.s64 	%p116, %rd1567, 0;
	@%p116 bra 	$L__BB6_336;
	cvt.u32.u64 	%r486, %rd542;
	cvt.u32.u64 	%r487, %rd2575;
	div.u32 	%r488, %r487, %r486;
	mul.lo.s32 	%r489, %r488, %r486;
	sub.s32 	%r490, %r487, %r489;
	cvt.u64.u32 	%rd2577, %r488;
	cvt.u64.u32 	%rd2578, %r490;
	bra.uni 	$L__BB6_337;
$L__BB6_336:
	div.u64 	%rd2577, %rd2575, %rd542;
	mul.lo.s64 	%rd1568, %rd2577, %rd542;
	sub.s64 	%rd2578, %rd2575, %rd1568;
$L__BB6_337:
	cvt.u32.u64 	%r78, %rd2578;
	mov.u64 	%rd1569, %rd1114;
	ld.param.s32 	%rd1570, [%rd1569+1216];
	or.b64  	%rd1571, %rd2577, %rd1570;
	and.b64  	%rd1572, %rd1571, -4294967296;
	setp.ne.s64 	%p117, %rd1572, 0;
	@%p117 bra 	$L__BB6_339;
	mov.u64 	%rd1575, %rd1114;
	ld.param.u32 	%r491, [%rd1575+1216];
	cvt.u32.u64 	%r492, %rd2577;
	rem.u32 	%r493, %r492, %r491;
	cvt.u64.u32 	%rd2579, %r493;
	bra.uni 	$L__BB6_340;
$L__BB6_339:
	mov.u64 	%rd1573, %rd1114;
	ld.param.s32 	%rd1574, [%rd1573+1216];
	rem.u64 	%rd2579, %rd2577, %rd1574;
$L__BB6_340:
	cvt.u32.u64 	%r494, %rd2579;
	cvt.rn.f64.s32 	%fd1447, %r494;
	mov.u64 	%rd1577, %rd1114;
	ld.param.f64 	%fd1448, [%rd1577+8];
	fma.rn.f64 	%fd109, %fd38, %fd1447, %fd1448;
	cvt.rn.f64.s32 	%fd1449, %r78;
	ld.param.f64 	%fd1450, [%rd1577+48];
	ld.param.f64 	%fd1451, [%rd1577+32];
	fma.rn.f64 	%fd110, %fd1450, %fd1449, %fd1451;
	cvt.rn.f64.s32 	%fd1452, %r77;
	ld.param.f64 	%fd1453, [%rd1577+72];
	ld.param.f64 	%fd1454, [%rd1577+56];
	fma.rn.f64 	%fd111, %fd1453, %fd1452, %fd1454;
	cvt.rn.f64.s32 	%fd1455, %r76;
	ld.param.f64 	%fd1456, [%rd1577+96];
	ld.param.f64 	%fd1457, [%rd1577+80];
	fma.rn.f64 	%fd112, %fd1456, %fd1455, %fd1457;
	cvt.rn.f64.s32 	%fd1458, %r75;
	ld.param.f64 	%fd1459, [%rd1577+120];
	ld.param.f64 	%fd1460, [%rd1577+104];
	fma.rn.f64 	%fd113, %fd1459, %fd1458, %fd1460;
	cvt.rn.f64.s32 	%fd1461, %r74;
	ld.param.f64 	%fd1462, [%rd1577+144];
	ld.param.f64 	%fd1463, [%rd1577+128];
	fma.rn.f64 	%fd114, %fd1462, %fd1461, %fd1463;
	cvt.rn.f64.s32 	%fd1464, %r73;
	ld.param.f64 	%fd1465, [%rd1577+168];
	ld.param.f64 	%fd1466, [%rd1577+152];
	fma.rn.f64 	%fd115, %fd1465, %fd1464, %fd1466;
	cvt.rn.f64.s32 	%fd1467, %r72;
	ld.param.f64 	%fd1468, [%rd1577+192];
	ld.param.f64 	%fd1469, [%rd1577+176];
	fma.rn.f64 	%fd116, %fd1468, %fd1467, %fd1469;
	cvt.rn.f64.s32 	%fd1470, %r71;
	fma.rn.f64 	%fd117, %fd36, %fd1470, %fd37;
	cvt.rn.f64.s32 	%fd1471, %r70;
	fma.rn.f64 	%fd118, %fd34, %fd1471, %fd35;
	ld.param.f64 	%fd1472, [%rd1577+248];
	fma.rn.f64 	%fd1473, %fd1472, %fd109, 0d0000000000000000;
	ld.param.f64 	%fd1474, [%rd1577+256];
	fma.rn.f64 	%fd1475, %fd1474, %fd110, %fd1473;
	ld.param.f64 	%fd1476, [%rd1577+264];
	fma.rn.f64 	%fd1477, %fd1476, %fd111, %fd1475;
	ld.param.f64 	%fd1478, [%rd1577+272];
	fma.rn.f64 	%fd1479, %fd1478, %fd112, %fd1477;
	ld.param.f64 	%fd1480, [%rd1577+280];
	fma.rn.f64 	%fd1481, %fd1480, %fd113, %fd1479;
	ld.param.f64 	%fd1482, [%rd1577+288];
	fma.rn.f64 	%fd1483, %fd1482, %fd114, %fd1481;
	ld.param.f64 	%fd1484, [%rd1577+296];
	fma.rn.f64 	%fd1485, %fd1484, %fd115, %fd1483;
	ld.param.f64 	%fd1486, [%rd1577+304];
	fma.rn.f64 	%fd1487, %fd1486, %fd116, %fd1485;
	ld.param.f64 	%fd1488, [%rd1577+312];
	fma.rn.f64 	%fd1489, %fd1488, %fd117, %fd1487;
	ld.param.f64 	%fd1490, [%rd1577+320];
	fma.rn.f64 	%fd1491, %fd1490, %fd118, %fd1489;
	ld.param.f64 	%fd1492, [%rd1577+328];
	sub.f64 	%fd1493, %fd1491, %fd1492;
	abs.f64 	%fd1494, %fd1493;
	mul.f64 	%fd1495, %fd1, %fd32;
	setp.gt.f64 	%p118, %fd1494, %fd1495;
	@%p118 bra 	$L__BB6_351;
	mov.u64 	%rd1579, %rd1114;
	ld.param.f64 	%fd1496, [%rd1579+344];
	fma.rn.f64 	%fd1497, %fd1496, %fd109, 0d0000000000000000;
	ld.param.f64 	%fd1498, [%rd1579+352];
	fma.rn.f64 	%fd1499, %fd1498, %fd110, %fd1497;
	ld.param.f64 	%fd1500, [%rd1579+360];
	fma.rn.f64 	%fd1501, %fd1500, %fd111, %fd1499;
	ld.param.f64 	%fd1502, [%rd1579+368];
	fma.rn.f64 	%fd1503, %fd1502, %fd112, %fd1501;
	ld.param.f64 	%fd1504, [%rd1579+376];
	fma.rn.f64 	%fd1505, %fd1504, %fd113, %fd1503;
	ld.param.f64 	%fd1506, [%rd1579+384];
	fma.rn.f64 	%fd1507, %fd1506, %fd114, %fd1505;
	ld.param.f64 	%fd1508, [%rd1579+392];
	fma.rn.f64 	%fd1509, %fd1508, %fd115, %fd1507;
	ld.param.f64 	%fd1510, [%rd1579+400];
	fma.rn.f64 	%fd1511, %fd1510, %fd116, %fd1509;
	ld.param.f64 	%fd1512, [%rd1579+408];
	fma.rn.f64 	%fd1513, %fd1512, %fd117, %fd1511;
	ld.param.f64 	%fd1514, [%rd1579+416];
	fma.rn.f64 	%fd1515, %fd1514, %fd118, %fd1513;
	ld.param.f64 	%fd1516, [%rd1579+424];
	sub.f64 	%fd1517, %fd1515, %fd1516;
	abs.f64 	%fd1518, %fd1517;
	mul.f64 	%fd1519, %fd1, %fd31;
	setp.gt.f64 	%p119, %fd1518, %fd1519;
	@%p119 bra 	$L__BB6_351;
	mov.u64 	%rd1581, %rd1114;
	ld.param.f64 	%fd1520, [%rd1581+440];
	fma.rn.f64 	%fd1521, %fd1520, %fd109, 0d0000000000000000;
	ld.param.f64 	%fd1522, [%rd1581+448];
	fma.rn.f64 	%fd1523, %fd1522, %fd110, %fd1521;
	ld.param.f64 	%fd1524, [%rd1581+456];
	fma.rn.f64 	%fd1525, %fd1524, %fd111, %fd1523;
	fma.rn.f64 	%fd1526, %fd30, %fd112, %fd1525;
	fma.rn.f64 	%fd1527, %fd29, %fd113, %fd1526;
	fma.rn.f64 	%fd1528, %fd28, %fd114, %fd1527;
	fma.rn.f64 	%fd1529, %fd27, %fd115, %fd1528;
	fma.rn.f64 	%fd1530, %fd26, %fd116, %fd1529;
	fma.rn.f64 	%fd1531, %fd25, %fd117, %fd1530;
	fma.rn.f64 	%fd1532, %fd24, %fd118, %fd1531;
	ld.param.f64 	%fd1533, [%rd1581+520];
	sub.f64 	%fd1534, %fd1532, %fd1533;
	abs.f64 	%fd1535, %fd1534;
	mul.f64 	%fd1536, %fd1, %fd23;
	setp.gt.f64 	%p120, %fd1535, %fd1536;
	@%p120 bra 	$L__BB6_351;
	mov.u64 	%rd1583, %rd1114;
	ld.param.f64 	%fd1537, [%rd1583+536];
	fma.rn.f64 	%fd1538, %fd1537, %fd109, 0d0000000000000000;
	ld.param.f64 	%fd1539, [%rd1583+544];
	fma.rn.f64 	%fd1540, %fd1539, %fd110, %fd1538;
	ld.param.f64 	%fd1541, [%rd1583+552];
	fma.rn.f64 	%fd1542, %fd1541, %fd111, %fd1540;
	ld.param.f64 	%fd1543, [%rd1583+560];
	fma.rn.f64 	%fd1544, %fd1543, %fd112, %fd1542;
	ld.param.f64 	%fd1545, [%rd1583+568];
	fma.rn.f64 	%fd1546, %fd1545, %fd113, %fd1544;
	ld.param.f64 	%fd1547, [%rd1583+576];
	fma.rn.f64 	%fd1548, %fd1547, %fd114, %fd1546;
	ld.param.f64 	%fd1549, [%rd1583+584];
	fma.rn.f64 	%fd1550, %fd1549, %fd115, %fd1548;
	ld.param.f64 	%fd1551, [%rd1583+592];
	fma.rn.f64 	%fd1552, %fd1551, %fd116, %fd1550;
	ld.param.f64 	%fd1553, [%rd1583+600];
	fma.rn.f64 	%fd1554, %fd1553, %fd117, %fd1552;
	ld.param.f64 	%fd1555, [%rd1583+608];
	fma.rn.f64 	%fd1556, %fd1555, %fd118, %fd1554;
	ld.param.f64 	%fd1557, [%rd1583+616];
	sub.f64 	%fd1558, %fd1556, %fd1557;
	abs.f64 	%fd1559, %fd1558;
	mul.f64 	%fd1560, %fd1, %fd21;
	setp.gt.f64 	%p121, %fd1559, %fd1560;
	@%p121 bra 	$L__BB6_351;
	mov.u64 	%rd1585, %rd1114;
	ld.param.f64 	%fd1561, [%rd1585+632];
	fma.rn.f64 	%fd1562, %fd1561, %fd109, 0d0000000000000000;
	ld.param.f64 	%fd1563, [%rd1585+640];
	fma.rn.f64 	%fd1564, %fd1563, %fd110, %fd1562;
	ld.param.f64 	%fd1565, [%rd1585+648];
	fma.rn.f64 	%fd1566, %fd1565, %fd111, %fd1564;
	ld.param.f64 	%fd1567, [%rd1585+656];
	fma.rn.f64 	%fd1568, %fd1567, %fd112, %fd1566;
	ld.param.f64 	%fd1569, [%rd1585+664];
	fma.rn.f64 	%fd1570, %fd1569, %fd113, %fd1568;
	ld.param.f64 	%fd1571, [%rd1585+672];
	fma.rn.f64 	%fd1572, %fd1571, %fd114, %fd1570;
	ld.param.f64 	%fd1573, [%rd1585+680];
	fma.rn.f64 	%fd1574, %fd1573, %fd115, %fd1572;
	ld.param.f64 	%fd1575, [%rd1585+688];
	fma.rn.f64 	%fd1576, %fd1575, %fd116, %fd1574;
	ld.param.f64 	%fd1577, [%rd1585+696];
	fma.rn.f64 	%fd1578, %fd1577, %fd117, %fd1576;
	ld.param.f64 	%fd1579, [%rd1585+704];
	fma.rn.f64 	%fd1580, %fd1579, %fd118, %fd1578;
	ld.param.f64 	%fd1581, [%rd1585+712];
	sub.f64 	%fd1582, %fd1580, %fd1581;
	abs.f64 	%fd1583, %fd1582;
	mul.f64 	%fd1584, %fd1, %fd20;
	setp.gt.f64 	%p122, %fd1583, %fd1584;
	@%p122 bra 	$L__BB6_351;
	mov.u64 	%rd1587, %rd1114;
	ld.param.f64 	%fd1585, [%rd1587+728];
	fma.rn.f64 	%fd1586, %fd1585, %fd109, 0d0000000000000000;
	ld.param.f64 	%fd1587, [%rd1587+736];
	fma.rn.f64 	%fd1588, %fd1587, %fd110, %fd1586;
	ld.param.f64 	%fd1589, [%rd1587+744];
	fma.rn.f64 	%fd1590, %fd1589, %fd111, %fd1588;
	ld.param.f64 	%fd1591, [%rd1587+752];
	fma.rn.f64 	%fd1592, %fd1591, %fd112, %fd1590;
	ld.param.f64 	%fd1593, [%rd1587+760];
	fma.rn.f64 	%fd1594, %fd1593, %fd113, %fd1592;
	ld.param.f64 	%fd1595, [%rd1587+768];
	fma.rn.f64 	%fd1596, %fd1595, %fd114, %fd1594;
	ld.param.f64 	%fd1597, [%rd1587+776];
	fma.rn.f64 	%fd1598, %fd1597, %fd115, %fd1596;
	ld.param.f64 	%fd1599, [%rd1587+784];
	fma.rn.f64 	%fd1600, %fd1599, %fd116, %fd1598;
	ld.param.f64 	%fd1601, [%rd1587+792];
	fma.rn.f64 	%fd1602, %fd1601, %fd117, %fd1600;
	ld.param.f64 	%fd1603, [%rd1587+800];
	fma.rn.f64 	%fd1604, %fd1603, %fd118, %fd1602;
	ld.param.f64 	%fd1605, [%rd1587+808];
	sub.f64 	%fd1606, %fd1604, %fd1605;
	abs.f64 	%fd1607, %fd1606;
	mul.f64 	%fd1608, %fd1, %fd19;
	setp.gt.f64 	%p123, %fd1607, %fd1608;
	@%p123 bra 	$L__BB6_351;
	mov.u64 	%rd1589, %rd1114;
	ld.param.f64 	%fd1609, [%rd1589+824];
	fma.rn.f64 	%fd1610, %fd1609, %fd109, 0d0000000000000000;
	ld.param.f64 	%fd1611, [%rd1589+832];
	fma.rn.f64 	%fd1612, %fd1611, %fd110, %fd1610;
	ld.param.f64 	%fd1613, [%rd1589+840];
	fma.rn.f64 	%fd1614, %fd1613, %fd111, %fd1612;
	ld.param.f64 	%fd1615, [%rd1589+848];
	fma.rn.f64 	%fd1616, %fd1615, %fd112, %fd1614;
	ld.param.f64 	%fd1617, [%rd1589+856];
	fma.rn.f64 	%fd1618, %fd1617, %fd113, %fd1616;
	ld.param.f64 	%fd1619, [%rd1589+864];
	fma.rn.f64 	%fd1620, %fd1619, %fd114, %fd1618;
	ld.param.f64 	%fd1621, [%rd1589+872];
	fma.rn.f64 	%fd1622, %fd1621, %fd115, %fd1620;
	fma.rn.f64 	%fd1623, %fd18, %fd116, %fd1622;
	ld.param.f64 	%fd1624, [%rd1589+888];
	fma.rn.f64 	%fd1625, %fd1624, %fd117, %fd1623;
	ld.param.f64 	%fd1626, [%rd1589+896];
	fma.rn.f64 	%fd1627, %fd1626, %fd118, %fd1625;
	ld.param.f64 	%fd1628, [%rd1589+904];
	sub.f64 	%fd1629, %fd1627, %fd1628;
	abs.f64 	%fd1630, %fd1629;
	mul.f64 	%fd1631, %fd1, %fd17;
	setp.gt.f64 	%p124, %fd1630, %fd1631;
	@%p124 bra 	$L__BB6_351;
	mov.u64 	%rd1591, %rd1114;
	ld.param.f64 	%fd1632, [%rd1591+920];
	fma.rn.f64 	%fd1633, %fd1632, %fd109, 0d0000000000000000;
	ld.param.f64 	%fd1634, [%rd1591+928];
	fma.rn.f64 	%fd1635, %fd1634, %fd110, %fd1633;
	ld.param.f64 	%fd1636, [%rd1591+936];
	fma.rn.f64 	%fd1637, %fd1636, %fd111, %fd1635;
	ld.param.f64 	%fd1638, [%rd1591+944];
	fma.rn.f64 	%fd1639, %fd1638, %fd112, %fd1637;
	ld.param.f64 	%fd1640, [%rd1591+952];
	fma.rn.f64 	%fd1641, %fd1640, %fd113, %fd1639;
	ld.param.f64 	%fd1642, [%rd1591+960];
	fma.rn.f64 	%fd1643, %fd1642, %fd114, %fd1641;
	ld.param.f64 	%fd1644, [%rd1591+968];
	fma.rn.f64 	%fd1645, %fd1644, %fd115, %fd1643;
	ld.param.f64 	%fd1646, [%rd1591+976];
	fma.rn.f64 	%fd1647, %fd1646, %fd116, %fd1645;
	fma.rn.f64 	%fd1648, %fd16, %fd117, %fd1647;
	fma.rn.f64 	%fd1649, %fd15, %fd118, %fd1648;
	sub.f64 	%fd1650, %fd1649, %fd14;
	abs.f64 	%fd1651, %fd1650;
	mul.f64 	%fd1652, %fd1, %fd13;
	setp.gt.f64 	%p125, %fd1651, %fd1652;
	@%p125 bra 	$L__BB6_351;
	fma.rn.f64 	%fd1653, %fd12, %fd109, 0d0000000000000000;
	fma.rn.f64 	%fd1654, %fd11, %fd110, %fd1653;
	fma.rn.f64 	%fd1655, %fd10, %fd111, %fd1654;
	fma.rn.f64 	%fd1656, %fd9, %fd112, %fd1655;
	mov.u64 	%rd1593, %rd1114;
	ld.param.f64 	%fd1657, [%rd1593+1048];
	fma.rn.f64 	%fd1658, %fd1657, %fd113, %fd1656;
	ld.param.f64 	%fd1659, [%rd1593+1056];
	fma.rn.f64 	%fd1660, %fd1659, %fd114, %fd1658;
	fma.rn.f64 	%fd1661, %fd8, %fd115, %fd1660;
	fma.rn.f64 	%fd1662, %fd7, %fd116, %fd1661;
	fma.rn.f64 	%fd1663, %fd6, %fd117, %fd1662;
	ld.param.f64 	%fd1664, [%rd1593+1088];
	fma.rn.f64 	%fd1665, %fd1664, %fd118, %fd1663;
	ld.param.f64 	%fd1666, [%rd1593+1096];
	sub.f64 	%fd1667, %fd1665, %fd1666;
	abs.f64 	%fd1668, %fd1667;
	mul.f64 	%fd1669, %fd1, %fd5;
	setp.gt.f64 	%p126, %fd1668, %fd1669;
	@%p126 bra 	$L__BB6_351;
	mov.u64 	%rd1595, %rd1114;
	ld.param.f64 	%fd1670, [%rd1595+1112];
	fma.rn.f64 	%fd1671, %fd1670, %fd109, 0d0000000000000000;
	ld.param.f64 	%fd1672, [%rd1595+1120];
	fma.rn.f64 	%fd1673, %fd1672, %fd110, %fd1671;
	ld.param.f64 	%fd1674, [%rd1595+1128];
	fma.rn.f64 	%fd1675, %fd1674, %fd111, %fd1673;
	ld.param.f64 	%fd1676, [%rd1595+1136];
	fma.rn.f64 	%fd1677, %fd1676, %fd112, %fd1675;
	ld.param.f64 	%fd1678, [%rd1595+1144];
	fma.rn.f64 	%fd1679, %fd1678, %fd113, %fd1677;
	ld.param.f64 	%fd1680, [%rd1595+1152];
	fma.rn.f64 	%fd1681, %fd1680, %fd114, %fd1679;
	ld.param.f64 	%fd1682, [%rd1595+1160];
	fma.rn.f64 	%fd1683, %fd1682, %fd115, %fd1681;
	ld.param.f64 	%fd1684, [%rd1595+1168];
	fma.rn.f64 	%fd1685, %fd1684, %fd116, %fd1683;
	ld.param.f64 	%fd1686, [%rd1595+1176];
	fma.rn.f64 	%fd1687, %fd1686, %fd117, %fd1685;
	ld.param.f64 	%fd1688, [%rd1595+1184];
	fma.rn.f64 	%fd1689, %fd1688, %fd118, %fd1687;
	ld.param.f64 	%fd1690, [%rd1595+1192];
	sub.f64 	%fd1691, %fd1689, %fd1690;
	abs.f64 	%fd1692, %fd1691;
	mul.f64 	%fd1693, %fd1, %fd2;
	setp.gt.f64 	%p127, %fd1692, %fd1693;
	@%p127 bra 	$L__BB6_351;
	mov.b64 	%rd2580, 1;
$L__BB6_351:
	mov.u64 	%rd1598, %rd1114;
	ld.param.u64 	%rd1599, [%rd1598];
	mov.u32 	%r495, %ctaid.x;
	mul.lo.s32 	%r496, %r495, 3584;
	cvt.u64.u32 	%rd1600, %r496;
	add.s64 	%rd1601, %rd1599, %rd1600;
	mov.u32 	%r497, %tid.x;
	cvt.u64.u32 	%rd1602, %r497;
	add.s64 	%rd1603, %rd1601, %rd1602;
	add.s64 	%rd553, %rd1603, 3072;
	ld.param.u64 	%rd1604, [%rd1598+1256];
	setp.ge.u64 	%p128, %rd553, %rd1604;
	mov.b64 	%rd2600, 0;
	@%p128 bra 	$L__BB6_393;
	mov.u64 	%rd1605, %rd1114;
	ld.param.s32 	%rd554, [%rd1605+1252];
	or.b64  	%rd1606, %rd553, %rd554;
	and.b64  	%rd1607, %rd1606, -4294967296;
	setp.ne.s64 	%p129, %rd1607, 0;
	@%p129 bra 	$L__BB6_354;
	cvt.u32.u64 	%r498, %rd554;
	cvt.u32.u64 	%r499, %rd553;
	div.u32 	%r500, %r499, %r498;
	mul.lo.s32 	%r501, %r500, %r498;
	sub.s32 	%r502, %r499, %r501;
	cvt.u64.u32 	%rd2581, %r500;
	cvt.u64.u32 	%rd2582, %r502;
	bra.uni 	$L__BB6_355;
$L__BB6_354:
	div.u64 	%rd2581, %rd553, %rd554;
	mul.lo.s64 	%rd1608, %rd2581, %rd554;
	sub.s64 	%rd2582, %rd553, %rd1608;
$L__BB6_355:
	mov.u64 	%rd1609, %rd1114;
	ld.param.s32 	%rd561, [%rd1609+1248];
	cvt.u32.u64 	%r79, %rd2582;
	or.b64  	%rd1610, %rd2581, %rd561;
	and.b64  	%rd1611, %rd1610, -4294967296;
	setp.ne.s64 	%p130, %rd1611, 0;
	@%p130 bra 	$L__BB6_357;
	cvt.u32.u64 	%r503, %rd561;
	cvt.u32.u64 	%r504, %rd2581;
	div.u32 	%r505, %r504, %r503;
	mul.lo.s32 	%r506, %r505, %r503;
	sub.s32 	%r507, %r504, %r506;
	cvt.u64.u32 	%rd2583, %r505;
	cvt.u64.u32 	%rd2584, %r507;
	bra.uni 	$L__BB6_358;
$L__BB6_357:
	div.u64 	%rd2583, %rd2581, %rd561;
	mul.lo.s64 	%rd1612, %rd2583, %rd561;
	sub.s64 	%rd2584, %rd2581, %rd1612;
$L__BB6_358:
	cvt.u32.u64 	%r80, %rd2584;
	mov.u64 	%rd1613, %rd1114;
	ld.param.s32 	%rd568, [%rd1613+1244];
	or.b64  	%rd1614, %rd2583, %rd568;
	and.b64  	%rd1615, %rd1614, -4294967296;
	setp.ne.s64 	%p131, %rd1615, 0;
	@%p131 bra 	$L__BB6_360;
	cvt.u32.u64 	%r508, %rd568;
	cvt.u32.u64 	%r509, %rd2583;
	div.u32 	%r510, %r509, %r508;
	mul.lo.s32 	%r511, %r510, %r508;
	sub.s32 	%r512, %r509, %r511;
	cvt.u64.u32 	%rd2585, %r510;
	cvt.u64.u32 	%rd2586, %r512;
	bra.uni 	$L__BB6_361;
$L__BB6_360:
	div.u64 	%rd2585, %rd2583, %rd568;
	mul.lo.s64 	%rd1616, %rd2585, %rd568;
	sub.s64 	%rd2586, %rd2583, %rd1616;
$L__BB6_361:
	mov.u64 	%rd1617, %rd1114;
	ld.param.s32 	%rd575, [%rd1617+1240];
	cvt.u32.u64 	%r81, %rd2586;
	or.b64  	%rd1618, %rd2585, %rd575;
	and.b64  	%rd1619, %rd1618, -4294967296;
	setp.ne.s64 	%p132, %rd1619, 0;
	@%p132 bra 	$L__BB6_363;
	cvt.u32.u64 	%r513, %rd575;
	cvt.u32.u64 	%r514, %rd2585;
	div.u32 	%r515, %r514, %r513;
	mul.lo.s32 	%r516, %r515, %r513;
	sub.s32 	%r517, %r514, %r516;
	cvt.u64.u32 	%rd2587, %r515;
	cvt.u64.u32 	%rd2588, %r517;
	bra.uni 	$L__BB6_364;
$L__BB6_363:
	div.u64 	%rd2587, %rd2585, %rd575;
	mul.lo.s64 	%rd1620, %rd2587, %rd575;
	sub.s64 	%rd2588, %rd2585, %rd1620;
$L__BB6_364:
	cvt.u32.u64 	%r82, %rd2588;
	mov.u64 	%rd1621, %rd1114;
	ld.param.s32 	%rd582, [%rd1621+1236];
	or.b64  	%rd1622, %rd2587, %rd582;
	and.b64  	%rd1623, %rd1622, -4294967296;
	setp.ne.s64 	%p133, %rd1623, 0;
	@%p133 bra 	$L__BB6_366;
	cvt.u32.u64 	%r518, %rd582;
	cvt.u32.u64 	%r519, %rd2587;
	div.u32 	%r520, %r519, %r518;
	mul.lo.s32 	%r521, %r520, %r518;
	sub.s32 	%r522, %r519, %r521;
	cvt.u64.u32 	%rd2589, %r520;
	cvt.u64.u32 	%rd2590, %r522;
	bra.uni 	$L__BB6_367;
$L__BB6_366:
	div.u64 	%rd2589, %rd2587, %rd582;
	mul.lo.s64 	%rd1624, %rd2589, %rd582;
	sub.s64 	%rd2590, %rd2587, %rd1624;
$L__BB6_367:
	mov.u64 	%rd1625, %rd1114;
	ld.param.s32 	%rd589, [%rd1625+1232];
	cvt.u32.u64 	%r83, %rd2590;
	or.b64  	%rd1626, %rd2589, %rd589;
	and.b64  	%rd1627, %rd1626, -4294967296;
	setp.ne.s64 	%p134, %rd1627, 0;
	@%p134 bra 	$L__BB6_369;
	cvt.u32.u64 	%r523, %rd589;
	cvt.u32.u64 	%r524, %rd2589;
	div.u32 	%r525, %r524, %r523;
	mul.lo.s32 	%r526, %r525, %r523;
	sub.s32 	%r527, %r524, %r526;
	cvt.u64.u32 	%rd2591, %r525;
	cvt.u64.u32 	%rd2592, %r527;
	bra.uni 	$L__BB6_370;
$L__BB6_369:
	div.u64 	%rd2591, %rd2589, %rd589;
	mul.lo.s64 	%rd1628, %rd2591, %rd589;
	sub.s64 	%rd2592, %rd2589, %rd1628;
$L__BB6_370:
	cvt.u32.u64 	%r84, %rd2592;
	mov.u64 	%rd1629, %rd1114;
	ld.param.s32 	%rd596, [%rd1629+1228];
	or.b64  	%rd1630, %rd2591, %rd596;
	and.b64  	%rd1631, %rd1630, -4294967296;
	setp.ne.s64 	%p135, %rd1631, 0;
	@%p135 bra 	$L__BB6_372;
	cvt.u32.u64 	%r528, %rd596;
	cvt.u32.u64 	%r529, %rd2591;
	div.u32 	%r530, %r529, %r528;
	mul.lo.s32 	%r531, %r530, %r528;
	sub.s32 	%r532, %r529, %r531;
	cvt.u64.u32 	%rd2593, %r530;
	cvt.u64.u32 	%rd2594, %r532;
	bra.uni 	$L__BB6_373;
$L__BB6_372:
	div.u64 	%rd2593, %rd2591, %rd596;
	mul.lo.s64 	%rd1632, %rd2593, %rd596;
	sub.s64 	%rd2594, %rd2591, %rd1632;
$L__BB6_373:
	mov.u64 	%rd1633, %rd1114;
	ld.param.s32 	%rd603, [%rd1633+1224];
	cvt.u32.u64 	%r85, %rd2594;
	or.b64  	%rd1634, %rd2593, %rd603;
	and.b64  	%rd1635, %rd1634, -4294967296;
	setp.ne.s64 	%p136, %rd1635, 0;
	@%p136 bra 	$L__BB6_375;
	cvt.u32.u64 	%r533, %rd603;
	cvt.u32.u64 	%r534, %rd2593;
	div.u32 	%r535, %r534, %r533;
	mul.lo.s32 	%r536, %r535, %r533;
	sub.s32 	%r537, %r534, %r536;
	cvt.u64.u32 	%rd2595, %r535;
	cvt.u64.u32 	%rd2596, %r537;
	bra.uni 	$L__BB6_376;
$L__BB6_375:
	div.u64 	%rd2595, %rd2593, %rd603;
	mul.lo.s64 	%rd1636, %rd2595, %rd603;
	sub.s64 	%rd2596, %rd2593, %rd1636;
$L__BB6_376:
	cvt.u32.u64 	%r86, %rd2596;
	mov.u64 	%rd1637, %rd1114;
	ld.param.s32 	%rd610, [%rd1637+1220];
	or.b64  	%rd1638, %rd2595, %rd610;
	and.b64  	%rd1639, %rd1638, -4294967296;
	setp.ne.s64 	%p137, %rd1639, 0;
	@%p137 bra 	$L__BB6_378;
	cvt.u32.u64 	%r538, %rd610;
	cvt.u32.u64 	%r539, %rd2595;
	div.u32 	%r540, %r539, %r538;
	mul.lo.s32 	%r541, %r540, %r538;
	sub.s32 	%r542, %r539, %r541;
	cvt.u64.u32 	%rd2597, %r540;
	cvt.u64.u32 	%rd2598, %r542;
	bra.uni 	$L__BB6_379;
$L__BB6_378:
	div.u64 	%rd2597, %rd2595, %rd610;
	mul.lo.s64 	%rd1640, %rd2597, %rd610;
	sub.s64 	%rd2598, %rd2595, %rd1640;
$L__BB6_379:
	mov.u64 	%rd1641, %rd1114;
	ld.param.s32 	%rd617, [%rd1641+1216];
	cvt.u32.u64 	%r87, %rd2598;
	or.b64  	%rd1642, %rd2597, %rd617;
	and.b64  	%rd1643, %rd1642, -4294967296;
	setp.ne.s64 	%p138, %rd1643, 0;
	@%p138 bra 	$L__BB6_381;
	cvt.u32.u64 	%r543, %rd617;
	cvt.u32.u64 	%r544, %rd2597;
	rem.u32 	%r545, %r544, %r543;
	cvt.u64.u32 	%rd2599, %r545;
	bra.uni 	$L__BB6_382;
$L__BB6_381:
	rem.u64 	%rd2599, %rd2597, %rd617;
$L__BB6_382:
	cvt.u32.u64 	%r546, %rd2599;
	cvt.rn.f64.s32 	%fd1694, %r546;
	mov.u64 	%rd1645, %rd1114;
	ld.param.f64 	%fd1695, [%rd1645+8];
	fma.rn.f64 	%fd119, %fd38, %fd1694, %fd1695;
	cvt.rn.f64.s32 	%fd1696, %r87;
	ld.param.f64 	%fd1697, [%rd1645+48];
	ld.param.f64 	%fd1698, [%rd1645+32];
	fma.rn.f64 	%fd120, %fd1697, %fd1696, %fd1698;
	cvt.rn.f64.s32 	%fd1699, %r86;
	ld.param.f64 	%fd1700, [%rd1645+72];
	ld.param.f64 	%fd1701, [%rd1645+56];
	fma.rn.f64 	%fd121, %fd1700, %fd1699, %fd1701;
	cvt.rn.f64.s32 	%fd1702, %r85;
	ld.param.f64 	%fd1703, [%rd1645+96];
	ld.param.f64 	%fd1704, [%rd1645+80];
	fma.rn.f64 	%fd122, %fd1703, %fd1702, %fd1704;
	cvt.rn.f64.s32 	%fd1705, %r84;
	ld.param.f64 	%fd1706, [%rd1645+120];
	ld.param.f64 	%fd1707, [%rd1645+104];
	fma.rn.f64 	%fd123, %fd1706, %fd1705, %fd1707;
	cvt.rn.f64.s32 	%fd1708, %r83;
	ld.param.f64 	%fd1709, [%rd1645+144];
	ld.param.f64 	%fd1710, [%rd1645+128];
	fma.rn.f64 	%fd124, %fd1709, %fd1708, %fd1710;
	cvt.rn.f64.s32 	%fd1711, %r82;
	ld.param.f64 	%fd1712, [%rd1645+168];
	ld.param.f64 	%fd1713, [%rd1645+152];
	fma.rn.f64 	%fd125, %fd1712, %fd1711, %fd1713;
	cvt.rn.f64.s32 	%fd1714, %r81;
	ld.param.f64 	%fd1715, [%rd1645+192];
	ld.param.f64 	%fd1716, [%rd1645+176];
	fma.rn.f64 	%fd126, %fd1715, %fd1714, %fd1716;
	cvt.rn.f64.s32 	%fd1717, %r80;
	fma.rn.f64 	%fd127, %fd36, %fd1717, %fd37;
	cvt.rn.f64.s32 	%fd1718, %r79;
	fma.rn.f64 	%fd128, %fd34, %fd1718, %fd35;
	ld.param.f64 	%fd1719, [%rd1645+248];
	fma.rn.f64 	%fd1720, %fd1719, %fd119, 0d0000000000000000;
	ld.param.f64 	%fd1721, [%rd1645+256];
	fma.rn.f64 	%fd1722, %fd1721, %fd120, %fd1720;
	ld.param.f64 	%fd1723, [%rd1645+264];
	fma.rn.f64 	%fd1724, %fd1723, %fd121, %fd1722;
	ld.param.f64 	%fd1725, [%rd1645+272];
	fma.rn.f64 	%fd1726, %fd1725, %fd122, %fd1724;
	ld.param.f64 	%fd1727, [%rd1645+280];
	fma.rn.f64 	%fd1728, %fd1727, %fd123, %fd1726;
	ld.param.f64 	%fd1729, [%rd1645+288];
	fma.rn.f64 	%fd1730, %fd1729, %fd124, %fd1728;
	ld.param.f64 	%fd1731, [%rd1645+296];
	fma.rn.f64 	%fd1732, %fd1731, %fd125, %fd1730;
	ld.param.f64 	%fd1733, [%rd1645+304];
	fma.rn.f64 	%fd1734, %fd1733, %fd126, %fd1732;
	ld.param.f64 	%fd1735, [%rd1645+312];
	fma.rn.f64 	%fd1736, %fd1735, %fd127, %fd1734;
	ld.param.f64 	%fd1737, [%rd1645+320];
	fma.rn.f64 	%fd1738, %fd1737, %fd128, %fd1736;
	ld.param.f64 	%fd1739, [%rd1645+328];
	sub.f64 	%fd1740, %fd1738, %fd1739;
	abs.f64 	%fd1741, %fd1740;
	mul.f64 	%fd1742, %fd1, %fd32;
	setp.gt.f64 	%p139, %fd1741, %fd1742;
	@%p139 bra 	$L__BB6_393;
	mov.u64 	%rd1647, %rd1114;
	ld.param.f64 	%fd1743, [%rd1647+344];
	fma.rn.f64 	%fd1744, %fd1743, %fd119, 0d0000000000000000;
	ld.param.f64 	%fd1745, [%rd1647+352];
	fma.rn.f64 	%fd1746, %fd1745, %fd120, %fd1744;
	ld.param.f64 	%fd1747, [%rd1647+360];
	fma.rn.f64 	%fd1748, %fd1747, %fd121, %fd1746;
	ld.param.f64 	%fd1749, [%rd1647+368];
	fma.rn.f64 	%fd1750, %fd1749, %fd122, %fd1748;
	ld.param.f64 	%fd1751, [%rd1647+376];
	fma.rn.f64 	%fd1752, %fd1751, %fd123, %fd1750;
	ld.param.f64 	%fd1753, [%rd1647+384];
	fma.rn.f64 	%fd1754, %fd1753, %fd124, %fd1752;
	ld.param.f64 	%fd1755, [%rd1647+392];
	fma.rn.f64 	%fd1756, %fd1755, %fd125, %fd1754;
	ld.param.f64 	%fd1757, [%rd1647+400];
	fma.rn.f64 	%fd1758, %fd1757, %fd126, %fd1756;
	ld.param.f64 	%fd1759, [%rd1647+408];
	fma.rn.f64 	%fd1760, %fd1759, %fd127, %fd1758;
	ld.param.f64 	%fd1761, [%rd1647+416];
	fma.rn.f64 	%fd1762, %fd1761, %fd128, %fd1760;
	ld.param.f64 	%fd1763, [%rd1647+424];
	sub.f64 	%fd1764, %fd1762, %fd1763;
	abs.f64 	%fd1765, %fd1764;
	mul.f64 	%fd1766, %fd1, %fd31;
	setp.gt.f64 	%p140, %fd1765, %fd1766;
	@%p140 bra 	$L__BB6_393;
	mov.u64 	%rd1649, %rd1114;
	ld.param.f64 	%fd1767, [%rd1649+440];
	fma.rn.f64 	%fd1768, %fd1767, %fd119, 0d0000000000000000;
	ld.param.f64 	%fd1769, [%rd1649+448];
	fma.rn.f64 	%fd1770, %fd1769, %fd120, %fd1768;
	ld.param.f64 	%fd1771, [%rd1649+456];
	fma.rn.f64 	%fd1772, %fd1771, %fd121, %fd1770;
	fma.rn.f64 	%fd1773, %fd30, %fd122, %fd1772;
	fma.rn.f64 	%fd1774, %fd29, %fd123, %fd1773;
	fma.rn.f64 	%fd1775, %fd28, %fd124, %fd1774;
	fma.rn.f64 	%fd1776, %fd27, %fd125, %fd1775;
	fma.rn.f64 	%fd1777, %fd26, %fd126, %fd1776;
	fma.rn.f64 	%fd1778, %fd25, %fd127, %fd1777;
	fma.rn.f64 	%fd1779, %fd24, %fd128, %fd1778;
	ld.param.f64 	%fd1780, [%rd1649+520];
	sub.f64 	%fd1781, %fd1779, %fd1780;
	abs.f64 	%fd1782, %fd1781;
	mul.f64 	%fd1783, %fd1, %fd23;
	setp.gt.f64 	%p141, %fd1782, %fd1783;
	@%p141 bra 	$L__BB6_393;
	mov.u64 	%rd1651, %rd1114;
	ld.param.f64 	%fd1784, [%rd1651+536];
	fma.rn.f64 	%fd1785, %fd1784, %fd119, 0d0000000000000000;
	ld.param.f64 	%fd1786, [%rd1651+544];
	fma.rn.f64 	%fd1787, %fd1786, %fd120, %fd1785;
	ld.param.f64 	%fd1788, [%rd1651+552];
	fma.rn.f64 	%fd1789, %fd1788, %fd121, %fd1787;
	ld.param.f64 	%fd1790, [%rd1651+560];
	fma.rn.f64 	%fd1791, %fd1790, %fd122, %fd1789;
	ld.param.f64 	%fd1792, [%rd1651+568];
	fma.rn.f64 	%fd1793, %fd1792, %fd123, %fd1791;
	ld.param.f64 	%fd1794, [%rd1651+576];
	fma.rn.f64 	%fd1795, %fd1794, %fd124, %fd1793;
	ld.param.f64 	%fd1796, [%rd1651+584];
	fma.rn.f64 	%fd1797, %fd1796, %fd125, %fd1795;
	ld.param.f64 	%fd1798, [%rd1651+592];
	fma.rn.f64 	%fd1799, %fd1798, %fd126, %fd1797;
	ld.param.f64 	%fd1800, [%rd1651+600];
	fma.rn.f64 	%fd1801, %fd1800, %fd127, %fd1799;
	ld.param.f64 	%fd1802, [%rd1651+608];
	fma.rn.f64 	%fd1803, %fd1802, %fd128, %fd1801;
	ld.param.f64 	%fd1804, [%rd1651+616];
	sub.f64 	%fd1805, %fd1803, %fd1804;
	abs.f64 	%fd1806, %fd1805;
	mul.f64 	%fd1807, %fd1, %fd21;
	setp.gt.f64 	%p142, %fd1806, %fd1807;
	@%p142 bra 	$L__BB6_393;
	mov.u64 	%rd1653, %rd1114;
	ld.param.f64 	%fd1808, [%rd1653+632];
	fma.rn.f64 	%fd1809, %fd1808, %fd119, 0d0000000000000000;
	ld.param.f64 	%fd1810, [%rd1653+640];
	fma.rn.f64 	%fd1811, %fd1810, %fd120, %fd1809;
	ld.param.f64 	%fd1812, [%rd1653+648];
	fma.rn.f64 	%fd1813, %fd1812, %fd121, %fd1811;
	ld.param.f64 	%fd1814, [%rd1653+656];
	fma.rn.f64 	%fd1815, %fd1814, %fd122, %fd1813;
	ld.param.f64 	%fd1816, [%rd1653+664];
	fma.rn.f64 	%fd1817, %fd1816, %fd123, %fd1815;
	ld.param.f64 	%fd1818, [%rd1653+672];
	fma.rn.f64 	%fd1819, %fd1818, %fd124, %fd1817;
	ld.param.f64 	%fd1820, [%rd1653+680];
	fma.rn.f64 	%fd1821, %fd1820, %fd125, %fd1819;
	ld.param.f64 	%fd1822, [%rd1653+688];
	fma.rn.f64 	%fd1823, %fd1822, %fd126, %fd1821;
	ld.param.f64 	%fd1824, [%rd1653+696];
	fma.rn.f64 	%fd1825, %fd1824, %fd127, %fd1823;
	ld.param.f64 	%fd1826, [%rd1653+704];
	fma.rn.f64 	%fd1827, %fd1826, %fd128, %fd1825;
	ld.param.f64 	%fd1828, [%rd1653+712];
	sub.f64 	%fd1829, %fd1827, %fd1828;
	abs.f64 	%fd1830, %fd1829;
	mul.f64 	%fd1831, %fd1, %fd20;
	setp.gt.f64 	%p143, %fd1830, %fd1831;
	@%p143 bra 	$L__BB6_393;
	mov.u64 	%rd1655, %rd1114;
	ld.param.f64 	%fd1832, [%rd1655+728];
	fma.rn.f64 	%fd1833, %fd1832, %fd119, 0d0000000000000000;
	ld.param.f64 	%fd1834, [%rd1655+736];
	fma.rn.f64 	%fd1835, %fd1834, %fd120, %fd1833;
	ld.param.f64 	%fd1836, [%rd1655+744];
	fma.rn.f64 	%fd1837, %fd1836, %fd121, %fd1835;
	ld.param.f64 	%fd1838, [%rd1655+752];
	fma.rn.f64 	%fd1839, %fd1838, %fd122, %fd1837;
	ld.param.f64 	%fd1840, [%rd1655+760];
	fma.rn.f64 	%fd1841, %fd1840, %fd123, %fd1839;
	ld.param.f64 	%fd1842, [%rd1655+768];
	fma.rn.f64 	%fd1843, %fd1842, %fd124, %fd1841;
	ld.param.f64 	%fd1844, [%rd1655+776];
	fma.rn.f64 	%fd1845, %fd1844, %fd125, %fd1843;
	ld.param.f64 	%fd1846, [%rd1655+784];
	fma.rn.f64 	%fd1847, %fd1846, %fd126, %fd1845;
	ld.param.f64 	%fd1848, [%rd1655+792];
	fma.rn.f64 	%fd1849, %fd1848, %fd127, %fd1847;
	ld.param.f64 	%fd1850, [%rd1655+800];
	fma.rn.f64 	%fd1851, %fd1850, %fd128, %fd1849;
	ld.param.f64 	%fd1852, [%rd1655+808];
	sub.f64 	%fd1853, %fd1851, %fd1852;
	abs.f64 	%fd1854, %fd1853;
	mul.f64 	%fd1855, %fd1, %fd19;
	setp.gt.f64 	%p144, %fd1854, %fd1855;
	@%p144 bra 	$L__BB6_393;
	mov.u64 	%rd1657, %rd1114;
	ld.param.f64 	%fd1856, [%rd1657+824];
	fma.rn.f64 	%fd1857, %fd1856, %fd119, 0d0000000000000000;
	ld.param.f64 	%fd1858, [%rd1657+832];
	fma.rn.f64 	%fd1859, %fd1858, %fd120, %fd1857;
	ld.param.f64 	%fd1860, [%rd1657+840];
	fma.rn.f64 	%fd1861, %fd1860, %fd121, %fd1859;
	ld.param.f64 	%fd1862, [%rd1657+848];
	fma.rn.f64 	%fd1863, %fd1862, %fd122, %fd1861;
	ld.param.f64 	%fd1864, [%rd1657+856];
	fma.rn.f64 	%fd1865, %fd1864, %fd123, %fd1863;
	ld.param.f64 	%fd1866, [%rd1657+864];
	fma.rn.f64 	%fd1867, %fd1866, %fd124, %fd1865;
	ld.param.f64 	%fd1868, [%rd1657+872];
	fma.rn.f64 	%fd1869, %fd1868, %fd125, %fd1867;
	fma.rn.f64 	%fd1870, %fd18, %fd126, %fd1869;
	ld.param.f64 	%fd1871, [%rd1657+888];
	fma.rn.f64 	%fd1872, %fd1871, %fd127, %fd1870;
	ld.param.f64 	%fd1873, [%rd1657+896];
	fma.rn.f64 	%fd1874, %fd1873, %fd128, %fd1872;
	ld.param.f64 	%fd1875, [%rd1657+904];
	sub.f64 	%fd1876, %fd1874, %fd1875;
	abs.f64 	%fd1877, %fd1876;
	mul.f64 	%fd1878, %fd1, %fd17;
	setp.gt.f64 	%p145, %fd1877, %fd1878;
	@%p145 bra 	$L__BB6_393;
	mov.u64 	%rd1659, %rd1114;
	ld.param.f64 	%fd1879, [%rd1659+920];
	fma.rn.f64 	%fd1880, %fd1879, %fd119, 0d0000000000000000;
	ld.param.f64 	%fd1881, [%rd1659+928];
	fma.rn.f64 	%fd1882, %fd1881, %fd120, %fd1880;
	ld.param.f64 	%fd1883, [%rd1659+936];
	fma.rn.f64 	%fd1884, %fd1883, %fd121, %fd1882;
	ld.param.f64 	%fd1885, [%rd1659+944];
	fma.rn.f64 	%fd1886, %fd1885, %fd122, %fd1884;
	ld.param.f64 	%fd1887, [%rd1659+952];
	fma.rn.f64 	%fd1888, %fd1887, %fd123, %fd1886;
	ld.param.f64 	%fd1889, [%rd1659+960];
	fma.rn.f64 	%fd1890, %fd1889, %fd124, %fd1888;
	ld.param.f64 	%fd1891, [%rd1659+968];
	fma.rn.f64 	%fd1892, %fd1891, %fd125, %fd1890;
	ld.param.f64 	%fd1893, [%rd1659+976];
	fma.rn.f64 	%fd1894, %fd1893, %fd126, %fd1892;
	fma.rn.f64 	%fd1895, %fd16, %fd127, %fd1894;
	fma.rn.f64 	%fd1896, %fd15, %fd128, %fd1895;
	sub.f64 	%fd1897, %fd1896, %fd14;
	abs.f64 	%fd1898, %fd1897;
	mul.f64 	%fd1899, %fd1, %fd13;
	setp.gt.f64 	%p146, %fd1898, %fd1899;
	@%p146 bra 	$L__BB6_393;
	mov.u64 	%rd1661, %rd1114;
	ld.param.f64 	%fd1900, [%rd1661+1016];
	fma.rn.f64 	%fd1901, %fd1900, %fd119, 0d0000000000000000;
	fma.rn.f64 	%fd1902, %fd11, %fd120, %fd1901;
	fma.rn.f64 	%fd1903, %fd10, %fd121, %fd1902;
	fma.rn.f64 	%fd1904, %fd9, %fd122, %fd1903;
	ld.param.f64 	%fd1905, [%rd1661+1048];
	fma.rn.f64 	%fd1906, %fd1905, %fd123, %fd1904;
	ld.param.f64 	%fd1907, [%rd1661+1056];
	fma.rn.f64 	%fd1908, %fd1907, %fd124, %fd1906;
	fma.rn.f64 	%fd1909, %fd8, %fd125, %fd1908;
	fma.rn.f64 	%fd1910, %fd7, %fd126, %fd1909;
	fma.rn.f64 	%fd1911, %fd6, %fd127, %fd1910;
	ld.param.f64 	%fd1912, [%rd1661+1088];
	fma.rn.f64 	%fd1913, %fd1912, %fd128, %fd1911;
	ld.param.f64 	%fd1914, [%rd1661+1096];
	sub.f64 	%fd1915, %fd1913, %fd1914;
	abs.f64 	%fd1916, %fd1915;
	mul.f64 	%fd1917, %fd1, %fd5;
	setp.gt.f64 	%p147, %fd1916, %fd1917;
	@%p147 bra 	$L__BB6_393;
	mov.u64 	%rd1663, %rd1114;
	ld.param.f64 	%fd1918, [%rd1663+1112];
	fma.rn.f64 	%fd1919, %fd1918, %fd119, 0d0000000000000000;
	ld.param.f64 	%fd1920, [%rd1663+1120];
	fma.rn.f64 	%fd1921, %fd1920, %fd120, %fd1919;
	ld.param.f64 	%fd1922, [%rd1663+1128];
	fma.rn.f64 	%fd1923, %fd1922, %fd121, %fd1921;
	ld.param.f64 	%fd1924, [%rd1663+1136];
	fma.rn.f64 	%fd1925, %fd1924, %fd122, %fd1923;
	ld.param.f64 	%fd1926, [%rd1663+1144];
	fma.rn.f64 	%fd1927, %fd1926, %fd123, %fd1925;
	ld.param.f64 	%fd1928, [%rd1663+1152];
	fma.rn.f64 	%fd1929, %fd1928, %fd124, %fd1927;
	ld.param.f64 	%fd1930, [%rd1663+1160];
	fma.rn.f64 	%fd1931, %fd1930, %fd125, %fd1929;
	ld.param.f64 	%fd1932, [%rd1663+1168];
	fma.rn.f64 	%fd1933, %fd1932, %fd126, %fd1931;
	ld.param.f64 	%fd1934, [%rd1663+1176];
	fma.rn.f64 	%fd1935, %fd1934, %fd127, %fd1933;
	ld.param.f64 	%fd1936, [%rd1663+1184];
	fma.rn.f64 	%fd1937, %fd1936, %fd128, %fd1935;
	ld.param.f64 	%fd1938, [%rd1663+1192];
	sub.f64 	%fd1939, %fd1937, %fd1938;
	abs.f64 	%fd1940, %fd1939;
	mul.f64 	%fd1941, %fd1, %fd2;
	setp.gt.f64 	%p148, %fd1940, %fd1941;
	@%p148 bra 	$L__BB6_393;
	mov.b64 	%rd2600, 1;
$L__BB6_393:
	add.s64 	%rd1665, %rd2500, %rd2480;
	add.s64 	%rd1666, %rd2520, %rd1665;
	add.s64 	%rd1667, %rd2540, %rd1666;
	add.s64 	%rd1668, %rd2560, %rd1667;
	add.s64 	%rd1669, %rd2580, %rd1668;
	add.s64 	%rd2766, %rd2600, %rd1669;
	mov.u32 	%r547, %ctaid.x;
	mul.lo.s32 	%r548, %r547, 3584;
	cvt.u64.u32 	%rd1670, %r548;
	sub.s64 	%rd1671, %rd1119, %rd1670;
	mul.lo.s32 	%r549, %r167, 3584;
	cvt.s64.s32 	%rd1672, %r549;
	setp.lt.u64 	%p149, %rd1671, %rd1672;
	@%p149 bra 	$L__BB6_737;
	mov.u64 	%rd1673, %rd1114;
	ld.param.s32 	%rd623, [%rd1673+1252];
	ld.param.s32 	%rd624, [%rd1673+1244];
	ld.param.s32 	%rd625, [%rd1673+1236];
	ld.param.s32 	%rd626, [%rd1673+1228];
	ld.param.s32 	%rd627, [%rd1673+1220];
	mul.f64 	%fd129, %fd1, %fd32;
	mul.f64 	%fd130, %fd1, %fd31;
	mul.f64 	%fd131, %fd1, %fd23;
	mul.f64 	%fd132, %fd1, %fd21;
	mul.f64 	%fd133, %fd1, %fd20;
	mul.f64 	%fd134, %fd1, %fd19;
	mul.f64 	%fd135, %fd1, %fd17;
	mul.f64 	%fd136, %fd1, %fd13;
	mul.f64 	%fd137, %fd1, %fd5;
	mul.f64 	%fd138, %fd1, %fd2;
	ld.param.u64 	%rd1674, [%rd1673];
	mov.u32 	%r550, %ctaid.x;
	mul.lo.s32 	%r551, %r550, 3584;
	cvt.u64.u32 	%rd2602, %r551;
	add.s64 	%rd1675, %rd1674, %rd2602;
	cvt.s64.s32 	%rd1676, %r549;
	add.s64 	%rd1677, %rd1675, %rd1676;
	mov.u32 	%r553, %tid.x;
	cvt.u64.u32 	%rd1678, %r553;
	add.s64 	%rd2601, %rd1677, %rd1678;
	cvt.u32.u64 	%r558, %rd623;
	cvt.u32.u64 	%r568, %rd3;
$L__BB6_395:
	mov.u64 	%rd1679, %rd1114;
	ld.param.f64 	%fd139, [%rd1679+504];
	ld.param.f64 	%fd140, [%rd1679+1064];
	ld.param.f64 	%fd141, [%rd1679+1072];
	ld.param.f64 	%fd142, [%rd1679+880];
	ld.param.f64 	%fd143, [%rd1679+1080];
	ld.param.f64 	%fd144, [%rd1679+512];
	cvt.s64.s32 	%rd1680, %r549;
	add.s64 	%rd2602, %rd2602, %rd1680;
	add.s64 	%rd1681, %rd1119, -3584;
	setp.gt.u64 	%p150, %rd2602, %rd1681;
	@%p150 bra 	$L__BB6_691;
	mov.u64 	%rd1683, %rd1114;
	ld.param.u64 	%rd1684, [%rd1683];
	add.s64 	%rd1685, %rd2602, %rd1684;
	cvt.u64.u32 	%rd1686, %r553;
	add.s64 	%rd1687, %rd1685, %rd1686;
	ld.param.u64 	%rd1688, [%rd1683+1256];
	setp.ge.u64 	%p151, %rd1687, %rd1688;
	mov.b64 	%rd2623, 0;
	@%p151 bra 	$L__BB6_438;
	mov.u64 	%rd1689, %rd1114;
	ld.param.u64 	%rd1690, [%rd1689];
	add.s64 	%rd1691, %rd2602, %rd1690;
	cvt.u64.u32 	%rd1692, %r553;
	add.s64 	%rd1693, %rd1691, %rd1692;
	or.b64  	%rd1694, %rd1693, %rd623;
	and.b64  	%rd1695, %rd1694, -4294967296;
	setp.ne.s64 	%p152, %rd1695, 0;
	@%p152 bra 	$L__BB6_399;
	mov.u64 	%rd1702, %rd1114;
	ld.param.u64 	%rd1703, [%rd1702];
	cvt.u64.u32 	%rd1704, %r553;
	cvt.u32.u64 	%r560, %rd2602;
	cvt.u32.u64 	%r561, %rd1703;
	add.s32 	%r562, %r560, %r561;
	cvt.u32.u64 	%r563, %rd1704;
	add.s32 	%r564, %r562, %r563;
	div.u32 	%r565, %r564, %r558;
	mul.lo.s32 	%r566, %r565, %r558;
	sub.s32 	%r567, %r564, %r566;
	cvt.u64.u32 	%rd2604, %r565;
	cvt.u64.u32 	%rd2605, %r567;
	bra.uni 	$L__BB6_400;
$L__BB6_399:
	mov.u64 	%rd1696, %rd1114;
	ld.param.u64 	%rd1697, [%rd1696];
	add.s64 	%rd1698, %rd2602, %rd1697;
	mov.u32 	%r557, %tid.x;
	cvt.u64.u32 	%rd1699, %r557;
	add.s64 	%rd1700, %rd1698, %rd1699;
	div.u64 	%rd2604, %rd1700, %rd623;
	mul.lo.s64 	%rd1701, %rd2604, %rd623;
	sub.s64 	%rd2605, %rd1700, %rd1701;
$L__BB6_400:
	cvt.u32.u64 	%r88, %rd2605;
	or.b64  	%rd1705, %rd2604, %rd3;
	and.b64  	%rd1706, %rd1705, -4294967296;
	setp.ne.s64 	%p153, %rd1706, 0;
	@%p153 bra 	$L__BB6_402;
	cvt.u32.u64 	%r569, %rd2604;
	div.u32 	%r570, %r569, %r568;
	mul.lo.s32 	%r571, %r570, %r568;
	sub.s32 	%r572, %r569, %r571;
	cvt.u64.u32 	%rd2606, %r570;
	cvt.u64.u32 	%rd2607, %r572;
	bra.uni 	$L__BB6_403;
$L__BB6_402:
	div.u64 	%rd2606, %rd2604, %rd3;
	mul.lo.s64 	%rd1707, %rd2606, %rd3;
	sub.s64 	%rd2607, %rd2604, %rd1707;
$L__BB6_403:
	cvt.u32.u64 	%r89, %rd2607;
	or.b64  	%rd1708, %rd2606, %rd624;
	and.b64  	%rd1709, %rd1708, -4294967296;
	setp.ne.s64 	%p154, %rd1709, 0;
	@%p154 bra 	$L__BB6_405;
	cvt.u32.u64 	%r573, %rd624;
	cvt.u32.u64 	%r574, %rd2606;
	div.u32 	%r575, %r574, %r573;
	mul.lo.s32 	%r576, %r575, %r573;
	sub.s32 	%r577, %r574, %r576;
	cvt.u64.u32 	%rd2608, %r575;
	cvt.u64.u32 	%rd2609, %r577;
	bra.uni 	$L__BB6_406;
$L__BB6_405:
	div.u64 	%rd2608, %rd2606, %rd624;
	mul.lo.s64 	%rd1710, %rd2608, %rd624;
	sub.s64 	%rd2609, %rd2606, %rd1710;
$L__BB6_406:
	cvt.u32.u64 	%r90, %rd2609;
	or.b64  	%rd1711, %rd2608, %rd5;
	and.b64  	%rd1712, %rd1711, -4294967296;
	setp.ne.s64 	%p155, %rd1712, 0;
	@%p155 bra 	$L__BB6_408;
	cvt.u32.u64 	%r578, %rd5;
	cvt.u32.u64 	%r579, %rd2608;
	div.u32 	%r580, %r579, %r578;
	mul.lo.s32 	%r581, %r580, %r578;
	sub.s32 	%r582, %r579, %r581;
	cvt.u64.u32 	%rd2610, %r580;
	cvt.u64.u32 	%rd2611, %r582;
	bra.uni 	$L__BB6_409;
$L__BB6_408:
	div.u64 	%rd2610, %rd2608, %rd5;
	mul.lo.s64 	%rd1713, %rd2610, %rd5;
	sub.s64 	%rd2611, %rd2608, %rd1713;
$L__BB6_409:
	cvt.u32.u64 	%r91, %rd2611;
	or.b64  	%rd1714, %rd2610, %rd625;
	and.b64  	%rd1715, %rd1714, -4294967296;
	setp.ne.s64 	%p156, %rd1715, 0;
	@%p156 bra 	$L__BB6_411;
	cvt.u32.u64 	%r583, %rd625;
	cvt.u32.u64 	%r584, %rd2610;
	div.u32 	%r585, %r584, %r583;
	mul.lo.s32 	%r586, %r585, %r583;
	sub.s32 	%r587, %r584, %r586;
	cvt.u64.u32 	%rd2612, %r585;
	cvt.u64.u32 	%rd2613, %r587;
	bra.uni 	$L__BB6_412;
$L__BB6_411:
	div.u64 	%rd2612, %rd2610, %rd625;
	mul.lo.s64 	%rd1716, %rd2612, %rd625;
	sub.s64 	%rd2613, %rd2610, %rd1716;
$L__BB6_412:
	cvt.u32.u64 	%r92, %rd2613;
	or.b64  	%rd1717, %rd2612, %rd7;
	and.b64  	%rd1718, %rd1717, -4294967296;
	setp.ne.s64 	%p157, %rd1718, 0;
	@%p157 bra 	$L__BB6_414;
	cvt.u32.u64 	%r588, %rd7;
	cvt.u32.u64 	%r589, %rd2612;
	div.u32 	%r590, %r589, %r588;
	mul.lo.s32 	%r591, %r590, %r588;
	sub.s32 	%r592, %r589, %r591;
	cvt.u64.u32 	%rd2614, %r590;
	cvt.u64.u32 	%rd2615, %r592;
	bra.uni 	$L__BB6_415;
$L__BB6_414:
	div.u64 	%rd2614, %rd2612, %rd7;
	mul.lo.s64 	%rd1719, %rd2614, %rd7;
	sub.s64 	%rd2615, %rd2612, %rd1719;
$L__BB6_415:
	cvt.u32.u64 	%r93, %rd2615;
	or.b64  	%rd1720, %rd2614, %rd626;
	and.b64  	%rd1721, %rd1720, -4294967296;
	setp.ne.s64 	%p158, %rd1721, 0;
	@%p158 bra 	$L__BB6_417;
	cvt.u32.u64 	%r593, %rd626;
	cvt.u32.u64 	%r594, %rd2614;
	div.u32 	%r595, %r594, %r593;
	mul.lo.s32 	%r596, %r595, %r593;
	sub.s32 	%r597, %r594, %r596;
	cvt.u64.u32 	%rd2616, %r595;
	cvt.u64.u32 	%rd2617, %r597;
	bra.uni 	$L__BB6_418;
$L__BB6_417:
	div.u64 	%rd2616, %rd2614, %rd626;
	mul.lo.s64 	%rd1722, %rd2616, %rd626;
	sub.s64 	%rd2617, %rd2614, %rd1722;
$L__BB6_418:
	cvt.u32.u64 	%r94, %rd2617;
	or.b64  	%rd1723, %rd2616, %rd9;
	and.b64  	%rd1724, %rd1723, -4294967296;
	setp.ne.s64 	%p159, %rd1724, 0;
	@%p159 bra 	$L__BB6_420;
	cvt.u32.u64 	%r598, %rd9;
	cvt.u32.u64 	%r599, %rd2616;
	div.u32 	%r600, %r599, %r598;
	mul.lo.s32 	%r601, %r600, %r598;
	sub.s32 	%r602, %r599, %r601;
	cvt.u64.u32 	%rd2618, %r600;
	cvt.u64.u32 	%rd2619, %r602;
	bra.uni 	$L__BB6_421;
$L__BB6_420:
	div.u64 	%rd2618, %rd2616, %rd9;
	mul.lo.s64 	%rd1725, %rd2618, %rd9;
	sub.s64 	%rd2619, %rd2616, %rd1725;
$L__BB6_421:
	cvt.u32.u64 	%r95, %rd2619;
	or.b64  	%rd1726, %rd2618, %rd627;
	and.b64  	%rd1727, %rd1726, -4294967296;
	setp.ne.s64 	%p160, %rd1727, 0;
	@%p160 bra 	$L__BB6_423;
	cvt.u32.u64 	%r603, %rd627;
	cvt.u32.u64 	%r604, %rd2618;
	div.u32 	%r605, %r604, %r603;
	mul.lo.s32 	%r606, %r605, %r603;
	sub.s32 	%r607, %r604, %r606;
	cvt.u64.u32 	%rd2620, %r605;
	cvt.u64.u32 	%rd2621, %r607;
	bra.uni 	$L__BB6_424;
$L__BB6_423:
	div.u64 	%rd2620, %rd2618, %rd627;
	mul.lo.s64 	%rd1728, %rd2620, %rd627;
	sub.s64 	%rd2621, %rd2618, %rd1728;
$L__BB6_424:
	cvt.u32.u64 	%r96, %rd2621;
	or.b64  	%rd1729, %rd2620, %rd11;
	and.b64  	%rd1730, %rd1729, -4294967296;
	setp.ne.s64 	%p161, %rd1730, 0;
	@%p161 bra 	$L__BB6_426;
	cvt.u32.u64 	%r608, %rd11;
	cvt.u32.u64 	%r609, %rd2620;
	rem.u32 	%r610, %r609, %r608;
	cvt.u64.u32 	%rd2622, %r610;
	bra.uni 	$L__BB6_427;
$L__BB6_426:
	rem.u64 	%rd2622, %rd2620, %rd11;
$L__BB6_427:
	cvt.u32.u64 	%r611, %rd2622;
	cvt.rn.f64.s32 	%fd1942, %r611;
	mov.u64 	%rd1732, %rd1114;
	ld.param.f64 	%fd1943, [%rd1732+8];
	fma.rn.f64 	%fd145, %fd38, %fd1942, %fd1943;
	cvt.rn.f64.s32 	%fd1944, %r96;
	ld.param.f64 	%fd1945, [%rd1732+48];
	ld.param.f64 	%fd1946, [%rd1732+32];
	fma.rn.f64 	%fd146, %fd1945, %fd1944, %fd1946;
	cvt.rn.f64.s32 	%fd1947, %r95;
	ld.param.f64 	%fd1948, [%rd1732+72];
	ld.param.f64 	%fd1949, [%rd1732+56];
	fma.rn.f64 	%fd147, %fd1948, %fd1947, %fd1949;
	cvt.rn.f64.s32 	%fd1950, %r94;
	ld.param.f64 	%fd1951, [%rd1732+96];
	ld.param.f64 	%fd1952, [%rd1732+80];
	fma.rn.f64 	%fd148, %fd1951, %fd1950, %fd1952;
	cvt.rn.f64.s32 	%fd1953, %r93;
	ld.param.f64 	%fd1954, [%rd1732+120];
	ld.param.f64 	%fd1955, [%rd1732+104];
	fma.rn.f64 	%fd149, %fd1954, %fd1953, %fd1955;
	cvt.rn.f64.s32 	%fd1956, %r92;
	ld.param.f64 	%fd1957, [%rd1732+144];
	ld.param.f64 	%fd1958, [%rd1732+128];
	fma.rn.f64 	%fd150, %fd1957, %fd1956, %fd1958;
	cvt.rn.f64.s32 	%fd1959, %r91;
	ld.param.f64 	%fd1960, [%rd1732+168];
	ld.param.f64 	%fd1961, [%rd1732+152];
	fma.rn.f64 	%fd151, %fd1960, %fd1959, %fd1961;
	cvt.rn.f64.s32 	%fd1962, %r90;
	ld.param.f64 	%fd1963, [%rd1732+192];
	ld.param.f64 	%fd1964, [%rd1732+176];
	fma.rn.f64 	%fd152, %fd1963, %fd1962, %fd1964;
	cvt.rn.f64.s32 	%fd1965, %r89;
	fma.rn.f64 	%fd153, %fd36, %fd1965, %fd37;
	cvt.rn.f64.s32 	%fd1966, %r88;
	ld.param.f64 	%fd1967, [%rd1732+224];
	fma.rn.f64 	%fd154, %fd34, %fd1966, %fd1967;
	ld.param.f64 	%fd1968, [%rd1732+248];
	fma.rn.f64 	%fd1969, %fd1968, %fd145, 0d0000000000000000;
	ld.param.f64 	%fd1970, [%rd1732+256];
	fma.rn.f64 	%fd1971, %fd1970, %fd146, %fd1969;
	ld.param.f64 	%fd1972, [%rd1732+264];
	fma.rn.f64 	%fd1973, %fd1972, %fd147, %fd1971;
	ld.param.f64 	%fd1974, [%rd1732+272];
	fma.rn.f64 	%fd1975, %fd1974, %fd148, %fd1973;
	ld.param.f64 	%fd1976, [%rd1732+280];
	fma.rn.f64 	%fd1977, %fd1976, %fd149, %fd1975;
	ld.param.f64 	%fd1978, [%rd1732+288];
	fma.rn.f64 	%fd1979, %fd1978, %fd150, %fd1977;
	ld.param.f64 	%fd1980, [%rd1732+296];
	fma.rn.f64 	%fd1981, %fd1980, %fd151, %fd1979;
	ld.param.f64 	%fd1982, [%rd1732+304];
	fma.rn.f64 	%fd1983, %fd1982, %fd152, %fd1981;
	ld.param.f64 	%fd1984, [%rd1732+312];
	fma.rn.f64 	%fd1985, %fd1984, %fd153, %fd1983;
	ld.param.f64 	%fd1986, [%rd1732+320];
	fma.rn.f64 	%fd1987, %fd1986, %fd154, %fd1985;
	ld.param.f64 	%fd1988, [%rd1732+328];
	sub.f64 	%fd1989, %fd1987, %fd1988;
	abs.f64 	%fd1990, %fd1989;
	setp.gt.f64 	%p162, %fd1990, %fd129;
	@%p162 bra 	$L__BB6_438;
	mov.u64 	%rd1734, %rd1114;
	ld.param.f64 	%fd1991, [%rd1734+344];
	fma.rn.f64 	%fd1992, %fd1991, %fd145, 0d0000000000000000;
	ld.param.f64 	%fd1993, [%rd1734+352];
	fma.rn.f64 	%fd1994, %fd1993, %fd146, %fd1992;
	ld.param.f64 	%fd1995, [%rd1734+360];
	fma.rn.f64 	%fd1996, %fd1995, %fd147, %fd1994;
	ld.param.f64 	%fd1997, [%rd1734+368];
	fma.rn.f64 	%fd1998, %fd1997, %fd148, %fd1996;
	ld.param.f64 	%fd1999, [%rd1734+376];
	fma.rn.f64 	%fd2000, %fd1999, %fd149, %fd1998;
	ld.param.f64 	%fd2001, [%rd1734+384];
	fma.rn.f64 	%fd2002, %fd2001, %fd150, %fd2000;
	ld.param.f64 	%fd2003, [%rd1734+392];
	fma.rn.f64 	%fd2004, %fd2003, %fd151, %fd2002;
	ld.param.f64 	%fd2005, [%rd1734+400];
	fma.rn.f64 	%fd2006, %fd2005, %fd152, %fd2004;
	ld.param.f64 	%fd2007, [%rd1734+408];
	fma.rn.f64 	%fd2008, %fd2007, %fd153, %fd2006;
	ld.param.f64 	%fd2009, [%rd1734+416];
	fma.rn.f64 	%fd2010, %fd2009, %fd154, %fd2008;
	ld.param.f64 	%fd2011, [%rd1734+424];
	sub.f64 	%fd2012, %fd2010, %fd2011;
	abs.f64 	%fd2013, %fd2012;
	setp.gt.f64 	%p163, %fd2013, %fd130;
	@%p163 bra 	$L__BB6_438;
	mov.u64 	%rd1736, %rd1114;
	ld.param.f64 	%fd2014, [%rd1736+440];
	fma.rn.f64 	%fd2015, %fd2014, %fd145, 0d0000000000000000;
	ld.param.f64 	%fd2016, [%rd1736+448];
	fma.rn.f64 	%fd2017, %fd2016, %fd146, %fd2015;
	ld.param.f64 	%fd2018, [%rd1736+456];
	fma.rn.f64 	%fd2019, %fd2018, %fd147, %fd2017;
	fma.rn.f64 	%fd2020, %fd30, %fd148, %fd2019;
	fma.rn.f64 	%fd2021, %fd29, %fd149, %fd2020;
	fma.rn.f64 	%fd2022, %fd28, %fd150, %fd2021;
	fma.rn.f64 	%fd2023, %fd27, %fd151, %fd2022;
	fma.rn.f64 	%fd2024, %fd26, %fd152, %fd2023;
	fma.rn.f64 	%fd2025, %fd139, %fd153, %fd2024;
	fma.rn.f64 	%fd2026, %fd144, %fd154, %fd2025;
	ld.param.f64 	%fd2027, [%rd1736+520];
	sub.f64 	%fd2028, %fd2026, %fd2027;
	abs.f64 	%fd2029, %fd2028;
	setp.gt.f64 	%p164, %fd2029, %fd131;
	@%p164 bra 	$L__BB6_438;
	mov.u64 	%rd1738, %rd1114;
	ld.param.f64 	%fd2030, [%rd1738+536];
	fma.rn.f64 	%fd2031, %fd2030, %fd145, 0d0000000000000000;
	ld.param.f64 	%fd2032, [%rd1738+544];
	fma.rn.f64 	%fd2033, %fd2032, %fd146, %fd2031;
	ld.param.f64 	%fd2034, [%rd1738+552];
	fma.rn.f64 	%fd2035, %fd2034, %fd147, %fd2033;
	ld.param.f64 	%fd2036, [%rd1738+560];
	fma.rn.f64 	%fd2037, %fd2036, %fd148, %fd2035;
	ld.param.f64 	%fd2038, [%rd1738+568];
	fma.rn.f64 	%fd2039, %fd2038, %fd149, %fd2037;
	ld.param.f64 	%fd2040, [%rd1738+576];
	fma.rn.f64 	%fd2041, %fd2040, %fd150, %fd2039;
	ld.param.f64 	%fd2042, [%rd1738+584];
	fma.rn.f64 	%fd2043, %fd2042, %fd151, %fd2041;
	ld.param.f64 	%fd2044, [%rd1738+592];
	fma.rn.f64 	%fd2045, %fd2044, %fd152, %fd2043;
	ld.param.f64 	%fd2046, [%rd1738+600];
	fma.rn.f64 	%fd2047, %fd2046, %fd153, %fd2045;
	ld.param.f64 	%fd2048, [%rd1738+608];
	fma.rn.f64 	%fd2049, %fd2048, %fd154, %fd2047;
	ld.param.f64 	%fd2050, [%rd1738+616];
	sub.f64 	%fd2051, %fd2049, %fd2050;
	abs.f64 	%fd2052, %fd2051;
	setp.gt.f64 	%p165, %fd2052, %fd132;
	@%p165 bra 	$L__BB6_438;
	mov.u64 	%rd1740, %rd1114;
	ld.param.f64 	%fd2053, [%rd1740+632];
	fma.rn.f64 	%fd2054, %fd2053, %fd145, 0d0000000000000000;
	ld.param.f64 	%fd2055, [%rd1740+640];
	fma.rn.f64 	%fd2056, %fd2055, %fd146, %fd2054;
	ld.param.f64 	%fd2057, [%rd1740+648];
	fma.rn.f64 	%fd2058, %fd2057, %fd147, %fd2056;
	ld.param.f64 	%fd2059, [%rd1740+656];
	fma.rn.f64 	%fd2060, %fd2059, %fd148, %fd2058;
	ld.param.f64 	%fd2061, [%rd1740+664];
	fma.rn.f64 	%fd2062, %fd2061, %fd149, %fd2060;
	ld.param.f64 	%fd2063, [%rd1740+672];
	fma.rn.f64 	%fd2064, %fd2063, %fd150, %fd2062;
	ld.param.f64 	%fd2065, [%rd1740+680];
	fma.rn.f64 	%fd2066, %fd2065, %fd151, %fd2064;
	ld.param.f64 	%fd2067, [%rd1740+688];
	fma.rn.f64 	%fd2068, %fd2067, %fd152, %fd2066;
	ld.param.f64 	%fd2069, [%rd1740+696];
	fma.rn.f64 	%fd2070, %fd2069, %fd153, %fd2068;
	ld.param.f64 	%fd2071, [%rd1740+704];
	fma.rn.f64 	%fd2072, %fd2071, %fd154, %fd2070;
	ld.param.f64 	%fd2073, [%rd1740+712];
	sub.f64 	%fd2074, %fd2072, %fd2073;
	abs.f64 	%fd2075, %fd2074;
	setp.gt.f64 	%p166, %fd2075, %fd133;
	@%p166 bra 	$L__BB6_438;
	mov.u64 	%rd1742, %rd1114;
	ld.param.f64 	%fd2076, [%rd1742+728];
	fma.rn.f64 	%fd2077, %fd2076, %fd145, 0d0000000000000000;
	ld.param.f64 	%fd2078, [%rd1742+736];
	fma.rn.f64 	%fd2079, %fd2078, %fd146, %fd2077;
	ld.param.f64 	%fd2080, [%rd1742+744];
	fma.rn.f64 	%fd2081, %fd2080, %fd147, %fd2079;
	ld.param.f64 	%fd2082, [%rd1742+752];
	fma.rn.f64 	%fd2083, %fd2082, %fd148, %fd2081;
	ld.param.f64 	%fd2084, [%rd1742+760];
	fma.rn.f64 	%fd2085, %fd2084, %fd149, %fd2083;
	ld.param.f64 	%fd2086, [%rd1742+768];
	fma.rn.f64 	%fd2087, %fd2086, %fd150, %fd2085;
	ld.param.f64 	%fd2088, [%rd1742+776];
	fma.rn.f64 	%fd2089, %fd2088, %fd151, %fd2087;
	ld.param.f64 	%fd2090, [%rd1742+784];
	fma.rn.f64 	%fd2091, %fd2090, %fd152, %fd2089;
	ld.param.f64 	%fd2092, [%rd1742+792];
	fma.rn.f64 	%fd2093, %fd2092, %fd153, %fd2091;
	ld.param.f64 	%fd2094, [%rd1742+800];
	fma.rn.f64 	%fd2095, %fd2094, %fd154, %fd2093;
	ld.param.f64 	%fd2096, [%rd1742+808];
	sub.f64 	%fd2097, %fd2095, %fd2096;
	abs.f64 	%fd2098, %fd2097;
	setp.gt.f64 	%p167, %fd2098, %fd134;
	@%p167 bra 	$L__BB6_438;
	mov.u64 	%rd1744, %rd1114;
	ld.param.f64 	%fd2099, [%rd1744+824];
	fma.rn.f64 	%fd2100, %fd2099, %fd145, 0d0000000000000000;
	ld.param.f64 	%fd2101, [%rd1744+832];
	fma.rn.f64 	%fd2102, %fd2101, %fd146, %fd2100;
	ld.param.f64 	%fd2103, [%rd1744+840];
	fma.rn.f64 	%fd2104, %fd2103, %fd147, %fd2102;
	ld.param.f64 	%fd2105, [%rd1744+848];
	fma.rn.f64 	%fd2106, %fd2105, %fd148, %fd2104;
	ld.param.f64 	%fd2107, [%rd1744+856];
	fma.rn.f64 	%fd2108, %fd2107, %fd149, %fd2106;
	ld.param.f64 	%fd2109, [%rd1744+864];
	fma.rn.f64 	%fd2110, %fd2109, %fd150, %fd2108;
	ld.param.f64 	%fd2111, [%rd1744+872];
	fma.rn.f64 	%fd2112, %fd2111, %fd151, %fd2110;
	fma.rn.f64 	%fd2113, %fd142, %fd152, %fd2112;
	ld.param.f64 	%fd2114, [%rd1744+888];
	fma.rn.f64 	%fd2115, %fd2114, %fd153, %fd2113;
	ld.param.f64 	%fd2116, [%rd1744+896];
	fma.rn.f64 	%fd2117, %fd2116, %fd154, %fd2115;
	ld.param.f64 	%fd2118, [%rd1744+904];
	sub.f64 	%fd2119, %fd2117, %fd2118;
	abs.f64 	%fd2120, %fd2119;
	setp.gt.f64 	%p168, %fd2120, %fd135;
	@%p168 bra 	$L__BB6_438;
	mov.u64 	%rd1746, %rd1114;
	ld.param.f64 	%fd2121, [%rd1746+920];
	fma.rn.f64 	%fd2122, %fd2121, %fd145, 0d0000000000000000;
	ld.param.f64 	%fd2123, [%rd1746+928];
	fma.rn.f64 	%fd2124, %fd2123, %fd146, %fd2122;
	ld.param.f64 	%fd2125, [%rd1746+936];
	fma.rn.f64 	%fd2126, %fd2125, %fd147, %fd2124;
	ld.param.f64 	%fd2127, [%rd1746+944];
	fma.rn.f64 	%fd2128, %fd2127, %fd148, %fd2126;
	ld.param.f64 	%fd2129, [%rd1746+952];
	fma.rn.f64 	%fd2130, %fd2129, %fd149, %fd2128;
	ld.param.f64 	%fd2131, [%rd1746+960];
	fma.rn.f64 	%fd2132, %fd2131, %fd150, %fd2130;
	ld.param.f64 	%fd2133, [%rd1746+968];
	fma.rn.f64 	%fd2134, %fd2133, %fd151, %fd2132;
	ld.param.f64 	%fd2135, [%rd1746+976];
	fma.rn.f64 	%fd2136, %fd2135, %fd152, %fd2134;
	fma.rn.f64 	%fd2137, %fd16, %fd153, %fd2136;
	fma.rn.f64 	%fd2138, %fd15, %fd154, %fd2137;
	sub.f64 	%fd2139, %fd2138, %fd14;
	abs.f64 	%fd2140, %fd2139;
	setp.gt.f64 	%p169, %fd2140, %fd136;
	@%p169 bra 	$L__BB6_438;
	mov.u64 	%rd1748, %rd1114;
	ld.param.f64 	%fd2141, [%rd1748+1016];
	fma.rn.f64 	%fd2142, %fd2141, %fd145, 0d0000000000000000;
	fma.rn.f64 	%fd2143, %fd11, %fd146, %fd2142;
	fma.rn.f64 	%fd2144, %fd10, %fd147, %fd2143;
	fma.rn.f64 	%fd2145, %fd9, %fd148, %fd2144;
	ld.param.f64 	%fd2146, [%rd1748+1048];
	fma.rn.f64 	%fd2147, %fd2146, %fd149, %fd2145;
	ld.param.f64 	%fd2148, [%rd1748+1056];
	fma.rn.f64 	%fd2149, %fd2148, %fd150, %fd2147;
	fma.rn.f64 	%fd2150, %fd140, %fd151, %fd2149;
	fma.rn.f64 	%fd2151, %fd141, %fd152, %fd2150;
	fma.rn.f64 	%fd2152, %fd143, %fd153, %fd2151;
	ld.param.f64 	%fd2153, [%rd1748+1088];
	fma.rn.f64 	%fd2154, %fd2153, %fd154, %fd2152;
	ld.param.f64 	%fd2155, [%rd1748+1096];
	sub.f64 	%fd2156, %fd2154, %fd2155;
	abs.f64 	%fd2157, %fd2156;
	setp.gt.f64 	%p170, %fd2157, %fd137;
	@%p170 bra 	$L__BB6_438;
	mov.u64 	%rd1750, %rd1114;
	ld.param.f64 	%fd2158, [%rd1750+1112];
	fma.rn.f64 	%fd2159, %fd2158, %fd145, 0d0000000000000000;
	ld.param.f64 	%fd2160, [%rd1750+1120];
	fma.rn.f64 	%fd2161, %fd2160, %fd146, %fd2159;
	ld.param.f64 	%fd2162, [%rd1750+1128];
	fma.rn.f64 	%fd2163, %fd2162, %fd147, %fd2161;
	ld.param.f64 	%fd2164, [%rd1750+1136];
	fma.rn.f64 	%fd2165, %fd2164, %fd148, %fd2163;
	ld.param.f64 	%fd2166, [%rd1750+1144];
	fma.rn.f64 	%fd2167, %fd2166, %fd149, %fd2165;
	ld.param.f64 	%fd2168, [%rd1750+1152];
	fma.rn.f64 	%fd2169, %fd2168, %fd150, %fd2167;
	ld.param.f64 	%fd2170, [%rd1750+1160];
	fma.rn.f64 	%fd2171, %fd2170, %fd151, %fd2169;
	ld.param.f64 	%fd2172, [%rd1750+1168];
	fma.rn.f64 	%fd2173, %fd2172, %fd152, %fd2171;
	ld.param.f64 	%fd2174, [%rd1750+1176];
	fma.rn.f64 	%fd2175, %fd2174, %fd153, %fd2173;
	ld.param.f64 	%fd2176, [%rd1750+1184];
	fma.rn.f64 	%fd2177, %fd2176, %fd154, %fd2175;
	ld.param.f64 	%fd2178, [%rd1750+1192];
	sub.f64 	%fd2179, %fd2177, %fd2178;
	abs.f64 	%fd2180, %fd2179;
	setp.gt.f64 	%p171, %fd2180, %fd138;
	@%p171 bra 	$L__BB6_438;
	mov.b64 	%rd2623, 1;
$L__BB6_438:
	mov.u64 	%rd1753, %rd1114;
	ld.param.u64 	%rd1754, [%rd1753];
	add.s64 	%rd1755, %rd2602, %rd1754;
	mov.u32 	%r612, %tid.x;
	cvt.u64.u32 	%rd1756, %r612;
	add.s64 	%rd1757, %rd1755, %rd1756;
	add.s64 	%rd692, %rd1757, 512;
	ld.param.u64 	%rd1758, [%rd1753+1256];
	setp.ge.u64 	%p172, %rd692, %rd1758;
	mov.b64 	%rd2643, 0;
	@%p172 bra 	$L__BB6_480;
	or.b64  	%rd1759, %rd692, %rd623;
	and.b64  	%rd1760, %rd1759, -4294967296;
	setp.ne.s64 	%p173, %rd1760, 0;
	@%p173 bra 	$L__BB6_441;
	cvt.u32.u64 	%r613, %rd623;
	cvt.u32.u64 	%r614, %rd692;
	div.u32 	%r615, %r614, %r613;
	mul.lo.s32 	%r616, %r615, %r613;
	sub.s32 	%r617, %r614, %r616;
	cvt.u64.u32 	%rd2624, %r615;
	cvt.u64.u32 	%rd2625, %r617;
	bra.uni 	$L__BB6_442;
$L__BB6_441:
	div.u64 	%rd2624, %rd692, %rd623;
	mul.lo.s64 	%rd1761, %rd2624, %rd623;
	sub.s64 	%rd2625, %rd692, %rd1761;
$L__BB6_442:
	cvt.u32.u64 	%r97, %rd2625;
	or.b64  	%rd1762, %rd2624, %rd3;
	and.b64  	%rd1763, %rd1762, -4294967296;
	setp.ne.s64 	%p174, %rd1763, 0;
	@%p174 bra 	$L__BB6_444;
	cvt.u32.u64 	%r618, %rd3;
	cvt.u32.u64 	%r619, %rd2624;
	div.u32 	%r620, %r619, %r618;
	mul.lo.s32 	%r621, %r620, %r618;
	sub.s32 	%r622, %r619, %r621;
	cvt.u64.u32 	%rd2626, %r620;
	cvt.u64.u32 	%rd2627, %r622;
	bra.uni 	$L__BB6_445;
$L__BB6_444:
	div.u64 	%rd2626, %rd2624, %rd3;
	mul.lo.s64 	%rd1764, %rd2626, %rd3;
	sub.s64 	%rd2627, %rd2624, %rd1764;
$L__BB6_445:
	cvt.u32.u64 	%r98, %rd2627;
	or.b64  	%rd1765, %rd2626, %rd624;
	and.b64  	%rd1766, %rd1765, -4294967296;
	setp.ne.s64 	%p175, %rd1766, 0;
	@%p175 bra 	$L__BB6_447;
	cvt.u32.u64 	%r623, %rd624;
	cvt.u32.u64 	%r624, %rd2626;
	div.u32 	%r625, %r624, %r623;
	mul.lo.s32 	%r626, %r625, %r623;
	sub.s32 	%r627, %r624, %r626;
	cvt.u64.u32 	%rd2628, %r625;
	cvt.u64.u32 	%rd2629, %r627;
	bra.uni 	$L__BB6_448;
$L__BB6_447:
	div.u64 	%rd2628, %rd2626, %rd624;
	mul.lo.s64 	%rd1767, %rd2628, %rd624;
	sub.s64 	%rd2629, %rd2626, %rd1767;
$L__BB6_448:
	cvt.u32.u64 	%r99, %rd2629;
	or.b64  	%rd1768, %rd2628, %rd5;
	and.b64  	%rd1769, %rd1768, -4294967296;
	setp.ne.s64 	%p176, %rd1769, 0;
	@%p176 bra 	$L__BB6_450;
	cvt.u32.u64 	%r628, %rd5;
	cvt.u32.u64 	%r629, %rd2628;
	div.u32 	%r630, %r629, %r628;
	mul.lo.s32 	%r631, %r630, %r628;
	sub.s32 	%r632, %r629, %r631;
	cvt.u64.u32 	%rd2630, %r630;
	cvt.u64.u32 	%rd2631, %r632;
	bra.uni 	$L__BB6_451;
$L__BB6_450:
	div.u64 	%rd2630, %rd2628, %rd5;
	mul.lo.s64 	%rd1770, %rd2630, %rd5;
	sub.s64 	%rd2631, %rd2628, %rd1770;
$L__BB6_451:
	cvt.u32.u64 	%r100, %rd2631;
	or.b64  	%rd1771, %rd2630, %rd625;
	and.b64  	%rd1772, %rd1771, -4294967296;
	setp.ne.s64 	%p177, %rd1772, 0;
	@%p177 bra 	$L__BB6_453;
	cvt.u32.u64 	%r633, %rd625;
	cvt.u32.u64 	%r634, %rd2630;
	div.u32 	%r635, %r634, %r633;
	mul.lo.s32 	%r636, %r635, %r633;
	sub.s32 	%r637, %r634, %r636;
	cvt.u64.u32 	%rd2632, %r635;
	cvt.u64.u32 	%rd2633, %r637;
	bra.uni 	$L__BB6_454;
$L__BB6_453:
	div.u64 	%rd2632, %rd2630, %rd625;
	mul.lo.s64 	%rd1773, %rd2632, %rd625;
	sub.s64 	%rd2633, %rd2630, %rd1773;
$L__BB6_454:
	cvt.u32.u64 	%r101, %rd2633;
	or.b64  	%rd1774, %rd2632, %rd7;
	and.b64  	%rd1775, %rd1774, -4294967296;
	setp.ne.s64 	%p178, %rd1775, 0;
	@%p178 bra 	$L__BB6_456;
	cvt.u32.u64 	%r638, %rd7;
	cvt.u32.u64 	%r639, %rd2632;
	div.u32 	%r640, %r639, %r638;
	mul.lo.s32 	%r641, %r640, %r638;
	sub.s32 	%r642, %r639, %r641;
	cvt.u64.u32 	%rd2634, %r640;
	cvt.u64.u32 	%rd2635, %r642;
	bra.uni 	$L__BB6_457;
$L__BB6_456:
	div.u64 	%rd2634, %rd2632, %rd7;
	mul.lo.s64 	%rd1776, %rd2634, %rd7;
	sub.s64 	%rd2635, %rd2632, %rd1776;
$L__BB6_457:
	cvt.u32.u64 	%r102, %rd2635;
	or.b64  	%rd1777, %rd2634, %rd626;
	and.b64  	%rd1778, %rd1777, -4294967296;
	setp.ne.s64 	%p179, %rd1778, 0;
	@%p179 bra 	$L__BB6_459;
	cvt.u32.u64 	%r643, %rd626;
	cvt.u32.u64 	%r644, %rd2634;
	div.u32 	%r645, %r644, %r643;
	mul.lo.s32 	%r646, %r645, %r643;
	sub.s32 	%r647, %r644, %r646;
	cvt.u64.u32 	%rd2636, %r645;
	cvt.u64.u32 	%rd2637, %r647;
	bra.uni 	$L__BB6_460;
$L__BB6_459:
	div.u64 	%rd2636, %rd2634, %rd626;
	mul.lo.s64 	%rd1779, %rd2636, %rd626;
	sub.s64 	%rd2637, %rd2634, %rd1779;
$L__BB6_460:
	cvt.u32.u64 	%r103, %rd2637;
	or.b64  	%rd1780, %rd2636, %rd9;
	and.b64  	%rd1781, %rd1780, -4294967296;
	setp.ne.s64 	%p180, %rd1781, 0;
	@%p180 bra 	$L__BB6_462;
	cvt.u32.u64 	%r648, %rd9;
	cvt.u32.u64 	%r649, %rd2636;
	div.u32 	%r650, %r649, %r648;
	mul.lo.s32 	%r651, %r650, %r648;
	sub.s32 	%r652, %r649, %r651;
	cvt.u64.u32 	%rd2638, %r650;
	cvt.u64.u32 	%rd2639, %r652;
	bra.uni 	$L__BB6_463;
$L__BB6_462:
	div.u64 	%rd2638, %rd2636, %rd9;
	mul.lo.s64 	%rd1782, %rd2638, %rd9;
	sub.s64 	%rd2639, %rd2636, %rd1782;
$L__BB6_463:
	cvt.u32.u64 	%r104, %rd2639;
	or.b64  	%rd1783, %rd2638, %rd627;
	and.b64  	%rd1784, %rd1783, -4294967296;
	setp.ne.s64 	%p181, %rd1784, 0;
	@%p181 bra 	$L__BB6_465;
	cvt.u32.u64 	%r653, %rd627;
	cvt.u32.u64 	%r654, %rd2638;
	div.u32 	%r655, %r654, %r653;
	mul.lo.s32 	%r656, %r655, %r653;
	sub.s32 	%r657, %r654, %r656;
	cvt.u64.u32 	%rd2640, %r655;
	cvt.u64.u32 	%rd2641, %r657;
	bra.uni 	$L__BB6_466;
$L__BB6_465:
	div.u64 	%rd2640, %rd2638, %rd627;
	mul.lo.s64 	%rd1785, %rd2640, %rd627;
	sub.s64 	%rd2641, %rd2638, %rd1785;
$L__BB6_466:
	cvt.u32.u64 	%r105, %rd2641;
	or.b64  	%rd1786, %rd2640, %rd11;
	and.b64  	%rd1787, %rd1786, -4294967296;
	setp.ne.s64 	%p182, %rd1787, 0;
	@%p182 bra 	$L__BB6_468;
	cvt.u32.u64 	%r658, %rd11;
	cvt.u32.u64 	%r659, %rd2640;
	rem.u32 	%r660, %r659, %r658;
	cvt.u64.u32 	%rd2642, %r660;
	bra.uni 	$L__BB6_469;
$L__BB6_468:
	rem.u64 	%rd2642, %rd2640, %rd11;
$L__BB6_469:
	cvt.u32.u64 	%r661, %rd2642;
	cvt.rn.f64.s32 	%fd2181, %r661;
	mov.u64 	%rd1789, %rd1114;
	ld.param.f64 	%fd2182, [%rd1789+8];
	fma.rn.f64 	%fd155, %fd38, %fd2181, %fd2182;
	cvt.rn.f64.s32 	%fd2183, %r105;
	ld.param.f64 	%fd2184, [%rd1789+48];
	ld.param.f64 	%fd2185, [%rd1789+32];
	fma.rn.f64 	%fd156, %fd2184, %fd2183, %fd2185;
	cvt.rn.f64.s32 	%fd2186, %r104;
	ld.param.f64 	%fd2187, [%rd1789+72];
	ld.param.f64 	%fd2188, [%rd1789+56];
	fma.rn.f64 	%fd157, %fd2187, %fd2186, %fd2188;
	cvt.rn.f64.s32 	%fd2189, %r103;
	ld.param.f64 	%fd2190, [%rd1789+96];
	ld.param.f64 	%fd2191, [%rd1789+80];
	fma.rn.f64 	%fd158, %fd2190, %fd2189, %fd2191;
	cvt.rn.f64.s32 	%fd2192, %r102;
	ld.param.f64 	%fd2193, [%rd1789+120];
	ld.param.f64 	%fd2194, [%rd1789+104];
	fma.rn.f64 	%fd159, %fd2193, %fd2192, %fd2194;
	cvt.rn.f64.s32 	%fd2195, %r101;
	ld.param.f64 	%fd2196, [%rd1789+144];
	ld.param.f64 	%fd2197, [%rd1789+128];
	fma.rn.f64 	%fd160, %fd2196, %fd2195, %fd2197;
	cvt.rn.f64.s32 	%fd2198, %r100;
	ld.param.f64 	%fd2199, [%rd1789+168];
	ld.param.f64 	%fd2200, [%rd1789+152];
	fma.rn.f64 	%fd161, %fd2199, %fd2198, %fd2200;
	cvt.rn.f64.s32 	%fd2201, %r99;
	ld.param.f64 	%fd2202, [%rd1789+192];
	ld.param.f64 	%fd2203, [%rd1789+176];
	fma.rn.f64 	%fd162, %fd2202, %fd2201, %fd2203;
	cvt.rn.f64.s32 	%fd2204, %r98;
	fma.rn.f64 	%fd163, %fd36, %fd2204, %fd37;
	cvt.rn.f64.s32 	%fd2205, %r97;
	ld.param.f64 	%fd2206, [%rd1789+224];
	fma.rn.f64 	%fd164, %fd34, %fd2205, %fd2206;
	ld.param.f64 	%fd2207, [%rd1789+248];
	fma.rn.f64 	%fd2208, %fd2207, %fd155, 0d0000000000000000;
	ld.param.f64 	%fd2209, [%rd1789+256];
	fma.rn.f64 	%fd2210, %fd2209, %fd156, %fd2208;
	ld.param.f64 	%fd2211, [%rd1789+264];
	fma.rn.f64 	%fd2212, %fd2211, %fd157, %fd2210;
	ld.param.f64 	%fd2213, [%rd1789+272];
	fma.rn.f64 	%fd2214, %fd2213, %fd158, %fd2212;
	ld.param.f64 	%fd2215, [%rd1789+280];
	fma.rn.f64 	%fd2216, %fd2215, %fd159, %fd2214;
	ld.param.f64 	%fd2217, [%rd1789+288];
	fma.rn.f64 	%fd2218, %fd2217, %fd160, %fd2216;
	ld.param.f64 	%fd2219, [%rd1789+296];
	fma.rn.f64 	%fd2220, %fd2219, %fd161, %fd2218;
	ld.param.f64 	%fd2221, [%rd1789+304];
	fma.rn.f64 	%fd2222, %fd2221, %fd162, %fd2220;
	ld.param.f64 	%fd2223, [%rd1789+312];
	fma.rn.f64 	%fd2224, %fd2223, %fd163, %fd2222;
	ld.param.f64 	%fd2225, [%rd1789+320];
	fma.rn.f64 	%fd2226, %fd2225, %fd164, %fd2224;
	ld.param.f64 	%fd2227, [%rd1789+328];
	sub.f64 	%fd2228, %fd2226, %fd2227;
	abs.f64 	%fd2229, %fd2228;
	setp.gt.f64 	%p183, %fd2229, %fd129;
	@%p183 bra 	$L__BB6_480;
	mov.u64 	%rd1791, %rd1114;
	ld.param.f64 	%fd2230, [%rd1791+344];
	fma.rn.f64 	%fd2231, %fd2230, %fd155, 0d0000000000000000;
	ld.param.f64 	%fd2232, [%rd1791+352];
	fma.rn.f64 	%fd2233, %fd2232, %fd156, %fd2231;
	ld.param.f64 	%fd2234, [%rd1791+360];
	fma.rn.f64 	%fd2235, %fd2234, %fd157, %fd2233;
	ld.param.f64 	%fd2236, [%rd1791+368];
	fma.rn.f64 	%fd2237, %fd2236, %fd158, %fd2235;
	ld.param.f64 	%fd2238, [%rd1791+376];
	fma.rn.f64 	%fd2239, %fd2238, %fd159, %fd2237;
	ld.param.f64 	%fd2240, [%rd1791+384];
	fma.rn.f64 	%fd2241, %fd2240, %fd160, %fd2239;
	ld.param.f64 	%fd2242, [%rd1791+392];
	fma.rn.f64 	%fd2243, %fd2242, %fd161, %fd2241;
	ld.param.f64 	%fd2244, [%rd1791+400];
	fma.rn.f64 	%fd2245, %fd2244, %fd162, %fd2243;
	ld.param.f64 	%fd2246, [%rd1791+408];
	fma.rn.f64 	%fd2247, %fd2246, %fd163, %fd2245;
	ld.param.f64 	%fd2248, [%rd1791+416];
	fma.rn.f64 	%fd2249, %fd2248, %fd164, %fd2247;
	ld.param.f64 	%fd2250, [%rd1791+424];
	sub.f64 	%fd2251, %fd2249, %fd2250;
	abs.f64 	%fd2252, %fd2251;
	setp.gt.f64 	%p184, %fd2252, %fd130;
	@%p184 bra 	$L__BB6_480;
	mov.u64 	%rd1793, %rd1114;
	ld.param.f64 	%fd2253, [%rd1793+440];
	fma.rn.f64 	%fd2254, %fd2253, %fd155, 0d0000000000000000;
	ld.param.f64 	%fd2255, [%rd1793+448];
	fma.rn.f64 	%fd2256, %fd2255, %fd156, %fd2254;
	ld.param.f64 	%fd2257, [%rd1793+456];
	fma.rn.f64 	%fd2258, %fd2257, %fd157, %fd2256;
	fma.rn.f64 	%fd2259, %fd30, %fd158, %fd2258;
	fma.rn.f64 	%fd2260, %fd29, %fd159, %fd2259;
	fma.rn.f64 	%fd2261, %fd28, %fd160, %fd2260;
	fma.rn.f64 	%fd2262, %fd27, %fd161, %fd2261;
	fma.rn.f64 	%fd2263, %fd26, %fd162, %fd2262;
	fma.rn.f64 	%fd2264, %fd139, %fd163, %fd2263;
	ld.param.f64 	%fd2265, [%rd1793+512];
	fma.rn.f64 	%fd2266, %fd2265, %fd164, %fd2264;
	ld.param.f64 	%fd2267, [%rd1793+520];
	sub.f64 	%fd2268, %fd2266, %fd2267;
	abs.f64 	%fd2269, %fd2268;
	setp.gt.f64 	%p185, %fd2269, %fd131;
	@%p185 bra 	$L__BB6_480;
	mov.u64 	%rd1795, %rd1114;
	ld.param.f64 	%fd2270, [%rd1795+536];
	fma.rn.f64 	%fd2271, %fd2270, %fd155, 0d0000000000000000;
	ld.param.f64 	%fd2272, [%rd1795+544];
	fma.rn.f64 	%fd2273, %fd2272, %fd156, %fd2271;
	ld.param.f64 	%fd2274, [%rd1795+552];
	fma.rn.f64 	%fd2275, %fd2274, %fd157, %fd2273;
	ld.param.f64 	%fd2276, [%rd1795+560];
	fma.rn.f64 	%fd2277, %fd2276, %fd158, %fd2275;
	ld.param.f64 	%fd2278, [%rd1795+568];
	fma.rn.f64 	%fd2279, %fd2278, %fd159, %fd2277;
	ld.param.f64 	%fd2280, [%rd1795+576];
	fma.rn.f64 	%fd2281, %fd2280, %fd160, %fd2279;
	ld.param.f64 	%fd2282, [%rd1795+584];
	fma.rn.f64 	%fd2283, %fd2282, %fd161, %fd2281;
	ld.param.f64 	%fd2284, [%rd1795+592];
	fma.rn.f64 	%fd2285, %fd2284, %fd162, %fd2283;
	ld.param.f64 	%fd2286, [%rd1795+600];
	fma.rn.f64 	%fd2287, %fd2286, %fd163, %fd2285;
	ld.param.f64 	%fd2288, [%rd1795+608];
	fma.rn.f64 	%fd2289, %fd2288, %fd164, %fd2287;
	ld.param.f64 	%fd2290, [%rd1795+616];
	sub.f64 	%fd2291, %fd2289, %fd2290;
	abs.f64 	%fd2292, %fd2291;
	setp.gt.f64 	%p186, %fd2292, %fd132;
	@%p186 bra 	$L__BB6_480;
	mov.u64 	%rd1797, %rd1114;
	ld.param.f64 	%fd2293, [%rd1797+632];
	fma.rn.f64 	%fd2294, %fd2293, %fd155, 0d0000000000000000;
	ld.param.f64 	%fd2295, [%rd1797+640];
	fma.rn.f64 	%fd2296, %fd2295, %fd156, %fd2294;
	ld.param.f64 	%fd2297, [%rd1797+648];
	fma.rn.f64 	%fd2298, %fd2297, %fd157, %fd2296;
	ld.param.f64 	%fd2299, [%rd1797+656];
	fma.rn.f64 	%fd2300, %fd2299, %fd158, %fd2298;
	ld.param.f64 	%fd2301, [%rd1797+664];
	fma.rn.f64 	%fd2302, %fd2301, %fd159, %fd2300;
	ld.param.f64 	%fd2303, [%rd1797+672];
	fma.rn.f64 	%fd2304, %fd2303, %fd160, %fd2302;
	ld.param.f64 	%fd2305, [%rd1797+680];
	fma.rn.f64 	%fd2306, %fd2305, %fd161, %fd2304;
	ld.param.f64 	%fd2307, [%rd1797+688];
	fma.rn.f64 	%fd2308, %fd2307, %fd162, %fd2306;
	ld.param.f64 	%fd2309, [%rd1797+696];
	fma.rn.f64 	%fd2310, %fd2309, %fd163, %fd2308;
	ld.param.f64 	%fd2311, [%rd1797+704];
	fma.rn.f64 	%fd2312, %fd2311, %fd164, %fd2310;
	ld.param.f64 	%fd2313, [%rd1797+712];
	sub.f64 	%fd2314, %fd2312, %fd2313;
	abs.f64 	%fd2315, %fd2314;
	setp.gt.f64 	%p187, %fd2315, %fd133;
	@%p187 bra 	$L__BB6_480;
	mov.u64 	%rd1799, %rd1114;
	ld.param.f64 	%fd2316, [%rd1799+728];
	fma.rn.f64 	%fd2317, %fd2316, %fd155, 0d0000000000000000;
	ld.param.f64 	%fd2318, [%rd1799+736];
	fma.rn.f64 	%fd2319, %fd2318, %fd156, %fd2317;
	ld.param.f64 	%fd2320, [%rd1799+744];
	fma.rn.f64 	%fd2321, %fd2320, %fd157, %fd2319;
	ld.param.f64 	%fd2322, [%rd1799+752];
	fma.rn.f64 	%fd2323, %fd2322, %fd158, %fd2321;
	ld.param.f64 	%fd2324, [%rd1799+760];
	fma.rn.f64 	%fd2325, %fd2324, %fd159, %fd2323;
	ld.param.f64 	%fd2326, [%rd1799+768];
	fma.rn.f64 	%fd2327, %fd2326, %fd160, %fd2325;
	ld.param.f64 	%fd2328, [%rd1799+776];
	fma.rn.f64 	%fd2329, %fd2328, %fd161, %fd2327;
	ld.param.f64 	%fd2330, [%rd1799+784];
	fma.rn.f64 	%fd2331, %fd2330, %fd162, %fd2329;
	ld.param.f64 	%fd2332, [%rd1799+792];
	fma.rn.f64 	%fd2333, %fd2332, %fd163, %fd2331;
	ld.param.f64 	%fd2334, [%rd1799+800];
	fma.rn.f64 	%fd2335, %fd2334, %fd164, %fd2333;
	ld.param.f64 	%fd2336, [%rd1799+808];
	sub.f64 	%fd2337, %fd2335, %fd2336;
	abs.f64 	%fd2338, %fd2337;
	setp.gt.f64 	%p188, %fd2338, %fd134;
	@%p188 bra 	$L__BB6_480;
	mov.u64 	%rd1801, %rd1114;
	ld.param.f64 	%fd2339, [%rd1801+824];
	fma.rn.f64 	%fd2340, %fd2339, %fd155, 0d0000000000000000;
	ld.param.f64 	%fd2341, [%rd1801+832];
	fma.rn.f64 	%fd2342, %fd2341, %fd156, %fd2340;
	ld.param.f64 	%fd2343, [%rd1801+840];
	fma.rn.f64 	%fd2344, %fd2343, %fd157, %fd2342;
	ld.param.f64 	%fd2345, [%rd1801+848];
	fma.rn.f64 	%fd2346, %fd2345, %fd158, %fd2344;
	ld.param.f64 	%fd2347, [%rd1801+856];
	fma.rn.f64 	%fd2348, %fd2347, %fd159, %fd2346;
	ld.param.f64 	%fd2349, [%rd1801+864];
	fma.rn.f64 	%fd2350, %fd2349, %fd160, %fd2348;
	ld.param.f64 	%fd2351, [%rd1801+872];
	fma.rn.f64 	%fd2352, %fd2351, %fd161, %fd2350;
	fma.rn.f64 	%fd2353, %fd142, %fd162, %fd2352;
	ld.param.f64 	%fd2354, [%rd1801+888];
	fma.rn.f64 	%fd2355, %fd2354, %fd163, %fd2353;
	ld.param.f64 	%fd2356, [%rd1801+896];
	fma.rn.f64 	%fd2357, %fd2356, %fd164, %fd2355;
	ld.param.f64 	%fd2358, [%rd1801+904];
	sub.f64 	%fd2359, %fd2357, %fd2358;
	abs.f64 	%fd2360, %fd2359;
	setp.gt.f64 	%p189, %fd2360, %fd135;
	@%p189 bra 	$L__BB6_480;
	mov.u64 	%rd1803, %rd1114;
	ld.param.f64 	%fd2361, [%rd1803+920];
	fma.rn.f64 	%fd2362, %fd2361, %fd155, 0d0000000000000000;
	ld.param.f64 	%fd2363, [%rd1803+928];
	fma.rn.f64 	%fd2364, %fd2363, %fd156, %fd2362;
	ld.param.f64 	%fd2365, [%rd1803+936];
	fma.rn.f64 	%fd2366, %fd2365, %fd157, %fd2364;
	ld.param.f64 	%fd2367, [%rd1803+944];
	fma.rn.f64 	%fd2368, %fd2367, %fd158, %fd2366;
	ld.param.f64 	%fd2369, [%rd1803+952];
	fma.rn.f64 	%fd2370, %fd2369, %fd159, %fd2368;
	ld.param.f64 	%fd2371, [%rd1803+960];
	fma.rn.f64 	%fd2372, %fd2371, %fd160, %fd2370;
	ld.param.f64 	%fd2373, [%rd1803+968];
	fma.rn.f64 	%fd2374, %fd2373, %fd161, %fd2372;
	ld.param.f64 	%fd2375, [%rd1803+976];
	fma.rn.f64 	%fd2376, %fd2375, %fd162, %fd2374;
	fma.rn.f64 	%fd2377, %fd16, %fd163, %fd2376;
	fma.rn.f64 	%fd2378, %fd15, %fd164, %fd2377;
	sub.f64 	%fd2379, %fd2378, %fd14;
	abs.f64 	%fd2380, %fd2379;
	setp.gt.f64 	%p190, %fd2380, %fd136;
	@%p190 bra 	$L__BB6_480;
	mov.u64 	%rd1805, %rd1114;
	ld.param.f64 	%fd2381, [%rd1805+1016];
	fma.rn.f64 	%fd2382, %fd2381, %fd155, 0d0000000000000000;
	fma.rn.f64 	%fd2383, %fd11, %fd156, %fd2382;
	fma.rn.f64 	%fd2384, %fd10, %fd157, %fd2383;
	fma.rn.f64 	%fd2385, %fd9, %fd158, %fd2384;
	ld.param.f64 	%fd2386, [%rd1805+1048];
	fma.rn.f64 	%fd2387, %fd2386, %fd159, %fd2385;
	ld.param.f64 	%fd2388, [%rd1805+1056];
	fma.rn.f64 	%fd2389, %fd2388, %fd160, %fd2387;
	fma.rn.f64 	%fd2390, %fd140, %fd161, %fd2389;
	fma.rn.f64 	%fd2391, %fd141, %fd162, %fd2390;
	fma.rn.f64 	%fd2392, %fd143, %fd163, %fd2391;
	ld.param.f64 	%fd2393, [%rd1805+1088];
	fma.rn.f64 	%fd2394, %fd2393, %fd164, %fd2392;
	ld.param.f64 	%fd2395, [%rd1805+1096];
	sub.f64 	%fd2396, %fd2394, %fd2395;
	abs.f64 	%fd2397, %fd2396;
	setp.gt.f64 	%p191, %fd2397, %fd137;
	@%p191 bra 	$L__BB6_480;
	mov.u64 	%rd1807, %rd1114;
	ld.param.f64 	%fd2398, [%rd1807+1112];
	fma.rn.f64 	%fd2399, %fd2398, %fd155, 0d0000000000000000;
	ld.param.f64 	%fd2400, [%rd1807+1120];
	fma.rn.f64 	%fd2401, %fd2400, %fd156, %fd2399;
	ld.param.f64 	%fd2402, [%rd1807+1128];
	fma.rn.f64 	%fd2403, %fd2402, %fd157, %fd2401;
	ld.param.f64 	%fd2404, [%rd1807+1136];
	fma.rn.f64 	%fd2405, %fd2404, %fd158, %fd2403;
	ld.param.f64 	%fd2406, [%rd1807+1144];
	fma.rn.f64 	%fd2407, %fd2406, %fd159, %fd2405;
	ld.param.f64 	%fd2408, [%rd1807+1152];
	fma.rn.f64 	%fd2409, %fd2408, %fd160, %fd2407;
	ld.param.f64 	%fd2410, [%rd1807+1160];
	fma.rn.f64 	%fd2411, %fd2410, %fd161, %fd2409;
	ld.param.f64 	%fd2412, [%rd1807+1168];
	fma.rn.f64 	%fd2413, %fd2412, %fd162, %fd2411;
	ld.param.f64 	%fd2414, [%rd1807+1176];
	fma.rn.f64 	%fd2415, %fd2414, %fd163, %fd2413;
	ld.param.f64 	%fd2416, [%rd1807+1184];
	fma.rn.f64 	%fd2417, %fd2416, %fd164, %fd2415;
	ld.param.f64 	%fd2418, [%rd1807+1192];
	sub.f64 	%fd2419, %fd2417, %fd2418;
	abs.f64 	%fd2420, %fd2419;
	setp.gt.f64 	%p192, %fd2420, %fd138;
	@%p192 bra 	$L__BB6_480;
	mov.b64 	%rd2643, 1;
$L__BB6_480:
	mov.u64 	%rd1810, %rd1114;
	ld.param.u64 	%rd1811, [%rd1810];
	add.s64 	%rd1812, %rd2602, %rd1811;
	mov.u32 	%r662, %tid.x;
	cvt.u64.u32 	%rd1813, %r662;
	add.s64 	%rd1814, %rd1812, %rd1813;
	add.s64 	%rd751, %rd1814, 1024;
	ld.param.u64 	%rd1815, [%rd1810+1256];
	setp.ge.u64 	%p193, %rd751, %rd1815;
	mov.b64 	%rd2663, 0;
	@%p193 bra 	$L__BB6_522;
	or.b64  	%rd1816, %rd751, %rd623;
	and.b64  	%rd1817, %rd1816, -4294967296;
	setp.ne.s64 	%p194, %rd1817, 0;
	@%p194 bra 	$L__BB6_483;
	cvt.u32.u64 	%r663, %rd623;
	cvt.u32.u64 	%r664, %rd751;
	div.u32 	%r665, %r664, %r663;
	mul.lo.s32 	%r666, %r665, %r663;
	sub.s32 	%r667, %r664, %r666;
	cvt.u64.u32 	%rd2644, %r665;
	cvt.u64.u32 	%rd2645, %r667;
	bra.uni 	$L__BB6_484;
$L__BB6_483:
	div.u64 	%rd2644, %rd751, %rd623;
	mul.lo.s64 	%rd1818, %rd2644, %rd623;
	sub.s64 	%rd2645, %rd751, %rd1818;
$L__BB6_484:
	cvt.u32.u64 	%r106, %rd2645;
	or.b64  	%rd1819, %rd2644, %rd3;
	and.b64  	%rd1820, %rd1819, -4294967296;
	setp.ne.s64 	%p195, %rd1820, 0;
	@%p195 bra 	$L__BB6_486;
	cvt.u32.u64 	%r668, %rd3;
	cvt.u32.u64 	%r669, %rd2644;
	div.u32 	%r670, %r669, %r668;
	mul.lo.s32 	%r671, %r670, %r668;
	sub.s32 	%r672, %r669, %r671;
	cvt.u64.u32 	%rd2646, %r670;
	cvt.u64.u32 	%rd2647, %r672;
	bra.uni 	$L__BB6_487;
$L__BB6_486:
	div.u64 	%rd2646, %rd2644, %rd3;
	mul.lo.s64 	%rd1821, %rd2646, %rd3;
	sub.s64 	%rd2647, %rd2644, %rd1821;
$L__BB6_487:
	cvt.u32.u64 	%r107, %rd2647;
	or.b64  	%rd1822, %rd2646, %rd624;
	and.b64  	%rd1823, %rd1822, -4294967296;
	setp.ne.s64 	%p196, %rd1823, 0;
	@%p196 bra 	$L__BB6_489;
	cvt.u32.u64 	%r673, %rd624;
	cvt.u32.u64 	%r674, %rd2646;
	div.u32 	%r675, %r674, %r673;
	mul.lo.s32 	%r676, %r675, %r673;
	sub.s32 	%r677, %r674, %r676;
	cvt.u64.u32 	%rd2648, %r675;
	cvt.u64.u32 	%rd2649, %r677;
	bra.uni 	$L__BB6_490;
$L__BB6_489:
	div.u64 	%rd2648, %rd2646, %rd624;
	mul.lo.s64 	%rd1824, %rd2648, %rd624;
	sub.s64 	%rd2649, %rd2646, %rd1824;
$L__BB6_490:
	cvt.u32.u64 	%r108, %rd2649;
	or.b64  	%rd1825, %rd2648, %rd5;
	and.b64  	%rd1826, %rd1825, -4294967296;
	setp.ne.s64 	%p197, %rd1826, 0;
	@%p197 bra 	$L__BB6_492;
	cvt.u32.u64 	%r678, %rd5;
	cvt.u32.u64 	%r679, %rd2648;
	div.u32 	%r680, %r679, %r678;
	mul.lo.s32 	%r681, %r680, %r678;
	sub.s32 	%r682, %r679, %r681;
	cvt.u64.u32 	%rd2650, %r680;
	cvt.u64.u32 	%rd2651, %r682;
	bra.uni 	$L__BB6_493;
$L__BB6_492:
	div.u64 	%rd2650, %rd2648, %rd5;
	mul.lo.s64 	%rd1827, %rd2650, %rd5;
	sub.s64 	%rd2651, %rd2648, %rd1827;
$L__BB6_493:
	cvt.u32.u64 	%r109, %rd2651;
	or.b64  	%rd1828, %rd2650, %rd625;
	and.b64  	%rd1829, %rd1828, -4294967296;
	setp.ne.s64 	%p198, %rd1829, 0;
	@%p198 bra 	$L__BB6_495;
	cvt.u32.u64 	%r683, %rd625;
	cvt.u32.u64 	%r684, %rd2650;
	div.u32 	%r685, %r684, %r683;
	mul.lo.s32 	%r686, %r685, %r683;
	sub.s32 	%r687, %r684, %r686;
	cvt.u64.u32 	%rd2652, %r685;
	cvt.u64.u32 	%rd2653, %r687;
	bra.uni 	$L__BB6_496;
$L__BB6_495:
	div.u64 	%rd2652, %rd2650, %rd625;
	mul.lo.s64 	%rd1830, %rd2652, %rd625;
	sub.s64 	%rd2653, %rd2650, %rd1830;
$L__BB6_496:
	cvt.u32.u64 	%r110, %rd2653;
	or.b64  	%rd1831, %rd2652, %rd7;
	and.b64  	%rd1832, %rd1831, -4294967296;
	setp.ne.s64 	%p199, %rd1832, 0;
	@%p199 bra 	$L__BB6_498;
	cvt.u32.u64 	%r688, %rd7;
	cvt.u32.u64 	%r689, %rd2652;
	div.u32 	%r690, %r689, %r688;
	mul.lo.s32 	%r691, %r690, %r688;
	sub.s32 	%r692, %r689, %r691;
	cvt.u64.u32 	%rd2654, %r690;
	cvt.u64.u32 	%rd2655, %r692;
	bra.uni 	$L__BB6_499;
$L__BB6_498:
	div.u64 	%rd2654, %rd2652, %rd7;
	mul.lo.s64 	%rd1833, %rd2654, %rd7;
	sub.s64 	%rd2655, %rd2652, %rd1833;
$L__BB6_499:
	cvt.u32.u64 	%r111, %rd2655;
	or.b64  	%rd1834, %rd2654, %rd626;
	and.b64  	%rd1835, %rd1834, -4294967296;
	setp.ne.s64 	%p200, %rd1835, 0;
	@%p200 bra 	$L__BB6_501;
	cvt.u32.u64 	%r693, %rd626;
	cvt.u32.u64 	%r694, %rd2654;
	div.u32 	%r695, %r694, %r693;
	mul.lo.s32 	%r696, %r695, %r693;
	sub.s32 	%r697, %r694, %r696;
	cvt.u64.u32 	%rd2656, %r695;
	cvt.u64.u32 	%rd2657, %r697;
	bra.uni 	$L__BB6_502;
$L__BB6_501:
	div.u64 	%rd2656, %rd2654, %rd626;
	mul.lo.s64 	%rd1836, %rd2656, %rd626;
	sub.s64 	%rd2657, %rd2654, %rd1836;
$L__BB6_502:
	cvt.u32.u64 	%r112, %rd2657;
	or.b64  	%rd1837, %rd2656, %rd9;
	and.b64  	%rd1838, %rd1837, -4294967296;
	setp.ne.s64 	%p201, %rd1838, 0;
	@%p201 bra 	$L__BB6_504;
	cvt.u32.u64 	%r698, %rd9;
	cvt.u32.u64 	%r699, %rd2656;
	div.u32 	%r700, %r699, %r698;
	mul.lo.s32 	%r701, %r700, %r698;
	sub.s32 	%r702, %r699, %r701;
	cvt.u64.u32 	%rd2658, %r700;
	cvt.u64.u32 	%rd2659, %r702;
	bra.uni 	$L__BB6_505;
$L__BB6_504:
	div.u64 	%rd2658, %rd2656, %rd9;
	mul.lo.s64 	%rd1839, %rd2658, %rd9;
	sub.s64 	%rd2659, %rd2656, %rd1839;
$L__BB6_505:
	cvt.u32.u64 	%r113, %rd2659;
	or.b64  	%rd1840, %rd2658, %rd627;
	and.b64  	%rd1841, %rd1840, -4294967296;
	setp.ne.s64 	%p202, %rd1841, 0;
	@%p202 bra 	$L__BB6_507;
	cvt.u32.u64 	%r703, %rd627;
	cvt.u32.u64 	%r704, %rd2658;
	div.u32 	%r705, %r704, %r703;
	mul.lo.s32 	%r706, %r705, %r703;
	sub.s32 	%r707, %r704, %r706;
	cvt.u64.u32 	%rd2660, %r705;
	cvt.u64.u32 	%rd2661, %r707;
	bra.uni 	$L__BB6_508;
$L__BB6_507:
	div.u64 	%rd2660, %rd2658, %rd627;
	mul.lo.s64 	%rd1842, %rd2660, %rd627;
	sub.s64 	%rd2661, %rd2658, %rd1842;
$L__BB6_508:
	cvt.u32.u64 	%r114, %rd2661;
	or.b64  	%rd1843, %rd2660, %rd11;
	and.b64  	%rd1844, %rd1843, -4294967296;
	setp.ne.s64 	%p203, %rd1844, 0;
	@%p203 bra 	$L__BB6_510;
	cvt.u32.u64 	%r708, %rd11;
	cvt.u32.u64 	%r709, %rd2660;
	rem.u32 	%r710, %r709, %r708;
	cvt.u64.u32 	%rd2662, %r710;
	bra.uni 	$L__BB6_511;
$L__BB6_510:
	rem.u64 	%rd2662, %rd2660, %rd11;
$L__BB6_511:
	cvt.u32.u64 	%r711, %rd2662;
	cvt.rn.f64.s32 	%fd2421, %r711;
	mov.u64 	%rd1846, %rd1114;
	ld.param.f64 	%fd2422, [%rd1846+8];
	fma.rn.f64 	%fd165, %fd38, %fd2421, %fd2422;
	cvt.rn.f64.s32 	%fd2423, %r114;
	ld.param.f64 	%fd2424, [%rd1846+48];
	ld.param.f64 	%fd2425, [%rd1846+32];
	fma.rn.f64 	%fd166, %fd2424, %fd2423, %fd2425;
	cvt.rn.f64.s32 	%fd2426, %r113;
	ld.param.f64 	%fd2427, [%rd1846+72];
	ld.param.f64 	%fd2428, [%rd1846+56];
	fma.rn.f64 	%fd167, %fd2427, %fd2426, %fd2428;
	cvt.rn.f64.s32 	%fd2429, %r112;
	ld.param.f64 	%fd2430, [%rd1846+96];
	ld.param.f64 	%fd2431, [%rd1846+80];
	fma.rn.f64 	%fd168, %fd2430, %fd2429, %fd2431;
	cvt.rn.f64.s32 	%fd2432, %r111;
	ld.param.f64 	%fd2433, [%rd1846+120];
	ld.param.f64 	%fd2434, [%rd1846+104];
	fma.rn.f64 	%fd169, %fd2433, %fd2432, %fd2434;
	cvt.rn.f64.s32 	%fd2435, %r110;
	ld.param.f64 	%fd2436, [%rd1846+144];
	ld.param.f64 	%fd2437, [%rd1846+128];
	fma.rn.f64 	%fd170, %fd2436, %fd2435, %fd2437;
	cvt.rn.f64.s32 	%fd2438, %r109;
	ld.param.f64 	%fd2439, [%rd1846+168];
	ld.param.f64 	%fd2440, [%rd1846+152];
	fma.rn.f64 	%fd171, %fd2439, %fd2438, %fd2440;
	cvt.rn.f64.s32 	%fd2441, %r108;
	ld.param.f64 	%fd2442, [%rd1846+192];
	ld.param.f64 	%fd2443, [%rd1846+176];
	fma.rn.f64 	%fd172, %fd2442, %fd2441, %fd2443;
	cvt.rn.f64.s32 	%fd2444, %r107;
	fma.rn.f64 	%fd173, %fd36, %fd2444, %fd37;
	cvt.rn.f64.s32 	%fd2445, %r106;
	ld.param.f64 	%fd2446, [%rd1846+224];
	fma.rn.f64 	%fd174, %fd34, %fd2445, %fd2446;
	ld.param.f64 	%fd2447, [%rd1846+248];
	fma.rn.f64 	%fd2448, %fd2447, %fd165, 0d0000000000000000;
	ld.param.f64 	%fd2449, [%rd1846+256];
	fma.rn.f64 	%fd2450, %fd2449, %fd166, %fd2448;
	ld.param.f64 	%fd2451, [%rd1846+264];
	fma.rn.f64 	%fd2452, %fd2451, %fd167, %fd2450;
	ld.param.f64 	%fd2453, [%rd1846+272];
	fma.rn.f64 	%fd2454, %fd2453, %fd168, %fd2452;
	ld.param.f64 	%fd2455, [%rd1846+280];
	fma.rn.f64 	%fd2456, %fd2455, %fd169, %fd2454;
	ld.param.f64 	%fd2457, [%rd1846+288];
	fma.rn.f64 	%fd2458, %fd2457, %fd170, %fd2456;
	ld.param.f64 	%fd2459, [%rd1846+296];
	fma.rn.f64 	%fd2460, %fd2459, %fd171, %fd2458;
	ld.param.f64 	%fd2461, [%rd1846+304];
	fma.rn.f64 	%fd2462, %fd2461, %fd172, %fd2460;
	ld.param.f64 	%fd2463, [%rd1846+312];
	fma.rn.f64 	%fd2464, %fd2463, %fd173, %fd2462;
	ld.param.f64 	%fd2465, [%rd1846+320];
	fma.rn.f64 	%fd2466, %fd2465, %fd174, %fd2464;
	ld.param.f64 	%fd2467, [%rd1846+328];
	sub.f64 	%fd2468, %fd2466, %fd2467;
	abs.f64 	%fd2469, %fd2468;
	setp.gt.f64 	%p204, %fd2469, %fd129;
	@%p204 bra 	$L__BB6_522;
	mov.u64 	%rd1848, %rd1114;
	ld.param.f64 	%fd2470, [%rd1848+344];
	fma.rn.f64 	%fd2471, %fd2470, %fd165, 0d0000000000000000;
	ld.param.f64 	%fd2472, [%rd1848+352];
	fma.rn.f64 	%fd2473, %fd2472, %fd166, %fd2471;
	ld.param.f64 	%fd2474, [%rd1848+360];
	fma.rn.f64 	%fd2475, %fd2474, %fd167, %fd2473;
	ld.param.f64 	%fd2476, [%rd1848+368];
	fma.rn.f64 	%fd2477, %fd2476, %fd168, %fd2475;
	ld.param.f64 	%fd2478, [%rd1848+376];
	fma.rn.f64 	%fd2479, %fd2478, %fd169, %fd2477;
	ld.param.f64 	%fd2480, [%rd1848+384];
	fma.rn.f64 	%fd2481, %fd2480, %fd170, %fd2479;
	ld.param.f64 	%fd2482, [%rd1848+392];
	fma.rn.f64 	%fd2483, %fd2482, %fd171, %fd2481;
	ld.param.f64 	%fd2484, [%rd1848+400];
	fma.rn.f64 	%fd2485, %fd2484, %fd172, %fd2483;
	ld.param.f64 	%fd2486, [%rd1848+408];
	fma.rn.f64 	%fd2487, %fd2486, %fd173, %fd2485;
	ld.param.f64 	%fd2488, [%rd1848+416];
	fma.rn.f64 	%fd2489, %fd2488, %fd174, %fd2487;
	ld.param.f64 	%fd2490, [%rd1848+424];
	sub.f64 	%fd2491, %fd2489, %fd2490;
	abs.f64 	%fd2492, %fd2491;
	setp.gt.f64 	%p205, %fd2492, %fd130;
	@%p205 bra 	$L__BB6_522;
	mov.u64 	%rd1850, %rd1114;
	ld.param.f64 	%fd2493, [%rd1850+440];
	fma.rn.f64 	%fd2494, %fd2493, %fd165, 0d0000000000000000;
	ld.param.f64 	%fd2495, [%rd1850+448];
	fma.rn.f64 	%fd2496, %fd2495, %fd166, %fd2494;
	ld.param.f64 	%fd2497, [%rd1850+456];
	fma.rn.f64 	%fd2498, %fd2497, %fd167, %fd2496;
	fma.rn.f64 	%fd2499, %fd30, %fd168, %fd2498;
	fma.rn.f64 	%fd2500, %fd29, %fd169, %fd2499;
	fma.rn.f64 	%fd2501, %fd28, %fd170, %fd2500;
	fma.rn.f64 	%fd2502, %fd27, %fd171, %fd2501;
	fma.rn.f64 	%fd2503, %fd26, %fd172, %fd2502;
	fma.rn.f64 	%fd2504, %fd139, %fd173, %fd2503;
	ld.param.f64 	%fd2505, [%rd1850+512];
	fma.rn.f64 	%fd2506, %fd2505, %fd174, %fd2504;
	ld.param.f64 	%fd2507, [%rd1850+520];
	sub.f64 	%fd2508, %fd2506, %fd2507;
	abs.f64 	%fd2509, %fd2508;
	setp.gt.f64 	%p206, %fd2509, %fd131;
	@%p206 bra 	$L__BB6_522;
	mov.u64 	%rd1852, %rd1114;
	ld.param.f64 	%fd2510, [%rd1852+536];
	fma.rn.f64 	%fd2511, %fd2510, %fd165, 0d0000000000000000;
	ld.param.f64 	%fd2512, [%rd1852+544];
	fma.rn.f64 	%fd2513, %fd2512, %fd166, %fd2511;
	ld.param.f64 	%fd2514, [%rd1852+552];
	fma.rn.f64 	%fd2515, %fd2514, %fd167, %fd2513;
	ld.param.f64 	%fd2516, [%rd1852+560];
	fma.rn.f64 	%fd2517, %fd2516, %fd168, %fd2515;
	ld.param.f64 	%fd2518, [%rd1852+568];
	fma.rn.f64 	%fd2519, %fd2518, %fd169, %fd2517;
	ld.param.f64 	%fd2520, [%rd1852+576];
	fma.rn.f64 	%fd2521, %fd2520, %fd170, %fd2519;
	ld.param.f64 	%fd2522, [%rd1852+584];
	fma.rn.f64 	%fd2523, %fd2522, %fd171, %fd2521;
	ld.param.f64 	%fd2524, [%rd1852+592];
	fma.rn.f64 	%fd2525, %fd2524, %fd172, %fd2523;
	ld.param.f64 	%fd2526, [%rd1852+600];
	fma.rn.f64 	%fd2527, %fd2526, %fd173, %fd2525;
	ld.param.f64 	%fd2528, [%rd1852+608];
	fma.rn.f64 	%fd2529, %fd2528, %fd174, %fd2527;
	ld.param.f64 	%fd2530, [%rd1852+616];
	sub.f64 	%fd2531, %fd2529, %fd2530;
	abs.f64 	%fd2532, %fd2531;
	setp.gt.f64 	%p207, %fd2532, %fd132;
	@%p207 bra 	$L__BB6_522;
	mov.u64 	%rd1854, %rd1114;
	ld.param.f64 	%fd2533, [%rd1854+632];
	fma.rn.f64 	%fd2534, %fd2533, %fd165, 0d0000000000000000;
	ld.param.f64 	%fd2535, [%rd1854+640];
	fma.rn.f64 	%fd2536, %fd2535, %fd166, %fd2534;
	ld.param.f64 	%fd2537, [%rd1854+648];
	fma.rn.f64 	%fd2538, %fd2537, %fd167, %fd2536;
	ld.param.f64 	%fd2539, [%rd1854+656];
	fma.rn.f64 	%fd2540, %fd2539, %fd168, %fd2538;
	ld.param.f64 	%fd2541, [%rd1854+664];
	fma.rn.f64 	%fd2542, %fd2541, %fd169, %fd2540;
	ld.param.f64 	%fd2543, [%rd1854+672];
	fma.rn.f64 	%fd2544, %fd2543, %fd170, %fd2542;
	ld.param.f64 	%fd2545, [%rd1854+680];
	fma.rn.f64 	%fd2546, %fd2545, %fd171, %fd2544;
	ld.param.f64 	%fd2547, [%rd1854+688];
	fma.rn.f64 	%fd2548, %fd2547, %fd172, %fd2546;
	ld.param.f64 	%fd2549, [%rd1854+696];
	fma.rn.f64 	%fd2550, %fd2549, %fd173, %fd2548;
	ld.param.f64 	%fd2551, [%rd1854+704];
	fma.rn.f64 	%fd2552, %fd2551, %fd174, %fd2550;
	ld.param.f64 	%fd2553, [%rd1854+712];
	sub.f64 	%fd2554, %fd2552, %fd2553;
	abs.f64 	%fd2555, %fd2554;
	setp.gt.f64 	%p208, %fd2555, %fd133;
	@%p208 bra 	$L__BB6_522;
	mov.u64 	%rd1856, %rd1114;
	ld.param.f64 	%fd2556, [%rd1856+728];
	fma.rn.f64 	%fd2557, %fd2556, %fd165, 0d0000000000000000;
	ld.param.f64 	%fd2558, [%rd1856+736];
	fma.rn.f64 	%fd2559, %fd2558, %fd166, %fd2557;
	ld.param.f64 	%fd2560, [%rd1856+744];
	fma.rn.f64 	%fd2561, %fd2560, %fd167, %fd2559;
	ld.param.f64 	%fd2562, [%rd1856+752];
	fma.rn.f64 	%fd2563, %fd2562, %fd168, %fd2561;
	ld.param.f64 	%fd2564, [%rd1856+760];
	fma.rn.f64 	%fd2565, %fd2564, %fd169, %fd2563;
	ld.param.f64 	%fd2566, [%rd1856+768];
	fma.rn.f64 	%fd2567, %fd2566, %fd170, %fd2565;
	ld.param.f64 	%fd2568, [%rd1856+776];
	fma.rn.f64 	%fd2569, %fd2568, %fd171, %fd2567;
	ld.param.f64 	%fd2570, [%rd1856+784];
	fma.rn.f64 	%fd2571, %fd2570, %fd172, %fd2569;
	ld.param.f64 	%fd2572, [%rd1856+792];
	fma.rn.f64 	%fd2573, %fd2572, %fd173, %fd2571;
	ld.param.f64 	%fd2574, [%rd1856+800];
	fma.rn.f64 	%fd2575, %fd2574, %fd174, %fd2573;
	ld.param.f64 	%fd2576, [%rd1856+808];
	sub.f64 	%fd2577, %fd2575, %fd2576;
	abs.f64 	%fd2578, %fd2577;
	setp.gt.f64 	%p209, %fd2578, %fd134;
	@%p209 bra 	$L__BB6_522;
	mov.u64 	%rd1858, %rd1114;
	ld.param.f64 	%fd2579, [%rd1858+824];
	fma.rn.f64 	%fd2580, %fd2579, %fd165, 0d0000000000000000;
	ld.param.f64 	%fd2581, [%rd1858+832];
	fma.rn.f64 	%fd2582, %fd2581, %fd166, %fd2580;
	ld.param.f64 	%fd2583, [%rd1858+840];
	fma.rn.f64 	%fd2584, %fd2583, %fd167, %fd2582;
	ld.param.f64 	%fd2585, [%rd1858+848];
	fma.rn.f64 	%fd2586, %fd2585, %fd168, %fd2584;
	ld.param.f64 	%fd2587, [%rd1858+856];
	fma.rn.f64 	%fd2588, %fd2587, %fd169, %fd2586;
	ld.param.f64 	%fd2589, [%rd1858+864];
	fma.rn.f64 	%fd2590, %fd2589, %fd170, %fd2588;
	ld.param.f64 	%fd2591, [%rd1858+872];
	fma.rn.f64 	%fd2592, %fd2591, %fd171, %fd2590;
	fma.rn.f64 	%fd2593, %fd142, %fd172, %fd2592;
	ld.param.f64 	%fd2594, [%rd1858+888];
	fma.rn.f64 	%fd2595, %fd2594, %fd173, %fd2593;
	ld.param.f64 	%fd2596, [%rd1858+896];
	fma.rn.f64 	%fd2597, %fd2596, %fd174, %fd2595;
	ld.param.f64 	%fd2598, [%rd1858+904];
	sub.f64 	%fd2599, %fd2597, %fd2598;
	abs.f64 	%fd2600, %fd2599;
	setp.gt.f64 	%p210, %fd2600, %fd135;
	@%p210 bra 	$L__BB6_522;
	mov.u64 	%rd1860, %rd1114;
	ld.param.f64 	%fd2601, [%rd1860+920];
	fma.rn.f64 	%fd2602, %fd2601, %fd165, 0d0000000000000000;
	ld.param.f64 	%fd2603, [%rd1860+928];
	fma.rn.f64 	%fd2604, %fd2603, %fd166, %fd2602;
	ld.param.f64 	%fd2605, [%rd1860+936];
	fma.rn.f64 	%fd2606, %fd2605, %fd167, %fd2604;
	ld.param.f64 	%fd2607, [%rd1860+944];
	fma.rn.f64 	%fd2608, %fd2607, %fd168, %fd2606;
	ld.param.f64 	%fd2609, [%rd1860+952];
	fma.rn.f64 	%fd2610, %fd2609, %fd169, %fd2608;
	ld.param.f64 	%fd2611, [%rd1860+960];
	fma.rn.f64 	%fd2612, %fd2611, %fd170, %fd2610;
	ld.param.f64 	%fd2613, [%rd1860+968];
	fma.rn.f64 	%fd2614, %fd2613, %fd171, %fd2612;
	ld.param.f64 	%fd2615, [%rd1860+976];
	fma.rn.f64 	%fd2616, %fd2615, %fd172, %fd2614;
	fma.rn.f64 	%fd2617, %fd16, %fd173, %fd2616;
	fma.rn.f64 	%fd2618, %fd15, %fd174, %fd2617;
	sub.f64 	%fd2619, %fd2618, %fd14;
	abs.f64 	%fd2620, %fd2619;
	setp.gt.f64 	%p211, %fd2620, %fd136;
	@%p211 bra 	$L__BB6_522;
	mov.u64 	%rd1862, %rd1114;
	ld.param.f64 	%fd2621, [%rd1862+1016];
	fma.rn.f64 	%fd2622, %fd2621, %fd165, 0d0000000000000000;
	fma.rn.f64 	%fd2623, %fd11, %fd166, %fd2622;
	fma.rn.f64 	%fd2624, %fd10, %fd167, %fd2623;
	fma.rn.f64 	%fd2625, %fd9, %fd168, %fd2624;
	ld.param.f64 	%fd2626, [%rd1862+1048];
	fma.rn.f64 	%fd2627, %fd2626, %fd169, %fd2625;
	ld.param.f64 	%fd2628, [%rd1862+1056];
	fma.rn.f64 	%fd2629, %fd2628, %fd170, %fd2627;
	fma.rn.f64 	%fd2630, %fd140, %fd171, %fd2629;
	fma.rn.f64 	%fd2631, %fd141, %fd172, %fd2630;
	ld.param.f64 	%fd2632, [%rd1862+1080];
	fma.rn.f64 	%fd2633, %fd2632, %fd173, %fd2631;
	ld.param.f64 	%fd2634, [%rd1862+1088];
	fma.rn.f64 	%fd2635, %fd2634, %fd174, %fd2633;
	ld.param.f64 	%fd2636, [%rd1862+1096];
	sub.f64 	%fd2637, %fd2635, %fd2636;
	abs.f64 	%fd2638, %fd2637;
	setp.gt.f64 	%p212, %fd2638, %fd137;
	@%p212 bra 	$L__BB6_522;
	mov.u64 	%rd1864, %rd1114;
	ld.param.f64 	%fd2639, [%rd1864+1112];
	fma.rn.f64 	%fd2640, %fd2639, %fd165, 0d0000000000000000;
	ld.param.f64 	%fd2641, [%rd1864+1120];
	fma.rn.f64 	%fd2642, %fd2641, %fd166, %fd2640;
	ld.param.f64 	%fd2643, [%rd1864+1128];
	fma.rn.f64 	%fd2644, %fd2643, %fd167, %fd2642;
	ld.param.f64 	%fd2645, [%rd1864+1136];
	fma.rn.f64 	%fd2646, %fd2645, %fd168, %fd2644;
	ld.param.f64 	%fd2647, [%rd1864+1144];
	fma.rn.f64 	%fd2648, %fd2647, %fd169, %fd2646;
	ld.param.f64 	%fd2649, [%rd1864+1152];
	fma.rn.f64 	%fd2650, %fd2649, %fd170, %fd2648;
	ld.param.f64 	%fd2651, [%rd1864+1160];
	fma.rn.f64 	%fd2652, %fd2651, %fd171, %fd2650;
	ld.param.f64 	%fd2653, [%rd1864+1168];
	fma.rn.f64 	%fd2654, %fd2653, %fd172, %fd2652;
	ld.param.f64 	%fd2655, [%rd1864+1176];
	fma.rn.f64 	%fd2656, %fd2655, %fd173, %fd2654;
	ld.param.f64 	%fd2657, [%rd1864+1184];
	fma.rn.f64 	%fd2658, %fd2657, %fd174, %fd2656;
	ld.param.f64 	%fd2659, [%rd1864+1192];
	sub.f64 	%fd2660, %fd2658, %fd2659;
	abs.f64 	%fd2661, %fd2660;
	setp.gt.f64 	%p213, %fd2661, %fd138;
	@%p213 bra 	$L__BB6_522;
	mov.b64 	%rd2663, 1;
$L__BB6_522:
	mov.u64 	%rd1867, %rd1114;
	ld.param.u64 	%rd1868, [%rd1867];
	add.s64 	%rd1869, %rd2602, %rd1868;
	mov.u32 	%r712, %tid.x;
	cvt.u64.u32 	%rd1870, %r712;
	add.s64 	%rd1871, %rd1869, %rd1870;
	add.s64 	%rd810, %rd1871, 1536;
	ld.param.u64 	%rd1872, [%rd1867+1256];
	setp.ge.u64 	%p214, %rd810, %rd1872;
	mov.b64 	%rd2683, 0;
	@%p214 bra 	$L__BB6_564;
	or.b64  	%rd1873, %rd810, %rd623;
	and.b64  	%rd1874, %rd1873, -4294967296;
	setp.ne.s64 	%p215, %rd1874, 0;
	@%p215 bra 	$L__BB6_525;
	cvt.u32.u64 	%r713, %rd623;
	cvt.u32.u64 	%r714, %rd810;
	div.u32 	%r715, %r714, %r713;
	mul.lo.s32 	%r716, %r715, %r713;
	sub.s32 	%r717, %r714, %r716;
	cvt.u64.u32 	%rd2664, %r715;
	cvt.u64.u32 	%rd2665, %r717;
	bra.uni 	$L__BB6_526;
$L__BB6_525:
	div.u64 	%rd2664, %rd810, %rd623;
	mul.lo.s64 	%rd1875, %rd2664, %rd623;
	sub.s64 	%rd2665, %rd810, %rd1875;
$L__BB6_526:
	cvt.u32.u64 	%r115, %rd2665;
	or.b64  	%rd1876, %rd2664, %rd3;
	and.b64  	%rd1877, %rd1876, -4294967296;
	setp.ne.s64 	%p216, %rd1877, 0;
	@%p216 bra 	$L__BB6_528;
	cvt.u32.u64 	%r718, %rd3;
	cvt.u32.u64 	%r719, %rd2664;
	div.u32 	%r720, %r719, %r718;
	mul.lo.s32 	%r721, %r720, %r718;
	sub.s32 	%r722, %r719, %r721;
	cvt.u64.u32 	%rd2666, %r720;
	cvt.u64.u32 	%rd2667, %r722;
	bra.uni 	$L__BB6_529;
$L__BB6_528:
	div.u64 	%rd2666, %rd2664, %rd3;
	mul.lo.s64 	%rd1878, %rd2666, %rd3;
	sub.s64 	%rd2667, %rd2664, %rd1878;
$L__BB6_529:
	cvt.u32.u64 	%r116, %rd2667;
	or.b64  	%rd1879, %rd2666, %rd624;
	and.b64  	%rd1880, %rd1879, -4294967296;
	setp.ne.s64 	%p217, %rd1880, 0;
	@%p217 bra 	$L__BB6_531;
	cvt.u32.u64 	%r723, %rd624;
	cvt.u32.u64 	%r724, %rd2666;
	div.u32 	%r725, %r724, %r723;
	mul.lo.s32 	%r726, %r725, %r723;
	sub.s32 	%r727, %r724, %r726;
	cvt.u64.u32 	%rd2668, %r725;
	cvt.u64.u32 	%rd2669, %r727;
	bra.uni 	$L__BB6_532;
$L__BB6_531:
	div.u64 	%rd2668, %rd2666, %rd624;
	mul.lo.s64 	%rd1881, %rd2668, %rd624;
	sub.s64 	%rd2669, %rd2666, %rd1881;
$L__BB6_532:
	cvt.u32.u64 	%r117, %rd2669;
	or.b64  	%rd1882, %rd2668, %rd5;
	and.b64  	%rd1883, %rd1882, -4294967296;
	setp.ne.s64 	%p218, %rd1883, 0;
	@%p218 bra 	$L__BB6_534;
	cvt.u32.u64 	%r728, %rd5;
	cvt.u32.u64 	%r729, %rd2668;
	div.u32 	%r730, %r729, %r728;
	mul.lo.s32 	%r731, %r730, %r728;
	sub.s32 	%r732, %r729, %r731;
	cvt.u64.u32 	%rd2670, %r730;
	cvt.u64.u32 	%rd2671, %r732;
	bra.uni 	$L__BB6_535;
$L__BB6_534:
	div.u64 	%rd2670, %rd2668, %rd5;
	mul.lo.s64 	%rd1884, %rd2670, %rd5;
	sub.s64 	%rd2671, %rd2668, %rd1884;
$L__BB6_535:
	cvt.u32.u64 	%r118, %rd2671;
	or.b64  	%rd1885, %rd2670, %rd625;
	and.b64  	%rd1886, %rd1885, -4294967296;
	setp.ne.s64 	%p219, %rd1886, 0;
	@%p219 bra 	$L__BB6_537;
	cvt.u32.u64 	%r733, %rd625;
	cvt.u32.u64 	%r734, %rd2670;
	div.u32 	%r735, %r734, %r733;
	mul.lo.s32 	%r736, %r735, %r733;
	sub.s32 	%r737, %r734, %r736;
	cvt.u64.u32 	%rd2672, %r735;
	cvt.u64.u32 	%rd2673, %r737;
	bra.uni 	$L__BB6_538;
$L__BB6_537:
	div.u64 	%rd2672, %rd2670, %rd625;
	mul.lo.s64 	%rd1887, %rd2672, %rd625;
	sub.s64 	%rd2673, %rd2670, %rd1887;
$L__BB6_538:
	cvt.u32.u64 	%r119, %rd2673;
	or.b64  	%rd1888, %rd2672, %rd7;
	and.b64  	%rd1889, %rd1888, -4294967296;
	setp.ne.s64 	%p220, %rd1889, 0;
	@%p220 bra 	$L__BB6_540;
	cvt.u32.u64 	%r738, %rd7;
	cvt.u32.u64 	%r739, %rd2672;
	div.u32 	%r740, %r739, %r738;
	mul.lo.s32 	%r741, %r740, %r738;
	sub.s32 	%r742, %r739, %r741;
	cvt.u64.u32 	%rd2674, %r740;
	cvt.u64.u32 	%rd2675, %r742;
	bra.uni 	$L__BB6_541;
$L__BB6_540:
	div.u64 	%rd2674, %rd2672, %rd7;
	mul.lo.s64 	%rd1890, %rd2674, %rd7;
	sub.s64 	%rd2675, %rd2672, %rd1890;
$L__BB6_541:
	cvt.u32.u64 	%r120, %rd2675;
	or.b64  	%rd1891, %rd2674, %rd626;
	and.b64  	%rd1892, %rd1891, -4294967296;
	setp.ne.s64 	%p221, %rd1892, 0;
	@%p221 bra 	$L__BB6_543;
	cvt.u32.u64 	%r743, %rd626;
	cvt.u32.u64 	%r744, %rd2674;
	div.u32 	%r745, %r744, %r743;
	mul.lo.s32 	%r746, %r745, %r743;
	sub.s32 	%r747, %r744, %r746;
	cvt.u64.u32 	%rd2676, %r745;
	cvt.u64.u32 	%rd2677, %r747;
	bra.uni 	$L__BB6_544;
$L__BB6_543:
	div.u64 	%rd2676, %rd2674, %rd626;
	mul.lo.s64 	%rd1893, %rd2676, %rd626;
	sub.s64 	%rd2677, %rd2674, %rd1893;
$L__BB6_544:
	cvt.u32.u64 	%r121, %rd2677;
	or.b64  	%rd1894, %rd2676, %rd9;
	and.b64  	%rd1895, %rd1894, -4294967296;
	setp.ne.s64 	%p222, %rd1895, 0;
	@%p222 bra 	$L__BB6_546;
	cvt.u32.u64 	%r748, %rd9;
	cvt.u32.u64 	%r749, %rd2676;
	div.u32 	%r750, %r749, %r748;
	mul.lo.s32 	%r751, %r750, %r748;
	sub.s32 	%r752, %r749, %r751;
	cvt.u64.u32 	%rd2678, %r750;
	cvt.u64.u32 	%rd2679, %r752;
	bra.uni 	$L__BB6_547;
$L__BB6_546:
	div.u64 	%rd2678, %rd2676, %rd9;
	mul.lo.s64 	%rd1896, %rd2678, %rd9;
	sub.s64 	%rd2679, %rd2676, %rd1896;
$L__BB6_547:
	cvt.u32.u64 	%r122, %rd2679;
	or.b64  	%rd1897, %rd2678, %rd627;
	and.b64  	%rd1898, %rd1897, -4294967296;
	setp.ne.s64 	%p223, %rd1898, 0;
	@%p223 bra 	$L__BB6_549;
	cvt.u32.u64 	%r753, %rd627;
	cvt.u32.u64 	%r754, %rd2678;
	div.u32 	%r755, %r754, %r753;
	mul.lo.s32 	%r756, %r755, %r753;
	sub.s32 	%r757, %r754, %r756;
	cvt.u64.u32 	%rd2680, %r755;
	cvt.u64.u32 	%rd2681, %r757;
	bra.uni 	$L__BB6_550;
$L__BB6_549:
	div.u64 	%rd2680, %rd2678, %rd627;
	mul.lo.s64 	%rd1899, %rd2680, %rd627;
	sub.s64 	%rd2681, %rd2678, %rd1899;
$L__BB6_550:
	cvt.u32.u64 	%r123, %rd2681;
	or.b64  	%rd1900, %rd2680, %rd11;
	and.b64  	%rd1901, %rd1900, -4294967296;
	setp.ne.s64 	%p224, %rd1901, 0;
	@%p224 bra 	$L__BB6_552;
	cvt.u32.u64 	%r758, %rd11;
	cvt.u32.u64 	%r759, %rd2680;
	rem.u32 	%r760, %r759, %r758;
	cvt.u64.u32 	%rd2682, %r760;
	bra.uni 	$L__BB6_553;
$L__BB6_552:
	rem.u64 	%rd2682, %rd2680, %rd11;
$L__BB6_553:
	cvt.u32.u64 	%r761, %rd2682;
	cvt.rn.f64.s32 	%fd2662, %r761;
	mov.u64 	%rd1903, %rd1114;
	ld.param.f64 	%fd2663, [%rd1903+8];
	fma.rn.f64 	%fd175, %fd38, %fd2662, %fd2663;
	cvt.rn.f64.s32 	%fd2664, %r123;
	ld.param.f64 	%fd2665, [%rd1903+48];
	ld.param.f64 	%fd2666, [%rd1903+32];
	fma.rn.f64 	%fd176, %fd2665, %fd2664, %fd2666;
	cvt.rn.f64.s32 	%fd2667, %r122;
	ld.param.f64 	%fd2668, [%rd1903+72];
	ld.param.f64 	%fd2669, [%rd1903+56];
	fma.rn.f64 	%fd177, %fd2668, %fd2667, %fd2669;
	cvt.rn.f64.s32 	%fd2670, %r121;
	ld.param.f64 	%fd2671, [%rd1903+96];
	ld.param.f64 	%fd2672, [%rd1903+80];
	fma.rn.f64 	%fd178, %fd2671, %fd2670, %fd2672;
	cvt.rn.f64.s32 	%fd2673, %r120;
	ld.param.f64 	%fd2674, [%rd1903+120];
	ld.param.f64 	%fd2675, [%rd1903+104];
	fma.rn.f64 	%fd179, %fd2674, %fd2673, %fd2675;
	cvt.rn.f64.s32 	%fd2676, %r119;
	ld.param.f64 	%fd2677, [%rd1903+144];
	ld.param.f64 	%fd2678, [%rd1903+128];
	fma.rn.f64 	%fd180, %fd2677, %fd2676, %fd2678;
	cvt.rn.f64.s32 	%fd2679, %r118;
	ld.param.f64 	%fd2680, [%rd1903+168];
	ld.param.f64 	%fd2681, [%rd1903+152];
	fma.rn.f64 	%fd181, %fd2680, %fd2679, %fd2681;
	cvt.rn.f64.s32 	%fd2682, %r117;
	ld.param.f64 	%fd2683, [%rd1903+192];
	ld.param.f64 	%fd2684, [%rd1903+176];
	fma.rn.f64 	%fd182, %fd2683, %fd2682, %fd2684;
	cvt.rn.f64.s32 	%fd2685, %r116;
	fma.rn.f64 	%fd183, %fd36, %fd2685, %fd37;
	cvt.rn.f64.s32 	%fd2686, %r115;
	ld.param.f64 	%fd2687, [%rd1903+224];
	fma.rn.f64 	%fd184, %fd34, %fd2686, %fd2687;
	ld.param.f64 	%fd2688, [%rd1903+248];
	fma.rn.f64 	%fd2689, %fd2688, %fd175, 0d0000000000000000;
	ld.param.f64 	%fd2690, [%rd1903+256];
	fma.rn.f64 	%fd2691, %fd2690, %fd176, %fd2689;
	ld.param.f64 	%fd2692, [%rd1903+264];
	fma.rn.f64 	%fd2693, %fd2692, %fd177, %fd2691;
	ld.param.f64 	%fd2694, [%rd1903+272];
	fma.rn.f64 	%fd2695, %fd2694, %fd178, %fd2693;
	ld.param.f64 	%fd2696, [%rd1903+280];
	fma.rn.f64 	%fd2697, %fd2696, %fd179, %fd2695;
	ld.param.f64 	%fd2698, [%rd1903+288];
	fma.rn.f64 	%fd2699, %fd2698, %fd180, %fd2697;
	ld.param.f64 	%fd2700, [%rd1903+296];
	fma.rn.f64 	%fd2701, %fd2700, %fd181, %fd2699;
	ld.param.f64 	%fd2702, [%rd1903+304];
	fma.rn.f64 	%fd2703, %fd2702, %fd182, %fd2701;
	ld.param.f64 	%fd2704, [%rd1903+312];
	fma.rn.f64 	%fd2705, %fd2704, %fd183, %fd2703;
	ld.param.f64 	%fd2706, [%rd1903+320];
	fma.rn.f64 	%fd2707, %fd2706, %fd184, %fd2705;
	ld.param.f64 	%fd2708, [%rd1903+328];
	sub.f64 	%fd2709, %fd2707, %fd2708;
	abs.f64 	%fd2710, %fd2709;
	setp.gt.f64 	%p225, %fd2710, %fd129;
	@%p225 bra 	$L__BB6_564;
	mov.u64 	%rd1905, %rd1114;
	ld.param.f64 	%fd2711, [%rd1905+344];
	fma.rn.f64 	%fd2712, %fd2711, %fd175, 0d0000000000000000;
	ld.param.f64 	%fd2713, [%rd1905+352];
	fma.rn.f64 	%fd2714, %fd2713, %fd176, %fd2712;
	ld.param.f64 	%fd2715, [%rd1905+360];
	fma.rn.f64 	%fd2716, %fd2715, %fd177, %fd2714;
	ld.param.f64 	%fd2717, [%rd1905+368];
	fma.rn.f64 	%fd2718, %fd2717, %fd178, %fd2716;
	ld.param.f64 	%fd2719, [%rd1905+376];
	fma.rn.f64 	%fd2720, %fd2719, %fd179, %fd2718;
	ld.param.f64 	%fd2721, [%rd1905+384];
	fma.rn.f64 	%fd2722, %fd2721, %fd180, %fd2720;
	ld.param.f64 	%fd2723, [%rd1905+392];
	fma.rn.f64 	%fd2724, %fd2723, %fd181, %fd2722;
	ld.param.f64 	%fd2725, [%rd1905+400];
	fma.rn.f64 	%fd2726, %fd2725, %fd182, %fd2724;
	ld.param.f64 	%fd2727, [%rd1905+408];
	fma.rn.f64 	%fd2728, %fd2727, %fd183, %fd2726;
	ld.param.f64 	%fd2729, [%rd1905+416];
	fma.rn.f64 	%fd2730, %fd2729, %fd184, %fd2728;
	ld.param.f64 	%fd2731, [%rd1905+424];
	sub.f64 	%fd2732, %fd2730, %fd2731;
	abs.f64 	%fd2733, %fd2732;
	setp.gt.f64 	%p226, %fd2733, %fd130;
	@%p226 bra 	$L__BB6_564;
	mov.u64 	%rd1907, %rd1114;
	ld.param.f64 	%fd2734, [%rd1907+440];
	fma.rn.f64 	%fd2735, %fd2734, %fd175, 0d0000000000000000;
	ld.param.f64 	%fd2736, [%rd1907+448];
	fma.rn.f64 	%fd2737, %fd2736, %fd176, %fd2735;
	ld.param.f64 	%fd2738, [%rd1907+456];
	fma.rn.f64 	%fd2739, %fd2738, %fd177, %fd2737;
	fma.rn.f64 	%fd2740, %fd30, %fd178, %fd2739;
	fma.rn.f64 	%fd2741, %fd29, %fd179, %fd2740;
	fma.rn.f64 	%fd2742, %fd28, %fd180, %fd2741;
	fma.rn.f64 	%fd2743, %fd27, %fd181, %fd2742;
	fma.rn.f64 	%fd2744, %fd26, %fd182, %fd2743;
	fma.rn.f64 	%fd2745, %fd139, %fd183, %fd2744;
	ld.param.f64 	%fd2746, [%rd1907+512];
	fma.rn.f64 	%fd2747, %fd2746, %fd184, %fd2745;
	ld.param.f64 	%fd2748, [%rd1907+520];
	sub.f64 	%fd2749, %fd2747, %fd2748;
	abs.f64 	%fd2750, %fd2749;
	setp.gt.f64 	%p227, %fd2750, %fd131;
	@%p227 bra 	$L__BB6_564;
	mov.u64 	%rd1909, %rd1114;
	ld.param.f64 	%fd2751, [%rd1909+536];
	fma.rn.f64 	%fd2752, %fd2751, %fd175, 0d0000000000000000;
	ld.param.f64 	%fd2753, [%rd1909+544];
	fma.rn.f64 	%fd2754, %fd2753, %fd176, %fd2752;
	ld.param.f64 	%fd2755, [%rd1909+552];
	fma.rn.f64 	%fd2756, %fd2755, %fd177, %fd2754;
	ld.param.f64 	%fd2757, [%rd1909+560];
	fma.rn.f64 	%fd2758, %fd2757, %fd178, %fd2756;
	ld.param.f64 	%fd2759, [%rd1909+568];
	fma.rn.f64 	%fd2760, %fd2759, %fd179, %fd2758;
	ld.param.f64 	%fd2761, [%rd1909+576];
	fma.rn.f64 	%fd2762, %fd2761, %fd180, %fd2760;
	ld.param.f64 	%fd2763, [%rd1909+584];
	fma.rn.f64 	%fd2764, %fd2763, %fd181, %fd2762;
	ld.param.f64 	%fd2765, [%rd1909+592];
	fma.rn.f64 	%fd2766, %fd2765, %fd182, %fd2764;
	ld.param.f64 	%fd2767, [%rd1909+600];
	fma.rn.f64 	%fd2768, %fd2767, %fd183, %fd2766;
	ld.param.f64 	%fd2769, [%rd1909+608];
	fma.rn.f64 	%fd2770, %fd2769, %fd184, %fd2768;
	ld.param.f64 	%fd2771, [%rd1909+616];
	sub.f64 	%fd2772, %fd2770, %fd2771;
	abs.f64 	%fd2773, %fd2772;
	setp.gt.f64 	%p228, %fd2773, %fd132;
	@%p228 bra 	$L__BB6_564;
	mov.u64 	%rd1911, %rd1114;
	ld.param.f64 	%fd2774, [%rd1911+632];
	fma.rn.f64 	%fd2775, %fd2774, %fd175, 0d0000000000000000;
	ld.param.f64 	%fd2776, [%rd1911+640];
	fma.rn.f64 	%fd2777, %fd2776, %fd176, %fd2775;
	ld.param.f64 	%fd2778, [%rd1911+648];
	fma.rn.f64 	%fd2779, %fd2778, %fd177, %fd2777;
	ld.param.f64 	%fd2780, [%rd1911+656];
	fma.rn.f64 	%fd2781, %fd2780, %fd178, %fd2779;
	ld.param.f64 	%fd2782, [%rd1911+664];
	fma.rn.f64 	%fd2783, %fd2782, %fd179, %fd2781;
	ld.param.f64 	%fd2784, [%rd1911+672];
	fma.rn.f64 	%fd2785, %fd2784, %fd180, %fd2783;
	ld.param.f64 	%fd2786, [%rd1911+680];
	fma.rn.f64 	%fd2787, %fd2786, %fd181, %fd2785;
	ld.param.f64 	%fd2788, [%rd1911+688];
	fma.rn.f64 	%fd2789, %fd2788, %fd182, %fd2787;
	ld.param.f64 	%fd2790, [%rd1911+696];
	fma.rn.f64 	%fd2791, %fd2790, %fd183, %fd2789;
	ld.param.f64 	%fd2792, [%rd1911+704];
	fma.rn.f64 	%fd2793, %fd2792, %fd184, %fd2791;
	ld.param.f64 	%fd2794, [%rd1911+712];
	sub.f64 	%fd2795, %fd2793, %fd2794;
	abs.f64 	%fd2796, %fd2795;
	setp.gt.f64 	%p229, %fd2796, %fd133;
	@%p229 bra 	$L__BB6_564;
	mov.u64 	%rd1913, %rd1114;
	ld.param.f64 	%fd2797, [%rd1913+728];
	fma.rn.f64 	%fd2798, %fd2797, %fd175, 0d0000000000000000;
	ld.param.f64 	%fd2799, [%rd1913+736];
	fma.rn.f64 	%fd2800, %fd2799, %fd176, %fd2798;
	ld.param.f64 	%fd2801, [%rd1913+744];
	fma.rn.f64 	%fd2802, %fd2801, %fd177, %fd2800;
	ld.param.f64 	%fd2803, [%rd1913+752];
	fma.rn.f64 	%fd2804, %fd2803, %fd178, %fd2802;
	ld.param.f64 	%fd2805, [%rd1913+760];
	fma.rn.f64 	%fd2806, %fd2805, %fd179, %fd2804;
	ld.param.f64 	%fd2807, [%rd1913+768];
	fma.rn.f64 	%fd2808, %fd2807, %fd180, %fd2806;
	ld.param.f64 	%fd2809, [%rd1913+776];
	fma.rn.f64 	%fd2810, %fd2809, %fd181, %fd2808;
	ld.param.f64 	%fd2811, [%rd1913+784];
	fma.rn.f64 	%fd2812, %fd2811, %fd182, %fd2810;
	ld.param.f64 	%fd2813, [%rd1913+792];
	fma.rn.f64 	%fd2814, %fd2813, %fd183, %fd2812;
	ld.param.f64 	%fd2815, [%rd1913+800];
	fma.rn.f64 	%fd2816, %fd2815, %fd184, %fd2814;
	ld.param.f64 	%fd2817, [%rd1913+808];
	sub.f64 	%fd2818, %fd2816, %fd2817;
	abs.f64 	%fd2819, %fd2818;
	setp.gt.f64 	%p230, %fd2819, %fd134;
	@%p230 bra 	$L__BB6_564;
	mov.u64 	%rd1915, %rd1114;
	ld.param.f64 	%fd2820, [%rd1915+824];
	fma.rn.f64 	%fd2821, %fd2820, %fd175, 0d0000000000000000;
	ld.param.f64 	%fd2822, [%rd1915+832];
	fma.rn.f64 	%fd2823, %fd2822, %fd176, %fd2821;
	ld.param.f64 	%fd2824, [%rd1915+840];
	fma.rn.f64 	%fd2825, %fd2824, %fd177, %fd2823;
	ld.param.f64 	%fd2826, [%rd1915+848];
	fma.rn.f64 	%fd2827, %fd2826, %fd178, %fd2825;
	ld.param.f64 	%fd2828, [%rd1915+856];
	fma.rn.f64 	%fd2829, %fd2828, %fd179, %fd2827;
	ld.param.f64 	%fd2830, [%rd1915+864];
	fma.rn.f64 	%fd2831, %fd2830, %fd180, %fd2829;
	ld.param.f64 	%fd2832, [%rd1915+872];
	fma.rn.f64 	%fd2833, %fd2832, %fd181, %fd2831;
	ld.param.f64 	%fd2834, [%rd1915+880];
	fma.rn.f64 	%fd2835, %fd2834, %fd182, %fd2833;
	ld.param.f64 	%fd2836, [%rd1915+888];
	fma.rn.f64 	%fd2837, %fd2836, %fd183, %fd2835;
	ld.param.f64 	%fd2838, [%rd1915+896];
	fma.rn.f64 	%fd2839, %fd2838, %fd184, %fd2837;
	ld.param.f64 	%fd2840, [%rd1915+904];
	sub.f64 	%fd2841, %fd2839, %fd2840;
	abs.f64 	%fd2842, %fd2841;
	setp.gt.f64 	%p231, %fd2842, %fd135;
	@%p231 bra 	$L__BB6_564;
	mov.u64 	%rd1917, %rd1114;
	ld.param.f64 	%fd2843, [%rd1917+920];
	fma.rn.f64 	%fd2844, %fd2843, %fd175, 0d0000000000000000;
	ld.param.f64 	%fd2845, [%rd1917+928];
	fma.rn.f64 	%fd2846, %fd2845, %fd176, %fd2844;
	ld.param.f64 	%fd2847, [%rd1917+936];
	fma.rn.f64 	%fd2848, %fd2847, %fd177, %fd2846;
	ld.param.f64 	%fd2849, [%rd1917+944];
	fma.rn.f64 	%fd2850, %fd2849, %fd178, %fd2848;
	ld.param.f64 	%fd2851, [%rd1917+952];
	fma.rn.f64 	%fd2852, %fd2851, %fd179, %fd2850;
	ld.param.f64 	%fd2853, [%rd1917+960];
	fma.rn.f64 	%fd2854, %fd2853, %fd180, %fd2852;
	ld.param.f64 	%fd2855, [%rd1917+968];
	fma.rn.f64 	%fd2856, %fd2855, %fd181, %fd2854;
	ld.param.f64 	%fd2857, [%rd1917+976];
	fma.rn.f64 	%fd2858, %fd2857, %fd182, %fd2856;
	fma.rn.f64 	%fd2859, %fd16, %fd183, %fd2858;
	fma.rn.f64 	%fd2860, %fd15, %fd184, %fd2859;
	sub.f64 	%fd2861, %fd2860, %fd14;
	abs.f64 	%fd2862, %fd2861;
	setp.gt.f64 	%p232, %fd2862, %fd136;
	@%p232 bra 	$L__BB6_564;
	mov.u64 	%rd1919, %rd1114;
	ld.param.f64 	%fd2863, [%rd1919+1016];
	fma.rn.f64 	%fd2864, %fd2863, %fd175, 0d0000000000000000;
	fma.rn.f64 	%fd2865, %fd11, %fd176, %fd2864;
	fma.rn.f64 	%fd2866, %fd10, %fd177, %fd2865;
	fma.rn.f64 	%fd2867, %fd9, %fd178, %fd2866;
	ld.param.f64 	%fd2868, [%rd1919+1048];
	fma.rn.f64 	%fd2869, %fd2868, %fd179, %fd2867;
	ld.param.f64 	%fd2870, [%rd1919+1056];
	fma.rn.f64 	%fd2871, %fd2870, %fd180, %fd2869;
	fma.rn.f64 	%fd2872, %fd140, %fd181, %fd2871;
	fma.rn.f64 	%fd2873, %fd141, %fd182, %fd2872;
	ld.param.f64 	%fd2874, [%rd1919+1080];
	fma.rn.f64 	%fd2875, %fd2874, %fd183, %fd2873;
	ld.param.f64 	%fd2876, [%rd1919+1088];
	fma.rn.f64 	%fd2877, %fd2876, %fd184, %fd2875;
	ld.param.f64 	%fd2878, [%rd1919+1096];
	sub.f64 	%fd2879, %fd2877, %fd2878;
	abs.f64 	%fd2880, %fd2879;
	setp.gt.f64 	%p233, %fd2880, %fd137;
	@%p233 bra 	$L__BB6_564;
	mov.u64 	%rd1921, %rd1114;
	ld.param.f64 	%fd2881, [%rd1921+1112];
	fma.rn.f64 	%fd2882, %fd2881, %fd175, 0d0000000000000000;
	ld.param.f64 	%fd2883, [%rd1921+1120];
	fma.rn.f64 	%fd2884, %fd2883, %fd176, %fd2882;
	ld.param.f64 	%fd2885, [%rd1921+1128];
	fma.rn.f64 	%fd2886, %fd2885, %fd177, %fd2884;
	ld.param.f64 	%fd2887, [%rd1921+1136];
	fma.rn.f64 	%fd2888, %fd2887, %fd178, %fd2886;
	ld.param.f64 	%fd2889, [%rd1921+1144];
	fma.rn.f64 	%fd2890, %fd2889, %fd179, %fd2888;
	ld.param.f64 	%fd2891, [%rd1921+1152];
	fma.rn.f64 	%fd2892, %fd2891, %fd180, %fd2890;
	ld.param.f64 	%fd2893, [%rd1921+1160];
	fma.rn.f64 	%fd2894, %fd2893, %fd181, %fd2892;
	ld.param.f64 	%fd2895, [%rd1921+1168];
	fma.rn.f64 	%fd2896, %fd2895, %fd182, %fd2894;
	ld.param.f64 	%fd2897, [%rd1921+1176];
	fma.rn.f64 	%fd2898, %fd2897, %fd183, %fd2896;
	ld.param.f64 	%fd2899, [%rd1921+1184];
	fma.rn.f64 	%fd2900, %fd2899, %fd184, %fd2898;
	ld.param.f64 	%fd2901, [%rd1921+1192];
	sub.f64 	%fd2902, %fd2900, %fd2901;
	abs.f64 	%fd2903, %fd2902;
	setp.gt.f64 	%p234, %fd2903, %fd138;
	@%p234 bra 	$L__BB6_564;
	mov.b64 	%rd2683, 1;
$L__BB6_564:
	mov.u64 	%rd1924, %rd1114;
	ld.param.u64 	%rd1925, [%rd1924];
	add.s64 	%rd1926, %rd2602, %rd1925;
	mov.u32 	%r762, %tid.x;
	cvt.u64.u32 	%rd1927, %r762;
	add.s64 	%rd1928, %rd1926, %rd1927;
	add.s64 	%rd869, %rd1928, 2048;
	ld.param.u64 	%rd1929, [%rd1924+1256];
	setp.ge.u64 	%p235, %rd869, %rd1929;
	mov.b64 	%rd2703, 0;
	@%p235 bra 	$L__BB6_606;
	or.b64  	%rd1930, %rd869, %rd623;
	and.b64  	%rd1931, %rd1930, -4294967296;
	setp.ne.s64 	%p236, %rd1931, 0;
	@%p236 bra 	$L__BB6_567;
	cvt.u32.u64 	%r763, %rd623;
	cvt.u32.u64 	%r764, %rd869;
	div.u32 	%r765, %r764, %r763;
	mul.lo.s32 	%r766, %r765, %r763;
	sub.s32 	%r767, %r764, %r766;
	cvt.u64.u32 	%rd2684, %r765;
	cvt.u64.u32 	%rd2685, %r767;
	bra.uni 	$L__BB6_568;
$L__BB6_567:
	div.u64 	%rd2684, %rd869, %rd623;
	mul.lo.s64 	%rd1932, %rd2684, %rd623;
	sub.s64 	%rd2685, %rd869, %rd1932;
$L__BB6_568:
	cvt.u32.u64 	%r124, %rd2685;
	or.b64  	%rd1933, %rd2684, %rd3;
	and.b64  	%rd1934, %rd1933, -4294967296;
	setp.ne.s64 	%p237, %rd1934, 0;
	@%p237 bra 	$L__BB6_570;
	cvt.u32.u64 	%r768, %rd3;
	cvt.u32.u64 	%r769, %rd2684;
	div.u32 	%r770, %r769, %r768;
	mul.lo.s32 	%r771, %r770, %r768;
	sub.s32 	%r772, %r769, %r771;
	cvt.u64.u32 	%rd2686, %r770;
	cvt.u64.u32 	%rd2687, %r772;
	bra.uni 	$L__BB6_571;
$L__BB6_570:
	div.u64 	%rd2686, %rd2684, %rd3;
	mul.lo.s64 	%rd1935, %rd2686, %rd3;
	sub.s64 	%rd2687, %rd2684, %rd1935;
$L__BB6_571:
	cvt.u32.u64 	%r125, %rd2687;
	or.b64  	%rd1936, %rd2686, %rd624;
	and.b64  	%rd1937, %rd1936, -4294967296;
	setp.ne.s64 	%p238, %rd1937, 0;
	@%p238 bra 	$L__BB6_573;
	cvt.u32.u64 	%r773, %rd624;
	cvt.u32.u64 	%r774, %rd2686;
	div.u32 	%r775, %r774, %r773;
	mul.lo.s32 	%r776, %r775, %r773;
	sub.s32 	%r777, %r774, %r776;
	cvt.u64.u32 	%rd2688, %r775;
	cvt.u64.u32 	%rd2689, %r777;
	bra.uni 	$L__BB6_574;
$L__BB6_573:
	div.u64 	%rd2688, %rd2686, %rd624;
	mul.lo.s64 	%rd1938, %rd2688, %rd624;
	sub.s64 	%rd2689, %rd2686, %rd1938;
$L__BB6_574:
	cvt.u32.u64 	%r126, %rd2689;
	or.b64  	%rd1939, %rd2688, %rd5;
	and.b64  	%rd1940, %rd1939, -4294967296;
	setp.ne.s64 	%p239, %rd1940, 0;
	@%p239 bra 	$L__BB6_576;
	cvt.u32.u64 	%r778, %rd5;
	cvt.u32.u64 	%r779, %rd2688;
	div.u32 	%r780, %r779, %r778;
	mul.lo.s32 	%r781, %r780, %r778;
	sub.s32 	%r782, %r779, %r781;
	cvt.u64.u32 	%rd2690, %r780;
	cvt.u64.u32 	%rd2691, %r782;
	bra.uni 	$L__BB6_577;
$L__BB6_576:
	div.u64 	%rd2690, %rd2688, %rd5;
	mul.lo.s64 	%rd1941, %rd2690, %rd5;
	sub.s64 	%rd2691, %rd2688, %rd1941;
$L__BB6_577:
	cvt.u32.u64 	%r127, %rd2691;
	or.b64  	%rd1942, %rd2690, %rd625;
	and.b64  	%rd1943, %rd1942, -4294967296;
	setp.ne.s64 	%p240, %rd1943, 0;
	@%p240 bra 	$L__BB6_579;
	cvt.u32.u64 	%r783, %rd625;
	cvt.u32.u64 	%r784, %rd2690;
	div.u32 	%r785, %r784, %r783;
	mul.lo.s32 	%r786, %r785, %r783;
	sub.s32 	%r787, %r784, %r786;
	cvt.u64.u32 	%rd2692, %r785;
	cvt.u64.u32 	%rd2693, %r787;
	bra.uni 	$L__BB6_580;
$L__BB6_579:
	div.u64 	%rd2692, %rd2690, %rd625;
	mul.lo.s64 	%rd1944, %rd2692, %rd625;
	sub.s64 	%rd2693, %rd2690, %rd1944;
$L__BB6_580:
	cvt.u32.u64 	%r128, %rd2693;
	or.b64  	%rd1945, %rd2692, %rd7;
	and.b64  	%rd1946, %rd1945, -4294967296;
	setp.ne.s64 	%p241, %rd1946, 0;
	@%p241 bra 	$L__BB6_582;
	cvt.u32.u64 	%r788, %rd7;
	cvt.u32.u64 	%r789, %rd2692;
	div.u32 	%r790, %r789, %r788;
	mul.lo.s32 	%r791, %r790, %r788;
	sub.s32 	%r792, %r789, %r791;
	cvt.u64.u32 	%rd2694, %r790;
	cvt.u64.u32 	%rd2695, %r792;
	bra.uni 	$L__BB6_583;
$L__BB6_582:
	div.u64 	%rd2694, %rd2692, %rd7;
	mul.lo.s64 	%rd1947, %rd2694, %rd7;
	sub.s64 	%rd2695, %rd2692, %rd1947;
$L__BB6_583:
	cvt.u32.u64 	%r129, %rd2695;
	or.b64  	%rd1948, %rd2694, %rd626;
	and.b64  	%rd1949, %rd1948, -4294967296;
	setp.ne.s64 	%p242, %rd1949, 0;
	@%p242 bra 	$L__BB6_585;
	cvt.u32.u64 	%r793, %rd626;
	cvt.u32.u64 	%r794, %rd2694;
	div.u32 	%r795, %r794, %r793;
	mul.lo.s32 	%r796, %r795, %r793;
	sub.s32 	%r797, %r794, %r796;
	cvt.u64.u32 	%rd2696, %r795;
	cvt.u64.u32 	%rd2697, %r797;
	bra.uni 	$L__BB6_586;
$L__BB6_585:
	div.u64 	%rd2696, %rd2694, %rd626;
	mul.lo.s64 	%rd1950, %rd2696, %rd626;
	sub.s64 	%rd2697, %rd2694, %rd1950;
$L__BB6_586:
	cvt.u32.u64 	%r130, %rd2697;
	or.b64  	%rd1951, %rd2696, %rd9;
	and.b64  	%rd1952, %rd1951, -4294967296;
	setp.ne.s64 	%p243, %rd1952, 0;
	@%p243 bra 	$L__BB6_588;
	cvt.u32.u64 	%r798, %rd9;
	cvt.u32.u64 	%r799, %rd2696;
	div.u32 	%r800, %r799, %r798;
	mul.lo.s32 	%r801, %r800, %r798;
	sub.s32 	%r802, %r799, %r801;
	cvt.u64.u32 	%rd2698, %r800;
	cvt.u64.u32 	%rd2699, %r802;
	bra.uni 	$L__BB6_589;
$L__BB6_588:
	div.u64 	%rd2698, %rd2696, %rd9;
	mul.lo.s64 	%rd1953, %rd2698, %rd9;
	sub.s64 	%rd2699, %rd2696, %rd1953;
$L__BB6_589:
	cvt.u32.u64 	%r131, %rd2699;
	or.b64  	%rd1954, %rd2698, %rd627;
	and.b64  	%rd1955, %rd1954, -4294967296;
	setp.ne.s64 	%p244, %rd1955, 0;
	@%p244 bra 	$L__BB6_591;
	cvt.u32.u64 	%r803, %rd627;
	cvt.u32.u64 	%r804, %rd2698;
	div.u32 	%r805, %r804, %r803;
	mul.lo.s32 	%r806, %r805, %r803;
	sub.s32 	%r807, %r804, %r806;
	cvt.u64.u32 	%rd2700, %r805;
	cvt.u64.u32 	%rd2701, %r807;
	bra.uni 	$L__BB6_592;
$L__BB6_591:
	div.u64 	%rd2700, %rd2698, %rd627;
	mul.lo.s64 	%rd1956, %rd2700, %rd627;
	sub.s64 	%rd2701, %rd2698, %rd1956;
$L__BB6_592:
	cvt.u32.u64 	%r132, %rd2701;
	or.b64  	%rd1957, %rd2700, %rd11;
	and.b64  	%rd1958, %rd1957, -4294967296;
	setp.ne.s64 	%p245, %rd1958, 0;
	@%p245 bra 	$L__BB6_594;
	cvt.u32.u64 	%r808, %rd11;
	cvt.u32.u64 	%r809, %rd2700;
	rem.u32 	%r810, %r809, %r808;
	cvt.u64.u32 	%rd2702, %r810;
	bra.uni 	$L__BB6_595;
$L__BB6_594:
	rem.u64 	%rd2702, %rd2700, %rd11;
$L__BB6_595:
	cvt.u32.u64 	%r811, %rd2702;
	cvt.rn.f64.s32 	%fd2904, %r811;
	mov.u64 	%rd1960, %rd1114;
	ld.param.f64 	%fd2905, [%rd1960+8];
	fma.rn.f64 	%fd185, %fd38, %fd2904, %fd2905;
	cvt.rn.f64.s32 	%fd2906, %r132;
	ld.param.f64 	%fd2907, [%rd1960+48];
	ld.param.f64 	%fd2908, [%rd1960+32];
	fma.rn.f64 	%fd186, %fd2907, %fd2906, %fd2908;
	cvt.rn.f64.s32 	%fd2909, %r131;
	ld.param.f64 	%fd2910, [%rd1960+72];
	ld.param.f64 	%fd2911, [%rd1960+56];
	fma.rn.f64 	%fd187, %fd2910, %fd2909, %fd2911;
	cvt.rn.f64.s32 	%fd2912, %r130;
	ld.param.f64 	%fd2913, [%rd1960+96];
	ld.param.f64 	%fd2914, [%rd1960+80];
	fma.rn.f64 	%fd188, %fd2913, %fd2912, %fd2914;
	cvt.rn.f64.s32 	%fd2915, %r129;
	ld.param.f64 	%fd2916, [%rd1960+120];
	ld.param.f64 	%fd2917, [%rd1960+104];
	fma.rn.f64 	%fd189, %fd2916, %fd2915, %fd2917;
	cvt.rn.f64.s32 	%fd2918, %r128;
	ld.param.f64 	%fd2919, [%rd1960+144];
	ld.param.f64 	%fd2920, [%rd1960+128];
	fma.rn.f64 	%fd190, %fd2919, %fd2918, %fd2920;
	cvt.rn.f64.s32 	%fd2921, %r127;
	ld.param.f64 	%fd2922, [%rd1960+168];
	ld.param.f64 	%fd2923, [%rd1960+152];
	fma.rn.f64 	%fd191, %fd2922, %fd2921, %fd2923;
	cvt.rn.f64.s32 	%fd2924, %r126;
	ld.param.f64 	%fd2925, [%rd1960+192];
	ld.param.f64 	%fd2926, [%rd1960+176];
	fma.rn.f64 	%fd192, %fd2925, %fd2924, %fd2926;
	cvt.rn.f64.s32 	%fd2927, %r125;
	fma.rn.f64 	%fd193, %fd36, %fd2927, %fd37;
	cvt.rn.f64.s32 	%fd2928, %r124;
	ld.param.f64 	%fd2929, [%rd1960+224];
	fma.rn.f64 	%fd194, %fd34, %fd2928, %fd2929;
	ld.param.f64 	%fd2930, [%rd1960+248];
	fma.rn.f64 	%fd2931, %fd2930, %fd185, 0d0000000000000000;
	ld.param.f64 	%fd2932, [%rd1960+256];
	fma.rn.f64 	%fd2933, %fd2932, %fd186, %fd2931;
	ld.param.f64 	%fd2934, [%rd1960+264];
	fma.rn.f64 	%fd2935, %fd2934, %fd187, %fd2933;
	ld.param.f64 	%fd2936, [%rd1960+272];
	fma.rn.f64 	%fd2937, %fd2936, %fd188, %fd2935;
	ld.param.f64 	%fd2938, [%rd1960+280];
	fma.rn.f64 	%fd2939, %fd2938, %fd189, %fd2937;
	ld.param.f64 	%fd2940, [%rd1960+288];
	fma.rn.f64 	%fd2941, %fd2940, %fd190, %fd2939;
	ld.param.f64 	%fd2942, [%rd1960+296];
	fma.rn.f64 	%fd2943, %fd2942, %fd191, %fd2941;
	ld.param.f64 	%fd2944, [%rd1960+304];
	fma.rn.f64 	%fd2945, %fd2944, %fd192, %fd2943;
	ld.param.f64 	%fd2946, [%rd1960+312];
	fma.rn.f64 	%fd2947, %fd2946, %fd193, %fd2945;
	ld.param.f64 	%fd2948, [%rd1960+320];
	fma.rn.f64 	%fd2949, %fd2948, %fd194, %fd2947;
	ld.param.f64 	%fd2950, [%rd1960+328];
	sub.f64 	%fd2951, %fd2949, %fd2950;
	abs.f64 	%fd2952, %fd2951;
	setp.gt.f64 	%p246, %fd2952, %fd129;
	@%p246 bra 	$L__BB6_606;
	mov.u64 	%rd1962, %rd1114;
	ld.param.f64 	%fd2953, [%rd1962+344];
	fma.rn.f64 	%fd2954, %fd2953, %fd185, 0d0000000000000000;
	ld.param.f64 	%fd2955, [%rd1962+352];
	fma.rn.f64 	%fd2956, %fd2955, %fd186, %fd2954;
	ld.param.f64 	%fd2957, [%rd1962+360];
	fma.rn.f64 	%fd2958, %fd2957, %fd187, %fd2956;
	ld.param.f64 	%fd2959, [%rd1962+368];
	fma.rn.f64 	%fd2960, %fd2959, %fd188, %fd2958;
	ld.param.f64 	%fd2961, [%rd1962+376];
	fma.rn.f64 	%fd2962, %fd2961, %fd189, %fd2960;
	ld.param.f64 	%fd2963, [%rd1962+384];
	fma.rn.f64 	%fd2964, %fd2963, %fd190, %fd2962;
	ld.param.f64 	%fd2965, [%rd1962+392];
	fma.rn.f64 	%fd2966, %fd2965, %fd191, %fd2964;
	ld.param.f64 	%fd2967, [%rd1962+400];
	fma.rn.f64 	%fd2968, %fd2967, %fd192, %fd2966;
	ld.param.f64 	%fd2969, [%rd1962+408];
	fma.rn.f64 	%fd2970, %fd2969, %fd193, %fd2968;
	ld.param.f64 	%fd2971, [%rd1962+416];
	fma.rn.f64 	%fd2972, %fd2971, %fd194, %fd2970;
	ld.param.f64 	%fd2973, [%rd1962+424];
	sub.f64 	%fd2974, %fd2972, %fd2973;
	abs.f64 	%fd2975, %fd2974;
	setp.gt.f64 	%p247, %fd2975, %fd130;
	@%p247 bra 	$L__BB6_606;
	mov.u64 	%rd1964, %rd1114;
	ld.param.f64 	%fd2976, [%rd1964+440];
	fma.rn.f64 	%fd2977, %fd2976, %fd185, 0d0000000000000000;
	ld.param.f64 	%fd2978, [%rd1964+448];
	fma.rn.f64 	%fd2979, %fd2978, %fd186, %fd2977;
	ld.param.f64 	%fd2980, [%rd1964+456];
	fma.rn.f64 	%fd2981, %fd2980, %fd187, %fd2979;
	fma.rn.f64 	%fd2982, %fd30, %fd188, %fd2981;
	fma.rn.f64 	%fd2983, %fd29, %fd189, %fd2982;
	fma.rn.f64 	%fd2984, %fd28, %fd190, %fd2983;
	fma.rn.f64 	%fd2985, %fd27, %fd191, %fd2984;
	fma.rn.f64 	%fd2986, %fd26, %fd192, %fd2985;
	fma.rn.f64 	%fd2987, %fd139, %fd193, %fd2986;
	ld.param.f64 	%fd2988, [%rd1964+512];
	fma.rn.f64 	%fd2989, %fd2988, %fd194, %fd2987;
	ld.param.f64 	%fd2990, [%rd1964+520];
	sub.f64 	%fd2991, %fd2989, %fd2990;
	abs.f64 	%fd2992, %fd2991;
	setp.gt.f64 	%p248, %fd2992, %fd131;
	@%p248 bra 	$L__BB6_606;
	mov.u64 	%rd1966, %rd1114;
	ld.param.f64 	%fd2993, [%rd1966+536];
	fma.rn.f64 	%fd2994, %fd2993, %fd185, 0d0000000000000000;
	ld.param.f64 	%fd2995, [%rd1966+544];
	fma.rn.f64 	%fd2996, %fd2995, %fd186, %fd2994;
	ld.param.f64 	%fd2997, [%rd1966+552];
	fma.rn.f64 	%fd2998, %fd2997, %fd187, %fd2996;
	ld.param.f64 	%fd2999, [%rd1966+560];
	fma.rn.f64 	%fd3000, %fd2999, %fd188, %fd2998;
	ld.param.f64 	%fd3001, [%rd1966+568];
	fma.rn.f64 	%fd3002, %fd3001, %fd189, %fd3000;
	ld.param.f64 	%fd3003, [%rd1966+576];
	fma.rn.f64 	%fd3004, %fd3003, %fd190, %fd3002;
	ld.param.f64 	%fd3005, [%rd1966+584];
	fma.rn.f64 	%fd3006, %fd3005, %fd191, %fd3004;
	ld.param.f64 	%fd3007, [%rd1966+592];
	fma.rn.f64 	%fd3008, %fd3007, %fd192, %fd3006;
	ld.param.f64 	%fd3009, [%rd1966+600];
	fma.rn.f64 	%fd3010, %fd3009, %fd193, %fd3008;
	ld.param.f64 	%fd3011, [%rd1966+608];
	fma.rn.f64 	%fd3012, %fd3011, %fd194, %fd3010;
	ld.param.f64 	%fd3013, [%rd1966+616];
	sub.f64 	%fd3014, %fd3012, %fd3013;
	abs.f64 	%fd3015, %fd3014;
	setp.gt.f64 	%p249, %fd3015, %fd132;
	@%p249 bra 	$L__BB6_606;
	mov.u64 	%rd1968, %rd1114;
	ld.param.f64 	%fd3016, [%rd1968+632];
	fma.rn.f64 	%fd3017, %fd3016, %fd185, 0d0000000000000000;
	ld.param.f64 	%fd3018, [%rd1968+640];
	fma.rn.f64 	%fd3019, %fd3018, %fd186, %fd3017;
	ld.param.f64 	%fd3020, [%rd1968+648];
	fma.rn.f64 	%fd3021, %fd3020, %fd187, %fd3019;
	ld.param.f64 	%fd3022, [%rd1968+656];
	fma.rn.f64 	%fd3023, %fd3022, %fd188, %fd3021;
	ld.param.f64 	%fd3024, [%rd1968+664];
	fma.rn.f64 	%fd3025, %fd3024, %fd189, %fd3023;
	ld.param.f64 	%fd3026, [%rd1968+672];
	fma.rn.f64 	%fd3027, %fd3026, %fd190, %fd3025;
	ld.param.f64 	%fd3028, [%rd1968+680];
	fma.rn.f64 	%fd3029, %fd3028, %fd191, %fd3027;
	ld.param.f64 	%fd3030, [%rd1968+688];
	fma.rn.f64 	%fd3031, %fd3030, %fd192, %fd3029;
	ld.param.f64 	%fd3032, [%rd1968+696];
	fma.rn.f64 	%fd3033, %fd3032, %fd193, %fd3031;
	ld.param.f64 	%fd3034, [%rd1968+704];
	fma.rn.f64 	%fd3035, %fd3034, %fd194, %fd3033;
	ld.param.f64 	%fd3036, [%rd1968+712];
	sub.f64 	%fd3037, %fd3035, %fd3036;
	abs.f64 	%fd3038, %fd3037;
	setp.gt.f64 	%p250, %fd3038, %fd133;
	@%p250 bra 	$L__BB6_606;
	mov.u64 	%rd1970, %rd1114;
	ld.param.f64 	%fd3039, [%rd1970+728];
	fma.rn.f64 	%fd3040, %fd3039, %fd185, 0d0000000000000000;
	ld.param.f64 	%fd3041, [%rd1970+736];
	fma.rn.f64 	%fd3042, %fd3041, %fd186, %fd3040;
	ld.param.f64 	%fd3043, [%rd1970+744];
	fma.rn.f64 	%fd3044, %fd3043, %fd187, %fd3042;
	ld.param.f64 	%fd3045, [%rd1970+752];
	fma.rn.f64 	%fd3046, %fd3045, %fd188, %fd3044;
	ld.param.f64 	%fd3047, [%rd1970+760];
	fma.rn.f64 	%fd3048, %fd3047, %fd189, %fd3046;
	ld.param.f64 	%fd3049, [%rd1970+768];
	fma.rn.f64 	%fd3050, %fd3049, %fd190, %fd3048;
	ld.param.f64 	%fd3051, [%rd1970+776];
	fma.rn.f64 	%fd3052, %fd3051, %fd191, %fd3050;
	ld.param.f64 	%fd3053, [%rd1970+784];
	fma.rn.f64 	%fd3054, %fd3053, %fd192, %fd3052;
	ld.param.f64 	%fd3055, [%rd1970+792];
	fma.rn.f64 	%fd3056, %fd3055, %fd193, %fd3054;
	ld.param.f64 	%fd3057, [%rd1970+800];
	fma.rn.f64 	%fd3058, %fd3057, %fd194, %fd3056;
	ld.param.f64 	%fd3059, [%rd1970+808];
	sub.f64 	%fd3060, %fd3058, %fd3059;
	abs.f64 	%fd3061, %fd3060;
	setp.gt.f64 	%p251, %fd3061, %fd134;
	@%p251 bra 	$L__BB6_606;
	mov.u64 	%rd1972, %rd1114;
	ld.param.f64 	%fd3062, [%rd1972+824];
	fma.rn.f64 	%fd3063, %fd3062, %fd185, 0d0000000000000000;
	ld.param.f64 	%fd3064, [%rd1972+832];
	fma.rn.f64 	%fd3065, %fd3064, %fd186, %fd3063;
	ld.param.f64 	%fd3066, [%rd1972+840];
	fma.rn.f64 	%fd3067, %fd3066, %fd187, %fd3065;
	ld.param.f64 	%fd3068, [%rd1972+848];
	fma.rn.f64 	%fd3069, %fd3068, %fd188, %fd3067;
	ld.param.f64 	%fd3070, [%rd1972+856];
	fma.rn.f64 	%fd3071, %fd3070, %fd189, %fd3069;
	ld.param.f64 	%fd3072, [%rd1972+864];
	fma.rn.f64 	%fd3073, %fd3072, %fd190, %fd3071;
	ld.param.f64 	%fd3074, [%rd1972+872];
	fma.rn.f64 	%fd3075, %fd3074, %fd191, %fd3073;
	ld.param.f64 	%fd3076, [%rd1972+880];
	fma.rn.f64 	%fd3077, %fd3076, %fd192, %fd3075;
	ld.param.f64 	%fd3078, [%rd1972+888];
	fma.rn.f64 	%fd3079, %fd3078, %fd193, %fd3077;
	ld.param.f64 	%fd3080, [%rd1972+896];
	fma.rn.f64 	%fd3081, %fd3080, %fd194, %fd3079;
	ld.param.f64 	%fd3082, [%rd1972+904];
	sub.f64 	%fd3083, %fd3081, %fd3082;
	abs.f64 	%fd3084, %fd3083;
	setp.gt.f64 	%p252, %fd3084, %fd135;
	@%p252 bra 	$L__BB6_606;
	mov.u64 	%rd1974, %rd1114;
	ld.param.f64 	%fd3085, [%rd1974+920];
	fma.rn.f64 	%fd3086, %fd3085, %fd185, 0d0000000000000000;
	ld.param.f64 	%fd3087, [%rd1974+928];
	fma.rn.f64 	%fd3088, %fd3087, %fd186, %fd3086;
	ld.param.f64 	%fd3089, [%rd1974+936];
	fma.rn.f64 	%fd3090, %fd3089, %fd187, %fd3088;
	ld.param.f64 	%fd3091, [%rd1974+944];
	fma.rn.f64 	%fd3092, %fd3091, %fd188, %fd3090;
	ld.param.f64 	%fd3093, [%rd1974+952];
	fma.rn.f64 	%fd3094, %fd3093, %fd189, %fd3092;
	ld.param.f64 	%fd3095, [%rd1974+960];
	fma.rn.f64 	%fd3096, %fd3095, %fd190, %fd3094;
	ld.param.f64 	%fd3097, [%rd1974+968];
	fma.rn.f64 	%fd3098, %fd3097, %fd191, %fd3096;
	ld.param.f64 	%fd3099, [%rd1974+976];
	fma.rn.f64 	%fd3100, %fd3099, %fd192, %fd3098;
	fma.rn.f64 	%fd3101, %fd16, %fd193, %fd3100;
	fma.rn.f64 	%fd3102, %fd15, %fd194, %fd3101;
	sub.f64 	%fd3103, %fd3102, %fd14;
	abs.f64 	%fd3104, %fd3103;
	setp.gt.f64 	%p253, %fd3104, %fd136;
	@%p253 bra 	$L__BB6_606;
	mov.u64 	%rd1976, %rd1114;
	ld.param.f64 	%fd3105, [%rd1976+1016];
	fma.rn.f64 	%fd3106, %fd3105, %fd185, 0d0000000000000000;
	fma.rn.f64 	%fd3107, %fd11, %fd186, %fd3106;
	fma.rn.f64 	%fd3108, %fd10, %fd187, %fd3107;
	fma.rn.f64 	%fd3109, %fd9, %fd188, %fd3108;
	ld.param.f64 	%fd3110, [%rd1976+1048];
	fma.rn.f64 	%fd3111, %fd3110, %fd189, %fd3109;
	ld.param.f64 	%fd3112, [%rd1976+1056];
	fma.rn.f64 	%fd3113, %fd3112, %fd190, %fd3111;
	fma.rn.f64 	%fd3114, %fd140, %fd191, %fd3113;
	ld.param.f64 	%fd3115, [%rd1976+1072];
	fma.rn.f64 	%fd3116, %fd3115, %fd192, %fd3114;
	ld.param.f64 	%fd3117, [%rd1976+1080];
	fma.rn.f64 	%fd3118, %fd3117, %fd193, %fd3116;
	ld.param.f64 	%fd3119, [%rd1976+1088];
	fma.rn.f64 	%fd3120, %fd3119, %fd194, %fd3118;
	ld.param.f64 	%fd3121, [%rd1976+1096];
	sub.f64 	%fd3122, %fd3120, %fd3121;
	abs.f64 	%fd3123, %fd3122;
	setp.gt.f64 	%p254, %fd3123, %fd137;
	@%p254 bra 	$L__BB6_606;
	mov.u64 	%rd1978, %rd1114;
	ld.param.f64 	%fd3124, [%rd1978+1112];
	fma.rn.f64 	%fd3125, %fd3124, %fd185, 0d0000000000000000;
	ld.param.f64 	%fd3126, [%rd1978+1120];
	fma.rn.f64 	%fd3127, %fd3126, %fd186, %fd3125;
	ld.param.f64 	%fd3128, [%rd1978+1128];
	fma.rn.f64 	%fd3129, %fd3128, %fd187, %fd3127;
	ld.param.f64 	%fd3130, [%rd1978+1136];
	fma.rn.f64 	%fd3131, %fd3130, %fd188, %fd3129;
	ld.param.f64 	%fd3132, [%rd1978+1144];
	fma.rn.f64 	%fd3133, %fd3132, %fd189, %fd3131;
	ld.param.f64 	%fd3134, [%rd1978+1152];
	fma.rn.f64 	%fd3135, %fd3134, %fd190, %fd3133;
	ld.param.f64 	%fd3136, [%rd1978+1160];
	fma.rn.f64 	%fd3137, %fd3136, %fd191, %fd3135;
	ld.param.f64 	%fd3138, [%rd1978+1168];
	fma.rn.f64 	%fd3139, %fd3138, %fd192, %fd3137;
	ld.param.f64 	%fd3140, [%rd1978+1176];
	fma.rn.f64 	%fd3141, %fd3140, %fd193, %fd3139;
	ld.param.f64 	%fd3142, [%rd1978+1184];
	fma.rn.f64 	%fd3143, %fd3142, %fd194, %fd3141;
	ld.param.f64 	%fd3144, [%rd1978+1192];
	sub.f64 	%fd3145, %fd3143, %fd3144;
	abs.f64 	%fd3146, %fd3145;
	setp.gt.f64 	%p255, %fd3146, %fd138;
	@%p255 bra 	$L__BB6_606;
	mov.b64 	%rd2703, 1;
$L__BB6_606:
	mov.u64 	%rd1981, %rd1114;
	ld.param.u64 	%rd1982, [%rd1981];
	add.s64 	%rd1983, %rd2602, %rd1982;
	mov.u32 	%r812, %tid.x;
	cvt.u64.u32 	%rd1984, %r812;
	add.s64 	%rd1985, %rd1983, %rd1984;
	add.s64 	%rd928, %rd1985, 2560;
	ld.param.u64 	%rd1986, [%rd1981+1256];
	setp.ge.u64 	%p256, %rd928, %rd1986;
	mov.b64 	%rd2723, 0;
	@%p256 bra 	$L__BB6_648;
	or.b64  	%rd1987, %rd928, %rd623;
	and.b64  	%rd1988, %rd1987, -4294967296;
	setp.ne.s64 	%p257, %rd1988, 0;
	@%p257 bra 	$L__BB6_609;
	cvt.u32.u64 	%r813, %rd623;
	cvt.u32.u64 	%r814, %rd928;
	div.u32 	%r815, %r814, %r813;
	mul.lo.s32 	%r816, %r815, %r813;
	sub.s32 	%r817, %r814, %r816;
	cvt.u64.u32 	%rd2704, %r815;
	cvt.u64.u32 	%rd2705, %r817;
	bra.uni 	$L__BB6_610;
$L__BB6_609:
	div.u64 	%rd2704, %rd928, %rd623;
	mul.lo.s64 	%rd1989, %rd2704, %rd623;
	sub.s64 	%rd2705, %rd928, %rd1989;
$L__BB6_610:
	cvt.u32.u64 	%r133, %rd2705;
	or.b64  	%rd1990, %rd2704, %rd3;
	and.b64  	%rd1991, %rd1990, -4294967296;
	setp.ne.s64 	%p258, %rd1991, 0;
	@%p258 bra 	$L__BB6_612;
	cvt.u32.u64 	%r818, %rd3;
	cvt.u32.u64 	%r819, %rd2704;
	div.u32 	%r820, %r819, %r818;
	mul.lo.s32 	%r821, %r820, %r818;
	sub.s32 	%r822, %r819, %r821;
	cvt.u64.u32 	%rd2706, %r820;
	cvt.u64.u32 	%rd2707, %r822;
	bra.uni 	$L__BB6_613;
$L__BB6_612:
	div.u64 	%rd2706, %rd2704, %rd3;
	mul.lo.s64 	%rd1992, %rd2706, %rd3;
	sub.s64 	%rd2707, %rd2704, %rd1992;
$L__BB6_613:
	cvt.u32.u64 	%r134, %rd2707;
	or.b64  	%rd1993, %rd2706, %rd624;
	and.b64  	%rd1994, %rd1993, -4294967296;
	setp.ne.s64 	%p259, %rd1994, 0;
	@%p259 bra 	$L__BB6_615;
	cvt.u32.u64 	%r823, %rd624;
	cvt.u32.u64 	%r824, %rd2706;
	div.u32 	%r825, %r824, %r823;
	mul.lo.s32 	%r826, %r825, %r823;
	sub.s32 	%r827, %r824, %r826;
	cvt.u64.u32 	%rd2708, %r825;
	cvt.u64.u32 	%rd2709, %r827;
	bra.uni 	$L__BB6_616;
$L__BB6_615:
	div.u64 	%rd2708, %rd2706, %rd624;
	mul.lo.s64 	%rd1995, %rd2708, %rd624;
	sub.s64 	%rd2709, %rd2706, %rd1995;
$L__BB6_616:
	cvt.u32.u64 	%r135, %rd2709;
	or.b64  	%rd1996, %rd2708, %rd5;
	and.b64  	%rd1997, %rd1996, -4294967296;
	setp.ne.s64 	%p260, %rd1997, 0;
	@%p260 bra 	$L__BB6_618;
	cvt.u32.u64 	%r828, %rd5;
	cvt.u32.u64 	%r829, %rd2708;
	div.u32 	%r830, %r829, %r828;
	mul.lo.s32 	%r831, %r830, %r828;
	sub.s32 	%r832, %r829, %r831;
	cvt.u64.u32 	%rd2710, %r830;
	cvt.u64.u32 	%rd2711, %r832;
	bra.uni 	$L__BB6_619;
$L__BB6_618:
	div.u64 	%rd2710, %rd2708, %rd5;
	mul.lo.s64 	%rd1998, %rd2710, %rd5;
	sub.s64 	%rd2711, %rd2708, %rd1998;
$L__BB6_619:
	cvt.u32.u64 	%r136, %rd2711;
	or.b64  	%rd1999, %rd2710, %rd625;
	and.b64  	%rd2000, %rd1999, -4294967296;
	setp.ne.s64 	%p261, %rd2000, 0;
	@%p261 bra 	$L__BB6_621;
	cvt.u32.u64 	%r833, %rd625;
	cvt.u32.u64 	%r834, %rd2710;
	div.u32 	%r835, %r834, %r833;
	mul.lo.s32 	%r836, %r835, %r833;
	sub.s32 	%r837, %r834, %r836;
	cvt.u64.u32 	%rd2712, %r835;
	cvt.u64.u32 	%rd2713, %r837;
	bra.uni 	$L__BB6_622;
$L__BB6_621:
	div.u64 	%rd2712, %rd2710, %rd625;
	mul.lo.s64 	%rd2001, %rd2712, %rd625;
	sub.s64 	%rd2713, %rd2710, %rd2001;
$L__BB6_622:
	cvt.u32.u64 	%r137, %rd2713;
	or.b64  	%rd2002, %rd2712, %rd7;
	and.b64  	%rd2003, %rd2002, -4294967296;
	setp.ne.s64 	%p262, %rd2003, 0;
	@%p262 bra 	$L__BB6_624;
	cvt.u32.u64 	%r838, %rd7;
	cvt.u32.u64 	%r839, %rd2712;
	div.u32 	%r840, %r839, %r838;
	mul.lo.s32 	%r841, %r840, %r838;
	sub.s32 	%r842, %r839, %r841;
	cvt.u64.u32 	%rd2714, %r840;
	cvt.u64.u32 	%rd2715, %r842;
	bra.uni 	$L__BB6_625;
$L__BB6_624:
	div.u64 	%rd2714, %rd2712, %rd7;
	mul.lo.s64 	%rd2004, %rd2714, %rd7;
	sub.s64 	%rd2715, %rd2712, %rd2004;
$L__BB6_625:
	cvt.u32.u64 	%r138, %rd2715;
	or.b64  	%rd2005, %rd2714, %rd626;
	and.b64  	%rd2006, %rd2005, -4294967296;
	setp.ne.s64 	%p263, %rd2006, 0;
	@%p263 bra 	$L__BB6_627;
	cvt.u32.u64 	%r843, %rd626;
	cvt.u32.u64 	%r844, %rd2714;
	div.u32 	%r845, %r844, %r843;
	mul.lo.s32 	%r846, %r845, %r843;
	sub.s32 	%r847, %r844, %r846;
	cvt.u64.u32 	%rd2716, %r845;
	cvt.u64.u32 	%rd2717, %r847;
	bra.uni 	$L__BB6_628;
$L__BB6_627:
	div.u64 	%rd2716, %rd2714, %rd626;
	mul.lo.s64 	%rd2007, %rd2716, %rd626;
	sub.s64 	%rd2717, %rd2714, %rd2007;
$L__BB6_628:
	cvt.u32.u64 	%r139, %rd2717;
	or.b64  	%rd2008, %rd2716, %rd9;
	and.b64  	%rd2009, %rd2008, -4294967296;
	setp.ne.s64 	%p264, %rd2009, 0;
	@%p264 bra 	$L__BB6_630;
	cvt.u32.u64 	%r848, %rd9;
	cvt.u32.u64 	%r849, %rd2716;
	div.u32 	%r850, %r849, %r848;
	mul.lo.s32 	%r851, %r850, %r848;
	sub.s32 	%r852, %r849, %r851;
	cvt.u64.u32 	%rd2718, %r850;
	cvt.u64.u32 	%rd2719, %r852;
	bra.uni 	$L__BB6_631;
$L__BB6_630:
	div.u64 	%rd2718, %rd2716, %rd9;
	mul.lo.s64 	%rd2010, %rd2718, %rd9;
	sub.s64 	%rd2719, %rd2716, %rd2010;
$L__BB6_631:
	cvt.u32.u64 	%r140, %rd2719;
	or.b64  	%rd2011, %rd2718, %rd627;
	and.b64  	%rd2012, %rd2011, -4294967296;
	setp.ne.s64 	%p265, %rd2012, 0;
	@%p265 bra 	$L__BB6_633;
	cvt.u32.u64 	%r853, %rd627;
	cvt.u32.u64 	%r854, %rd2718;
	div.u32 	%r855, %r854, %r853;
	mul.lo.s32 	%r856, %r855, %r853;
	sub.s32 	%r857, %r854, %r856;
	cvt.u64.u32 	%rd2720, %r855;
	cvt.u64.u32 	%rd2721, %r857;
	bra.uni 	$L__BB6_634;
$L__BB6_633:
	div.u64 	%rd2720, %rd2718, %rd627;
	mul.lo.s64 	%rd2013, %rd2720, %rd627;
	sub.s64 	%rd2721, %rd2718, %rd2013;
$L__BB6_634:
	cvt.u32.u64 	%r141, %rd2721;
	or.b64  	%rd2014, %rd2720, %rd11;
	and.b64  	%rd2015, %rd2014, -4294967296;
	setp.ne.s64 	%p266, %rd2015, 0;
	@%p266 bra 	$L__BB6_636;
	cvt.u32.u64 	%r858, %rd11;
	cvt.u32.u64 	%r859, %rd2720;
	rem.u32 	%r860, %r859, %r858;
	cvt.u64.u32 	%rd2722, %r860;
	bra.uni 	$L__BB6_637;
$L__BB6_636:
	rem.u64 	%rd2722, %rd2720, %rd11;
$L__BB6_637:
	cvt.u32.u64 	%r861, %rd2722;
	cvt.rn.f64.s32 	%fd3147, %r861;
	mov.u64 	%rd2017, %rd1114;
	ld.param.f64 	%fd3148, [%rd2017+8];
	fma.rn.f64 	%fd195, %fd38, %fd3147, %fd3148;
	cvt.rn.f64.s32 	%fd3149, %r141;
	ld.param.f64 	%fd3150, [%rd2017+48];
	ld.param.f64 	%fd3151, [%rd2017+32];
	fma.rn.f64 	%fd196, %fd3150, %fd3149, %fd3151;
	cvt.rn.f64.s32 	%fd3152, %r140;
	ld.param.f64 	%fd3153, [%rd2017+72];
	ld.param.f64 	%fd3154, [%rd2017+56];
	fma.rn.f64 	%fd197, %fd3153, %fd3152, %fd3154;
	cvt.rn.f64.s32 	%fd3155, %r139;
	ld.param.f64 	%fd3156, [%rd2017+96];
	ld.param.f64 	%fd3157, [%rd2017+80];
	fma.rn.f64 	%fd198, %fd3156, %fd3155, %fd3157;
	cvt.rn.f64.s32 	%fd3158, %r138;
	ld.param.f64 	%fd3159, [%rd2017+120];
	ld.param.f64 	%fd3160, [%rd2017+104];
	fma.rn.f64 	%fd199, %fd3159, %fd3158, %fd3160;
	cvt.rn.f64.s32 	%fd3161, %r137;
	ld.param.f64 	%fd3162, [%rd2017+144];
	ld.param.f64 	%fd3163, [%rd2017+128];
	fma.rn.f64 	%fd200, %fd3162, %fd3161, %fd3163;
	cvt.rn.f64.s32 	%fd3164, %r136;
	ld.param.f64 	%fd3165, [%rd2017+168];
	ld.param.f64 	%fd3166, [%rd2017+152];
	fma.rn.f64 	%fd201, %fd3165, %fd3164, %fd3166;
	cvt.rn.f64.s32 	%fd3167, %r135;
	ld.param.f64 	%fd3168, [%rd2017+192];
	ld.param.f64 	%fd3169, [%rd2017+176];
	fma.rn.f64 	%fd202, %fd3168, %fd3167, %fd3169;
	cvt.rn.f64.s32 	%fd3170, %r134;
	fma.rn.f64 	%fd203, %fd36, %fd3170, %fd37;
	cvt.rn.f64.s32 	%fd3171, %r133;
	ld.param.f64 	%fd3172, [%rd2017+224];
	fma.rn.f64 	%fd204, %fd34, %fd3171, %fd3172;
	ld.param.f64 	%fd3173, [%rd2017+248];
	fma.rn.f64 	%fd3174, %fd3173, %fd195, 0d0000000000000000;
	ld.param.f64 	%fd3175, [%rd2017+256];
	fma.rn.f64 	%fd3176, %fd3175, %fd196, %fd3174;
	ld.param.f64 	%fd3177, [%rd2017+264];
	fma.rn.f64 	%fd3178, %fd3177, %fd197, %fd3176;
	ld.param.f64 	%fd3179, [%rd2017+272];
	fma.rn.f64 	%fd3180, %fd3179, %fd198, %fd3178;
	ld.param.f64 	%fd3181, [%rd2017+280];
	fma.rn.f64 	%fd3182, %fd3181, %fd199, %fd3180;
	ld.param.f64 	%fd3183, [%rd2017+288];
	fma.rn.f64 	%fd3184, %fd3183, %fd200, %fd3182;
	ld.param.f64 	%fd3185, [%rd2017+296];
	fma.rn.f64 	%fd3186, %fd3185, %fd201, %fd3184;
	ld.param.f64 	%fd3187, [%rd2017+304];
	fma.rn.f64 	%fd3188, %fd3187, %fd202, %fd3186;
	ld.param.f64 	%fd3189, [%rd2017+312];
	fma.rn.f64 	%fd3190, %fd3189, %fd203, %fd3188;
	ld.param.f64 	%fd3191, [%rd2017+320];
	fma.rn.f64 	%fd3192, %fd3191, %fd204, %fd3190;
	ld.param.f64 	%fd3193, [%rd2017+328];
	sub.f64 	%fd3194, %fd3192, %fd3193;
	abs.f64 	%fd3195, %fd3194;
	setp.gt.f64 	%p267, %fd3195, %fd129;
	@%p267 bra 	$L__BB6_648;
	mov.u64 	%rd2019, %rd1114;
	ld.param.f64 	%fd3196, [%rd2019+344];
	fma.rn.f64 	%fd3197, %fd3196, %fd195, 0d0000000000000000;
	ld.param.f64 	%fd3198, [%rd2019+352];
	fma.rn.f64 	%fd3199, %fd3198, %fd196, %fd3197;
	ld.param.f64 	%fd3200, [%rd2019+360];
	fma.rn.f64 	%fd3201, %fd3200, %fd197, %fd3199;
	ld.param.f64 	%fd3202, [%rd2019+368];
	fma.rn.f64 	%fd3203, %fd3202, %fd198, %fd3201;
	ld.param.f64 	%fd3204, [%rd2019+376];
	fma.rn.f64 	%fd3205, %fd3204, %fd199, %fd3203;
	ld.param.f64 	%fd3206, [%rd2019+384];
	fma.rn.f64 	%fd3207, %fd3206, %fd200, %fd3205;
	ld.param.f64 	%fd3208, [%rd2019+392];
	fma.rn.f64 	%fd3209, %fd3208, %fd201, %fd3207;
	ld.param.f64 	%fd3210, [%rd2019+400];
	fma.rn.f64 	%fd3211, %fd3210, %fd202, %fd3209;
	ld.param.f64 	%fd3212, [%rd2019+408];
	fma.rn.f64 	%fd3213, %fd3212, %fd203, %fd3211;
	ld.param.f64 	%fd3214, [%rd2019+416];
	fma.rn.f64 	%fd3215, %fd3214, %fd204, %fd3213;
	ld.param.f64 	%fd3216, [%rd2019+424];
	sub.f64 	%fd3217, %fd3215, %fd3216;
	abs.f64 	%fd3218, %fd3217;
	setp.gt.f64 	%p268, %fd3218, %fd130;
	@%p268 bra 	$L__BB6_648;
	mov.u64 	%rd2021, %rd1114;
	ld.param.f64 	%fd3219, [%rd2021+440];
	fma.rn.f64 	%fd3220, %fd3219, %fd195, 0d0000000000000000;
	ld.param.f64 	%fd3221, [%rd2021+448];
	fma.rn.f64 	%fd3222, %fd3221, %fd196, %fd3220;
	ld.param.f64 	%fd3223, [%rd2021+456];
	fma.rn.f64 	%fd3224, %fd3223, %fd197, %fd3222;
	fma.rn.f64 	%fd3225, %fd30, %fd198, %fd3224;
	fma.rn.f64 	%fd3226, %fd29, %fd199, %fd3225;
	fma.rn.f64 	%fd3227, %fd28, %fd200, %fd3226;
	fma.rn.f64 	%fd3228, %fd27, %fd201, %fd3227;
	fma.rn.f64 	%fd3229, %fd26, %fd202, %fd3228;
	fma.rn.f64 	%fd3230, %fd139, %fd203, %fd3229;
	ld.param.f64 	%fd3231, [%rd2021+512];
	fma.rn.f64 	%fd3232, %fd3231, %fd204, %fd3230;
	ld.param.f64 	%fd3233, [%rd2021+520];
	sub.f64 	%fd3234, %fd3232, %fd3233;
	abs.f64 	%fd3235, %fd3234;
	setp.gt.f64 	%p269, %fd3235, %fd131;
	@%p269 bra 	$L__BB6_648;
	mov.u64 	%rd2023, %rd1114;
	ld.param.f64 	%fd3236, [%rd2023+536];
	fma.rn.f64 	%fd3237, %fd3236, %fd195, 0d0000000000000000;
	ld.param.f64 	%fd3238, [%rd2023+544];
	fma.rn.f64 	%fd3239, %fd3238, %fd196, %fd3237;
	ld.param.f64 	%fd3240, [%rd2023+552];
	fma.rn.f64 	%fd3241, %fd3240, %fd197, %fd3239;
	ld.param.f64 	%fd3242, [%rd2023+560];
	fma.rn.f64 	%fd3243, %fd3242, %fd198, %fd3241;
	ld.param.f64 	%fd3244, [%rd2023+568];
	fma.rn.f64 	%fd3245, %fd3244, %fd199, %fd3243;
	ld.param.f64 	%fd3246, [%rd2023+576];
	fma.rn.f64 	%fd3247, %fd3246, %fd200, %fd3245;
	ld.param.f64 	%fd3248, [%rd2023+584];
	fma.rn.f64 	%fd3249, %fd3248, %fd201, %fd3247;
	ld.param.f64 	%fd3250, [%rd2023+592];
	fma.rn.f64 	%fd3251, %fd3250, %fd202, %fd3249;
	ld.param.f64 	%fd3252, [%rd2023+600];
	fma.rn.f64 	%fd3253, %fd3252, %fd203, %fd3251;
	ld.param.f64 	%fd3254, [%rd2023+608];
	fma.rn.f64 	%fd3255, %fd3254, %fd204, %fd3253;
	ld.param.f64 	%fd3256, [%rd2023+616];
	sub.f64 	%fd3257, %fd3255, %fd3256;
	abs.f64 	%fd3258, %fd3257;
	setp.gt.f64 	%p270, %fd3258, %fd132;
	@%p270 bra 	$L__BB6_648;
	mov.u64 	%rd2025, %rd1114;
	ld.param.f64 	%fd3259, [%rd2025+632];
	fma.rn.f64 	%fd3260, %fd3259, %fd195, 0d0000000000000000;
	ld.param.f64 	%fd3261, [%rd2025+640];
	fma.rn.f64 	%fd3262, %fd3261, %fd196, %fd3260;
	ld.param.f64 	%fd3263, [%rd2025+648];
	fma.rn.f64 	%fd3264, %fd3263, %fd197, %fd3262;
	ld.param.f64 	%fd3265, [%rd2025+656];
	fma.rn.f64 	%fd3266, %fd3265, %fd198, %fd3264;
	ld.param.f64 	%fd3267, [%rd2025+664];
	fma.rn.f64 	%fd3268, %fd3267, %fd199, %fd3266;
	ld.param.f64 	%fd3269, [%rd2025+672];
	fma.rn.f64 	%fd3270, %fd3269, %fd200, %fd3268;
	ld.param.f64 	%fd3271, [%rd2025+680];
	fma.rn.f64 	%fd3272, %fd3271, %fd201, %fd3270;
	ld.param.f64 	%fd3273, [%rd2025+688];
	fma.rn.f64 	%fd3274, %fd3273, %fd202, %fd3272;
	ld.param.f64 	%fd3275, [%rd2025+696];
	fma.rn.f64 	%fd3276, %fd3275, %fd203, %fd3274;
	ld.param.f64 	%fd3277, [%rd2025+704];
	fma.rn.f64 	%fd3278, %fd3277, %fd204, %fd3276;
	ld.param.f64 	%fd3279, [%rd2025+712];
	sub.f64 	%fd3280, %fd3278, %fd3279;
	abs.f64 	%fd3281, %fd3280;
	setp.gt.f64 	%p271, %fd3281, %fd133;
	@%p271 bra 	$L__BB6_648;
	mov.u64 	%rd2027, %rd1114;
	ld.param.f64 	%fd3282, [%rd2027+728];
	fma.rn.f64 	%fd3283, %fd3282, %fd195, 0d0000000000000000;
	ld.param.f64 	%fd3284, [%rd2027+736];
	fma.rn.f64 	%fd3285, %fd3284, %fd196, %fd3283;
	ld.param.f64 	%fd3286, [%rd2027+744];
	fma.rn.f64 	%fd3287, %fd3286, %fd197, %fd3285;
	ld.param.f64 	%fd3288, [%rd2027+752];
	fma.rn.f64 	%fd3289, %fd3288, %fd198, %fd3287;
	ld.param.f64 	%fd3290, [%rd2027+760];
	fma.rn.f64 	%fd3291, %fd3290, %fd199, %fd3289;
	ld.param.f64 	%fd3292, [%rd2027+768];
	fma.rn.f64 	%fd3293, %fd3292, %fd200, %fd3291;
	ld.param.f64 	%fd3294, [%rd2027+776];
	fma.rn.f64 	%fd3295, %fd3294, %fd201, %fd3293;
	ld.param.f64 	%fd3296, [%rd2027+784];
	fma.rn.f64 	%fd3297, %fd3296, %fd202, %fd3295;
	ld.param.f64 	%fd3298, [%rd2027+792];
	fma.rn.f64 	%fd3299, %fd3298, %fd203, %fd3297;
	ld.param.f64 	%fd3300, [%rd2027+800];
	fma.rn.f64 	%fd3301, %fd3300, %fd204, %fd3299;
	ld.param.f64 	%fd3302, [%rd2027+808];
	sub.f64 	%fd3303, %fd3301, %fd3302;
	abs.f64 	%fd3304, %fd3303;
	setp.gt.f64 	%p272, %fd3304, %fd134;
	@%p272 bra 	$L__BB6_648;
	mov.u64 	%rd2029, %rd1114;
	ld.param.f64 	%fd3305, [%rd2029+824];
	fma.rn.f64 	%fd3306, %fd3305, %fd195, 0d0000000000000000;
	ld.param.f64 	%fd3307, [%rd2029+832];
	fma.rn.f64 	%fd3308, %fd3307, %fd196, %fd3306;
	ld.param.f64 	%fd3309, [%rd2029+840];
	fma.rn.f64 	%fd3310, %fd3309, %fd197, %fd3308;
	ld.param.f64 	%fd3311, [%rd2029+848];
	fma.rn.f64 	%fd3312, %fd3311, %fd198, %fd3310;
	ld.param.f64 	%fd3313, [%rd2029+856];
	fma.rn.f64 	%fd3314, %fd3313, %fd199, %fd3312;
	ld.param.f64 	%fd3315, [%rd2029+864];
	fma.rn.f64 	%fd3316, %fd3315, %fd200, %fd3314;
	ld.param.f64 	%fd3317, [%rd2029+872];
	fma.rn.f64 	%fd3318, %fd3317, %fd201, %fd3316;
	ld.param.f64 	%fd3319, [%rd2029+880];
	fma.rn.f64 	%fd3320, %fd3319, %fd202, %fd3318;
	ld.param.f64 	%fd3321, [%rd2029+888];
	fma.rn.f64 	%fd3322, %fd3321, %fd203, %fd3320;
	ld.param.f64 	%fd3323, [%rd2029+896];
	fma.rn.f64 	%fd3324, %fd3323, %fd204, %fd3322;
	ld.param.f64 	%fd3325, [%rd2029+904];
	sub.f64 	%fd3326, %fd3324, %fd3325;
	abs.f64 	%fd3327, %fd3326;
	setp.gt.f64 	%p273, %fd3327, %fd135;
	@%p273 bra 	$L__BB6_648;
	mov.u64 	%rd2031, %rd1114;
	ld.param.f64 	%fd3328, [%rd2031+920];
	fma.rn.f64 	%fd3329, %fd3328, %fd195, 0d0000000000000000;
	ld.param.f64 	%fd3330, [%rd2031+928];
	fma.rn.f64 	%fd3331, %fd3330, %fd196, %fd3329;
	ld.param.f64 	%fd3332, [%rd2031+936];
	fma.rn.f64 	%fd3333, %fd3332, %fd197, %fd3331;
	ld.param.f64 	%fd3334, [%rd2031+944];
	fma.rn.f64 	%fd3335, %fd3334, %fd198, %fd3333;
	ld.param.f64 	%fd3336, [%rd2031+952];
	fma.rn.f64 	%fd3337, %fd3336, %fd199, %fd3335;
	ld.param.f64 	%fd3338, [%rd2031+960];
	fma.rn.f64 	%fd3339, %fd3338, %fd200, %fd3337;
	ld.param.f64 	%fd3340, [%rd2031+968];
	fma.rn.f64 	%fd3341, %fd3340, %fd201, %fd3339;
	ld.param.f64 	%fd3342, [%rd2031+976];
	fma.rn.f64 	%fd3343, %fd3342, %fd202, %fd3341;
	fma.rn.f64 	%fd3344, %fd16, %fd203, %fd3343;
	fma.rn.f64 	%fd3345, %fd15, %fd204, %fd3344;
	sub.f64 	%fd3346, %fd3345, %fd14;
	abs.f64 	%fd3347, %fd3346;
	setp.gt.f64 	%p274, %fd3347, %fd136;
	@%p274 bra 	$L__BB6_648;
	mov.u64 	%rd2033, %rd1114;
	ld.param.f64 	%fd3348, [%rd2033+1016];
	fma.rn.f64 	%fd3349, %fd3348, %fd195, 0d0000000000000000;
	fma.rn.f64 	%fd3350, %fd11, %fd196, %fd3349;
	fma.rn.f64 	%fd3351, %fd10, %fd197, %fd3350;
	fma.rn.f64 	%fd3352, %fd9, %fd198, %fd3351;
	ld.param.f64 	%fd3353, [%rd2033+1048];
	fma.rn.f64 	%fd3354, %fd3353, %fd199, %fd3352;
	ld.param.f64 	%fd3355, [%rd2033+1056];
	fma.rn.f64 	%fd3356, %fd3355, %fd200, %fd3354;
	ld.param.f64 	%fd3357, [%rd2033+1064];
	fma.rn.f64 	%fd3358, %fd3357, %fd201, %fd3356;
	ld.param.f64 	%fd3359, [%rd2033+1072];
	fma.rn.f64 	%fd3360, %fd3359, %fd202, %fd3358;
	ld.param.f64 	%fd3361, [%rd2033+1080];
	fma.rn.f64 	%fd3362, %fd3361, %fd203, %fd3360;
	ld.param.f64 	%fd3363, [%rd2033+1088];
	fma.rn.f64 	%fd3364, %fd3363, %fd204, %fd3362;
	ld.param.f64 	%fd3365, [%rd2033+1096];
	sub.f64 	%fd3366, %fd3364, %fd3365;
	abs.f64 	%fd3367, %fd3366;
	setp.gt.f64 	%p275, %fd3367, %fd137;
	@%p275 bra 	$L__BB6_648;
	mov.u64 	%rd2035, %rd1114;
	ld.param.f64 	%fd3368, [%rd2035+1112];
	fma.rn.f64 	%fd3369, %fd3368, %fd195, 0d0000000000000000;
	ld.param.f64 	%fd3370, [%rd2035+1120];
	fma.rn.f64 	%fd3371, %fd3370, %fd196, %fd3369;
	ld.param.f64 	%fd3372, [%rd2035+1128];
	fma.rn.f64 	%fd3373, %fd3372, %fd197, %fd3371;
	ld.param.f64 	%fd3374, [%rd2035+1136];
	fma.rn.f64 	%fd3375, %fd3374, %fd198, %fd3373;
	ld.param.f64 	%fd3376, [%rd2035+1144];
	fma.rn.f64 	%fd3377, %fd3376, %fd199, %fd3375;
	ld.param.f64 	%fd3378, [%rd2035+1152];
	fma.rn.f64 	%fd3379, %fd3378, %fd200, %fd3377;
	ld.param.f64 	%fd3380, [%rd2035+1160];
	fma.rn.f64 	%fd3381, %fd3380, %fd201, %fd3379;
	ld.param.f64 	%fd3382, [%rd2035+1168];
	fma.rn.f64 	%fd3383, %fd3382, %fd202, %fd3381;
	ld.param.f64 	%fd3384, [%rd2035+1176];
	fma.rn.f64 	%fd3385, %fd3384, %fd203, %fd3383;
	ld.param.f64 	%fd3386, [%rd2035+1184];
	fma.rn.f64 	%fd3387, %fd3386, %fd204, %fd3385;
	ld.param.f64 	%fd3388, [%rd2035+1192];
	sub.f64 	%fd3389, %fd3387, %fd3388;
	abs.f64 	%fd3390, %fd3389;
	setp.gt.f64 	%p276, %fd3390, %fd138;
	@%p276 bra 	$L__BB6_648;
	mov.b64 	%rd2723, 1;
$L__BB6_648:
	mov.u64 	%rd2038, %rd1114;
	ld.param.u64 	%rd2039, [%rd2038];
	add.s64 	%rd2040, %rd2602, %rd2039;
	mov.u32 	%r862, %tid.x;
	cvt.u64.u32 	%rd2041, %r862;
	add.s64 	%rd2042, %rd2040, %rd2041;
	add.s64 	%rd987, %rd2042, 3072;
	ld.param.u64 	%rd2043, [%rd2038+1256];
	setp.ge.u64 	%p277, %rd987, %rd2043;
	mov.b64 	%rd2743, 0;
	@%p277 bra 	$L__BB6_690;
	or.b64  	%rd2044, %rd987, %rd623;
	and.b64  	%rd2045, %rd2044, -4294967296;
	setp.ne.s64 	%p278, %rd2045, 0;
	@%p278 bra 	$L__BB6_651;
	cvt.u32.u64 	%r863, %rd623;
	cvt.u32.u64 	%r864, %rd987;
	div.u32 	%r865, %r864, %r863;
	mul.lo.s32 	%r866, %r865, %r863;
	sub.s32 	%r867, %r864, %r866;
	cvt.u64.u32 	%rd2724, %r865;
	cvt.u64.u32 	%rd2725, %r867;
	bra.uni 	$L__BB6_652;
$L__BB6_651:
	div.u64 	%rd2724, %rd987, %rd623;
	mul.lo.s64 	%rd2046, %rd2724, %rd623;
	sub.s64 	%rd2725, %rd987, %rd2046;
$L__BB6_652:
	cvt.u32.u64 	%r142, %rd2725;
	or.b64  	%rd2047, %rd2724, %rd3;
	and.b64  	%rd2048, %rd2047, -4294967296;
	setp.ne.s64 	%p279, %rd2048, 0;
	@%p279 bra 	$L__BB6_654;
	cvt.u32.u64 	%r868, %rd3;
	cvt.u32.u64 	%r869, %rd2724;
	div.u32 	%r870, %r869, %r868;
	mul.lo.s32 	%r871, %r870, %r868;
	sub.s32 	%r872, %r869, %r871;
	cvt.u64.u32 	%rd2726, %r870;
	cvt.u64.u32 	%rd2727, %r872;
	bra.uni 	$L__BB6_655;
$L__BB6_654:
	div.u64 	%rd2726, %rd2724, %rd3;
	mul.lo.s64 	%rd2049, %rd2726, %rd3;
	sub.s64 	%rd2727, %rd2724, %rd2049;
$L__BB6_655:
	cvt.u32.u64 	%r143, %rd2727;
	or.b64  	%rd2050, %rd2726, %rd624;
	and.b64  	%rd2051, %rd2050, -4294967296;
	setp.ne.s64 	%p280, %rd2051, 0;
	@%p280 bra 	$L__BB6_657;
	cvt.u32.u64 	%r873, %rd624;
	cvt.u32.u64 	%r874, %rd2726;
	div.u32 	%r875, %r874, %r873;
	mul.lo.s32 	%r876, %r875, %r873;
	sub.s32 	%r877, %r874, %r876;
	cvt.u64.u32 	%rd2728, %r875;
	cvt.u64.u32 	%rd2729, %r877;
	bra.uni 	$L__BB6_658;
$L__BB6_657:
	div.u64 	%rd2728, %rd2726, %rd624;
	mul.lo.s64 	%rd2052, %rd2728, %rd624;
	sub.s64 	%rd2729, %rd2726, %rd2052;
$L__BB6_658:
	cvt.u32.u64 	%r144, %rd2729;
	or.b64  	%rd2053, %rd2728, %rd5;
	and.b64  	%rd2054, %rd2053, -4294967296;
	setp.ne.s64 	%p281, %rd2054, 0;
	@%p281 bra 	$L__BB6_660;
	cvt.u32.u64 	%r878, %rd5;
	cvt.u32.u64 	%r879, %rd2728;
	div.u32 	%r880, %r879, %r878;
	mul.lo.s32 	%r881, %r880, %r878;
	sub.s32 	%r882, %r879, %r881;
	cvt.u64.u32 	%rd2730, %r880;
	cvt.u64.u32 	%rd2731, %r882;
	bra.uni 	$L__BB6_661;
$L__BB6_660:
	div.u64 	%rd2730, %rd2728, %rd5;
	mul.lo.s64 	%rd2055, %rd2730, %rd5;
	sub.s64 	%rd2731, %rd2728, %rd2055;
$L__BB6_661:
	cvt.u32.u64 	%r145, %rd2731;
	or.b64  	%rd2056, %rd2730, %rd625;
	and.b64  	%rd2057, %rd2056, -4294967296;
	setp.ne.s64 	%p282, %rd2057, 0;
	@%p282 bra 	$L__BB6_663;
	cvt.u32.u64 	%r883, %rd625;
	cvt.u32.u64 	%r884, %rd2730;
	div.u32 	%r885, %r884, %r883;
	mul.lo.s32 	%r886, %r885, %r883;
	sub.s32 	%r887, %r884, %r886;
	cvt.u64.u32 	%rd2732, %r885;
	cvt.u64.u32 	%rd2733, %r887;
	bra.uni 	$L__BB6_664;
$L__BB6_663:
	div.u64 	%rd2732, %rd2730, %rd625;
	mul.lo.s64 	%rd2058, %rd2732, %rd625;
	sub.s64 	%rd2733, %rd2730, %rd2058;
$L__BB6_664:
	cvt.u32.u64 	%r146, %rd2733;
	or.b64  	%rd2059, %rd2732, %rd7;
	and.b64  	%rd2060, %rd2059, -4294967296;
	setp.ne.s64 	%p283, %rd2060, 0;
	@%p283 bra 	$L__BB6_666;
	cvt.u32.u64 	%r888, %rd7;
	cvt.u32.u64 	%r889, %rd2732;
	div.u32 	%r890, %r889, %r888;
	mul.lo.s32 	%r891, %r890, %r888;
	sub.s32 	%r892, %r889, %r891;
	cvt.u64.u32 	%rd2734, %r890;
	cvt.u64.u32 	%rd2735, %r892;
	bra.uni 	$L__BB6_667;
$L__BB6_666:
	div.u64 	%rd2734, %rd2732, %rd7;
	mul.lo.s64 	%rd2061, %rd2734, %rd7;
	sub.s64 	%rd2735, %rd2732, %rd2061;
$L__BB6_667:
	cvt.u32.u64 	%r147, %rd2735;
	or.b64  	%rd2062, %rd2734, %rd626;
	and.b64  	%rd2063, %rd2062, -4294967296;
	setp.ne.s64 	%p284, %rd2063, 0;
	@%p284 bra 	$L__BB6_669;
	cvt.u32.u64 	%r893, %rd626;
	cvt.u32.u64 	%r894, %rd2734;
	div.u32 	%r895, %r894, %r893;
	mul.lo.s32 	%r896, %r895, %r893;
	sub.s32 	%r897, %r894, %r896;
	cvt.u64.u32 	%rd2736, %r895;
	cvt.u64.u32 	%rd2737, %r897;
	bra.uni 	$L__BB6_670;
$L__BB6_669:
	div.u64 	%rd2736, %rd2734, %rd626;
	mul.lo.s64 	%rd2064, %rd2736, %rd626;
	sub.s64 	%rd2737, %rd2734, %rd2064;
$L__BB6_670:
	cvt.u32.u64 	%r148, %rd2737;
	or.b64  	%rd2065, %rd2736, %rd9;
	and.b64  	%rd2066, %rd2065, -4294967296;
	setp.ne.s64 	%p285, %rd2066, 0;
	@%p285 bra 	$L__BB6_672;
	cvt.u32.u64 	%r898, %rd9;
	cvt.u32.u64 	%r899, %rd2736;
	div.u32 	%r900, %r899, %r898;
	mul.lo.s32 	%r901, %r900, %r898;
	sub.s32 	%r902, %r899, %r901;
	cvt.u64.u32 	%rd2738, %r900;
	cvt.u64.u32 	%rd2739, %r902;
	bra.uni 	$L__BB6_673;
$L__BB6_672:
	div.u64 	%rd2738, %rd2736, %rd9;
	mul.lo.s64 	%rd2067, %rd2738, %rd9;
	sub.s64 	%rd2739, %rd2736, %rd2067;
$L__BB6_673:
	cvt.u32.u64 	%r149, %rd2739;
	or.b64  	%rd2068, %rd2738, %rd627;
	and.b64  	%rd2069, %rd2068, -4294967296;
	setp.ne.s64 	%p286, %rd2069, 0;
	@%p286 bra 	$L__BB6_675;
	cvt.u32.u64 	%r903, %rd627;
	cvt.u32.u64 	%r904, %rd2738;
	div.u32 	%r905, %r904, %r903;
	mul.lo.s32 	%r906, %r905, %r903;
	sub.s32 	%r907, %r904, %r906;
	cvt.u64.u32 	%rd2740, %r905;
	cvt.u64.u32 	%rd2741, %r907;
	bra.uni 	$L__BB6_676;
$L__BB6_675:
	div.u64 	%rd2740, %rd2738, %rd627;
	mul.lo.s64 	%rd2070, %rd2740, %rd627;
	sub.s64 	%rd2741, %rd2738, %rd2070;
$L__BB6_676:
	cvt.u32.u64 	%r150, %rd2741;
	or.b64  	%rd2071, %rd2740, %rd11;
	and.b64  	%rd2072, %rd2071, -4294967296;
	setp.ne.s64 	%p287, %rd2072, 0;
	@%p287 bra 	$L__BB6_678;
	cvt.u32.u64 	%r908, %rd11;
	cvt.u32.u64 	%r909, %rd2740;
	rem.u32 	%r910, %r909, %r908;
	cvt.u64.u32 	%rd2742, %r910;
	bra.uni 	$L__BB6_679;
$L__BB6_678:
	rem.u64 	%rd2742, %rd2740, %rd11;
$L__BB6_679:
	cvt.u32.u64 	%r911, %rd2742;
	cvt.rn.f64.s32 	%fd3391, %r911;
	mov.u64 	%rd2074, %rd1114;
	ld.param.f64 	%fd3392, [%rd2074+8];
	fma.rn.f64 	%fd205, %fd38, %fd3391, %fd3392;
	cvt.rn.f64.s32 	%fd3393, %r150;
	ld.param.f64 	%fd3394, [%rd2074+48];
	ld.param.f64 	%fd3395, [%rd2074+32];
	fma.rn.f64 	%fd206, %fd3394, %fd3393, %fd3395;
	cvt.rn.f64.s32 	%fd3396, %r149;
	ld.param.f64 	%fd3397, [%rd2074+72];
	ld.param.f64 	%fd3398, [%rd2074+56];
	fma.rn.f64 	%fd207, %fd3397, %fd3396, %fd3398;
	cvt.rn.f64.s32 	%fd3399, %r148;
	ld.param.f64 	%fd3400, [%rd2074+96];
	ld.param.f64 	%fd3401, [%rd2074+80];
	fma.rn.f64 	%fd208, %fd3400, %fd3399, %fd3401;
	cvt.rn.f64.s32 	%fd3402, %r147;
	ld.param.f64 	%fd3403, [%rd2074+120];
	ld.param.f64 	%fd3404, [%rd2074+104];
	fma.rn.f64 	%fd209, %fd3403, %fd3402, %fd3404;
	cvt.rn.f64.s32 	%fd3405, %r146;
	ld.param.f64 	%fd3406, [%rd2074+144];
	ld.param.f64 	%fd3407, [%rd2074+128];
	fma.rn.f64 	%fd210, %fd3406, %fd3405, %fd3407;
	cvt.rn.f64.s32 	%fd3408, %r145;
	ld.param.f64 	%fd3409, [%rd2074+168];
	ld.param.f64 	%fd3410, [%rd2074+152];
	fma.rn.f64 	%fd211, %fd3409, %fd3408, %fd3410;
	cvt.rn.f64.s32 	%fd3411, %r144;
	ld.param.f64 	%fd3412, [%rd2074+192];
	ld.param.f64 	%fd3413, [%rd2074+176];
	fma.rn.f64 	%fd212, %fd3412, %fd3411, %fd3413;
	cvt.rn.f64.s32 	%fd3414, %r143;
	fma.rn.f64 	%fd213, %fd36, %fd3414, %fd37;
	cvt.rn.f64.s32 	%fd3415, %r142;
	ld.param.f64 	%fd3416, [%rd2074+224];
	fma.rn.f64 	%fd214, %fd34, %fd3415, %fd3416;
	ld.param.f64 	%fd3417, [%rd2074+248];
	fma.rn.f64 	%fd3418, %fd3417, %fd205, 0d0000000000000000;
	ld.param.f64 	%fd3419, [%rd2074+256];
	fma.rn.f64 	%fd3420, %fd3419, %fd206, %fd3418;
	ld.param.f64 	%fd3421, [%rd2074+264];
	fma.rn.f64 	%fd3422, %fd3421, %fd207, %fd3420;
	ld.param.f64 	%fd3423, [%rd2074+272];
	fma.rn.f64 	%fd3424, %fd3423, %fd208, %fd3422;
	ld.param.f64 	%fd3425, [%rd2074+280];
	fma.rn.f64 	%fd3426, %fd3425, %fd209, %fd3424;
	ld.param.f64 	%fd3427, [%rd2074+288];
	fma.rn.f64 	%fd3428, %fd3427, %fd210, %fd3426;
	ld.param.f64 	%fd3429, [%rd2074+296];
	fma.rn.f64 	%fd3430, %fd3429, %fd211, %fd3428;
	ld.param.f64 	%fd3431, [%rd2074+304];
	fma.rn.f64 	%fd3432, %fd3431, %fd212, %fd3430;
	ld.param.f64 	%fd3433, [%rd2074+312];
	fma.rn.f64 	%fd3434, %fd3433, %fd213, %fd3432;
	ld.param.f64 	%fd3435, [%rd2074+320];
	fma.rn.f64 	%fd3436, %fd3435, %fd214, %fd3434;
	ld.param.f64 	%fd3437, [%rd2074+328];
	sub.f64 	%fd3438, %fd3436, %fd3437;
	abs.f64 	%fd3439, %fd3438;
	setp.gt.f64 	%p288, %fd3439, %fd129;
	@%p288 bra 	$L__BB6_690;
	mov.u64 	%rd2076, %rd1114;
	ld.param.f64 	%fd3440, [%rd2076+344];
	fma.rn.f64 	%fd3441, %fd3440, %fd205, 0d0000000000000000;
	ld.param.f64 	%fd3442, [%rd2076+352];
	fma.rn.f64 	%fd3443, %fd3442, %fd206, %fd3441;
	ld.param.f64 	%fd3444, [%rd2076+360];
	fma.rn.f64 	%fd3445, %fd3444, %fd207, %fd3443;
	ld.param.f64 	%fd3446, [%rd2076+368];
	fma.rn.f64 	%fd3447, %fd3446, %fd208, %fd3445;
	ld.param.f64 	%fd3448, [%rd2076+376];
	fma.rn.f64 	%fd3449, %fd3448, %fd209, %fd3447;
	ld.param.f64 	%fd3450, [%rd2076+384];
	fma.rn.f64 	%fd3451, %fd3450, %fd210, %fd3449;
	ld.param.f64 	%fd3452, [%rd2076+392];
	fma.rn.f64 	%fd3453, %fd3452, %fd211, %fd3451;
	ld.param.f64 	%fd3454, [%rd2076+400];
	fma.rn.f64 	%fd3455, %fd3454, %fd212, %fd3453;
	ld.param.f64 	%fd3456, [%rd2076+408];
	fma.rn.f64 	%fd3457, %fd3456, %fd213, %fd3455;
	ld.param.f64 	%fd3458, [%rd2076+416];
	fma.rn.f64 	%fd3459, %fd3458, %fd214, %fd3457;
	ld.param.f64 	%fd3460, [%rd2076+424];
	sub.f64 	%fd3461, %fd3459, %fd3460;
	abs.f64 	%fd3462, %fd3461;
	setp.gt.f64 	%p289, %fd3462, %fd130;
	@%p289 bra 	$L__BB6_690;
	mov.u64 	%rd2078, %rd1114;
	ld.param.f64 	%fd3463, [%rd2078+440];
	fma.rn.f64 	%fd3464, %fd3463, %fd205, 0d0000000000000000;
	ld.param.f64 	%fd3465, [%rd2078+448];
	fma.rn.f64 	%fd3466, %fd3465, %fd206, %fd3464;
	ld.param.f64 	%fd3467, [%rd2078+456];
	fma.rn.f64 	%fd3468, %fd3467, %fd207, %fd3466;
	fma.rn.f64 	%fd3469, %fd30, %fd208, %fd3468;
	fma.rn.f64 	%fd3470, %fd29, %fd209, %fd3469;
	fma.rn.f64 	%fd3471, %fd28, %fd210, %fd3470;
	fma.rn.f64 	%fd3472, %fd27, %fd211, %fd3471;
	fma.rn.f64 	%fd3473, %fd26, %fd212, %fd3472;
	ld.param.f64 	%fd3474, [%rd2078+504];
	fma.rn.f64 	%fd3475, %fd3474, %fd213, %fd3473;
	ld.param.f64 	%fd3476, [%rd2078+512];
	fma.rn.f64 	%fd3477, %fd3476, %fd214, %fd3475;
	ld.param.f64 	%fd3478, [%rd2078+520];
	sub.f64 	%fd3479, %fd3477, %fd3478;
	abs.f64 	%fd3480, %fd3479;
	setp.gt.f64 	%p290, %fd3480, %fd131;
	@%p290 bra 	$L__BB6_690;
	mov.u64 	%rd2080, %rd1114;
	ld.param.f64 	%fd3481, [%rd2080+536];
	fma.rn.f64 	%fd3482, %fd3481, %fd205, 0d0000000000000000;
	ld.param.f64 	%fd3483, [%rd2080+544];
	fma.rn.f64 	%fd3484, %fd3483, %fd206, %fd3482;
	ld.param.f64 	%fd3485, [%rd2080+552];
	fma.rn.f64 	%fd3486, %fd3485, %fd207, %fd3484;
	ld.param.f64 	%fd3487, [%rd2080+560];
	fma.rn.f64 	%fd3488, %fd3487, %fd208, %fd3486;
	ld.param.f64 	%fd3489, [%rd2080+568];
	fma.rn.f64 	%fd3490, %fd3489, %fd209, %fd3488;
	ld.param.f64 	%fd3491, [%rd2080+576];
	fma.rn.f64 	%fd3492, %fd3491, %fd210, %fd3490;
	ld.param.f64 	%fd3493, [%rd2080+584];
	fma.rn.f64 	%fd3494, %fd3493, %fd211, %fd3492;
	ld.param.f64 	%fd3495, [%rd2080+592];
	fma.rn.f64 	%fd3496, %fd3495, %fd212, %fd3494;
	ld.param.f64 	%fd3497, [%rd2080+600];
	fma.rn.f64 	%fd3498, %fd3497, %fd213, %fd3496;
	ld.param.f64 	%fd3499, [%rd2080+608];
	fma.rn.f64 	%fd3500, %fd3499, %fd214, %fd3498;
	ld.param.f64 	%fd3501, [%rd2080+616];
	sub.f64 	%fd3502, %fd3500, %fd3501;
	abs.f64 	%fd3503, %fd3502;
	setp.gt.f64 	%p291, %fd3503, %fd132;
	@%p291 bra 	$L__BB6_690;
	mov.u64 	%rd2082, %rd1114;
	ld.param.f64 	%fd3504, [%rd2082+632];
	fma.rn.f64 	%fd3505, %fd3504, %fd205, 0d0000000000000000;
	ld.param.f64 	%fd3506, [%rd2082+640];
	fma.rn.f64 	%fd3507, %fd3506, %fd206, %fd3505;
	ld.param.f64 	%fd3508, [%rd2082+648];
	fma.rn.f64 	%fd3509, %fd3508, %fd207, %fd3507;
	ld.param.f64 	%fd3510, [%rd2082+656];
	fma.rn.f64 	%fd3511, %fd3510, %fd208, %fd3509;
	ld.param.f64 	%fd3512, [%rd2082+664];
	fma.rn.f64 	%fd3513, %fd3512, %fd209, %fd3511;
	ld.param.f64 	%fd3514, [%rd2082+672];
	fma.rn.f64 	%fd3515, %fd3514, %fd210, %fd3513;
	ld.param.f64 	%fd3516, [%rd2082+680];
	fma.rn.f64 	%fd3517, %fd3516, %fd211, %fd3515;
	ld.param.f64 	%fd3518, [%rd2082+688];
	fma.rn.f64 	%fd3519, %fd3518, %fd212, %fd3517;
	ld.param.f64 	%fd3520, [%rd2082+696];
	fma.rn.f64 	%fd3521, %fd3520, %fd213, %fd3519;
	ld.param.f64 	%fd3522, [%rd2082+704];
	fma.rn.f64 	%fd3523, %fd3522, %fd214, %fd3521;
	ld.param.f64 	%fd3524, [%rd2082+712];
	sub.f64 	%fd3525, %fd3523, %fd3524;
	abs.f64 	%fd3526, %fd3525;
	setp.gt.f64 	%p292, %fd3526, %fd133;
	@%p292 bra 	$L__BB6_690;
	mov.u64 	%rd2084, %rd1114;
	ld.param.f64 	%fd3527, [%rd2084+728];
	fma.rn.f64 	%fd3528, %fd3527, %fd205, 0d0000000000000000;
	ld.param.f64 	%fd3529, [%rd2084+736];
	fma.rn.f64 	%fd3530, %fd3529, %fd206, %fd3528;
	ld.param.f64 	%fd3531, [%rd2084+744];
	fma.rn.f64 	%fd3532, %fd3531, %fd207, %fd3530;
	ld.param.f64 	%fd3533, [%rd2084+752];
	fma.rn.f64 	%fd3534, %fd3533, %fd208, %fd3532;
	ld.param.f64 	%fd3535, [%rd2084+760];
	fma.rn.f64 	%fd3536, %fd3535, %fd209, %fd3534;
	ld.param.f64 	%fd3537, [%rd2084+768];
	fma.rn.f64 	%fd3538, %fd3537, %fd210, %fd3536;
	ld.param.f64 	%fd3539, [%rd2084+776];
	fma.rn.f64 	%fd3540, %fd3539, %fd211, %fd3538;
	ld.param.f64 	%fd3541, [%rd2084+784];
	fma.rn.f64 	%fd3542, %fd3541, %fd212, %fd3540;
	ld.param.f64 	%fd3543, [%rd2084+792];
	fma.rn.f64 	%fd3544, %fd3543, %fd213, %fd3542;
	ld.param.f64 	%fd3545, [%rd2084+800];
	fma.rn.f64 	%fd3546, %fd3545, %fd214, %fd3544;
	ld.param.f64 	%fd3547, [%rd2084+808];
	sub.f64 	%fd3548, %fd3546, %fd3547;
	abs.f64 	%fd3549, %fd3548;
	setp.gt.f64 	%p293, %fd3549, %fd134;
	@%p293 bra 	$L__BB6_690;
	mov.u64 	%rd2086, %rd1114;
	ld.param.f64 	%fd3550, [%rd2086+824];
	fma.rn.f64 	%fd3551, %fd3550, %fd205, 0d0000000000000000;
	ld.param.f64 	%fd3552, [%rd2086+832];
	fma.rn.f64 	%fd3553, %fd3552, %fd206, %fd3551;
	ld.param.f64 	%fd3554, [%rd2086+840];
	fma.rn.f64 	%fd3555, %fd3554, %fd207, %fd3553;
	ld.param.f64 	%fd3556, [%rd2086+848];
	fma.rn.f64 	%fd3557, %fd3556, %fd208, %fd3555;
	ld.param.f64 	%fd3558, [%rd2086+856];
	fma.rn.f64 	%fd3559, %fd3558, %fd209, %fd3557;
	ld.param.f64 	%fd3560, [%rd2086+864];
	fma.rn.f64 	%fd3561, %fd3560, %fd210, %fd3559;
	ld.param.f64 	%fd3562, [%rd2086+872];
	fma.rn.f64 	%fd3563, %fd3562, %fd211, %fd3561;
	ld.param.f64 	%fd3564, [%rd2086+880];
	fma.rn.f64 	%fd3565, %fd3564, %fd212, %fd3563;
	ld.param.f64 	%fd3566, [%rd2086+888];
	fma.rn.f64 	%fd3567, %fd3566, %fd213, %fd3565;
	ld.param.f64 	%fd3568, [%rd2086+896];
	fma.rn.f64 	%fd3569, %fd3568, %fd214, %fd3567;
	ld.param.f64 	%fd3570, [%rd2086+904];
	sub.f64 	%fd3571, %fd3569, %fd3570;
	abs.f64 	%fd3572, %fd3571;
	setp.gt.f64 	%p294, %fd3572, %fd135;
	@%p294 bra 	$L__BB6_690;
	mov.u64 	%rd2088, %rd1114;
	ld.param.f64 	%fd3573, [%rd2088+920];
	fma.rn.f64 	%fd3574, %fd3573, %fd205, 0d0000000000000000;
	ld.param.f64 	%fd3575, [%rd2088+928];
	fma.rn.f64 	%fd3576, %fd3575, %fd206, %fd3574;
	ld.param.f64 	%fd3577, [%rd2088+936];
	fma.rn.f64 	%fd3578, %fd3577, %fd207, %fd3576;
	ld.param.f64 	%fd3579, [%rd2088+944];
	fma.rn.f64 	%fd3580, %fd3579, %fd208, %fd3578;
	ld.param.f64 	%fd3581, [%rd2088+952];
	fma.rn.f64 	%fd3582, %fd3581, %fd209, %fd3580;
	ld.param.f64 	%fd3583, [%rd2088+960];
	fma.rn.f64 	%fd3584, %fd3583, %fd210, %fd3582;
	ld.param.f64 	%fd3585, [%rd2088+968];
	fma.rn.f64 	%fd3586, %fd3585, %fd211, %fd3584;
	ld.param.f64 	%fd3587, [%rd2088+976];
	fma.rn.f64 	%fd3588, %fd3587, %fd212, %fd3586;
	fma.rn.f64 	%fd3589, %fd16, %fd213, %fd3588;
	fma.rn.f64 	%fd3590, %fd15, %fd214, %fd3589;
	sub.f64 	%fd3591, %fd3590, %fd14;
	abs.f64 	%fd3592, %fd3591;
	setp.gt.f64 	%p295, %fd3592, %fd136;
	@%p295 bra 	$L__BB6_690;
	mov.u64 	%rd2090, %rd1114;
	ld.param.f64 	%fd3593, [%rd2090+1016];
	fma.rn.f64 	%fd3594, %fd3593, %fd205, 0d0000000000000000;
	fma.rn.f64 	%fd3595, %fd11, %fd206, %fd3594;
	fma.rn.f64 	%fd3596, %fd10, %fd207, %fd3595;
	fma.rn.f64 	%fd3597, %fd9, %fd208, %fd3596;
	ld.param.f64 	%fd3598, [%rd2090+1048];
	fma.rn.f64 	%fd3599, %fd3598, %fd209, %fd3597;
	ld.param.f64 	%fd3600, [%rd2090+1056];
	fma.rn.f64 	%fd3601, %fd3600, %fd210, %fd3599;
	ld.param.f64 	%fd3602, [%rd2090+1064];
	fma.rn.f64 	%fd3603, %fd3602, %fd211, %fd3601;
	ld.param.f64 	%fd3604, [%rd2090+1072];
	fma.rn.f64 	%fd3605, %fd3604, %fd212, %fd3603;
	ld.param.f64 	%fd3606, [%rd2090+1080];
	fma.rn.f64 	%fd3607, %fd3606, %fd213, %fd3605;
	ld.param.f64 	%fd3608, [%rd2090+1088];
	fma.rn.f64 	%fd3609, %fd3608, %fd214, %fd3607;
	ld.param.f64 	%fd3610, [%rd2090+1096];
	sub.f64 	%fd3611, %fd3609, %fd3610;
	abs.f64 	%fd3612, %fd3611;
	setp.gt.f64 	%p296, %fd3612, %fd137;
	@%p296 bra 	$L__BB6_690;
	mov.u64 	%rd2092, %rd1114;
	ld.param.f64 	%fd3613, [%rd2092+1112];
	fma.rn.f64 	%fd3614, %fd3613, %fd205, 0d0000000000000000;
	ld.param.f64 	%fd3615, [%rd2092+1120];
	fma.rn.f64 	%fd3616, %fd3615, %fd206, %fd3614;
	ld.param.f64 	%fd3617, [%rd2092+1128];
	fma.rn.f64 	%fd3618, %fd3617, %fd207, %fd3616;
	ld.param.f64 	%fd3619, [%rd2092+1136];
	fma.rn.f64 	%fd3620, %fd3619, %fd208, %fd3618;
	ld.param.f64 	%fd3621, [%rd2092+1144];
	fma.rn.f64 	%fd3622, %fd3621, %fd209, %fd3620;
	ld.param.f64 	%fd3623, [%rd2092+1152];
	fma.rn.f64 	%fd3624, %fd3623, %fd210, %fd3622;
	ld.param.f64 	%fd3625, [%rd2092+1160];
	fma.rn.f64 	%fd3626, %fd3625, %fd211, %fd3624;
	ld.param.f64 	%fd3627, [%rd2092+1168];
	fma.rn.f64 	%fd3628, %fd3627, %fd212, %fd3626;
	ld.param.f64 	%fd3629, [%rd2092+1176];
	fma.rn.f64 	%fd3630, %fd3629, %fd213, %fd3628;
	ld.param.f64 	%fd3631, [%rd2092+1184];
	fma.rn.f64 	%fd3632, %fd3631, %fd214, %fd3630;
	ld.param.f64 	%fd3633, [%rd2092+1192];
	sub.f64 	%fd3634, %fd3632, %fd3633;
	abs.f64 	%fd3635, %fd3634;
	setp.gt.f64 	%p297, %fd3635, %fd138;
	@%p297 bra 	$L__BB6_690;
	mov.b64 	%rd2743, 1;
$L__BB6_690:
	add.s64 	%rd2094, %rd2623, %rd2766;
	add.s64 	%rd2095, %rd2643, %rd2094;
	add.s64 	%rd2096, %rd2663, %rd2095;
	add.s64 	%rd2097, %rd2683, %rd2096;
	add.s64 	%rd2098, %rd2703, %rd2097;
	add.s64 	%rd2099, %rd2723, %rd2098;
	add.s64 	%rd2766, %rd2743, %rd2099;
	sub.s64 	%rd2100, %rd1119, %rd2602;
	cvt.s64.s32 	%rd2101, %r549;
	setp.lt.u64 	%p298, %rd2100, %rd2101;
	add.s64 	%rd2601, %rd2601, %rd2101;
	@%p298 bra 	$L__BB6_737;
	bra.uni 	$L__BB6_395;
$L__BB6_691:
	setp.le.u64 	%p299, %rd1119, %rd2602;
	@%p299 bra 	$L__BB6_737;
	cvt.u32.u64 	%r913, %rd2602;
	cvt.u32.u64 	%r914, %rd1119;
	sub.s32 	%r151, %r914, %r913;
	mov.u32 	%r915, %tid.x;
	setp.ge.s32 	%p300, %r915, %r151;
	@%p300 bra 	$L__BB6_737;
	mov.u32 	%r1247, %tid.x;
	cvt.u32.u64 	%r916, %rd623;
$L__BB6_694:
	mov.u64 	%rd2103, %rd1114;
	ld.param.u64 	%rd2104, [%rd2103+1256];
	setp.ge.u64 	%p301, %rd2601, %rd2104;
	mov.b64 	%rd2765, 0;
	@%p301 bra 	$L__BB6_736;
	or.b64  	%rd2105, %rd2601, %rd623;
	and.b64  	%rd2106, %rd2105, -4294967296;
	setp.ne.s64 	%p302, %rd2106, 0;
	@%p302 bra 	$L__BB6_697;
	cvt.u32.u64 	%r917, %rd2601;
	div.u32 	%r918, %r917, %r916;
	mul.lo.s32 	%r919, %r918, %r916;
	sub.s32 	%r920, %r917, %r919;
	cvt.u64.u32 	%rd2746, %r918;
	cvt.u64.u32 	%rd2747, %r920;
	bra.uni 	$L__BB6_698;
$L__BB6_697:
	div.u64 	%rd2746, %rd2601, %rd623;
	mul.lo.s64 	%rd2107, %rd2746, %rd623;
	sub.s64 	%rd2747, %rd2601, %rd2107;
$L__BB6_698:
	cvt.u32.u64 	%r154, %rd2747;
	or.b64  	%rd2108, %rd2746, %rd3;
	and.b64  	%rd2109, %rd2108, -4294967296;
	setp.ne.s64 	%p303, %rd2109, 0;
	@%p303 bra 	$L__BB6_700;
	cvt.u32.u64 	%r921, %rd3;
	cvt.u32.u64 	%r922, %rd2746;
	div.u32 	%r923, %r922, %r921;
	mul.lo.s32 	%r924, %r923, %r921;
	sub.s32 	%r925, %r922, %r924;
	cvt.u64.u32 	%rd2748, %r923;
	cvt.u64.u32 	%rd2749, %r925;
	bra.uni 	$L__BB6_701;
$L__BB6_700:
	div.u64 	%rd2748, %rd2746, %rd3;
	mul.lo.s64 	%rd2110, %rd2748, %rd3;
	sub.s64 	%rd2749, %rd2746, %rd2110;
$L__BB6_701:
	cvt.u32.u64 	%r155, %rd2749;
	or.b64  	%rd2111, %rd2748, %rd624;
	and.b64  	%rd2112, %rd2111, -4294967296;
	setp.ne.s64 	%p304, %rd2112, 0;
	@%p304 bra 	$L__BB6_703;
	cvt.u32.u64 	%r926, %rd624;
	cvt.u32.u64 	%r927, %rd2748;
	div.u32 	%r928, %r927, %r926;
	mul.lo.s32 	%r929, %r928, %r926;
	sub.s32 	%r930, %r927, %r929;
	cvt.u64.u32 	%rd2750, %r928;
	cvt.u64.u32 	%rd2751, %r930;
	bra.uni 	$L__BB6_704;
$L__BB6_703:
	div.u64 	%rd2750, %rd2748, %rd624;
	mul.lo.s64 	%rd2113, %rd2750, %rd624;
	sub.s64 	%rd2751, %rd2748, %rd2113;
$L__BB6_704:
	cvt.u32.u64 	%r156, %rd2751;
	or.b64  	%rd2114, %rd2750, %rd5;
	and.b64  	%rd2115, %rd2114, -4294967296;
	setp.ne.s64 	%p305, %rd2115, 0;
	@%p305 bra 	$L__BB6_706;
	cvt.u32.u64 	%r931, %rd5;
	cvt.u32.u64 	%r932, %rd2750;
	div.u32 	%r933, %r932, %r931;
	mul.lo.s32 	%r934, %r933, %r931;
	sub.s32 	%r935, %r932, %r934;
	cvt.u64.u32 	%rd2752, %r933;
	cvt.u64.u32 	%rd2753, %r935;
	bra.uni 	$L__BB6_707;
$L__BB6_706:
	div.u64 	%rd2752, %rd2750, %rd5;
	mul.lo.s64 	%rd2116, %rd2752, %rd5;
	sub.s64 	%rd2753, %rd2750, %rd2116;
$L__BB6_707:
	cvt.u32.u64 	%r157, %rd2753;
	or.b64  	%rd2117, %rd2752, %rd625;
	and.b64  	%rd2118, %rd2117, -4294967296;
	setp.ne.s64 	%p306, %rd2118, 0;
	@%p306 bra 	$L__BB6_709;
	cvt.u32.u64 	%r936, %rd625;
	cvt.u32.u64 	%r937, %rd2752;
	div.u32 	%r938, %r937, %r936;
	mul.lo.s32 	%r939, %r938, %r936;
	sub.s32 	%r940, %r937, %r939;
	cvt.u64.u32 	%rd2754, %r938;
	cvt.u64.u32 	%rd2755, %r940;
	bra.uni 	$L__BB6_710;
$L__BB6_709:
	div.u64 	%rd2754, %rd2752, %rd625;
	mul.lo.s64 	%rd2119, %rd2754, %rd625;
	sub.s64 	%rd2755, %rd2752, %rd2119;
$L__BB6_710:
	cvt.u32.u64 	%r158, %rd2755;
	or.b64  	%rd2120, %rd2754, %rd7;
	and.b64  	%rd2121, %rd2120, -4294967296;
	setp.ne.s64 	%p307, %rd2121, 0;
	@%p307 bra 	$L__BB6_712;
	cvt.u32.u64 	%r941, %rd7;
	cvt.u32.u64 	%r942, %rd2754;
	div.u32 	%r943, %r942, %r941;
	mul.lo.s32 	%r944, %r943, %r941;
	sub.s32 	%r945, %r942, %r944;
	cvt.u64.u32 	%rd2756, %r943;
	cvt.u64.u32 	%rd2757, %r945;
	bra.uni 	$L__BB6_713;
$L__BB6_712:
	div.u64 	%rd2756, %rd2754, %rd7;
	mul.lo.s64 	%rd2122, %rd2756, %rd7;
	sub.s64 	%rd2757, %rd2754, %rd2122;
$L__BB6_713:
	cvt.u32.u64 	%r159, %rd2757;
	or.b64  	%rd2123, %rd2756, %rd626;
	and.b64  	%rd2124, %rd2123, -4294967296;
	setp.ne.s64 	%p308, %rd2124, 0;
	@%p308 bra 	$L__BB6_715;
	cvt.u32.u64 	%r946, %rd626;
	cvt.u32.u64 	%r947, %rd2756;
	div.u32 	%r948, %r947, %r946;
	mul.lo.s32 	%r949, %r948, %r946;
	sub.s32 	%r950, %r947, %r949;
	cvt.u64.u32 	%rd2758, %r948;
	cvt.u64.u32 	%rd2759, %r950;
	bra.uni 	$L__BB6_716;
$L__BB6_715:
	div.u64 	%rd2758, %rd2756, %rd626;
	mul.lo.s64 	%rd2125, %rd2758, %rd626;
	sub.s64 	%rd2759, %rd2756, %rd2125;
$L__BB6_716:
	cvt.u32.u64 	%r160, %rd2759;
	or.b64  	%rd2126, %rd2758, %rd9;
	and.b64  	%rd2127, %rd2126, -4294967296;
	setp.ne.s64 	%p309, %rd2127, 0;
	@%p309 bra 	$L__BB6_718;
	cvt.u32.u64 	%r951, %rd9;
	cvt.u32.u64 	%r952, %rd2758;
	div.u32 	%r953, %r952, %r951;
	mul.lo.s32 	%r954, %r953, %r951;
	sub.s32 	%r955, %r952, %r954;
	cvt.u64.u32 	%rd2760, %r953;
	cvt.u64.u32 	%rd2761, %r955;
	bra.uni 	$L__BB6_719;
$L__BB6_718:
	div.u64 	%rd2760, %rd2758, %rd9;
	mul.lo.s64 	%rd2128, %rd2760, %rd9;
	sub.s64 	%rd2761, %rd2758, %rd2128;
$L__BB6_719:
	cvt.u32.u64 	%r161, %rd2761;
	or.b64  	%rd2129, %rd2760, %rd627;
	and.b64  	%rd2130, %rd2129, -4294967296;
	setp.ne.s64 	%p310, %rd2130, 0;
	@%p310 bra 	$L__BB6_721;
	cvt.u32.u64 	%r956, %rd627;
	cvt.u32.u64 	%r957, %rd2760;
	div.u32 	%r958, %r957, %r956;
	mul.lo.s32 	%r959, %r958, %r956;
	sub.s32 	%r960, %r957, %r959;
	cvt.u64.u32 	%rd2762, %r958;
	cvt.u64.u32 	%rd2763, %r960;
	bra.uni 	$L__BB6_722;
$L__BB6_721:
	div.u64 	%rd2762, %rd2760, %rd627;
	mul.lo.s64 	%rd2131, %rd2762, %rd627;
	sub.s64 	%rd2763, %rd2760, %rd2131;
$L__BB6_722:
	cvt.u32.u64 	%r162, %rd2763;
	or.b64  	%rd2132, %rd2762, %rd11;
	and.b64  	%rd2133, %rd2132, -4294967296;
	setp.ne.s64 	%p311, %rd2133, 0;
	@%p311 bra 	$L__BB6_724;
	cvt.u32.u64 	%r961, %rd11;
	cvt.u32.u64 	%r962, %rd2762;
	rem.u32 	%r963, %r962, %r961;
	cvt.u64.u32 	%rd2764, %r963;
	bra.uni 	$L__BB6_725;
$L__BB6_724:
	rem.u64 	%rd2764, %rd2762, %rd11;
$L__BB6_725:
	cvt.u32.u64 	%r964, %rd2764;
	cvt.rn.f64.s32 	%fd3636, %r964;
	mov.u64 	%rd2135, %rd1114;
	ld.param.f64 	%fd3637, [%rd2135+8];
	fma.rn.f64 	%fd215, %fd38, %fd3636, %fd3637;
	cvt.rn.f64.s32 	%fd3638, %r162;
	ld.param.f64 	%fd3639, [%rd2135+48];
	ld.param.f64 	%fd3640, [%rd2135+32];
	fma.rn.f64 	%fd216, %fd3639, %fd3638, %fd3640;
	cvt.rn.f64.s32 	%fd3641, %r161;
	ld.param.f64 	%fd3642, [%rd2135+72];
	ld.param.f64 	%fd3643, [%rd2135+56];
	fma.rn.f64 	%fd217, %fd3642, %fd3641, %fd3643;
	cvt.rn.f64.s32 	%fd3644, %r160;
	ld.param.f64 	%fd3645, [%rd2135+96];
	ld.param.f64 	%fd3646, [%rd2135+80];
	fma.rn.f64 	%fd218, %fd3645, %fd3644, %fd3646;
	cvt.rn.f64.s32 	%fd3647, %r159;
	ld.param.f64 	%fd3648, [%rd2135+120];
	ld.param.f64 	%fd3649, [%rd2135+104];
	fma.rn.f64 	%fd219, %fd3648, %fd3647, %fd3649;
	cvt.rn.f64.s32 	%fd3650, %r158;
	ld.param.f64 	%fd3651, [%rd2135+144];
	ld.param.f64 	%fd3652, [%rd2135+128];
	fma.rn.f64 	%fd220, %fd3651, %fd3650, %fd3652;
	cvt.rn.f64.s32 	%fd3653, %r157;
	ld.param.f64 	%fd3654, [%rd2135+168];
	ld.param.f64 	%fd3655, [%rd2135+152];
	fma.rn.f64 	%fd221, %fd3654, %fd3653, %fd3655;
	cvt.rn.f64.s32 	%fd3656, %r156;
	ld.param.f64 	%fd3657, [%rd2135+192];
	ld.param.f64 	%fd3658, [%rd2135+176];
	fma.rn.f64 	%fd222, %fd3657, %fd3656, %fd3658;
	cvt.rn.f64.s32 	%fd3659, %r155;
	fma.rn.f64 	%fd223, %fd36, %fd3659, %fd37;
	cvt.rn.f64.s32 	%fd3660, %r154;
	ld.param.f64 	%fd3661, [%rd2135+224];
	fma.rn.f64 	%fd224, %fd34, %fd3660, %fd3661;
	ld.param.f64 	%fd3662, [%rd2135+248];
	fma.rn.f64 	%fd3663, %fd3662, %fd215, 0d0000000000000000;
	ld.param.f64 	%fd3664, [%rd2135+256];
	fma.rn.f64 	%fd3665, %fd3664, %fd216, %fd3663;
	ld.param.f64 	%fd3666, [%rd2135+264];
	fma.rn.f64 	%fd3667, %fd3666, %fd217, %fd3665;
	ld.param.f64 	%fd3668, [%rd2135+272];
	fma.rn.f64 	%fd3669, %fd3668, %fd218, %fd3667;
	ld.param.f64 	%fd3670, [%rd2135+280];
	fma.rn.f64 	%fd3671, %fd3670, %fd219, %fd3669;
	ld.param.f64 	%fd3672, [%rd2135+288];
	fma.rn.f64 	%fd3673, %fd3672, %fd220, %fd3671;
	ld.param.f64 	%fd3674, [%rd2135+296];
	fma.rn.f64 	%fd3675, %fd3674, %fd221, %fd3673;
	ld.param.f64 	%fd3676, [%rd2135+304];
	fma.rn.f64 	%fd3677, %fd3676, %fd222, %fd3675;
	ld.param.f64 	%fd3678, [%rd2135+312];
	fma.rn.f64 	%fd3679, %fd3678, %fd223, %fd3677;
	ld.param.f64 	%fd3680, [%rd2135+320];
	fma.rn.f64 	%fd3681, %fd3680, %fd224, %fd3679;
	ld.param.f64 	%fd3682, [%rd2135+328];
	sub.f64 	%fd3683, %fd3681, %fd3682;
	abs.f64 	%fd3684, %fd3683;
	setp.gt.f64 	%p312, %fd3684, %fd129;
	@%p312 bra 	$L__BB6_736;
	mov.u64 	%rd2137, %rd1114;
	ld.param.f64 	%fd3685, [%rd2137+344];
	fma.rn.f64 	%fd3686, %fd3685, %fd215, 0d0000000000000000;
	ld.param.f64 	%fd3687, [%rd2137+352];
	fma.rn.f64 	%fd3688, %fd3687, %fd216, %fd3686;
	ld.param.f64 	%fd3689, [%rd2137+360];
	fma.rn.f64 	%fd3690, %fd3689, %fd217, %fd3688;
	ld.param.f64 	%fd3691, [%rd2137+368];
	fma.rn.f64 	%fd3692, %fd3691, %fd218, %fd3690;
	ld.param.f64 	%fd3693, [%rd2137+376];
	fma.rn.f64 	%fd3694, %fd3693, %fd219, %fd3692;
	ld.param.f64 	%fd3695, [%rd2137+384];
	fma.rn.f64 	%fd3696, %fd3695, %fd220, %fd3694;
	ld.param.f64 	%fd3697, [%rd2137+392];
	fma.rn.f64 	%fd3698, %fd3697, %fd221, %fd3696;
	ld.param.f64 	%fd3699, [%rd2137+400];
	fma.rn.f64 	%fd3700, %fd3699, %fd222, %fd3698;
	ld.param.f64 	%fd3701, [%rd2137+408];
	fma.rn.f64 	%fd3702, %fd3701, %fd223, %fd3700;
	ld.param.f64 	%fd3703, [%rd2137+416];
	fma.rn.f64 	%fd3704, %fd3703, %fd224, %fd3702;
	ld.param.f64 	%fd3705, [%rd2137+424];
	sub.f64 	%fd3706, %fd3704, %fd3705;
	abs.f64 	%fd3707, %fd3706;
	setp.gt.f64 	%p313, %fd3707, %fd130;
	@%p313 bra 	$L__BB6_736;
	mov.u64 	%rd2139, %rd1114;
	ld.param.f64 	%fd3708, [%rd2139+440];
	fma.rn.f64 	%fd3709, %fd3708, %fd215, 0d0000000000000000;
	ld.param.f64 	%fd3710, [%rd2139+448];
	fma.rn.f64 	%fd3711, %fd3710, %fd216, %fd3709;
	ld.param.f64 	%fd3712, [%rd2139+456];
	fma.rn.f64 	%fd3713, %fd3712, %fd217, %fd3711;
	fma.rn.f64 	%fd3714, %fd30, %fd218, %fd3713;
	fma.rn.f64 	%fd3715, %fd29, %fd219, %fd3714;
	fma.rn.f64 	%fd3716, %fd28, %fd220, %fd3715;
	fma.rn.f64 	%fd3717, %fd27, %fd221, %fd3716;
	fma.rn.f64 	%fd3718, %fd26, %fd222, %fd3717;
	fma.rn.f64 	%fd3719, %fd139, %fd223, %fd3718;
	fma.rn.f64 	%fd3720, %fd144, %fd224, %fd3719;
	ld.param.f64 	%fd3721, [%rd2139+520];
	sub.f64 	%fd3722, %fd3720, %fd3721;
	abs.f64 	%fd3723, %fd3722;
	setp.gt.f64 	%p314, %fd3723, %fd131;
	@%p314 bra 	$L__BB6_736;
	mov.u64 	%rd2141, %rd1114;
	ld.param.f64 	%fd3724, [%rd2141+536];
	fma.rn.f64 	%fd3725, %fd3724, %fd215, 0d0000000000000000;
	ld.param.f64 	%fd3726, [%rd2141+544];
	fma.rn.f64 	%fd3727, %fd3726, %fd216, %fd3725;
	ld.param.f64 	%fd3728, [%rd2141+552];
	fma.rn.f64 	%fd3729, %fd3728, %fd217, %fd3727;
	ld.param.f64 	%fd3730, [%rd2141+560];
	fma.rn.f64 	%fd3731, %fd3730, %fd218, %fd3729;
	ld.param.f64 	%fd3732, [%rd2141+568];
	fma.rn.f64 	%fd3733, %fd3732, %fd219, %fd3731;
	ld.param.f64 	%fd3734, [%rd2141+576];
	fma.rn.f64 	%fd3735, %fd3734, %fd220, %fd3733;
	ld.param.f64 	%fd3736, [%rd2141+584];
	fma.rn.f64 	%fd3737, %fd3736, %fd221, %fd3735;
	ld.param.f64 	%fd3738, [%rd2141+592];
	fma.rn.f64 	%fd3739, %fd3738, %fd222, %fd3737;
	ld.param.f64 	%fd3740, [%rd2141+600];
	fma.rn.f64 	%fd3741, %fd3740, %fd223, %fd3739;
	ld.param.f64 	%fd3742, [%rd2141+608];
	fma.rn.f64 	%fd3743, %fd3742, %fd224, %fd3741;
	ld.param.f64 	%fd3744, [%rd2141+616];
	sub.f64 	%fd3745, %fd3743, %fd3744;
	abs.f64 	%fd3746, %fd3745;
	setp.gt.f64 	%p315, %fd3746, %fd132;
	@%p315 bra 	$L__BB6_736;
	mov.u64 	%rd2143, %rd1114;
	ld.param.f64 	%fd3747, [%rd2143+632];
	fma.rn.f64 	%fd3748, %fd3747, %fd215, 0d0000000000000000;
	ld.param.f64 	%fd3749, [%rd2143+640];
	fma.rn.f64 	%fd3750, %fd3749, %fd216, %fd3748;
	ld.param.f64 	%fd3751, [%rd2143+648];
	fma.rn.f64 	%fd3752, %fd3751, %fd217, %fd3750;
	ld.param.f64 	%fd3753, [%rd2143+656];
	fma.rn.f64 	%fd3754, %fd3753, %fd218, %fd3752;
	ld.param.f64 	%fd3755, [%rd2143+664];
	fma.rn.f64 	%fd3756, %fd3755, %fd219, %fd3754;
	ld.param.f64 	%fd3757, [%rd2143+672];
	fma.rn.f64 	%fd3758, %fd3757, %fd220, %fd3756;
	ld.param.f64 	%fd3759, [%rd2143+680];
	fma.rn.f64 	%fd3760, %fd3759, %fd221, %fd3758;
	ld.param.f64 	%fd3761, [%rd2143+688];
	fma.rn.f64 	%fd3762, %fd3761, %fd222, %fd3760;
	ld.param.f64 	%fd3763, [%rd2143+696];
	fma.rn.f64 	%fd3764, %fd3763, %fd223, %fd3762;
	ld.param.f64 	%fd3765, [%rd2143+704];
	fma.rn.f64 	%fd3766, %fd3765, %fd224, %fd3764;
	ld.param.f64 	%fd3767, [%rd2143+712];
	sub.f64 	%fd3768, %fd3766, %fd3767;
	abs.f64 	%fd3769, %fd3768;
	setp.gt.f64 	%p316, %fd3769, %fd133;
	@%p316 bra 	$L__BB6_736;
	mov.u64 	%rd2145, %rd1114;
	ld.param.f64 	%fd3770, [%rd2145+728];
	fma.rn.f64 	%fd3771, %fd3770, %fd215, 0d0000000000000000;
	ld.param.f64 	%fd3772, [%rd2145+736];
	fma.rn.f64 	%fd3773, %fd3772, %fd216, %fd3771;
	ld.param.f64 	%fd3774, [%rd2145+744];
	fma.rn.f64 	%fd3775, %fd3774, %fd217, %fd3773;
	ld.param.f64 	%fd3776, [%rd2145+752];
	fma.rn.f64 	%fd3777, %fd3776, %fd218, %fd3775;
	ld.param.f64 	%fd3778, [%rd2145+760];
	fma.rn.f64 	%fd3779, %fd3778, %fd219, %fd3777;
	ld.param.f64 	%fd3780, [%rd2145+768];
	fma.rn.f64 	%fd3781, %fd3780, %fd220, %fd3779;
	ld.param.f64 	%fd3782, [%rd2145+776];
	fma.rn.f64 	%fd3783, %fd3782, %fd221, %fd3781;
	ld.param.f64 	%fd3784, [%rd2145+784];
	fma.rn.f64 	%fd3785, %fd3784, %fd222, %fd3783;
	ld.param.f64 	%fd3786, [%rd2145+792];
	fma.rn.f64 	%fd3787, %fd3786, %fd223, %fd3785;
	ld.param.f64 	%fd3788, [%rd2145+800];
	fma.rn.f64 	%fd3789, %fd3788, %fd224, %fd3787;
	ld.param.f64 	%fd3790, [%rd2145+808];
	sub.f64 	%fd3791, %fd3789, %fd3790;
	abs.f64 	%fd3792, %fd3791;
	setp.gt.f64 	%p317, %fd3792, %fd134;
	@%p317 bra 	$L__BB6_736;
	mov.u64 	%rd2147, %rd1114;
	ld.param.f64 	%fd3793, [%rd2147+824];
	fma.rn.f64 	%fd3794, %fd3793, %fd215, 0d0000000000000000;
	ld.param.f64 	%fd3795, [%rd2147+832];
	fma.rn.f64 	%fd3796, %fd3795, %fd216, %fd3794;
	ld.param.f64 	%fd3797, [%rd2147+840];
	fma.rn.f64 	%fd3798, %fd3797, %fd217, %fd3796;
	ld.param.f64 	%fd3799, [%rd2147+848];
	fma.rn.f64 	%fd3800, %fd3799, %fd218, %fd3798;
	ld.param.f64 	%fd3801, [%rd2147+856];
	fma.rn.f64 	%fd3802, %fd3801, %fd219, %fd3800;
	ld.param.f64 	%fd3803, [%rd2147+864];
	fma.rn.f64 	%fd3804, %fd3803, %fd220, %fd3802;
	ld.param.f64 	%fd3805, [%rd2147+872];
	fma.rn.f64 	%fd3806, %fd3805, %fd221, %fd3804;
	fma.rn.f64 	%fd3807, %fd142, %fd222, %fd3806;
	ld.param.f64 	%fd3808, [%rd2147+888];
	fma.rn.f64 	%fd3809, %fd3808, %fd223, %fd3807;
	ld.param.f64 	%fd3810, [%rd2147+896];
	fma.rn.f64 	%fd3811, %fd3810, %fd224, %fd3809;
	ld.param.f64 	%fd3812, [%rd2147+904];
	sub.f64 	%fd3813, %fd3811, %fd3812;
	abs.f64 	%fd3814, %fd3813;
	setp.gt.f64 	%p318, %fd3814, %fd135;
	@%p318 bra 	$L__BB6_736;
	mov.u64 	%rd2149, %rd1114;
	ld.param.f64 	%fd3815, [%rd2149+920];
	fma.rn.f64 	%fd3816, %fd3815, %fd215, 0d0000000000000000;
	ld.param.f64 	%fd3817, [%rd2149+928];
	fma.rn.f64 	%fd3818, %fd3817, %fd216, %fd3816;
	ld.param.f64 	%fd3819, [%rd2149+936];
	fma.rn.f64 	%fd3820, %fd3819, %fd217, %fd3818;
	ld.param.f64 	%fd3821, [%rd2149+944];
	fma.rn.f64 	%fd3822, %fd3821, %fd218, %fd3820;
	ld.param.f64 	%fd3823, [%rd2149+952];
	fma.rn.f64 	%fd3824, %fd3823, %fd219, %fd3822;
	ld.param.f64 	%fd3825, [%rd2149+960];
	fma.rn.f64 	%fd3826, %fd3825, %fd220, %fd3824;
	ld.param.f64 	%fd3827, [%rd2149+968];
	fma.rn.f64 	%fd3828, %fd3827, %fd221, %fd3826;
	ld.param.f64 	%fd3829, [%rd2149+976];
	fma.rn.f64 	%fd3830, %fd3829, %fd222, %fd3828;
	fma.rn.f64 	%fd3831, %fd16, %fd223, %fd3830;
	fma.rn.f64 	%fd3832, %fd15, %fd224, %fd3831;
	sub.f64 	%fd3833, %fd3832, %fd14;
	abs.f64 	%fd3834, %fd3833;
	setp.gt.f64 	%p319, %fd3834, %fd136;
	@%p319 bra 	$L__BB6_736;
	mov.u64 	%rd2151, %rd1114;
	ld.param.f64 	%fd3835, [%rd2151+1016];
	fma.rn.f64 	%fd3836, %fd3835, %fd215, 0d0000000000000000;
	fma.rn.f64 	%fd3837, %fd11, %fd216, %fd3836;
	fma.rn.f64 	%fd3838, %fd10, %fd217, %fd3837;
	fma.rn.f64 	%fd3839, %fd9, %fd218, %fd3838;
	ld.param.f64 	%fd3840, [%rd2151+1048];
	fma.rn.f64 	%fd3841, %fd3840, %fd219, %fd3839;
	ld.param.f64 	%fd3842, [%rd2151+1056];
	fma.rn.f64 	%fd3843, %fd3842, %fd220, %fd3841;
	fma.rn.f64 	%fd3844, %fd140, %fd221, %fd3843;
	fma.rn.f64 	%fd3845, %fd141, %fd222, %fd3844;
	fma.rn.f64 	%fd3846, %fd143, %fd223, %fd3845;
	ld.param.f64 	%fd3847, [%rd2151+1088];
	fma.rn.f64 	%fd3848, %fd3847, %fd224, %fd3846;
	ld.param.f64 	%fd3849, [%rd2151+1096];
	sub.f64 	%fd3850, %fd3848, %fd3849;
	abs.f64 	%fd3851, %fd3850;
	setp.gt.f64 	%p320, %fd3851, %fd137;
	@%p320 bra 	$L__BB6_736;
	mov.u64 	%rd2153, %rd1114;
	ld.param.f64 	%fd3852, [%rd2153+1112];
	fma.rn.f64 	%fd3853, %fd3852, %fd215, 0d0000000000000000;
	ld.param.f64 	%fd3854, [%rd2153+1120];
	fma.rn.f64 	%fd3855, %fd3854, %fd216, %fd3853;
	ld.param.f64 	%fd3856, [%rd2153+1128];
	fma.rn.f64 	%fd3857, %fd3856, %fd217, %fd3855;
	ld.param.f64 	%fd3858, [%rd2153+1136];
	fma.rn.f64 	%fd3859, %fd3858, %fd218, %fd3857;
	ld.param.f64 	%fd3860, [%rd2153+1144];
	fma.rn.f64 	%fd3861, %fd3860, %fd219, %fd3859;
	ld.param.f64 	%fd3862, [%rd2153+1152];
	fma.rn.f64 	%fd3863, %fd3862, %fd220, %fd3861;
	ld.param.f64 	%fd3864, [%rd2153+1160];
	fma.rn.f64 	%fd3865, %fd3864, %fd221, %fd3863;
	ld.param.f64 	%fd3866, [%rd2153+1168];
	fma.rn.f64 	%fd3867, %fd3866, %fd222, %fd3865;
	ld.param.f64 	%fd3868, [%rd2153+1176];
	fma.rn.f64 	%fd3869, %fd3868, %fd223, %fd3867;
	ld.param.f64 	%fd3870, [%rd2153+1184];
	fma.rn.f64 	%fd3871, %fd3870, %fd224, %fd3869;
	ld.param.f64 	%fd3872, [%rd2153+1192];
	sub.f64 	%fd3873, %fd3871, %fd3872;
	abs.f64 	%fd3874, %fd3873;
	setp.gt.f64 	%p321, %fd3874, %fd138;
	@%p321 bra 	$L__BB6_736;
	mov.b64 	%rd2765, 1;
$L__BB6_736:
	add.s64 	%rd2766, %rd2765, %rd2766;
	add.s32 	%r1247, %r1247, 512;
	add.s64 	%rd2601, %rd2601, 512;
	setp.lt.s32 	%p322, %r1247, %r151;
	@%p322 bra 	$L__BB6_694;
$L__BB6_737:
	mov.u32 	%r164, %tid.x;
	// begin inline asm
	mov.u32 %r965, %laneid;
	// end inline asm
	mov.b64 	{%r967, %r972}, %rd2766;
	mov.b32 	%r973, 1;
	mov.b32 	%r1014, 31;
	mov.b32 	%r1015, -1;
	// begin inline asm
	shfl.sync.down.b32 %r966, %r967, %r973, %r1014, %r1015;
	// end inline asm
	// begin inline asm
	shfl.sync.down.b32 %r971, %r972, %r973, %r1014, %r1015;
	// end inline asm
	mov.b64 	%rd2155, {%r966, %r971};
	setp.gt.s32 	%p323, %r965, 30;
	selp.b64 	%rd2156, 0, %rd2155, %p323;
	add.s64 	%rd2157, %rd2156, %rd2766;
	mov.b64 	{%r977, %r982}, %rd2157;
	mov.b32 	%r983, 2;
	// begin inline asm
	shfl.sync.down.b32 %r976, %r977, %r983, %r1014, %r1015;
	// end inline asm
	// begin inline asm
	shfl.sync.down.b32 %r981, %r982, %r983, %r1014, %r1015;
	// end inline asm
	mov.b64 	%rd2158, {%r976, %r981};
	setp.gt.s32 	%p324, %r965, 29;
	selp.b64 	%rd2159, 0, %rd2158, %p324;
	add.s64 	%rd2160, %rd2159, %rd2157;
	mov.b64 	{%r987, %r992}, %rd2160;
	mov.b32 	%r993, 4;
	// begin inline asm
	shfl.sync.down.b32 %r986, %r987, %r993, %r1014, %r1015;
	// end inline asm
	// begin inline asm
	shfl.sync.down.b32 %r991, %r992, %r993, %r1014, %r1015;
	// end inline asm
	mov.b64 	%rd2161, {%r986, %r991};
	setp.gt.s32 	%p325, %r965, 27;
	selp.b64 	%rd2162, 0, %rd2161, %p325;
	add.s64 	%rd2163, %rd2162, %rd2160;
	mov.b64 	{%r997, %r1002}, %rd2163;
	mov.b32 	%r1003, 8;
	// begin inline asm
	shfl.sync.down.b32 %r996, %r997, %r1003, %r1014, %r1015;
	// end inline asm
	// begin inline asm
	shfl.sync.down.b32 %r1001, %r1002, %r1003, %r1014, %r1015;
	// end inline asm
	mov.b64 	%rd2164, {%r996, %r1001};
	setp.gt.s32 	%p326, %r965, 23;
	selp.b64 	%rd2165, 0, %rd2164, %p326;
	add.s64 	%rd2166, %rd2165, %rd2163;
	mov.b64 	{%r1007, %r1012}, %rd2166;
	mov.b32 	%r1013, 16;
	// begin inline asm
	shfl.sync.down.b32 %r1006, %r1007, %r1013, %r1014, %r1015;
	// end inline asm
	// begin inline asm
	shfl.sync.down.b32 %r1011, %r1012, %r1013, %r1014, %r1015;
	// end inline asm
	mov.b64 	%rd2167, {%r1006, %r1011};
	setp.gt.s32 	%p327, %r965, 15;
	selp.b64 	%rd2168, 0, %rd2167, %p327;
	add.s64 	%rd2767, %rd2168, %rd2166;
	setp.ne.s32 	%p328, %r965, 0;
	@%p328 bra 	$L__BB6_739;
	shr.u32 	%r1016, %r164, 2;
	and.b32  	%r1017, %r1016, 248;
	mov.u32 	%r1018, _ZZN3cub18CUB_300001_SM_10006detail6reduce18DeviceReduceKernelINS2_10policy_hubIlyN4cuda3std3__44plusIlEEE10Policy1000EN6thrust24THRUST_300001_SM_1000_NS18transform_iteratorI18GridPointValidatorNSD_17counting_iteratorIyNSD_11use_defaultESH_SH_EEllEEyS9_lNS7_10__identityEEEvT0_PT3_T1_NS0_13GridEvenShareISO_EET2_T4_E12temp_storage;
	add.s32 	%r1019, %r1018, %r1017;
	st.shared.u64 	[%r1019+16], %rd2767;
$L__BB6_739:
	bar.sync 	0;
	setp.ne.s32 	%p329, %r164, 0;
	@%p329 bra 	$L__BB6_741;
	ld.shared.u64 	%rd2169, [_ZZN3cub18CUB_300001_SM_10006detail6reduce18DeviceReduceKernelINS2_10policy_hubIlyN4cuda3std3__44plusIlEEE10Policy1000EN6thrust24THRUST_300001_SM_1000_NS18transform_iteratorI18GridPointValidatorNSD_17counting_iteratorIyNSD_11use_defaultESH_SH_EEllEEyS9_lNS7_10__identityEEEvT0_PT3_T1_NS0_13GridEvenShareISO_EET2_T4_E12temp_storage+24];
	add.s64 	%rd2170, %rd2169, %rd2767;
	ld.shared.u64 	%rd2171, [_ZZN3cub18CUB_300001_SM_10006detail6reduce18DeviceReduceKernelINS2_10policy_hubIlyN4cuda3std3__44plusIlEEE10Policy1000EN6thrust24THRUST_300001_SM_1000_NS18transform_iteratorI18GridPointValidatorNSD_17counting_iteratorIyNSD_11use_defaultESH_SH_EEllEEyS9_lNS7_10__identityEEEvT0_PT3_T1_NS0_13GridEvenShareISO_EET2_T4_E12temp_storage+32];
	add.s64 	%rd2172, %rd2170, %rd2171;
	ld.shared.u64 	%rd2173, [_ZZN3cub18CUB_300001_SM_10006detail6reduce18DeviceReduceKernelINS2_10policy_hubIlyN4cuda3std3__44plusIlEEE10Policy1000EN6thrust24THRUST_300001_SM_1000_NS18transform_iteratorI18GridPointValidatorNSD_17counting_iteratorIyNSD_11use_defaultESH_SH_EEllEEyS9_lNS7_10__identityEEEvT0_PT3_T1_NS0_13GridEvenShareISO_EET2_T4_E12temp_storage+40];
	add.s64 	%rd2174, %rd2172, %rd2173;
	ld.shared.u64 	%rd2175, [_ZZN3cub18CUB_300001_SM_10006detail6reduce18DeviceReduceKernelINS2_10policy_hubIlyN4cuda3std3__44plusIlEEE10Policy1000EN6thrust24THRUST_300001_SM_1000_NS18transform_iteratorI18GridPointValidatorNSD_17counting_iteratorIyNSD_11use_defaultESH_SH_EEllEEyS9_lNS7_10__identityEEEvT0_PT3_T1_NS0_13GridEvenShareISO_EET2_T4_E12temp_storage+48];
	add.s64 	%rd2176, %rd2174, %rd2175;
	ld.shared.u64 	%rd2177, [_ZZN3cub18CUB_300001_SM_10006detail6reduce18DeviceReduceKernelINS2_10policy_hubIlyN4cuda3std3__44plusIlEEE10Policy1000EN6thrust24THRUST_300001_SM_1000_NS18transform_iteratorI18GridPointValidatorNSD_17counting_iteratorIyNSD_11use_defaultESH_SH_EEllEEyS9_lNS7_10__identityEEEvT0_PT3_T1_NS0_13GridEvenShareISO_EET2_T4_E12temp_storage+56];
	add.s64 	%rd2178, %rd2176, %rd2177;
	ld.shared.u64 	%rd2179, [_ZZN3cub18CUB_300001_SM_10006detail6reduce18DeviceReduceKernelINS2_10policy_hubIlyN4cuda3std3__44plusIlEEE10Policy1000EN6thrust24THRUST_300001_SM_1000_NS18transform_iteratorI18GridPointValidatorNSD_17counting_iteratorIyNSD_11use_defaultESH_SH_EEllEEyS9_lNS7_10__identityEEEvT0_PT3_T1_NS0_13GridEvenShareISO_EET2_T4_E12temp_storage+64];
	add.s64 	%rd2180, %rd2178, %rd2179;
	ld.shared.u64 	%rd2181, [_ZZN3cub18CUB_300001_SM_10006detail6reduce18DeviceReduceKernelINS2_10policy_hubIlyN4cuda3std3__44plusIlEEE10Policy1000EN6thrust24THRUST_300001_SM_1000_NS18transform_iteratorI18GridPointValidatorNSD_17counting_iteratorIyNSD_11use_defaultESH_SH_EEllEEyS9_lNS7_10__identityEEEvT0_PT3_T1_NS0_13GridEvenShareISO_EET2_T4_E12temp_storage+72];
	add.s64 	%rd2182, %rd2180, %rd2181;
	ld.shared.u64 	%rd2183, [_ZZN3cub18CUB_300001_SM_10006detail6reduce18DeviceReduceKernelINS2_10policy_hubIlyN4cuda3std3__44plusIlEEE10Policy1000EN6thrust24THRUST_300001_SM_1000_NS18transform_iteratorI18GridPointValidatorNSD_17counting_iteratorIyNSD_11use_defaultESH_SH_EEllEEyS9_lNS7_10__identityEEEvT0_PT3_T1_NS0_13GridEvenShareISO_EET2_T4_E12temp_storage+80];
	add.s64 	%rd2184, %rd2182, %rd2183;
	ld.shared.u64 	%rd2185, [_ZZN3cub18CUB_300001_SM_10006detail6reduce18DeviceReduceKernelINS2_10policy_hubIlyN4cuda3std3__44plusIlEEE10Policy1000EN6thrust24THRUST_300001_SM_1000_NS18transform_iteratorI18GridPointValidatorNSD_17counting_iteratorIyNSD_11use_defaultESH_SH_EEllEEyS9_lNS7_10__identityEEEvT0_PT3_T1_NS0_13GridEvenShareISO_EET2_T4_E12temp_storage+88];
	add.s64 	%rd2186, %rd2184, %rd2185;
	ld.shared.u64 	%rd2187, [_ZZN3cub18CUB_300001_SM_10006detail6reduce18DeviceReduceKernelINS2_10policy_hubIlyN4cuda3std3__44plusIlEEE10Policy1000EN6thrust24THRUST_300001_SM_1000_NS18transform_iteratorI18GridPointValidatorNSD_17counting_iteratorIyNSD_11use_defaultESH_SH_EEllEEyS9_lNS7_10__identityEEEvT0_PT3_T1_NS0_13GridEvenShareISO_EET2_T4_E12temp_storage+96];
	add.s64 	%rd2188, %rd2186, %rd2187;
	ld.shared.u64 	%rd2189, [_ZZN3cub18CUB_300001_SM_10006detail6reduce18DeviceReduceKernelINS2_10policy_hubIlyN4cuda3std3__44plusIlEEE10Policy1000EN6thrust24THRUST_300001_SM_1000_NS18transform_iteratorI18GridPointValidatorNSD_17counting_iteratorIyNSD_11use_defaultESH_SH_EEllEEyS9_lNS7_10__identityEEEvT0_PT3_T1_NS0_13GridEvenShareISO_EET2_T4_E12temp_storage+104];
	add.s64 	%rd2190, %rd2188, %rd2189;
	ld.shared.u64 	%rd2191, [_ZZN3cub18CUB_300001_SM_10006detail6reduce18DeviceReduceKernelINS2_10policy_hubIlyN4cuda3std3__44plusIlEEE10Policy1000EN6thrust24THRUST_300001_SM_1000_NS18transform_iteratorI18GridPointValidatorNSD_17counting_iteratorIyNSD_11use_defaultESH_SH_EEllEEyS9_lNS7_10__identityEEEvT0_PT3_T1_NS0_13GridEvenShareISO_EET2_T4_E12temp_storage+112];
	add.s64 	%rd2192, %rd2190, %rd2191;
	ld.shared.u64 	%rd2193, [_ZZN3cub18CUB_300001_SM_10006detail6reduce18DeviceReduceKernelINS2_10policy_hubIlyN4cuda3std3__44plusIlEEE10Policy1000EN6thrust24THRUST_300001_SM_1000_NS18transform_iteratorI18GridPointValidatorNSD_17counting_iteratorIyNSD_11use_defaultESH_SH_EEllEEyS9_lNS7_10__identityEEEvT0_PT3_T1_NS0_13GridEvenShareISO_EET2_T4_E12temp_storage+120];
	add.s64 	%rd2194, %rd2192, %rd2193;
	ld.shared.u64 	%rd2195, [_ZZN3cub18CUB_300001_SM_10006detail6reduce18DeviceReduceKernelINS2_10policy_hubIlyN4cuda3std3__44plusIlEEE10Policy1000EN6thrust24THRUST_300001_SM_1000_NS18transform_iteratorI18GridPointValidatorNSD_17counting_iteratorIyNSD_11use_defaultESH_SH_EEllEEyS9_lNS7_10__identityEEEvT0_PT3_T1_NS0_13GridEvenShareISO_EET2_T4_E12temp_storage+128];
	add.s64 	%rd2196, %rd2194, %rd2195;
	ld.shared.u64 	%rd2197, [_ZZN3cub18CUB_300001_SM_10006detail6reduce18DeviceReduceKernelINS2_10policy_hubIlyN4cuda3std3__44plusIlEEE10Policy1000EN6thrust24THRUST_300001_SM_1000_NS18transform_iteratorI18GridPointValidatorNSD_17counting_iteratorIyNSD_11use_defaultESH_SH_EEllEEyS9_lNS7_10__identityEEEvT0_PT3_T1_NS0_13GridEvenShareISO_EET2_T4_E12temp_storage+136];
	add.s64 	%rd2767, %rd2196, %rd2197;
$L__BB6_741:
	mov.u32 	%r1243, %tid.x;
	setp.ne.s32 	%p406, %r1243, 0;
	@%p406 bra 	$L__BB6_743;
	ld.param.u64 	%rd2416, [_ZN3cub18CUB_300001_SM_10006detail6reduce18DeviceReduceKernelINS2_10policy_hubIlyN4cuda3std3__44plusIlEEE10Policy1000EN6thrust24THRUST_300001_SM_1000_NS18transform_iteratorI18GridPointValidatorNSD_17counting_iteratorIyNSD_11use_defaultESH_SH_EEllEEyS9_lNS7_10__identityEEEvT0_PT3_T1_NS0_13GridEvenShareISO_EET2_T4__param_1];
	mov.u32 	%r1244, %ctaid.x;
	cvta.to.global.u64 	%rd2413, %rd2416;
	mul.wide.u32 	%rd2414, %r1244, 8;
	add.s64 	%rd2415, %rd2413, %rd2414;
	st.global.u64 	[%rd2415], %rd2767;
$L__BB6_743:
	ret;

}
	// .globl	_ZN3cub18CUB_300001_SM_10006detail6reduce28DeviceReduceSingleTileKernelINS2_10policy_hubIlyN4cuda3std3__44plusIlEEE10Policy1000EPlSC_iS9_llNS7_10__identityEEEvT0_T1_T2_T3_T4_T6_
.visible .entry _ZN3cub18CUB_300001_SM_10006detail6reduce28DeviceReduceSingleTileKernelINS2_10policy_hubIlyN4cuda3std3__44plusIlEEE10Policy1000EPlSC_iS9_llNS7_10__identityEEEvT0_T1_T2_T3_T4_T6_(
	.param .u64 .ptr .align 1 _ZN3cub18CUB_300001_SM_10006detail6reduce28DeviceReduceSingleTileKernelINS2_10policy_hubIlyN4cuda3std3__44plusIlEEE10Policy1000EPlSC_iS9_llNS7_10__identityEEEvT0_T1_T2_T3_T4_T6__param_0,
	.param .u64 .ptr .align 1 _ZN3cub18CUB_300001_SM_10006detail6reduce28DeviceReduceSingleTileKernelINS2_10policy_hubIlyN4cuda3std3__44plusIlEEE10Policy1000EPlSC_iS9_llNS7_10__identityEEEvT0_T1_T2_T3_T4_T6__param_1,
	.param .u32 _ZN3cub18CUB_300001_SM_10006detail6reduce28DeviceReduceSingleTileKernelINS2_10policy_hubIlyN4cuda3std3__44plusIlEEE10Policy1000EPlSC_iS9_llNS7_10__identityEEEvT0_T1_T2_T3_T4_T6__param_2,
	.param .align 1 .b8 _ZN3cub18CUB_300001_SM_10006detail6reduce28DeviceReduceSingleTileKernelINS2_10policy_hubIlyN4cuda3std3__44plusIlEEE10Policy1000EPlSC_iS9_llNS7_10__identityEEEvT0_T1_T2_T3_T4_T6__param_3[1],
	.param .u64 _ZN3cub18CUB_300001_SM_10006detail6reduce28DeviceReduceSingleTileKernelINS2_10policy_hubIlyN4cuda3std3__44plusIlEEE10Policy1000EPlSC_iS9_llNS7_10__identityEEEvT0_T1_T2_T3_T4_T6__param_4,
	.param .align 1 .b8 _ZN3cub18CUB_300001_SM_10006detail6reduce28DeviceReduceSingleTileKernelINS2_10policy_hubIlyN4cuda3std3__44plusIlEEE10Policy1000EPlSC_iS9_llNS7_10__identityEEEvT0_T1_T2_T3_T4_T6__param_5[1]
)
.maxntid 512
.minnctapersm 1
{
	.reg .pred 	%p<58>;
	.reg .b32 	%r<238>;
	.reg .b64 	%rd<281>;
	// demoted variable
	.shared .align 8 .b8 _ZZN3cub18CUB_300001_SM_10006detail6reduce28DeviceReduceSingleTileKernelINS2_10policy_hubIlyN4cuda3std3__44plusIlEEE10Policy1000EPlSC_iS9_llNS7_10__identityEEEvT0_T1_T2_T3_T4_T6_E12temp_storage[152];
	ld.param.u64 	%rd35, [_ZN3cub18CUB_300001_SM_10006detail6reduce28DeviceReduceSingleTileKernelINS2_10policy_hubIlyN4cuda3std3__44plusIlEEE10Policy1000EPlSC_iS9_llNS7_10__identityEEEvT0_T1_T2_T3_T4_T6__param_0];
	ld.param.u64 	%rd37, [_ZN3cub18CUB_300001_SM_10006detail6reduce28DeviceReduceSingleTileKernelINS2_10policy_hubIlyN4cuda3std3__44plusIlEEE10Policy1000EPlSC_iS9_llNS7_10__identityEEEvT0_T1_T2_T3_T4_T6__param_1];
	ld.param.u32 	%r34, [_ZN3cub18CUB_300001_SM_10006detail6reduce28DeviceReduceSingleTileKernelINS2_10policy_hubIlyN4cuda3std3__44plusIlEEE10Policy1000EPlSC_iS9_llNS7_10__identityEEEvT0_T1_T2_T3_T4_T6__param_2];
	ld.param.u64 	%rd36, [_ZN3cub18CUB_300001_SM_10006detail6reduce28DeviceReduceSingleTileKernelINS2_10policy_hubIlyN4cuda3std3__44plusIlEEE10Policy1000EPlSC_iS9_llNS7_10__identityEEEvT0_T1_T2_T3_T4_T6__param_4];
	cvta.to.global.u64 	%rd1, %rd37;
	setp.ne.s32 	%p1, %r34, 0;
	@%p1 bra 	$L__BB7_3;
	mov.u32 	%r224, %tid.x;
	setp.ne.s32 	%p57, %r224, 0;
	@%p57 bra 	$L__BB7_39;
	st.global.u64 	[%rd1], %rd36;
	bra.uni 	$L__BB7_39;
$L__BB7_3:
	setp.gt.s32 	%p2, %r34, 3583;
	@%p2 bra 	$L__BB7_21;
	mov.u32 	%r1, %tid.x;
	setp.ge.s32 	%p19, %r1, %r34;
	mov.b64 	%rd271, 0;
	mov.u32 	%r228, %r1;
	@%p19 bra 	$L__BB7_6;
	mul.wide.u32 	%rd146, %r1, 8;
	add.s64 	%rd145, %rd35, %rd146;
	// begin inline asm
	ld.global.nc.u64 %rd271, [%rd145];
	// end inline asm
	add.s32 	%r228, %r1, 512;
$L__BB7_6:
	setp.ge.s32 	%p20, %r228, %r34;
	@%p20 bra 	$L__BB7_12;
	not.b32 	%r100, %r228;
	add.s32 	%r4, %r34, %r100;
	and.b32  	%r101, %r4, 1536;
	setp.eq.s32 	%p21, %r101, 1536;
	@%p21 bra 	$L__BB7_10;
	mul.wide.u32 	%rd148, %r228, 8;
	add.s64 	%rd266, %rd35, %rd148;
	shr.u32 	%r102, %r4, 9;
	add.s32 	%r103, %r102, 1;
	and.b32  	%r104, %r103, 3;
	neg.s32 	%r226, %r104;
$L__BB7_9:
	.pragma "nounroll";
	// begin inline asm
	ld.global.nc.u64 %rd149, [%rd266];
	// end inline asm
	add.s64 	%rd271, %rd149, %rd271;
	add.s32 	%r228, %r228, 512;
	add.s64 	%rd266, %rd266, 4096;
	add.s32 	%r226, %r226, 1;
	setp.ne.s32 	%p22, %r226, 0;
	@%p22 bra 	$L__BB7_9;
$L__BB7_10:
	setp.lt.u32 	%p23, %r4, 1536;
	@%p23 bra 	$L__BB7_12;
$L__BB7_11:
	mul.wide.s32 	%rd159, %r228, 8;
	add.s64 	%rd152, %rd35, %rd159;
	// begin inline asm
	ld.global.nc.u64 %rd151, [%rd152];
	// end inline asm
	add.s64 	%rd160, %rd151, %rd271;
	add.s64 	%rd154, %rd152, 4096;
	// begin inline asm
	ld.global.nc.u64 %rd153, [%rd154];
	// end inline asm
	add.s64 	%rd161, %rd153, %rd160;
	add.s64 	%rd156, %rd152, 8192;
	// begin inline asm
	ld.global.nc.u64 %rd155, [%rd156];
	// end inline asm
	add.s64 	%rd162, %rd155, %rd161;
	add.s64 	%rd158, %rd152, 12288;
	// begin inline asm
	ld.global.nc.u64 %rd157, [%rd158];
	// end inline asm
	add.s64 	%rd271, %rd157, %rd162;
	add.s32 	%r228, %r228, 2048;
	setp.lt.s32 	%p24, %r228, %r34;
	@%p24 bra 	$L__BB7_11;
$L__BB7_12:
	setp.lt.s32 	%p25, %r34, 512;
	@%p25 bra 	$L__BB7_17;
	// begin inline asm
	mov.u32 %r168, %laneid;
	// end inline asm
	mov.b64 	{%r170, %r175}, %rd271;
	mov.b32 	%r176, 1;
	mov.b32 	%r217, 31;
	mov.b32 	%r218, -1;
	// begin inline asm
	shfl.sync.down.b32 %r169, %r170, %r176, %r217, %r218;
	// end inline asm
	// begin inline asm
	shfl.sync.down.b32 %r174, %r175, %r176, %r217, %r218;
	// end inline asm
	mov.b64 	%rd221, {%r169, %r174};
	setp.gt.s32 	%p49, %r168, 30;
	selp.b64 	%rd222, 0, %rd221, %p49;
	add.s64 	%rd223, %rd222, %rd271;
	mov.b64 	{%r180, %r185}, %rd223;
	mov.b32 	%r186, 2;
	// begin inline asm
	shfl.sync.down.b32 %r179, %r180, %r186, %r217, %r218;
	// end inline asm
	// begin inline asm
	shfl.sync.down.b32 %r184, %r185, %r186, %r217, %r218;
	// end inline asm
	mov.b64 	%rd224, {%r179, %r184};
	setp.gt.s32 	%p50, %r168, 29;
	selp.b64 	%rd225, 0, %rd224, %p50;
	add.s64 	%rd226, %rd225, %rd223;
	mov.b64 	{%r190, %r195}, %rd226;
	mov.b32 	%r196, 4;
	// begin inline asm
	shfl.sync.down.b32 %r189, %r190, %r196, %r217, %r218;
	// end inline asm
	// begin inline asm
	shfl.sync.down.b32 %r194, %r195, %r196, %r217, %r218;
	// end inline asm
	mov.b64 	%rd227, {%r189, %r194};
	setp.gt.s32 	%p51, %r168, 27;
	selp.b64 	%rd228, 0, %rd227, %p51;
	add.s64 	%rd229, %rd228, %rd226;
	mov.b64 	{%r200, %r205}, %rd229;
	mov.b32 	%r206, 8;
	// begin inline asm
	shfl.sync.down.b32 %r199, %r200, %r206, %r217, %r218;
	// end inline asm
	// begin inline asm
	shfl.sync.down.b32 %r204, %r205, %r206, %r217, %r218;
	// end inline asm
	mov.b64 	%rd230, {%r199, %r204};
	setp.gt.s32 	%p52, %r168, 23;
	selp.b64 	%rd231, 0, %rd230, %p52;
	add.s64 	%rd232, %rd231, %rd229;
	mov.b64 	{%r210, %r215}, %rd232;
	mov.b32 	%r216, 16;
	// begin inline asm
	shfl.sync.down.b32 %r209, %r210, %r216, %r217, %r218;
	// end inline asm
	// begin inline asm
	shfl.sync.down.b32 %r214, %r215, %r216, %r217, %r218;
	// end inline asm
	mov.b64 	%rd233, {%r209, %r214};
	setp.gt.s32 	%p53, %r168, 15;
	selp.b64 	%rd234, 0, %rd233, %p53;
	add.s64 	%rd280, %rd234, %rd232;
	setp.ne.s32 	%p54, %r168, 0;
	@%p54 bra 	$L__BB7_15;
	shr.u32 	%r219, %r1, 2;
	and.b32  	%r220, %r219, 248;
	mov.u32 	%r221, _ZZN3cub18CUB_300001_SM_10006detail6reduce28DeviceReduceSingleTileKernelINS2_10policy_hubIlyN4cuda3std3__44plusIlEEE10Policy1000EPlSC_iS9_llNS7_10__identityEEEvT0_T1_T2_T3_T4_T6_E12temp_storage;
	add.s32 	%r222, %r221, %r220;
	st.shared.u64 	[%r222+16], %rd280;
$L__BB7_15:
	bar.sync 	0;
	setp.ne.s32 	%p55, %r1, 0;
	@%p55 bra 	$L__BB7_37;
	ld.shared.u64 	%rd235, [_ZZN3cub18CUB_300001_SM_10006detail6reduce28DeviceReduceSingleTileKernelINS2_10policy_hubIlyN4cuda3std3__44plusIlEEE10Policy1000EPlSC_iS9_llNS7_10__identityEEEvT0_T1_T2_T3_T4_T6_E12temp_storage+24];
	add.s64 	%rd236, %rd235, %rd280;
	ld.shared.u64 	%rd237, [_ZZN3cub18CUB_300001_SM_10006detail6reduce28DeviceReduceSingleTileKernelINS2_10policy_hubIlyN4cuda3std3__44plusIlEEE10Policy1000EPlSC_iS9_llNS7_10__identityEEEvT0_T1_T2_T3_T4_T6_E12temp_storage+32];
	add.s64 	%rd238, %rd236, %rd237;
	ld.shared.u64 	%rd239, [_ZZN3cub18CUB_300001_SM_10006detail6reduce28DeviceReduceSingleTileKernelINS2_10policy_hubIlyN4cuda3std3__44plusIlEEE10Policy1000EPlSC_iS9_llNS7_10__identityEEEvT0_T1_T2_T3_T4_T6_E12temp_storage+40];
	add.s64 	%rd240, %rd238, %rd239;
	ld.shared.u64 	%rd241, [_ZZN3cub18CUB_300001_SM_10006detail6reduce28DeviceReduceSingleTileKernelINS2_10policy_hubIlyN4cuda3std3__44plusIlEEE10Policy1000EPlSC_iS9_llNS7_10__identityEEEvT0_T1_T2_T3_T4_T6_E12temp_storage+48];
	add.s64 	%rd242, %rd240, %rd241;
	ld.shared.u64 	%rd243, [_ZZN3cub18CUB_300001_SM_10006detail6reduce28DeviceReduceSingleTileKernelINS2_10policy_hubIlyN4cuda3std3__44plusIlEEE10Policy1000EPlSC_iS9_llNS7_10__identityEEEvT0_T1_T2_T3_T4_T6_E12temp_storage+56];
	add.s64 	%rd244, %rd242, %rd243;
	ld.shared.u64 	%rd245, [_ZZN3cub18CUB_300001_SM_10006detail6reduce28DeviceReduceSingleTileKernelINS2_10policy_hubIlyN4cuda3std3__44plusIlEEE10Policy1000EPlSC_iS9_llNS7_10__identityEEEvT0_T1_T2_T3_T4_T6_E12temp_storage+64];
	add.s64 	%rd246, %rd244, %rd245;
	ld.shared.u64 	%rd247, [_ZZN3cub18CUB_300001_SM_10006detail6reduce28DeviceReduceSingleTileKernelINS2_10policy_hubIlyN4cuda3std3__44plusIlEEE10Policy1000EPlSC_iS9_llNS7_10__identityEEEvT0_T1_T2_T3_T4_T6_E12temp_storage+72];
	add.s64 	%rd248, %rd246, %rd247;
	ld.shared.u64 	%rd249, [_ZZN3cub18CUB_300001_SM_10006detail6reduce28DeviceReduceSingleTileKernelINS2_10policy_hubIlyN4cuda3std3__44plusIlEEE10Policy1000EPlSC_iS9_llNS7_10__identityEEEvT0_T1_T2_T3_T4_T6_E12temp_storage+80];
	add.s64 	%rd250, %rd248, %rd249;
	ld.shared.u64 	%rd251, [_ZZN3cub18CUB_300001_SM_10006detail6reduce28DeviceReduceSingleTileKernelINS2_10policy_hubIlyN4cuda3std3__44plusIlEEE10Policy1000EPlSC_iS9_llNS7_10__identityEEEvT0_T1_T2_T3_T4_T6_E12temp_storage+88];
	add.s64 	%rd252, %rd250, %rd251;
	ld.shared.u64 	%rd253, [_ZZN3cub18CUB_300001_SM_10006detail6reduce28DeviceReduceSingleTileKernelINS2_10policy_hubIlyN4cuda3std3__44plusIlEEE10Policy1000EPlSC_iS9_llNS7_10__identityEEEvT0_T1_T2_T3_T4_T6_E12temp_storage+96];
	add.s64 	%rd254, %rd252, %rd253;
	ld.shared.u64 	%rd255, [_ZZN3cub18CUB_300001_SM_10006detail6reduce28DeviceReduceSingleTileKernelINS2_10policy_hubIlyN4cuda3std3__44plusIlEEE10Policy1000EPlSC_iS9_llNS7_10__identityEEEvT0_T1_T2_T3_T4_T6_E12temp_storage+104];
	add.s64 	%rd256, %rd254, %rd255;
	ld.shared.u64 	%rd257, [_ZZN3cub18CUB_300001_SM_10006detail6reduce28DeviceReduceSingleTileKernelINS2_10policy_hubIlyN4cuda3std3__44plusIlEEE10Policy1000EPlSC_iS9_llNS7_10__identityEEEvT0_T1_T2_T3_T4_T6_E12temp_storage+112];
	add.s64 	%rd258, %rd256, %rd257;
	ld.shared.u64 	%rd259, [_ZZN3cub18CUB_300001_SM_10006detail6reduce28DeviceReduceSingleTileKernelINS2_10policy_hubIlyN4cuda3std3__44plusIlEEE10Policy1000EPlSC_iS9_llNS7_10__identityEEEvT0_T1_T2_T3_T4_T6_E12temp_storage+120];
	add.s64 	%rd260, %rd258, %rd259;
	ld.shared.u64 	%rd261, [_ZZN3cub18CUB_300001_SM_10006detail6reduce28DeviceReduceSingleTileKernelINS2_10policy_hubIlyN4cuda3std3__44plusIlEEE10Policy1000EPlSC_iS9_llNS7_10__identityEEEvT0_T1_T2_T3_T4_T6_E12temp_storage+128];
	add.s64 	%rd262, %rd260, %rd261;
	ld.shared.u64 	%rd263, [_ZZN3cub18CUB_300001_SM_10006detail6reduce28DeviceReduceSingleTileKernelINS2_10policy_hubIlyN4cuda3std3__44plusIlEEE10Policy1000EPlSC_iS9_llNS7_10__identityEEEvT0_T1_T2_T3_T4_T6_E12temp_storage+136];
	add.s64 	%rd280, %rd262, %rd263;
	bra.uni 	$L__BB7_37;
$L__BB7_17:
	// begin inline asm
	mov.u32 %r105, %laneid;
	// end inline asm
	and.b32  	%r156, %r1, 992;
	add.s32 	%r157, %r156, 32;
	setp.gt.s32 	%p26, %r157, %r34;
	not.b32 	%r158, %r156;
	add.s32 	%r159, %r34, %r158;
	selp.b32 	%r154, %r159, 31, %p26;
	mov.b64 	{%r107, %r112}, %rd271;
	mov.b32 	%r113, 1;
	mov.b32 	%r155, -1;
	// begin inline asm
	shfl.sync.down.b32 %r106, %r107, %r113, %r154, %r155;
	// end inline asm
	// begin inline asm
	shfl.sync.down.b32 %r111, %r112, %r113, %r154, %r155;
	// end inline asm
	mov.b64 	%rd163, {%r106, %r111};
	setp.lt.s32 	%p27, %r105, %r154;
	selp.b64 	%rd164, %rd163, 0, %p27;
	add.s64 	%rd165, %rd164, %rd271;
	mov.b64 	{%r117, %r122}, %rd165;
	mov.b32 	%r123, 2;
	// begin inline asm
	shfl.sync.down.b32 %r116, %r117, %r123, %r154, %r155;
	// end inline asm
	// begin inline asm
	shfl.sync.down.b32 %r121, %r122, %r123, %r154, %r155;
	// end inline asm
	mov.b64 	%rd166, {%r116, %r121};
	add.s32 	%r160, %r105, 2;
	setp.gt.s32 	%p28, %r160, %r154;
	selp.b64 	%rd167, 0, %rd166, %p28;
	add.s64 	%rd168, %rd167, %rd165;
	mov.b64 	{%r127, %r132}, %rd168;
	mov.b32 	%r133, 4;
	// begin inline asm
	shfl.sync.down.b32 %r126, %r127, %r133, %r154, %r155;
	// end inline asm
	// begin inline asm
	shfl.sync.down.b32 %r131, %r132, %r133, %r154, %r155;
	// end inline asm
	mov.b64 	%rd169, {%r126, %r131};
	add.s32 	%r161, %r105, 4;
	setp.gt.s32 	%p29, %r161, %r154;
	selp.b64 	%rd170, 0, %rd169, %p29;
	add.s64 	%rd171, %rd170, %rd168;
	mov.b64 	{%r137, %r142}, %rd171;
	mov.b32 	%r143, 8;
	// begin inline asm
	shfl.sync.down.b32 %r136, %r137, %r143, %r154, %r155;
	// end inline asm
	// begin inline asm
	shfl.sync.down.b32 %r141, %r142, %r143, %r154, %r155;
	// end inline asm
	mov.b64 	%rd172, {%r136, %r141};
	add.s32 	%r162, %r105, 8;
	setp.gt.s32 	%p30, %r162, %r154;
	selp.b64 	%rd173, 0, %rd172, %p30;
	add.s64 	%rd174, %rd173, %rd171;
	mov.b64 	{%r147, %r152}, %rd174;
	mov.b32 	%r153, 16;
	// begin inline asm
	shfl.sync.down.b32 %r146, %r147, %r153, %r154, %r155;
	// end inline asm
	// begin inline asm
	shfl.sync.down.b32 %r151, %r152, %r153, %r154, %r155;
	// end inline asm
	mov.b64 	%rd175, {%r146, %r151};
	add.s32 	%r163, %r105, 16;
	setp.gt.s32 	%p31, %r163, %r154;
	selp.b64 	%rd176, 0, %rd175, %p31;
	add.s64 	%rd280, %rd176, %rd174;
	setp.ne.s32 	%p32, %r105, 0;
	@%p32 bra 	$L__BB7_19;
	shr.u32 	%r164, %r1, 2;
	and.b32  	%r165, %r164, 248;
	mov.u32 	%r166, _ZZN3cub18CUB_300001_SM_10006detail6reduce28DeviceReduceSingleTileKernelINS2_10policy_hubIlyN4cuda3std3__44plusIlEEE10Policy1000EPlSC_iS9_llNS7_10__identityEEEvT0_T1_T2_T3_T4_T6_E12temp_storage;
	add.s32 	%r167, %r166, %r165;
	st.shared.u64 	[%r167+16], %rd280;
$L__BB7_19:
	bar.sync 	0;
	setp.ne.s32 	%p33, %r1, 0;
	@%p33 bra 	$L__BB7_37;
	setp.gt.s32 	%p34, %r34, 32;
	ld.shared.u64 	%rd177, [_ZZN3cub18CUB_300001_SM_10006detail6reduce28DeviceReduceSingleTileKernelINS2_10policy_hubIlyN4cuda3std3__44plusIlEEE10Policy1000EPlSC_iS9_llNS7_10__identityEEEvT0_T1_T2_T3_T4_T6_E12temp_storage+24];
	selp.b64 	%rd178, %rd177, 0, %p34;
	add.s64 	%rd179, %rd178, %rd280;
	setp.gt.s32 	%p35, %r34, 64;
	ld.shared.u64 	%rd180, [_ZZN3cub18CUB_300001_SM_10006detail6reduce28DeviceReduceSingleTileKernelINS2_10policy_hubIlyN4cuda3std3__44plusIlEEE10Policy1000EPlSC_iS9_llNS7_10__identityEEEvT0_T1_T2_T3_T4_T6_E12temp_storage+32];
	selp.b64 	%rd181, %rd180, 0, %p35;
	add.s64 	%rd182, %rd179, %rd181;
	setp.gt.s32 	%p36, %r34, 96;
	ld.shared.u64 	%rd183, [_ZZN3cub18CUB_300001_SM_10006detail6reduce28DeviceReduceSingleTileKernelINS2_10policy_hubIlyN4cuda3std3__44plusIlEEE10Policy1000EPlSC_iS9_llNS7_10__identityEEEvT0_T1_T2_T3_T4_T6_E12temp_storage+40];
	selp.b64 	%rd184, %rd183, 0, %p36;
	add.s64 	%rd185, %rd182, %rd184;
	setp.gt.s32 	%p37, %r34, 128;
	ld.shared.u64 	%rd186, [_ZZN3cub18CUB_300001_SM_10006detail6reduce28DeviceReduceSingleTileKernelINS2_10policy_hubIlyN4cuda3std3__44plusIlEEE10Policy1000EPlSC_iS9_llNS7_10__identityEEEvT0_T1_T2_T3_T4_T6_E12temp_storage+48];
	selp.b64 	%rd187, %rd186, 0, %p37;
	add.s64 	%rd188, %rd185, %rd187;
	setp.gt.s32 	%p38, %r34, 160;
	ld.shared.u64 	%rd189, [_ZZN3cub18CUB_300001_SM_10006detail6reduce28DeviceReduceSingleTileKernelINS2_10policy_hubIlyN4cuda3std3__44plusIlEEE10Policy1000EPlSC_iS9_llNS7_10__identityEEEvT0_T1_T2_T3_T4_T6_E12temp_storage+56];
	selp.b64 	%rd190, %rd189, 0, %p38;
	add.s64 	%rd191, %rd188, %rd190;
	setp.gt.s32 	%p39, %r34, 192;
	ld.shared.u64 	%rd192, [_ZZN3cub18CUB_300001_SM_10006detail6reduce28DeviceReduceSingleTileKernelINS2_10policy_hubIlyN4cuda3std3__44plusIlEEE10Policy1000EPlSC_iS9_llNS7_10__identityEEEvT0_T1_T2_T3_T4_T6_E12temp_storage+64];
	selp.b64 	%rd193, %rd192, 0, %p39;
	add.s64 	%rd194, %rd191, %rd193;
	setp.gt.s32 	%p40, %r34, 224;
	ld.shared.u64 	%rd195, [_ZZN3cub18CUB_300001_SM_10006detail6reduce28DeviceReduceSingleTileKernelINS2_10policy_hubIlyN4cuda3std3__44plusIlEEE10Policy1000EPlSC_iS9_llNS7_10__identityEEEvT0_T1_T2_T3_T4_T6_E12temp_storage+72];
	selp.b64 	%rd196, %rd195, 0, %p40;
	add.s64 	%rd197, %rd194, %rd196;
	setp.gt.s32 	%p41, %r34, 256;
	ld.shared.u64 	%rd198, [_ZZN3cub18CUB_300001_SM_10006detail6reduce28DeviceReduceSingleTileKernelINS2_10policy_hubIlyN4cuda3std3__44plusIlEEE10Policy1000EPlSC_iS9_llNS7_10__identityEEEvT0_T1_T2_T3_T4_T6_E12temp_storage+80];
	selp.b64 	%rd199, %rd198, 0, %p41;
	add.s64 	%rd200, %rd197, %rd199;
	setp.gt.s32 	%p42, %r34, 288;
	ld.shared.u64 	%rd201, [_ZZN3cub18CUB_300001_SM_10006detail6reduce28DeviceReduceSingleTileKernelINS2_10policy_hubIlyN4cuda3std3__44plusIlEEE10Policy1000EPlSC_iS9_llNS7_10__identityEEEvT0_T1_T2_T3_T4_T6_E12temp_storage+88];
	selp.b64 	%rd202, %rd201, 0, %p42;
	add.s64 	%rd203, %rd200, %rd202;
	setp.gt.s32 	%p43, %r34, 320;
	ld.shared.u64 	%rd204, [_ZZN3cub18CUB_300001_SM_10006detail6reduce28DeviceReduceSingleTileKernelINS2_10policy_hubIlyN4cuda3std3__44plusIlEEE10Policy1000EPlSC_iS9_llNS7_10__identityEEEvT0_T1_T2_T3_T4_T6_E12temp_storage+96];
	selp.b64 	%rd205, %rd204, 0, %p43;
	add.s64 	%rd206, %rd203, %rd205;
	setp.gt.s32 	%p44, %r34, 352;
	ld.shared.u64 	%rd207, [_ZZN3cub18CUB_300001_SM_10006detail6reduce28DeviceReduceSingleTileKernelINS2_10policy_hubIlyN4cuda3std3__44plusIlEEE10Policy1000EPlSC_iS9_llNS7_10__identityEEEvT0_T1_T2_T3_T4_T6_E12temp_storage+104];
	selp.b64 	%rd208, %rd207, 0, %p44;
	add.s64 	%rd209, %rd206, %rd208;
	setp.gt.s32 	%p45, %r34, 384;
	ld.shared.u64 	%rd210, [_ZZN3cub18CUB_300001_SM_10006detail6reduce28DeviceReduceSingleTileKernelINS2_10policy_hubIlyN4cuda3std3__44plusIlEEE10Policy1000EPlSC_iS9_llNS7_10__identityEEEvT0_T1_T2_T3_T4_T6_E12temp_storage+112];
	selp.b64 	%rd211, %rd210, 0, %p45;
	add.s64 	%rd212, %rd209, %rd211;
	setp.gt.s32 	%p46, %r34, 416;
	ld.shared.u64 	%rd213, [_ZZN3cub18CUB_300001_SM_10006detail6reduce28DeviceReduceSingleTileKernelINS2_10policy_hubIlyN4cuda3std3__44plusIlEEE10Policy1000EPlSC_iS9_llNS7_10__identityEEEvT0_T1_T2_T3_T4_T6_E12temp_storage+120];
	selp.b64 	%rd214, %rd213, 0, %p46;
	add.s64 	%rd215, %rd212, %rd214;
	setp.gt.s32 	%p47, %r34, 448;
	ld.shared.u64 	%rd216, [_ZZN3cub18CUB_300001_SM_10006detail6reduce28DeviceReduceSingleTileKernelINS2_10policy_hubIlyN4cuda3std3__44plusIlEEE10Policy1000EPlSC_iS9_llNS7_10__identityEEEvT0_T1_T2_T3_T4_T6_E12temp_storage+128];
	selp.b64 	%rd217, %rd216, 0, %p47;
	add.s64 	%rd218, %rd215, %rd217;
	setp.gt.s32 	%p48, %r34, 480;
	ld.shared.u64 	%rd219, [_ZZN3cub18CUB_300001_SM_10006detail6reduce28DeviceReduceSingleTileKernelINS2_10policy_hubIlyN4cuda3std3__44plusIlEEE10Policy1000EPlSC_iS9_llNS7_10__identityEEEvT0_T1_T2_T3_T4_T6_E12temp_storage+136];
	selp.b64 	%rd220, %rd219, 0, %p48;
	add.s64 	%rd280, %rd218, %rd220;
	bra.uni 	$L__BB7_37;
$L__BB7_21:
	mov.u32 	%r13, %tid.x;
	mul.wide.u32 	%rd52, %r13, 8;
	add.s64 	%rd39, %rd35, %rd52;
	// begin inline asm
	ld.global.nc.u64 %rd38, [%rd39];
	// end inline asm
	add.s64 	%rd41, %rd39, 4096;
	// begin inline asm
	ld.global.nc.u64 %rd40, [%rd41];
	// end inline asm
	add.s64 	%rd43, %rd39, 8192;
	// begin inline asm
	ld.global.nc.u64 %rd42, [%rd43];
	// end inline asm
	add.s64 	%rd45, %rd39, 12288;
	// begin inline asm
	ld.global.nc.u64 %rd44, [%rd45];
	// end inline asm
	add.s64 	%rd47, %rd39, 16384;
	// begin inline asm
	ld.global.nc.u64 %rd46, [%rd47];
	// end inline asm
	add.s64 	%rd49, %rd39, 20480;
	// begin inline asm
	ld.global.nc.u64 %rd48, [%rd49];
	// end inline asm
	add.s64 	%rd51, %rd39, 24576;
	// begin inline asm
	ld.global.nc.u64 %rd50, [%rd51];
	// end inline asm
	add.s64 	%rd53, %rd40, %rd38;
	add.s64 	%rd54, %rd42, %rd53;
	add.s64 	%rd55, %rd44, %rd54;
	add.s64 	%rd56, %rd46, %rd55;
	add.s64 	%rd57, %rd48, %rd56;
	add.s64 	%rd279, %rd50, %rd57;
	setp.lt.u32 	%p3, %r34, 7168;
	mov.b32 	%r231, 3584;
	@%p3 bra 	$L__BB7_25;
	add.s32 	%r14, %r34, -3584;
	mov.b32 	%r231, 3584;
$L__BB7_23:
	add.s32 	%r37, %r231, %r13;
	mul.wide.u32 	%rd72, %r37, 8;
	add.s64 	%rd59, %rd35, %rd72;
	// begin inline asm
	ld.global.nc.u64 %rd58, [%rd59];
	// end inline asm
	add.s64 	%rd61, %rd59, 4096;
	// begin inline asm
	ld.global.nc.u64 %rd60, [%rd61];
	// end inline asm
	add.s64 	%rd63, %rd59, 8192;
	// begin inline asm
	ld.global.nc.u64 %rd62, [%rd63];
	// end inline asm
	add.s64 	%rd65, %rd59, 12288;
	// begin inline asm
	ld.global.nc.u64 %rd64, [%rd65];
	// end inline asm
	add.s64 	%rd67, %rd59, 16384;
	// begin inline asm
	ld.global.nc.u64 %rd66, [%rd67];
	// end inline asm
	add.s64 	%rd69, %rd59, 20480;
	// begin inline asm
	ld.global.nc.u64 %rd68, [%rd69];
	// end inline asm
	add.s64 	%rd71, %rd59, 24576;
	// begin inline asm
	ld.global.nc.u64 %rd70, [%rd71];
	// end inline asm
	add.s64 	%rd73, %rd58, %rd279;
	add.s64 	%rd74, %rd60, %rd73;
	add.s64 	%rd75, %rd62, %rd74;
	add.s64 	%rd76, %rd64, %rd75;
	add.s64 	%rd77, %rd66, %rd76;
	add.s64 	%rd78, %rd68, %rd77;
	add.s64 	%rd279, %rd70, %rd78;
	sub.s32 	%r38, %r34, %r231;
	setp.lt.s32 	%p4, %r38, 3584;
	@%p4 bra 	$L__BB7_33;
	add.s32 	%r231, %r231, 3584;
	setp.le.s32 	%p5, %r231, %r14;
	@%p5 bra 	$L__BB7_23;
$L__BB7_25:
	setp.le.s32 	%p6, %r34, %r231;
	@%p6 bra 	$L__BB7_33;
	sub.s32 	%r18, %r34, %r231;
	setp.ge.s32 	%p7, %r13, %r18;
	@%p7 bra 	$L__BB7_33;
	not.b32 	%r39, %r13;
	add.s32 	%r40, %r34, %r39;
	sub.s32 	%r19, %r40, %r231;
	and.b32  	%r41, %r19, 1536;
	setp.eq.s32 	%p8, %r41, 1536;
	mov.u32 	%r235, %r13;
	@%p8 bra 	$L__BB7_30;
	add.s32 	%r233, %r13, %r231;
	shr.u32 	%r42, %r19, 9;
	add.s32 	%r43, %r42, 1;
	and.b32  	%r44, %r43, 3;
	neg.s32 	%r232, %r44;
	mov.u32 	%r235, %r13;
$L__BB7_29:
	.pragma "nounroll";
	mul.wide.u32 	%rd82, %r233, 8;
	add.s64 	%rd81, %rd35, %rd82;
	// begin inline asm
	ld.global.nc.u64 %rd80, [%rd81];
	// end inline asm
	add.s64 	%rd279, %rd80, %rd279;
	add.s32 	%r235, %r235, 512;
	add.s32 	%r233, %r233, 512;
	add.s32 	%r232, %r232, 1;
	setp.ne.s32 	%p9, %r232, 0;
	@%p9 bra 	$L__BB7_29;
$L__BB7_30:
	setp.lt.u32 	%p10, %r19, 1536;
	@%p10 bra 	$L__BB7_33;
	cvt.u64.u32 	%rd83, %r235;
	cvt.u64.u32 	%rd84, %r231;
	add.s64 	%rd85, %rd83, %rd84;
	shl.b64 	%rd86, %rd85, 3;
	add.s64 	%rd87, %rd86, %rd35;
	add.s64 	%rd277, %rd87, 8192;
	add.s32 	%r236, %r235, %r231;
$L__BB7_32:
	mul.wide.u32 	%rd96, %r236, 8;
	add.s64 	%rd89, %rd35, %rd96;
	// begin inline asm
	ld.global.nc.u64 %rd88, [%rd89];
	// end inline asm
	add.s64 	%rd97, %rd88, %rd279;
	add.s64 	%rd91, %rd277, -4096;
	// begin inline asm
	ld.global.nc.u64 %rd90, [%rd91];
	// end inline asm
	add.s64 	%rd98, %rd90, %rd97;
	// begin inline asm
	ld.global.nc.u64 %rd92, [%rd277];
	// end inline asm
	add.s64 	%rd99, %rd92, %rd98;
	add.s64 	%rd95, %rd277, 4096;
	// begin inline asm
	ld.global.nc.u64 %rd94, [%rd95];
	// end inline asm
	add.s64 	%rd279, %rd94, %rd99;
	add.s32 	%r235, %r235, 2048;
	add.s64 	%rd277, %rd277, 16384;
	add.s32 	%r236, %r236, 2048;
	setp.lt.s32 	%p11, %r235, %r18;
	@%p11 bra 	$L__BB7_32;
$L__BB7_33:
	// begin inline asm
	mov.u32 %r45, %laneid;
	// end inline asm
	mov.b64 	{%r47, %r52}, %rd279;
	mov.b32 	%r53, 1;
	mov.b32 	%r94, 31;
	mov.b32 	%r95, -1;
	// begin inline asm
	shfl.sync.down.b32 %r46, %r47, %r53, %r94, %r95;
	// end inline asm
	// begin inline asm
	shfl.sync.down.b32 %r51, %r52, %r53, %r94, %r95;
	// end inline asm
	mov.b64 	%rd100, {%r46, %r51};
	setp.gt.s32 	%p12, %r45, 30;
	selp.b64 	%rd101, 0, %rd100, %p12;
	add.s64 	%rd102, %rd101, %rd279;
	mov.b64 	{%r57, %r62}, %rd102;
	mov.b32 	%r63, 2;
	// begin inline asm
	shfl.sync.down.b32 %r56, %r57, %r63, %r94, %r95;
	// end inline asm
	// begin inline asm
	shfl.sync.down.b32 %r61, %r62, %r63, %r94, %r95;
	// end inline asm
	mov.b64 	%rd103, {%r56, %r61};
	setp.gt.s32 	%p13, %r45, 29;
	selp.b64 	%rd104, 0, %rd103, %p13;
	add.s64 	%rd105, %rd104, %rd102;
	mov.b64 	{%r67, %r72}, %rd105;
	mov.b32 	%r73, 4;
	// begin inline asm
	shfl.sync.down.b32 %r66, %r67, %r73, %r94, %r95;
	// end inline asm
	// begin inline asm
	shfl.sync.down.b32 %r71, %r72, %r73, %r94, %r95;
	// end inline asm
	mov.b64 	%rd106, {%r66, %r71};
	setp.gt.s32 	%p14, %r45, 27;
	selp.b64 	%rd107, 0, %rd106, %p14;
	add.s64 	%rd108, %rd107, %rd105;
	mov.b64 	{%r77, %r82}, %rd108;
	mov.b32 	%r83, 8;
	// begin inline asm
	shfl.sync.down.b32 %r76, %r77, %r83, %r94, %r95;
	// end inline asm
	// begin inline asm
	shfl.sync.down.b32 %r81, %r82, %r83, %r94, %r95;
	// end inline asm
	mov.b64 	%rd109, {%r76, %r81};
	setp.gt.s32 	%p15, %r45, 23;
	selp.b64 	%rd110, 0, %rd109, %p15;
	add.s64 	%rd111, %rd110, %rd108;
	mov.b64 	{%r87, %r92}, %rd111;
	mov.b32 	%r93, 16;
	// begin inline asm
	shfl.sync.down.b32 %r86, %r87, %r93, %r94, %r95;
	// end inline asm
	// begin inline asm
	shfl.sync.down.b32 %r91, %r92, %r93, %r94, %r95;
	// end inline asm
	mov.b64 	%rd112, {%r86, %r91};
	setp.gt.s32 	%p16, %r45, 15;
	selp.b64 	%rd113, 0, %rd112, %p16;
	add.s64 	%rd280, %rd113, %rd111;
	setp.ne.s32 	%p17, %r45, 0;
	@%p17 bra 	$L__BB7_35;
	shr.u32 	%r96, %r13, 2;
	and.b32  	%r97, %r96, 248;
	mov.u32 	%r98, _ZZN3cub18CUB_300001_SM_10006detail6reduce28DeviceReduceSingleTileKernelINS2_10policy_hubIlyN4cuda3std3__44plusIlEEE10Policy1000EPlSC_iS9_llNS7_10__identityEEEvT0_T1_T2_T3_T4_T6_E12temp_storage;
	add.s32 	%r99, %r98, %r97;
	st.shared.u64 	[%r99+16], %rd280;
$L__BB7_35:
	bar.sync 	0;
	setp.ne.s32 	%p18, %r13, 0;
	@%p18 bra 	$L__BB7_37;
	ld.shared.u64 	%rd114, [_ZZN3cub18CUB_300001_SM_10006detail6reduce28DeviceReduceSingleTileKernelINS2_10policy_hubIlyN4cuda3std3__44plusIlEEE10Policy1000EPlSC_iS9_llNS7_10__identityEEEvT0_T1_T2_T3_T4_T6_E12temp_storage+24];
	add.s64 	%rd115, %rd114, %rd280;
	ld.shared.u64 	%rd116, [_ZZN3cub18CUB_300001_SM_10006detail6reduce28DeviceReduceSingleTileKernelINS2_10policy_hubIlyN4cuda3std3__44plusIlEEE10Policy1000EPlSC_iS9_llNS7_10__identityEEEvT0_T1_T2_T3_T4_T6_E12temp_storage+32];
	add.s64 	%rd117, %rd115, %rd116;
	ld.shared.u64 	%rd118, [_ZZN3cub18CUB_300001_SM_10006detail6reduce28DeviceReduceSingleTileKernelINS2_10policy_hubIlyN4cuda3std3__44plusIlEEE10Policy1000EPlSC_iS9_llNS7_10__identityEEEvT0_T1_T2_T3_T4_T6_E12temp_storage+40];
	add.s64 	%rd119, %rd117, %rd118;
	ld.shared.u64 	%rd120, [_ZZN3cub18CUB_300001_SM_10006detail6reduce28DeviceReduceSingleTileKernelINS2_10policy_hubIlyN4cuda3std3__44plusIlEEE10Policy1000EPlSC_iS9_llNS7_10__identityEEEvT0_T1_T2_T3_T4_T6_E12temp_storage+48];
	add.s64 	%rd121, %rd119, %rd120;
	ld.shared.u64 	%rd122, [_ZZN3cub18CUB_300001_SM_10006detail6reduce28DeviceReduceSingleTileKernelINS2_10policy_hubIlyN4cuda3std3__44plusIlEEE10Policy1000EPlSC_iS9_llNS7_10__identityEEEvT0_T1_T2_T3_T4_T6_E12temp_storage+56];
	add.s64 	%rd123, %rd121, %rd122;
	ld.shared.u64 	%rd124, [_ZZN3cub18CUB_300001_SM_10006detail6reduce28DeviceReduceSingleTileKernelINS2_10policy_hubIlyN4cuda3std3__44plusIlEEE10Policy1000EPlSC_iS9_llNS7_10__identityEEEvT0_T1_T2_T3_T4_T6_E12temp_storage+64];
	add.s64 	%rd125, %rd123, %rd124;
	ld.shared.u64 	%rd126, [_ZZN3cub18CUB_300001_SM_10006detail6reduce28DeviceReduceSingleTileKernelINS2_10policy_hubIlyN4cuda3std3__44plusIlEEE10Policy1000EPlSC_iS9_llNS7_10__identityEEEvT0_T1_T2_T3_T4_T6_E12temp_storage+72];
	add.s64 	%rd127, %rd125, %rd126;
	ld.shared.u64 	%rd128, [_ZZN3cub18CUB_300001_SM_10006detail6reduce28DeviceReduceSingleTileKernelINS2_10policy_hubIlyN4cuda3std3__44plusIlEEE10Policy1000EPlSC_iS9_llNS7_10__identityEEEvT0_T1_T2_T3_T4_T6_E12temp_storage+80];
	add.s64 	%rd129, %rd127, %rd128;
	ld.shared.u64 	%rd130, [_ZZN3cub18CUB_300001_SM_10006detail6reduce28DeviceReduceSingleTileKernelINS2_10policy_hubIlyN4cuda3std3__44plusIlEEE10Policy1000EPlSC_iS9_llNS7_10__identityEEEvT0_T1_T2_T3_T4_T6_E12temp_storage+88];
	add.s64 	%rd131, %rd129, %rd130;
	ld.shared.u64 	%rd132, [_ZZN3cub18CUB_300001_SM_10006detail6reduce28DeviceReduceSingleTileKernelINS2_10policy_hubIlyN4cuda3std3__44plusIlEEE10Policy1000EPlSC_iS9_llNS7_10__identityEEEvT0_T1_T2_T3_T4_T6_E12temp_storage+96];
	add.s64 	%rd133, %rd131, %rd132;
	ld.shared.u64 	%rd134, [_ZZN3cub18CUB_300001_SM_10006detail6reduce28DeviceReduceSingleTileKernelINS2_10policy_hubIlyN4cuda3std3__44plusIlEEE10Policy1000EPlSC_iS9_llNS7_10__identityEEEvT0_T1_T2_T3_T4_T6_E12temp_storage+104];
	add.s64 	%rd135, %rd133, %rd134;
	ld.shared.u64 	%rd136, [_ZZN3cub18CUB_300001_SM_10006detail6reduce28DeviceReduceSingleTileKernelINS2_10policy_hubIlyN4cuda3std3__44plusIlEEE10Policy1000EPlSC_iS9_llNS7_10__identityEEEvT0_T1_T2_T3_T4_T6_E12temp_storage+112];
	add.s64 	%rd137, %rd135, %rd136;
	ld.shared.u64 	%rd138, [_ZZN3cub18CUB_300001_SM_10006detail6reduce28DeviceReduceSingleTileKernelINS2_10policy_hubIlyN4cuda3std3__44plusIlEEE10Policy1000EPlSC_iS9_llNS7_10__identityEEEvT0_T1_T2_T3_T4_T6_E12temp_storage+120];
	add.s64 	%rd139, %rd137, %rd138;
	ld.shared.u64 	%rd140, [_ZZN3cub18CUB_300001_SM_10006detail6reduce28DeviceReduceSingleTileKernelINS2_10policy_hubIlyN4cuda3std3__44plusIlEEE10Policy1000EPlSC_iS9_llNS7_10__identityEEEvT0_T1_T2_T3_T4_T6_E12temp_storage+128];
	add.s64 	%rd141, %rd139, %rd140;
	ld.shared.u64 	%rd142, [_ZZN3cub18CUB_300001_SM_10006detail6reduce28DeviceReduceSingleTileKernelINS2_10policy_hubIlyN4cuda3std3__44plusIlEEE10Policy1000EPlSC_iS9_llNS7_10__identityEEEvT0_T1_T2_T3_T4_T6_E12temp_storage+136];
	add.s64 	%rd280, %rd141, %rd142;
$L__BB7_37:
	mov.u32 	%r223, %tid.x;
	setp.ne.s32 	%p56, %r223, 0;
	@%p56 bra 	$L__BB7_39;
	add.s64 	%rd264, %rd280, %rd36;
	st.global.u64 	[%rd1], %rd264;
$L__BB7_39:
	ret;

}
	// .globl	_ZN3cub18CUB_300001_SM_10006detail4scan23DeviceCompactInitKernelINS0_13ScanTileStateIiLb1EEEPlEEvT_iT0_
.visible .entry _ZN3cub18CUB_300001_SM_10006detail4scan23DeviceCompactInitKernelINS0_13ScanTileStateIiLb1EEEPlEEvT_iT0_(
	.param .align 8 .b8 _ZN3cub18CUB_300001_SM_10006detail4scan23DeviceCompactInitKernelINS0_13ScanTileStateIiLb1EEEPlEEvT_iT0__param_0[8],
	.param .u32 _ZN3cub18CUB_300001_SM_10006detail4scan23DeviceCompactInitKernelINS0_13ScanTileStateIiLb1EEEPlEEvT_iT0__param_1,
	.param .u64 .ptr .align 1 _ZN3cub18CUB_300001_SM_10006detail4scan23DeviceCompactInitKernelINS0_13ScanTileStateIiLb1EEEPlEEvT_iT0__param_2
)
{
	.reg .pred 	%p<6>;
	.reg .b32 	%r<11>;
	.reg .b64 	%rd<10>;

	ld.param.u64 	%rd3, [_ZN3cub18CUB_300001_SM_10006detail4scan23DeviceCompactInitKernelINS0_13ScanTileStateIiLb1EEEPlEEvT_iT0__param_0];
	ld.param.u32 	%r4, [_ZN3cub18CUB_300001_SM_10006detail4scan23DeviceCompactInitKernelINS0_13ScanTileStateIiLb1EEEPlEEvT_iT0__param_1];
	ld.param.u64 	%rd2, [_ZN3cub18CUB_300001_SM_10006detail4scan23DeviceCompactInitKernelINS0_13ScanTileStateIiLb1EEEPlEEvT_iT0__param_2];
	cvta.to.global.u64 	%rd1, %rd3;
	mov.u32 	%r1, %ctaid.x;
	mov.u32 	%r5, %ntid.x;
	mov.u32 	%r2, %tid.x;
	mad.lo.s32 	%r3, %r1, %r5, %r2;
	setp.ge.s32 	%p1, %r3, %r4;
	@%p1 bra 	$L__BB8_2;
	mul.wide.s32 	%rd4, %r3, 8;
	add.s64 	%rd5, %rd1, %rd4;
	mov.b32 	%r6, 0;
	mov.b32 	%r7, 99;
	st.global.v2.u32 	[%rd5+256], {%r7, %r6};
$L__BB8_2:
	setp.ne.s32 	%p2, %r1, 0;
	setp.gt.u32 	%p3, %r2, 31;
	or.pred  	%p4, %p2, %p3;
	@%p4 bra 	$L__BB8_4;
	mul.wide.u32 	%rd6, %r2, 8;
	add.s64 	%rd7, %rd1, %rd6;
	mov.b32 	%r9, 0;
	st.global.v2.u32 	[%rd7], {%r9, %r9};
$L__BB8_4:
	or.b32  	%r10, %r1, %r2;
	setp.ne.s32 	%p5, %r10, 0;
	@%p5 bra 	$L__BB8_6;
	cvta.to.global.u64 	%rd8, %rd2;
	mov.b64 	%rd9, 0;
	st.global.u64 	[%rd8], %rd9;
$L__BB8_6:
	ret;

}
	// .globl	_ZN3cub18CUB_300001_SM_10006detail6select23DeviceSelectSweepKernelINS2_10policy_hubIyNS0_8NullTypeEiLb0ELNS0_10SelectImplE0EE10Policy1000EN6thrust24THRUST_300001_SM_1000_NS17counting_iteratorIyNSA_11use_defaultESC_SC_EEPS5_NSA_6detail15normal_iteratorINSA_10device_ptrIyEEEEPlNS0_13ScanTileStateIiLb1EEE18GridPointValidatorS5_iNS2_19streaming_context_tIlLb1EEELS6_0EEEvT0_T1_T2_T3_T4_T5_T6_T7_iT8_NS1_7vsmem_tE
.visible .entry _ZN3cub18CUB_300001_SM_10006detail6select23DeviceSelectSweepKernelINS2_10policy_hubIyNS0_8NullTypeEiLb0ELNS0_10SelectImplE0EE10Policy1000EN6thrust24THRUST_300001_SM_1000_NS17counting_iteratorIyNSA_11use_defaultESC_SC_EEPS5_NSA_6detail15normal_iteratorINSA_10device_ptrIyEEEEPlNS0_13ScanTileStateIiLb1EEE18GridPointValidatorS5_iNS2_19streaming_context_tIlLb1EEELS6_0EEEvT0_T1_T2_T3_T4_T5_T6_T7_iT8_NS1_7vsmem_tE(
	.param .align 8 .b8 _ZN3cub18CUB_300001_SM_10006detail6select23DeviceSelectSweepKernelINS2_10policy_hubIyNS0_8NullTypeEiLb0ELNS0_10SelectImplE0EE10Policy1000EN6thrust24THRUST_300001_SM_1000_NS17counting_iteratorIyNSA_11use_defaultESC_SC_EEPS5_NSA_6detail15normal_iteratorINSA_10device_ptrIyEEEEPlNS0_13ScanTileStateIiLb1EEE18GridPointValidatorS5_iNS2_19streaming_context_tIlLb1EEELS6_0EEEvT0_T1_T2_T3_T4_T5_T6_T7_iT8_NS1_7vsmem_tE_param_0[8],
	.param .u64 .ptr .align 1 _ZN3cub18CUB_300001_SM_10006detail6select23DeviceSelectSweepKernelINS2_10policy_hubIyNS0_8NullTypeEiLb0ELNS0_10SelectImplE0EE10Policy1000EN6thrust24THRUST_300001_SM_1000_NS17counting_iteratorIyNSA_11use_defaultESC_SC_EEPS5_NSA_6detail15normal_iteratorINSA_10device_ptrIyEEEEPlNS0_13ScanTileStateIiLb1EEE18GridPointValidatorS5_iNS2_19streaming_context_tIlLb1EEELS6_0EEEvT0_T1_T2_T3_T4_T5_T6_T7_iT8_NS1_7vsmem_tE_param_1,
	.param .align 8 .b8 _ZN3cub18CUB_300001_SM_10006detail6select23DeviceSelectSweepKernelINS2_10policy_hubIyNS0_8NullTypeEiLb0ELNS0_10SelectImplE0EE10Policy1000EN6thrust24THRUST_300001_SM_1000_NS17counting_iteratorIyNSA_11use_defaultESC_SC_EEPS5_NSA_6detail15normal_iteratorINSA_10device_ptrIyEEEEPlNS0_13ScanTileStateIiLb1EEE18GridPointValidatorS5_iNS2_19streaming_context_tIlLb1EEELS6_0EEEvT0_T1_T2_T3_T4_T5_T6_T7_iT8_NS1_7vsmem_tE_param_2[8],
	.param .u64 .ptr .align 1 _ZN3cub18CUB_300001_SM_10006detail6select23DeviceSelectSweepKernelINS2_10policy_hubIyNS0_8NullTypeEiLb0ELNS0_10SelectImplE0EE10Policy1000EN6thrust24THRUST_300001_SM_1000_NS17counting_iteratorIyNSA_11use_defaultESC_SC_EEPS5_NSA_6detail15normal_iteratorINSA_10device_ptrIyEEEEPlNS0_13ScanTileStateIiLb1EEE18GridPointValidatorS5_iNS2_19streaming_context_tIlLb1EEELS6_0EEEvT0_T1_T2_T3_T4_T5_T6_T7_iT8_NS1_7vsmem_tE_param_3,
	.param .align 8 .b8 _ZN3cub18CUB_300001_SM_10006detail6select23DeviceSelectSweepKernelINS2_10policy_hubIyNS0_8NullTypeEiLb0ELNS0_10SelectImplE0EE10Policy1000EN6thrust24THRUST_300001_SM_1000_NS17counting_iteratorIyNSA_11use_defaultESC_SC_EEPS5_NSA_6detail15normal_iteratorINSA_10device_ptrIyEEEEPlNS0_13ScanTileStateIiLb1EEE18GridPointValidatorS5_iNS2_19streaming_context_tIlLb1EEELS6_0EEEvT0_T1_T2_T3_T4_T5_T6_T7_iT8_NS1_7vsmem_tE_param_4[8],
	.param .align 8 .b8 _ZN3cub18CUB_300001_SM_10006detail6select23DeviceSelectSweepKernelINS2_10policy_hubIyNS0_8NullTypeEiLb0ELNS0_10SelectImplE0EE10Policy1000EN6thrust24THRUST_300001_SM_1000_NS17counting_iteratorIyNSA_11use_defaultESC_SC_EEPS5_NSA_6detail15normal_iteratorINSA_10device_ptrIyEEEEPlNS0_13ScanTileStateIiLb1EEE18GridPointValidatorS5_iNS2_19streaming_context_tIlLb1EEELS6_0EEEvT0_T1_T2_T3_T4_T5_T6_T7_iT8_NS1_7vsmem_tE_param_5[1256],
	.param .align 1 .b8 _ZN3cub18CUB_300001_SM_10006detail6select23DeviceSelectSweepKernelINS2_10policy_hubIyNS0_8NullTypeEiLb0ELNS0_10SelectImplE0EE10Policy1000EN6thrust24THRUST_300001_SM_1000_NS17counting_iteratorIyNSA_11use_defaultESC_SC_EEPS5_NSA_6detail15normal_iteratorINSA_10device_ptrIyEEEEPlNS0_13ScanTileStateIiLb1EEE18GridPointValidatorS5_iNS2_19streaming_context_tIlLb1EEELS6_0EEEvT0_T1_T2_T3_T4_T5_T6_T7_iT8_NS1_7vsmem_tE_param_6[1],
	.param .u32 _ZN3cub18CUB_300001_SM_10006detail6select23DeviceSelectSweepKernelINS2_10policy_hubIyNS0_8NullTypeEiLb0ELNS0_10SelectImplE0EE10Policy1000EN6thrust24THRUST_300001_SM_1000_NS17counting_iteratorIyNSA_11use_defaultESC_SC_EEPS5_NSA_6detail15normal_iteratorINSA_10device_ptrIyEEEEPlNS0_13ScanTileStateIiLb1EEE18GridPointValidatorS5_iNS2_19streaming_context_tIlLb1EEELS6_0EEEvT0_T1_T2_T3_T4_T5_T6_T7_iT8_NS1_7vsmem_tE_param_7,
	.param .u32 _ZN3cub18CUB_300001_SM_10006detail6select23DeviceSelectSweepKernelINS2_10policy_hubIyNS0_8NullTypeEiLb0ELNS0_10SelectImplE0EE10Policy1000EN6thrust24THRUST_300001_SM_1000_NS17counting_iteratorIyNSA_11use_defaultESC_SC_EEPS5_NSA_6detail15normal_iteratorINSA_10device_ptrIyEEEEPlNS0_13ScanTileStateIiLb1EEE18GridPointValidatorS5_iNS2_19streaming_context_tIlLb1EEELS6_0EEEvT0_T1_T2_T3_T4_T5_T6_T7_iT8_NS1_7vsmem_tE_param_8,
	.param .align 8 .b8 _ZN3cub18CUB_300001_SM_10006detail6select23DeviceSelectSweepKernelINS2_10policy_hubIyNS0_8NullTypeEiLb0ELNS0_10SelectImplE0EE10Policy1000EN6thrust24THRUST_300001_SM_1000_NS17counting_iteratorIyNSA_11use_defaultESC_SC_EEPS5_NSA_6detail15normal_iteratorINSA_10device_ptrIyEEEEPlNS0_13ScanTileStateIiLb1EEE18GridPointValidatorS5_iNS2_19streaming_context_tIlLb1EEELS6_0EEEvT0_T1_T2_T3_T4_T5_T6_T7_iT8_NS1_7vsmem_tE_param_9[40],
	.param .align 8 .b8 _ZN3cub18CUB_300001_SM_10006detail6select23DeviceSelectSweepKernelINS2_10policy_hubIyNS0_8NullTypeEiLb0ELNS0_10SelectImplE0EE10Policy1000EN6thrust24THRUST_300001_SM_1000_NS17counting_iteratorIyNSA_11use_defaultESC_SC_EEPS5_NSA_6detail15normal_iteratorINSA_10device_ptrIyEEEEPlNS0_13ScanTileStateIiLb1EEE18GridPointValidatorS5_iNS2_19streaming_context_tIlLb1EEELS6_0EEEvT0_T1_T2_T3_T4_T5_T6_T7_iT8_NS1_7vsmem_tE_param_10[8]
)
.maxntid 384
{
	.reg .pred 	%p<2193>;
	.reg .b16 	%rs<80>;
	.reg .b32 	%r<4364>;
	.reg .b64 	%rd<6357>;
	.reg .b64 	%fd<11075>;
	// demoted variable
	.shared .align 16 .b8 _ZZN3cub18CUB_300001_SM_10006detail6select23DeviceSelectSweepKernelINS2_10policy_hubIyNS0_8NullTypeEiLb0ELNS0_10SelectImplE0EE10Policy1000EN6thrust24THRUST_300001_SM_1000_NS17counting_iteratorIyNSA_11use_defaultESC_SC_EEPS5_NSA_6detail15normal_iteratorINSA_10device_ptrIyEEEEPlNS0_13ScanTileStateIiLb1EEE18GridPointValidatorS5_iNS2_19streaming_context_tIlLb1EEELS6_0EEEvT0_T1_T2_T3_T4_T5_T6_T7_iT8_NS1_7vsmem_tEE19static_temp_storage[33792];
	ld.param.u64 	%rd1, [_ZN3cub18CUB_300001_SM_10006detail6select23DeviceSelectSweepKernelINS2_10policy_hubIyNS0_8NullTypeEiLb0ELNS0_10SelectImplE0EE10Policy1000EN6thrust24THRUST_300001_SM_1000_NS17counting_iteratorIyNSA_11use_defaultESC_SC_EEPS5_NSA_6detail15normal_iteratorINSA_10device_ptrIyEEEEPlNS0_13ScanTileStateIiLb1EEE18GridPointValidatorS5_iNS2_19streaming_context_tIlLb1EEELS6_0EEEvT0_T1_T2_T3_T4_T5_T6_T7_iT8_NS1_7vsmem_tE_param_4];
	ld.param.u64 	%rd3, [_ZN3cub18CUB_300001_SM_10006detail6select23DeviceSelectSweepKernelINS2_10policy_hubIyNS0_8NullTypeEiLb0ELNS0_10SelectImplE0EE10Policy1000EN6thrust24THRUST_300001_SM_1000_NS17counting_iteratorIyNSA_11use_defaultESC_SC_EEPS5_NSA_6detail15normal_iteratorINSA_10device_ptrIyEEEEPlNS0_13ScanTileStateIiLb1EEE18GridPointValidatorS5_iNS2_19streaming_context_tIlLb1EEELS6_0EEEvT0_T1_T2_T3_T4_T5_T6_T7_iT8_NS1_7vsmem_tE_param_0];
	ld.param.u64 	%rd3167, [_ZN3cub18CUB_300001_SM_10006detail6select23DeviceSelectSweepKernelINS2_10policy_hubIyNS0_8NullTypeEiLb0ELNS0_10SelectImplE0EE10Policy1000EN6thrust24THRUST_300001_SM_1000_NS17counting_iteratorIyNSA_11use_defaultESC_SC_EEPS5_NSA_6detail15normal_iteratorINSA_10device_ptrIyEEEEPlNS0_13ScanTileStateIiLb1EEE18GridPointValidatorS5_iNS2_19streaming_context_tIlLb1EEELS6_0EEEvT0_T1_T2_T3_T4_T5_T6_T7_iT8_NS1_7vsmem_tE_param_2];
	mov.b64 	%rd3165, _ZN3cub18CUB_300001_SM_10006detail6select23DeviceSelectSweepKernelINS2_10policy_hubIyNS0_8NullTypeEiLb0ELNS0_10SelectImplE0EE10Policy1000EN6thrust24THRUST_300001_SM_1000_NS17counting_iteratorIyNSA_11use_defaultESC_SC_EEPS5_NSA_6detail15normal_iteratorINSA_10device_ptrIyEEEEPlNS0_13ScanTileStateIiLb1EEE18GridPointValidatorS5_iNS2_19streaming_context_tIlLb1EEELS6_0EEEvT0_T1_T2_T3_T4_T5_T6_T7_iT8_NS1_7vsmem_tE_param_5;
	ld.param.u32 	%r722, [_ZN3cub18CUB_300001_SM_10006detail6select23DeviceSelectSweepKernelINS2_10policy_hubIyNS0_8NullTypeEiLb0ELNS0_10SelectImplE0EE10Policy1000EN6thrust24THRUST_300001_SM_1000_NS17counting_iteratorIyNSA_11use_defaultESC_SC_EEPS5_NSA_6detail15normal_iteratorINSA_10device_ptrIyEEEEPlNS0_13ScanTileStateIiLb1EEE18GridPointValidatorS5_iNS2_19streaming_context_tIlLb1EEELS6_0EEEvT0_T1_T2_T3_T4_T5_T6_T7_iT8_NS1_7vsmem_tE_param_8];
	mov.b64 	%rd3166, _ZN3cub18CUB_300001_SM_10006detail6select23DeviceSelectSweepKernelINS2_10policy_hubIyNS0_8NullTypeEiLb0ELNS0_10SelectImplE0EE10Policy1000EN6thrust24THRUST_300001_SM_1000_NS17counting_iteratorIyNSA_11use_defaultESC_SC_EEPS5_NSA_6detail15normal_iteratorINSA_10device_ptrIyEEEEPlNS0_13ScanTileStateIiLb1EEE18GridPointValidatorS5_iNS2_19streaming_context_tIlLb1EEELS6_0EEEvT0_T1_T2_T3_T4_T5_T6_T7_iT8_NS1_7vsmem_tE_param_9;
	ld.param.f64 	%fd1, [_ZN3cub18CUB_300001_SM_10006detail6select23DeviceSelectSweepKernelINS2_10policy_hubIyNS0_8NullTypeEiLb0ELNS0_10SelectImplE0EE10Policy1000EN6thrust24THRUST_300001_SM_1000_NS17counting_iteratorIyNSA_11use_defaultESC_SC_EEPS5_NSA_6detail15normal_iteratorINSA_10device_ptrIyEEEEPlNS0_13ScanTileStateIiLb1EEE18GridPointValidatorS5_iNS2_19streaming_context_tIlLb1EEELS6_0EEEvT0_T1_T2_T3_T4_T5_T6_T7_iT8_NS1_7vsmem_tE_param_5+16];
	ld.param.f64 	%fd2, [_ZN3cub18CUB_300001_SM_10006detail6select23DeviceSelectSweepKernelINS2_10policy_hubIyNS0_8NullTypeEiLb0ELNS0_10SelectImplE0EE10Policy1000EN6thrust24THRUST_300001_SM_1000_NS17counting_iteratorIyNSA_11use_defaultESC_SC_EEPS5_NSA_6detail15normal_iteratorINSA_10device_ptrIyEEEEPlNS0_13ScanTileStateIiLb1EEE18GridPointValidatorS5_iNS2_19streaming_context_tIlLb1EEELS6_0EEEvT0_T1_T2_T3_T4_T5_T6_T7_iT8_NS1_7vsmem_tE_param_5+24];
	ld.param.f64 	%fd3, [_ZN3cub18CUB_300001_SM_10006detail6select23DeviceSelectSweepKernelINS2_10policy_hubIyNS0_8NullTypeEiLb0ELNS0_10SelectImplE0EE10Policy1000EN6thrust24THRUST_300001_SM_1000_NS17counting_iteratorIyNSA_11use_defaultESC_SC_EEPS5_NSA_6detail15normal_iteratorINSA_10device_ptrIyEEEEPlNS0_13ScanTileStateIiLb1EEE18GridPointValidatorS5_iNS2_19streaming_context_tIlLb1EEELS6_0EEEvT0_T1_T2_T3_T4_T5_T6_T7_iT8_NS1_7vsmem_tE_param_5+40];
	ld.param.f64 	%fd4, [_ZN3cub18CUB_300001_SM_10006detail6select23DeviceSelectSweepKernelINS2_10policy_hubIyNS0_8NullTypeEiLb0ELNS0_10SelectImplE0EE10Policy1000EN6thrust24THRUST_300001_SM_1000_NS17counting_iteratorIyNSA_11use_defaultESC_SC_EEPS5_NSA_6detail15normal_iteratorINSA_10device_ptrIyEEEEPlNS0_13ScanTileStateIiLb1EEE18GridPointValidatorS5_iNS2_19streaming_context_tIlLb1EEELS6_0EEEvT0_T1_T2_T3_T4_T5_T6_T7_iT8_NS1_7vsmem_tE_param_5+48];
	ld.param.f64 	%fd5, [_ZN3cub18CUB_300001_SM_10006detail6select23DeviceSelectSweepKernelINS2_10policy_hubIyNS0_8NullTypeEiLb0ELNS0_10SelectImplE0EE10Policy1000EN6thrust24THRUST_300001_SM_1000_NS17counting_iteratorIyNSA_11use_defaultESC_SC_EEPS5_NSA_6detail15normal_iteratorINSA_10device_ptrIyEEEEPlNS0_13ScanTileStateIiLb1EEE18GridPointValidatorS5_iNS2_19streaming_context_tIlLb1EEELS6_0EEEvT0_T1_T2_T3_T4_T5_T6_T7_iT8_NS1_7vsmem_tE_param_5+64];
	ld.param.f64 	%fd6, [_ZN3cub18CUB_300001_SM_10006detail6select23DeviceSelectSweepKernelINS2_10policy_hubIyNS0_8NullTypeEiLb0ELNS0_10SelectImplE0EE10Policy1000EN6thrust24THRUST_300001_SM_1000_NS17counting_iteratorIyNSA_11use_defaultESC_SC_EEPS5_NSA_6detail15normal_iteratorINSA_10device_ptrIyEEEEPlNS0_13ScanTileStateIiLb1EEE18GridPointValidatorS5_iNS2_19streaming_context_tIlLb1EEELS6_0EEEvT0_T1_T2_T3_T4_T5_T6_T7_iT8_NS1_7vsmem_tE_param_5+72];
	ld.param.f64 	%fd7, [_ZN3cub18CUB_300001_SM_10006detail6select23DeviceSelectSweepKernelINS2_10policy_hubIyNS0_8NullTypeEiLb0ELNS0_10SelectImplE0EE10Policy1000EN6thrust24THRUST_300001_SM_1000_NS17counting_iteratorIyNSA_11use_defaultESC_SC_EEPS5_NSA_6detail15normal_iteratorINSA_10device_ptrIyEEEEPlNS0_13ScanTileStateIiLb1EEE18GridPointValidatorS5_iNS2_19streaming_context_tIlLb1EEELS6_0EEEvT0_T1_T2_T3_T4_T5_T6_T7_iT8_NS1_7vsmem_tE_param_5+88];
	ld.param.f64 	%fd8, [_ZN3cub18CUB_300001_SM_10006detail6select23DeviceSelectSweepKernelINS2_10policy_hubIyNS0_8NullTypeEiLb0ELNS0_10SelectImplE0EE10Policy1000EN6thrust24THRUST_300001_SM_1000_NS17counting_iteratorIyNSA_11use_defaultESC_SC_EEPS5_NSA_6detail15normal_iteratorINSA_10device_ptrIyEEEEPlNS0_13ScanTileStateIiLb1EEE18GridPointValidatorS5_iNS2_19streaming_context_tIlLb1EEELS6_0EEEvT0_T1_T2_T3_T4_T5_T6_T7_iT8_NS1_7vsmem_tE_param_5+96];
	ld.param.f64 	%fd9, [_ZN3cub18CUB_300001_SM_10006detail6select23DeviceSelectSweepKernelINS2_10policy_hubIyNS0_8NullTypeEiLb0ELNS0_10SelectImplE0EE10Policy1000EN6thrust24THRUST_300001_SM_1000_NS17counting_iteratorIyNSA_11use_defaultESC_SC_EEPS5_NSA_6detail15normal_iteratorINSA_10device_ptrIyEEEEPlNS0_13ScanTileStateIiLb1EEE18GridPointValidatorS5_iNS2_19streaming_context_tIlLb1EEELS6_0EEEvT0_T1_T2_T3_T4_T5_T6_T7_iT8_NS1_7vsmem_tE_param_5+112];
	ld.param.f64 	%fd10, [_ZN3cub18CUB_300001_SM_10006detail6select23DeviceSelectSweepKernelINS2_10policy_hubIyNS0_8NullTypeEiLb0ELNS0_10SelectImplE0EE10Policy1000EN6thrust24THRUST_300001_SM_1000_NS17counting_iteratorIyNSA_11use_defaultESC_SC_EEPS5_NSA_6detail15normal_iteratorINSA_10device_ptrIyEEEEPlNS0_13ScanTileStateIiLb1EEE18GridPointValidatorS5_iNS2_19streaming_context_tIlLb1EEELS6_0EEEvT0_T1_T2_T3_T4_T5_T6_T7_iT8_NS1_7vsmem_tE_param_5+120];
	ld.param.f64 	%fd11, [_ZN3cub18CUB_300001_SM_10006detail6select23DeviceSelectSweepKernelINS2_10policy_hubIyNS0_8NullTypeEiLb0ELNS0_10SelectImplE0EE10Policy1000EN6thrust24THRUST_300001_SM_1000_NS17counting_iteratorIyNSA_11use_defaultESC_SC_EEPS5_NSA_6detail15normal_iteratorINSA_10device_ptrIyEEEEPlNS0_13ScanTileStateIiLb1EEE18GridPointValidatorS5_iNS2_19streaming_context_tIlLb1EEELS6_0EEEvT0_T1_T2_T3_T4_T5_T6_T7_iT8_NS1_7vsmem_tE_param_5+136];
	ld.param.f64 	%fd12, [_ZN3cub18CUB_300001_SM_10006detail6select23DeviceSelectSweepKernelINS2_10policy_hubIyNS0_8NullTypeEiLb0ELNS0_10SelectImplE0EE10Policy1000EN6thrust24THRUST_300001_SM_1000_NS17counting_iteratorIyNSA_11use_defaultESC_SC_EEPS5_NSA_6detail15normal_iteratorINSA_10device_ptrIyEEEEPlNS0_13ScanTileStateIiLb1EEE18GridPointValidatorS5_iNS2_19streaming_context_tIlLb1EEELS6_0EEEvT0_T1_T2_T3_T4_T5_T6_T7_iT8_NS1_7vsmem_tE_param_5+144];
	ld.param.f64 	%fd13, [_ZN3cub18CUB_300001_SM_10006detail6select23DeviceSelectSweepKernelINS2_10policy_hubIyNS0_8NullTypeEiLb0ELNS0_10SelectImplE0EE10Policy1000EN6thrust24THRUST_300001_SM_1000_NS17counting_iteratorIyNSA_11use_defaultESC_SC_EEPS5_NSA_6detail15normal_iteratorINSA_10device_ptrIyEEEEPlNS0_13ScanTileStateIiLb1EEE18GridPointValidatorS5_iNS2_19streaming_context_tIlLb1EEELS6_0EEEvT0_T1_T2_T3_T4_T5_T6_T7_iT8_NS1_7vsmem_tE_param_5+160];
	ld.param.f64 	%fd14, [_ZN3cub18CUB_300001_SM_10006detail6select23DeviceSelectSweepKernelINS2_10policy_hubIyNS0_8NullTypeEiLb0ELNS0_10SelectImplE0EE10Policy1000EN6thrust24THRUST_300001_SM_1000_NS17counting_iteratorIyNSA_11use_defaultESC_SC_EEPS5_NSA_6detail15normal_iteratorINSA_10device_ptrIyEEEEPlNS0_13ScanTileStateIiLb1EEE18GridPointValidatorS5_iNS2_19streaming_context_tIlLb1EEELS6_0EEEvT0_T1_T2_T3_T4_T5_T6_T7_iT8_NS1_7vsmem_tE_param_5+168];
	ld.param.f64 	%fd15, [_ZN3cub18CUB_300001_SM_10006detail6select23DeviceSelectSweepKernelINS2_10policy_hubIyNS0_8NullTypeEiLb0ELNS0_10SelectImplE0EE10Policy1000EN6thrust24THRUST_300001_SM_1000_NS17counting_iteratorIyNSA_11use_defaultESC_SC_EEPS5_NSA_6detail15normal_iteratorINSA_10device_ptrIyEEEEPlNS0_13ScanTileStateIiLb1EEE18GridPointValidatorS5_iNS2_19streaming_context_tIlLb1EEELS6_0EEEvT0_T1_T2_T3_T4_T5_T6_T7_iT8_NS1_7vsmem_tE_param_5+184];
	ld.param.f64 	%fd16, [_ZN3cub18CUB_300001_SM_10006detail6select23DeviceSelectSweepKernelINS2_10policy_hubIyNS0_8NullTypeEiLb0ELNS0_10SelectImplE0EE10Policy1000EN6thrust24THRUST_300001_SM_1000_NS17counting_iteratorIyNSA_11use_defaultESC_SC_EEPS5_NSA_6detail15normal_iteratorINSA_10device_ptrIyEEEEPlNS0_13ScanTileStateIiLb1EEE18GridPointValidatorS5_iNS2_19streaming_context_tIlLb1EEELS6_0EEEvT0_T1_T2_T3_T4_T5_T6_T7_iT8_NS1_7vsmem_tE_param_5+192];
	ld.param.f64 	%fd17, [_ZN3cub18CUB_300001_SM_10006detail6select23DeviceSelectSweepKernelINS2_10policy_hubIyNS0_8NullTypeEiLb0ELNS0_10SelectImplE0EE10Policy1000EN6thrust24THRUST_300001_SM_1000_NS17counting_iteratorIyNSA_11use_defaultESC_SC_EEPS5_NSA_6detail15normal_iteratorINSA_10device_ptrIyEEEEPlNS0_13ScanTileStateIiLb1EEE18GridPointValidatorS5_iNS2_19streaming_context_tIlLb1EEELS6_0EEEvT0_T1_T2_T3_T4_T5_T6_T7_iT8_NS1_7vsmem_tE_param_5+208];
	ld.param.f64 	%fd18, [_ZN3cub18CUB_300001_SM_10006detail6select23DeviceSelectSweepKernelINS2_10policy_hubIyNS0_8NullTypeEiLb0ELNS0_10SelectImplE0EE10Policy1000EN6thrust24THRUST_300001_SM_1000_NS17counting_iteratorIyNSA_11use_defaultESC_SC_EEPS5_NSA_6detail15normal_iteratorINSA_10device_ptrIyEEEEPlNS0_13ScanTileStateIiLb1EEE18GridPointValidatorS5_iNS2_19streaming_context_tIlLb1EEELS6_0EEEvT0_T1_T2_T3_T4_T5_T6_T7_iT8_NS1_7vsmem_tE_param_5+216];
	ld.param.f64 	%fd19, [_ZN3cub18CUB_300001_SM_10006detail6select23DeviceSelectSweepKernelINS2_10policy_hubIyNS0_8NullTypeEiLb0ELNS0_10SelectImplE0EE10Policy1000EN6thrust24THRUST_300001_SM_1000_NS17counting_iteratorIyNSA_11use_defaultESC_SC_EEPS5_NSA_6detail15normal_iteratorINSA_10device_ptrIyEEEEPlNS0_13ScanTileStateIiLb1EEE18GridPointValidatorS5_iNS2_19streaming_context_tIlLb1EEELS6_0EEEvT0_T1_T2_T3_T4_T5_T6_T7_iT8_NS1_7vsmem_tE_param_5+232];
	ld.param.f64 	%fd20, [_ZN3cub18CUB_300001_SM_10006detail6select23DeviceSelectSweepKernelINS2_10policy_hubIyNS0_8NullTypeEiLb0ELNS0_10SelectImplE0EE10Policy1000EN6thrust24THRUST_300001_SM_1000_NS17counting_iteratorIyNSA_11use_defaultESC_SC_EEPS5_NSA_6detail15normal_iteratorINSA_10device_ptrIyEEEEPlNS0_13ScanTileStateIiLb1EEE18GridPointValidatorS5_iNS2_19streaming_context_tIlLb1EEELS6_0EEEvT0_T1_T2_T3_T4_T5_T6_T7_iT8_NS1_7vsmem_tE_param_5+240];
	ld.param.f64 	%fd21, [_ZN3cub18CUB_300001_SM_10006detail6select23DeviceSelectSweepKernelINS2_10policy_hubIyNS0_8NullTypeEiLb0ELNS0_10SelectImplE0EE10Policy1000EN6thrust24THRUST_300001_SM_1000_NS17counting_iteratorIyNSA_11use_defaultESC_SC_EEPS5_NSA_6detail15normal_iteratorINSA_10device_ptrIyEEEEPlNS0_13ScanTileStateIiLb1EEE18GridPointValidatorS5_iNS2_19streaming_context_tIlLb1EEELS6_0EEEvT0_T1_T2_T3_T4_T5_T6_T7_iT8_NS1_7vsmem_tE_param_5+248];
	ld.param.f64 	%fd22, [_ZN3cub18CUB_300001_SM_10006detail6select23DeviceSelectSweepKernelINS2_10policy_hubIyNS0_8NullTypeEiLb0ELNS0_10SelectImplE0EE10Policy1000EN6thrust24THRUST_300001_SM_1000_NS17counting_iteratorIyNSA_11use_defaultESC_SC_EEPS5_NSA_6detail15normal_iteratorINSA_10device_ptrIyEEEEPlNS0_13ScanTileStateIiLb1EEE18GridPointValidatorS5_iNS2_19streaming_context_tIlLb1EEELS6_0EEEvT0_T1_T2_T3_T4_T5_T6_T7_iT8_NS1_7vsmem_tE_param_5+256];
	ld.param.f64 	%fd23, [_ZN3cub18CUB_300001_SM_10006detail6select23DeviceSelectSweepKernelINS2_10policy_hubIyNS0_8NullTypeEiLb0ELNS0_10SelectImplE0EE10Policy1000EN6thrust24THRUST_300001_SM_1000_NS17counting_iteratorIyNSA_11use_defaultESC_SC_EEPS5_NSA_6detail15normal_iteratorINSA_10device_ptrIyEEEEPlNS0_13ScanTileStateIiLb1EEE18GridPointValidatorS5_iNS2_19streaming_context_tIlLb1EEELS6_0EEEvT0_T1_T2_T3_T4_T5_T6_T7_iT8_NS1_7vsmem_tE_param_5+264];
	ld.param.f64 	%fd24, [_ZN3cub18CUB_300001_SM_10006detail6select23DeviceSelectSweepKernelINS2_10policy_hubIyNS0_8NullTypeEiLb0ELNS0_10SelectImplE0EE10Policy1000EN6thrust24THRUST_300001_SM_1000_NS17counting_iteratorIyNSA_11use_defaultESC_SC_EEPS5_NSA_6detail15normal_iteratorINSA_10device_ptrIyEEEEPlNS0_13ScanTileStateIiLb1EEE18GridPointValidatorS5_iNS2_19streaming_context_tIlLb1EEELS6_0EEEvT0_T1_T2_T3_T4_T5_T6_T7_iT8_NS1_7vsmem_tE_param_5+272];
	ld.param.f64 	%fd25, [_ZN3cub18CUB_300001_SM_10006detail6select23DeviceSelectSweepKernelINS2_10policy_hubIyNS0_8NullTypeEiLb0ELNS0_10SelectImplE0EE10Policy1000EN6thrust24THRUST_300001_SM_1000_NS17counting_iteratorIyNSA_11use_defaultESC_SC_EEPS5_NSA_6detail15normal_iteratorINSA_10device_ptrIyEEEEPlNS0_13ScanTileStateIiLb1EEE18GridPointValidatorS5_iNS2_19streaming_context_tIlLb1EEELS6_0EEEvT0_T1_T2_T3_T4_T5_T6_T7_iT8_NS1_7vsmem_tE_param_5+280];
	ld.param.f64 	%fd26, [_ZN3cub18CUB_300001_SM_10006detail6select23DeviceSelectSweepKernelINS2_10policy_hubIyNS0_8NullTypeEiLb0ELNS0_10SelectImplE0EE10Policy1000EN6thrust24THRUST_300001_SM_1000_NS17counting_iteratorIyNSA_11use_defaultESC_SC_EEPS5_NSA_6detail15normal_iteratorINSA_10device_ptrIyEEEEPlNS0_13ScanTileStateIiLb1EEE18GridPointValidatorS5_iNS2_19streaming_context_tIlLb1EEELS6_0EEEvT0_T1_T2_T3_T4_T5_T6_T7_iT8_NS1_7vsmem_tE_param_5+288];
	ld.param.f64 	%fd27, [_ZN3cub18CUB_300001_SM_10006detail6select23DeviceSelectSweepKernelINS2_10policy_hubIyNS0_8NullTypeEiLb0ELNS0_10SelectImplE0EE10Policy1000EN6thrust24THRUST_300001_SM_1000_NS17counting_iteratorIyNSA_11use_defaultESC_SC_EEPS5_NSA_6detail15normal_iteratorINSA_10device_ptrIyEEEEPlNS0_13ScanTileStateIiLb1EEE18GridPointValidatorS5_iNS2_19streaming_context_tIlLb1EEELS6_0EEEvT0_T1_T2_T3_T4_T5_T6_T7_iT8_NS1_7vsmem_tE_param_5+296];
	ld.param.f64 	%fd28, [_ZN3cub18CUB_300001_SM_10006detail6select23DeviceSelectSweepKernelINS2_10policy_hubIyNS0_8NullTypeEiLb0ELNS0_10SelectImplE0EE10Policy1000EN6thrust24THRUST_300001_SM_1000_NS17counting_iteratorIyNSA_11use_defaultESC_SC_EEPS5_NSA_6detail15normal_iteratorINSA_10device_ptrIyEEEEPlNS0_13ScanTileStateIiLb1EEE18GridPointValidatorS5_iNS2_19streaming_context_tIlLb1EEELS6_0EEEvT0_T1_T2_T3_T4_T5_T6_T7_iT8_NS1_7vsmem_tE_param_5+304];
	ld.param.f64 	%fd29, [_ZN3cub18CUB_300001_SM_10006detail6select23DeviceSelectSweepKernelINS2_10policy_hubIyNS0_8NullTypeEiLb0ELNS0_10SelectImplE0EE10Policy1000EN6thrust24THRUST_300001_SM_1000_NS17counting_iteratorIyNSA_11use_defaultESC_SC_EEPS5_NSA_6detail15normal_iteratorINSA_10device_ptrIyEEEEPlNS0_13ScanTileStateIiLb1EEE18GridPointValidatorS5_iNS2_19streaming_context_tIlLb1EEELS6_0EEEvT0_T1_T2_T3_T4_T5_T6_T7_iT8_NS1_7vsmem_tE_param_5+312];
	ld.param.f64 	%fd30, [_ZN3cub18CUB_300001_SM_10006detail6select23DeviceSelectSweepKernelINS2_10policy_hubIyNS0_8NullTypeEiLb0ELNS0_10SelectImplE0EE10Policy1000EN6thrust24THRUST_300001_SM_1000_NS17counting_iteratorIyNSA_11use_defaultESC_SC_EEPS5_NSA_6detail15normal_iteratorINSA_10device_ptrIyEEEEPlNS0_13ScanTileStateIiLb1EEE18GridPointValidatorS5_iNS2_19streaming_context_tIlLb1EEELS6_0EEEvT0_T1_T2_T3_T4_T5_T6_T7_iT8_NS1_7vsmem_tE_param_5+320];
	ld.param.f64 	%fd31, [_ZN3cub18CUB_300001_SM_10006detail6select23DeviceSelectSweepKernelINS2_10policy_hubIyNS0_8NullTypeEiLb0ELNS0_10SelectImplE0EE10Policy1000EN6thrust24THRUST_300001_SM_1000_NS17counting_iteratorIyNSA_11use_defaultESC_SC_EEPS5_NSA_6detail15normal_iteratorINSA_10device_ptrIyEEEEPlNS0_13ScanTileStateIiLb1EEE18GridPointValidatorS5_iNS2_19streaming_context_tIlLb1EEELS6_0EEEvT0_T1_T2_T3_T4_T5_T6_T7_iT8_NS1_7vsmem_tE_param_5+328];
	ld.param.f64 	%fd32, [_ZN3cub18CUB_300001_SM_10006detail6select23DeviceSelectSweepKernelINS2_10policy_hubIyNS0_8NullTypeEiLb0ELNS0_10SelectImplE0EE10Policy1000EN6thrust24THRUST_300001_SM_1000_NS17counting_iteratorIyNSA_11use_defaultESC_SC_EEPS5_NSA_6detail15normal_iteratorINSA_10device_ptrIyEEEEPlNS0_13ScanTileStateIiLb1EEE18GridPointValidatorS5_iNS2_19streaming_context_tIlLb1EEELS6_0EEEvT0_T1_T2_T3_T4_T5_T6_T7_iT8_NS1_7vsmem_tE_param_5+336];
	ld.param.f64 	%fd33, [_ZN3cub18CUB_300001_SM_10006detail6select23DeviceSelectSweepKernelINS2_10policy_hubIyNS0_8NullTypeEiLb0ELNS0_10SelectImplE0EE10Policy1000EN6thrust24THRUST_300001_SM_1000_NS17counting_iteratorIyNSA_11use_defaultESC_SC_EEPS5_NSA_6detail15normal_iteratorINSA_10device_ptrIyEEEEPlNS0_13ScanTileStateIiLb1EEE18GridPointValidatorS5_iNS2_19streaming_context_tIlLb1EEELS6_0EEEvT0_T1_T2_T3_T4_T5_T6_T7_iT8_NS1_7vsmem_tE_param_5+344];
	ld.param.f64 	%fd34, [_ZN3cub18CUB_300001_SM_10006detail6select23DeviceSelectSweepKernelINS2_10policy_hubIyNS0_8NullTypeEiLb0ELNS0_10SelectImplE0EE10Policy1000EN6thrust24THRUST_300001_SM_1000_NS17counting_iteratorIyNSA_11use_defaultESC_SC_EEPS5_NSA_6detail15normal_iteratorINSA_10device_ptrIyEEEEPlNS0_13ScanTileStateIiLb1EEE18GridPointValidatorS5_iNS2_19streaming_context_tIlLb1EEELS6_0EEEvT0_T1_T2_T3_T4_T5_T6_T7_iT8_NS1_7vsmem_tE_param_5+352];
	ld.param.f64 	%fd35, [_ZN3cub18CUB_300001_SM_10006detail6select23DeviceSelectSweepKernelINS2_10policy_hubIyNS0_8NullTypeEiLb0ELNS0_10SelectImplE0EE10Policy1000EN6thrust24THRUST_300001_SM_1000_NS17counting_iteratorIyNSA_11use_defaultESC_SC_EEPS5_NSA_6detail15normal_iteratorINSA_10device_ptrIyEEEEPlNS0_13ScanTileStateIiLb1EEE18GridPointValidatorS5_iNS2_19streaming_context_tIlLb1EEELS6_0EEEvT0_T1_T2_T3_T4_T5_T6_T7_iT8_NS1_7vsmem_tE_param_5+360];
	ld.param.f64 	%fd36, [_ZN3cub18CUB_300001_SM_10006detail6select23DeviceSelectSweepKernelINS2_10policy_hubIyNS0_8NullTypeEiLb0ELNS0_10SelectImplE0EE10Policy1000EN6thrust24THRUST_300001_SM_1000_NS17counting_iteratorIyNSA_11use_defaultESC_SC_EEPS5_NSA_6detail15normal_iteratorINSA_10device_ptrIyEEEEPlNS0_13ScanTileStateIiLb1EEE18GridPointValidatorS5_iNS2_19streaming_context_tIlLb1EEELS6_0EEEvT0_T1_T2_T3_T4_T5_T6_T7_iT8_NS1_7vsmem_tE_param_5+368];
	ld.param.f64 	%fd37, [_ZN3cub18CUB_300001_SM_10006detail6select23DeviceSelectSweepKernelINS2_10policy_hubIyNS0_8NullTypeEiLb0ELNS0_10SelectImplE0EE10Policy1000EN6thrust24THRUST_300001_SM_1000_NS17counting_iteratorIyNSA_11use_defaultESC_SC_EEPS5_NSA_6detail15normal_iteratorINSA_10device_ptrIyEEEEPlNS0_13ScanTileStateIiLb1EEE18GridPointValidatorS5_iNS2_19streaming_context_tIlLb1EEELS6_0EEEvT0_T1_T2_T3_T4_T5_T6_T7_iT8_NS1_7vsmem_tE_param_5+376];
	ld.param.f64 	%fd38, [_ZN3cub18CUB_300001_SM_10006detail6select23DeviceSelectSweepKernelINS2_10policy_hubIyNS0_8NullTypeEiLb0ELNS0_10SelectImplE0EE10Policy1000EN6thrust24THRUST_300001_SM_1000_NS17counting_iteratorIyNSA_11use_defaultESC_SC_EEPS5_NSA_6detail15normal_iteratorINSA_10device_ptrIyEEEEPlNS0_13ScanTileStateIiLb1EEE18GridPointValidatorS5_iNS2_19streaming_context_tIlLb1EEELS6_0EEEvT0_T1_T2_T3_T4_T5_T6_T7_iT8_NS1_7vsmem_tE_param_5+384];
	ld.param.f64 	%fd39, [_ZN3cub18CUB_300001_SM_10006detail6select23DeviceSelectSweepKernelINS2_10policy_hubIyNS0_8NullTypeEiLb0ELNS0_10SelectImplE0EE10Policy1000EN6thrust24THRUST_300001_SM_1000_NS17counting_iteratorIyNSA_11use_defaultESC_SC_EEPS5_NSA_6detail15normal_iteratorINSA_10device_ptrIyEEEEPlNS0_13ScanTileStateIiLb1EEE18GridPointValidatorS5_iNS2_19streaming_context_tIlLb1EEELS6_0EEEvT0_T1_T2_T3_T4_T5_T6_T7_iT8_NS1_7vsmem_tE_param_5+392];
	ld.param.f64 	%fd40, [_ZN3cub18CUB_300001_SM_10006detail6select23DeviceSelectSweepKernelINS2_10policy_hubIyNS0_8NullTypeEiLb0ELNS0_10SelectImplE0EE10Policy1000EN6thrust24THRUST_300001_SM_1000_NS17counting_iteratorIyNSA_11use_defaultESC_SC_EEPS5_NSA_6detail15normal_iteratorINSA_10device_ptrIyEEEEPlNS0_13ScanTileStateIiLb1EEE18GridPointValidatorS5_iNS2_19streaming_context_tIlLb1EEELS6_0EEEvT0_T1_T2_T3_T4_T5_T6_T7_iT8_NS1_7vsmem_tE_param_5+400];
	ld.param.f64 	%fd41, [_ZN3cub18CUB_300001_SM_10006detail6select23DeviceSelectSweepKernelINS2_10policy_hubIyNS0_8NullTypeEiLb0ELNS0_10SelectImplE0EE10Policy1000EN6thrust24THRUST_300001_SM_1000_NS17counting_iteratorIyNSA_11use_defaultESC_SC_EEPS5_NSA_6detail15normal_iteratorINSA_10device_ptrIyEEEEPlNS0_13ScanTileStateIiLb1EEE18GridPointValidatorS5_iNS2_19streaming_context_tIlLb1EEELS6_0EEEvT0_T1_T2_T3_T4_T5_T6_T7_iT8_NS1_7vsmem_tE_param_5+408];
	ld.param.f64 	%fd42, [_ZN3cub18CUB_300001_SM_10006detail6select23DeviceSelectSweepKernelINS2_10policy_hubIyNS0_8NullTypeEiLb0ELNS0_10SelectImplE0EE10Policy1000EN6thrust24THRUST_300001_SM_1000_NS17counting_iteratorIyNSA_11use_defaultESC_SC_EEPS5_NSA_6detail15normal_iteratorINSA_10device_ptrIyEEEEPlNS0_13ScanTileStateIiLb1EEE18GridPointValidatorS5_iNS2_19streaming_context_tIlLb1EEELS6_0EEEvT0_T1_T2_T3_T4_T5_T6_T7_iT8_NS1_7vsmem_tE_param_5+416];
	ld.param.f64 	%fd43, [_ZN3cub18CUB_300001_SM_10006detail6select23DeviceSelectSweepKernelINS2_10policy_hubIyNS0_8NullTypeEiLb0ELNS0_10SelectImplE0EE10Policy1000EN6thrust24THRUST_300001_SM_1000_NS17counting_iteratorIyNSA_11use_defaultESC_SC_EEPS5_NSA_6detail15normal_iteratorINSA_10device_ptrIyEEEEPlNS0_13ScanTileStateIiLb1EEE18GridPointValidatorS5_iNS2_19streaming_context_tIlLb1EEELS6_0EEEvT0_T1_T2_T3_T4_T5_T6_T7_iT8_NS1_7vsmem_tE_param_5+1200];
	ld.param.v2.u32 	{%r1, %r2}, [_ZN3cub18CUB_300001_SM_10006detail6select23DeviceSelectSweepKernelINS2_10policy_hubIyNS0_8NullTypeEiLb0ELNS0_10SelectImplE0EE10Policy1000EN6thrust24THRUST_300001_SM_1000_NS17counting_iteratorIyNSA_11use_defaultESC_SC_EEPS5_NSA_6detail15normal_iteratorINSA_10device_ptrIyEEEEPlNS0_13ScanTileStateIiLb1EEE18GridPointValidatorS5_iNS2_19streaming_context_tIlLb1EEELS6_0EEEvT0_T1_T2_T3_T4_T5_T6_T7_iT8_NS1_7vsmem_tE_param_5+1208];
	ld.param.v2.u32 	{%r3, %r4}, [_ZN3cub18CUB_300001_SM_10006detail6select23DeviceSelectSweepKernelINS2_10policy_hubIyNS0_8NullTypeEiLb0ELNS0_10SelectImplE0EE10Policy1000EN6thrust24THRUST_300001_SM_1000_NS17counting_iteratorIyNSA_11use_defaultESC_SC_EEPS5_NSA_6detail15normal_iteratorINSA_10device_ptrIyEEEEPlNS0_13ScanTileStateIiLb1EEE18GridPointValidatorS5_iNS2_19streaming_context_tIlLb1EEELS6_0EEEvT0_T1_T2_T3_T4_T5_T6_T7_iT8_NS1_7vsmem_tE_param_5+1216];
	ld.param.v2.u32 	{%r5, %r6}, [_ZN3cub18CUB_300001_SM_10006detail6select23DeviceSelectSweepKernelINS2_10policy_hubIyNS0_8NullTypeEiLb0ELNS0_10SelectImplE0EE10Policy1000EN6thrust24THRUST_300001_SM_1000_NS17counting_iteratorIyNSA_11use_defaultESC_SC_EEPS5_NSA_6detail15normal_iteratorINSA_10device_ptrIyEEEEPlNS0_13ScanTileStateIiLb1EEE18GridPointValidatorS5_iNS2_19streaming_context_tIlLb1EEELS6_0EEEvT0_T1_T2_T3_T4_T5_T6_T7_iT8_NS1_7vsmem_tE_param_5+1224];
	ld.param.v2.u32 	{%r7, %r8}, [_ZN3cub18CUB_300001_SM_10006detail6select23DeviceSelectSweepKernelINS2_10policy_hubIyNS0_8NullTypeEiLb0ELNS0_10SelectImplE0EE10Policy1000EN6thrust24THRUST_300001_SM_1000_NS17counting_iteratorIyNSA_11use_defaultESC_SC_EEPS5_NSA_6detail15normal_iteratorINSA_10device_ptrIyEEEEPlNS0_13ScanTileStateIiLb1EEE18GridPointValidatorS5_iNS2_19streaming_context_tIlLb1EEELS6_0EEEvT0_T1_T2_T3_T4_T5_T6_T7_iT8_NS1_7vsmem_tE_param_5+1232];
	ld.param.v2.u32 	{%r9, %r10}, [_ZN3cub18CUB_300001_SM_10006detail6select23DeviceSelectSweepKernelINS2_10policy_hubIyNS0_8NullTypeEiLb0ELNS0_10SelectImplE0EE10Policy1000EN6thrust24THRUST_300001_SM_1000_NS17counting_iteratorIyNSA_11use_defaultESC_SC_EEPS5_NSA_6detail15normal_iteratorINSA_10device_ptrIyEEEEPlNS0_13ScanTileStateIiLb1EEE18GridPointValidatorS5_iNS2_19streaming_context_tIlLb1EEELS6_0EEEvT0_T1_T2_T3_T4_T5_T6_T7_iT8_NS1_7vsmem_tE_param_5+1240];
	ld.param.u64 	%rd2, [_ZN3cub18CUB_300001_SM_10006detail6select23DeviceSelectSweepKernelINS2_10policy_hubIyNS0_8NullTypeEiLb0ELNS0_10SelectImplE0EE10Policy1000EN6thrust24THRUST_300001_SM_1000_NS17counting_iteratorIyNSA_11use_defaultESC_SC_EEPS5_NSA_6detail15normal_iteratorINSA_10device_ptrIyEEEEPlNS0_13ScanTileStateIiLb1EEE18GridPointValidatorS5_iNS2_19streaming_context_tIlLb1EEELS6_0EEEvT0_T1_T2_T3_T4_T5_T6_T7_iT8_NS1_7vsmem_tE_param_5+1248];
	cvta.to.global.u64 	%rd4, %rd3167;
	mov.u32 	%r723, %ctaid.x;
	mov.u32 	%r724, %nctaid.y;
	mov.u32 	%r725, %ctaid.y;
	mad.lo.s32 	%r726, %r723, %r724, %r725;
	add.s32 	%r727, %r722, -1;
	setp.ge.s32 	%p67, %r726, %r727;
	@%p67 bra 	$L__BB9_1125;
	mov.u32 	%r2540, %ctaid.x;
	mov.u32 	%r2541, %nctaid.y;
	mov.u32 	%r2542, %ctaid.y;
	mad.lo.s32 	%r2543, %r2540, %r2541, %r2542;
	setp.ne.s32 	%p1296, %r2543, 0;
	@%p1296 bra 	$L__BB9_552;
	mov.u64 	%rd4888, %rd3166;
	ld.param.u8 	%rs63, [%rd4888];
	setp.eq.s16 	%p1728, %rs63, 0;
	ld.param.u64 	%rd4889, [%rd4888+16];
	selp.b64 	%rd4890, %rd4889, 0, %p1728;
	mov.u32 	%r3469, %ctaid.x;
	mov.u32 	%r3470, %nctaid.y;
	mov.u32 	%r3471, %ctaid.y;
	mad.lo.s32 	%r3472, %r3469, %r3470, %r3471;
	mul.lo.s32 	%r3473, %r3472, 4224;
	cvt.u64.u32 	%rd4891, %r3473;
	mov.u32 	%r3474, %tid.x;
	and.b32  	%r3475, %r3474, 31;
	and.b32  	%r3476, %r3474, 992;
	mul.lo.s32 	%r3477, %r3476, 11;
	or.b32  	%r3478, %r3477, %r3475;
	add.s64 	%rd4892, %rd4890, %rd4891;
	add.s64 	%rd4893, %rd4892, %rd3;
	cvt.u64.u32 	%rd4894, %r3478;
	add.s64 	%rd4895, %rd4893, %rd4894;
	add.s32 	%r3479, %r3478, 32;
	cvt.u64.u32 	%rd4896, %r3479;
	add.s64 	%rd4897, %rd4893, %rd4896;
	add.s32 	%r3480, %r3478, 64;
	cvt.u64.u32 	%rd4898, %r3480;
	add.s64 	%rd4899, %rd4893, %rd4898;
	add.s32 	%r3481, %r3478, 96;
	cvt.u64.u32 	%rd4900, %r3481;
	add.s64 	%rd4901, %rd4893, %rd4900;
	add.s32 	%r3482, %r3478, 128;
	cvt.u64.u32 	%rd4902, %r3482;
	add.s64 	%rd4903, %rd4893, %rd4902;
	add.s32 	%r3483, %r3478, 160;
	cvt.u64.u32 	%rd4904, %r3483;
	add.s64 	%rd4905, %rd4893, %rd4904;
	add.s32 	%r3484, %r3478, 192;
	cvt.u64.u32 	%rd4906, %r3484;
	add.s64 	%rd4907, %rd4893, %rd4906;
	add.s32 	%r3485, %r3478, 224;
	cvt.u64.u32 	%rd4908, %r3485;
	add.s64 	%rd4909, %rd4893, %rd4908;
	add.s32 	%r3486, %r3478, 256;
	cvt.u64.u32 	%rd4910, %r3486;
	add.s64 	%rd4911, %rd4893, %rd4910;
	add.s32 	%r3487, %r3478, 288;
	cvt.u64.u32 	%rd4912, %r3487;
	add.s64 	%rd4913, %rd4893, %rd4912;
	add.s32 	%r3488, %r3478, 320;
	cvt.u64.u32 	%rd4914, %r3488;
	add.s64 	%rd4915, %rd4893, %rd4914;
	// begin inline asm
	mov.u32 %r3467, %laneid;
	// end inline asm
	shr.u32 	%r3489, %r3474, 5;
	mad.lo.s32 	%r3490, %r3489, 352, %r3467;
	shl.b32 	%r3491, %r3490, 3;
	mov.u32 	%r3492, _ZZN3cub18CUB_300001_SM_10006detail6select23DeviceSelectSweepKernelINS2_10policy_hubIyNS0_8NullTypeEiLb0ELNS0_10SelectImplE0EE10Policy1000EN6thrust24THRUST_300001_SM_1000_NS17counting_iteratorIyNSA_11use_defaultESC_SC_EEPS5_NSA_6detail15normal_iteratorINSA_10device_ptrIyEEEEPlNS0_13ScanTileStateIiLb1EEE18GridPointValidatorS5_iNS2_19streaming_context_tIlLb1EEELS6_0EEEvT0_T1_T2_T3_T4_T5_T6_T7_iT8_NS1_7vsmem_tEE19static_temp_storage;
	add.s32 	%r3493, %r3492, %r3491;
	st.shared.u64 	[%r3493], %rd4895;
	st.shared.u64 	[%r3493+256], %rd4897;
	st.shared.u64 	[%r3493+512], %rd4899;
	st.shared.u64 	[%r3493+768], %rd4901;
	st.shared.u64 	[%r3493+1024], %rd4903;
	st.shared.u64 	[%r3493+1280], %rd4905;
	st.shared.u64 	[%r3493+1536], %rd4907;
	st.shared.u64 	[%r3493+1792], %rd4909;
	st.shared.u64 	[%r3493+2048], %rd4911;
	st.shared.u64 	[%r3493+2304], %rd4913;
	st.shared.u64 	[%r3493+2560], %rd4915;
	bar.warp.sync 	-1;
	mad.lo.s32 	%r3494, %r3467, 80, %r3493;
	ld.shared.u64 	%rd5, [%r3494];
	ld.shared.u64 	%rd6, [%r3494+8];
	ld.shared.u64 	%rd7, [%r3494+16];
	ld.shared.u64 	%rd8, [%r3494+24];
	ld.shared.u64 	%rd9, [%r3494+32];
	ld.shared.u64 	%rd10, [%r3494+40];
	ld.shared.u64 	%rd11, [%r3494+48];
	ld.shared.u64 	%rd12, [%r3494+56];
	ld.shared.u64 	%rd13, [%r3494+64];
	ld.shared.u64 	%rd14, [%r3494+72];
	ld.shared.u64 	%rd15, [%r3494+80];
	setp.ge.u64 	%p1729, %rd5, %rd2;
	mov.b32 	%r4281, 0;
	mov.pred 	%p2127, -1;
	@%p1729 bra 	$L__BB9_44;
	cvt.s64.s32 	%rd16, %r10;
	or.b64  	%rd4916, %rd5, %rd16;
	and.b64  	%rd4917, %rd4916, -4294967296;
	setp.ne.s64 	%p1730, %rd4917, 0;
	@%p1730 bra 	$L__BB9_5;
	cvt.u32.u64 	%r3495, %rd16;
	cvt.u32.u64 	%r3496, %rd5;
	div.u32 	%r3497, %r3496, %r3495;
	mul.lo.s32 	%r3498, %r3497, %r3495;
	sub.s32 	%r3499, %r3496, %r3498;
	cvt.u64.u32 	%rd5451, %r3497;
	cvt.u64.u32 	%rd5452, %r3499;
	bra.uni 	$L__BB9_6;
$L__BB9_5:
	div.u64 	%rd5451, %rd5, %rd16;
	mul.lo.s64 	%rd4918, %rd5451, %rd16;
	sub.s64 	%rd5452, %rd5, %rd4918;
$L__BB9_6:
	cvt.u32.u64 	%r12, %rd5452;
	cvt.s64.s32 	%rd23, %r9;
	or.b64  	%rd4919, %rd5451, %rd23;
	and.b64  	%rd4920, %rd4919, -4294967296;
	setp.ne.s64 	%p1731, %rd4920, 0;
	@%p1731 bra 	$L__BB9_8;
	cvt.u32.u64 	%r3500, %rd23;
	cvt.u32.u64 	%r3501, %rd5451;
	div.u32 	%r3502, %r3501, %r3500;
	mul.lo.s32 	%r3503, %r3502, %r3500;
	sub.s32 	%r3504, %r3501, %r3503;
	cvt.u64.u32 	%rd5453, %r3502;
	cvt.u64.u32 	%rd5454, %r3504;
	bra.uni 	$L__BB9_9;
$L__BB9_8:
	div.u64 	%rd5453, %rd5451, %rd23;
	mul.lo.s64 	%rd4921, %rd5453, %rd23;
	sub.s64 	%rd5454, %rd5451, %rd4921;
$L__BB9_9:
	cvt.u32.u64 	%r13, %rd5454;
	cvt.s64.s32 	%rd30, %r8;
	or.b64  	%rd4922, %rd5453, %rd30;
	and.b64  	%rd4923, %rd4922, -4294967296;
	setp.ne.s64 	%p1732, %rd4923, 0;
	@%p1732 bra 	$L__BB9_11;
	cvt.u32.u64 	%r3505, %rd30;
	cvt.u32.u64 	%r3506, %rd5453;
	div.u32 	%r3507, %r3506, %r3505;
	mul.lo.s32 	%r3508, %r3507, %r3505;
	sub.s32 	%r3509, %r3506, %r3508;
	cvt.u64.u32 	%rd5455, %r3507;
	cvt.u64.u32 	%rd5456, %r3509;
	bra.uni 	$L__BB9_12;
$L__BB9_11:
	div.u64 	%rd5455, %rd5453, %rd30;
	mul.lo.s64 	%rd4924, %rd5455, %rd30;
	sub.s64 	%rd5456, %rd5453, %rd4924;
$L__BB9_12:
	cvt.u32.u64 	%r14, %rd5456;
	cvt.s64.s32 	%rd37, %r7;
	or.b64  	%rd4925, %rd5455, %rd37;
	and.b64  	%rd4926, %rd4925, -4294967296;
	setp.ne.s64 	%p1733, %rd4926, 0;
	@%p1733 bra 	$L__BB9_14;
	cvt.u32.u64 	%r3510, %rd37;
	cvt.u32.u64 	%r3511, %rd5455;
	div.u32 	%r3512, %r3511, %r3510;
	mul.lo.s32 	%r3513, %r3512, %r3510;
	sub.s32 	%r3514, %r3511, %r3513;
	cvt.u64.u32 	%rd5457, %r3512;
	cvt.u64.u32 	%rd5458, %r3514;
	bra.uni 	$L__BB9_15;
$L__BB9_14:
	div.u64 	%rd5457, %rd5455, %rd37;
	mul.lo.s64 	%rd4927, %rd5457, %rd37;
	sub.s64 	%rd5458, %rd5455, %rd4927;
$L__BB9_15:
	cvt.u32.u64 	%r15, %rd5458;
	cvt.s64.s32 	%rd44, %r6;
	or.b64  	%rd4928, %rd5457, %rd44;
	and.b64  	%rd4929, %rd4928, -4294967296;
	setp.ne.s64 	%p1734, %rd4929, 0;
	@%p1734 bra 	$L__BB9_17;
	cvt.u32.u64 	%r3515, %rd44;
	cvt.u32.u64 	%r3516, %rd5457;
	div.u32 	%r3517, %r3516, %r3515;
	mul.lo.s32 	%r3518, %r3517, %r3515;
	sub.s32 	%r3519, %r3516, %r3518;
	cvt.u64.u32 	%rd5459, %r3517;
	cvt.u64.u32 	%rd5460, %r3519;
	bra.uni 	$L__BB9_18;
$L__BB9_17:
	div.u64 	%rd5459, %rd5457, %rd44;
	mul.lo.s64 	%rd4930, %rd5459, %rd44;
	sub.s64 	%rd5460, %rd5457, %rd4930;
$L__BB9_18:
	cvt.u32.u64 	%r16, %rd5460;
	cvt.s64.s32 	%rd51, %r5;
	or.b64  	%rd4931, %rd5459, %rd51;
	and.b64  	%rd4932, %rd4931, -4294967296;
	setp.ne.s64 	%p1735, %rd4932, 0;
	@%p1735 bra 	$L__BB9_20;
	cvt.u32.u64 	%r3520, %rd51;
	cvt.u32.u64 	%r3521, %rd5459;
	div.u32 	%r3522, %r3521, %r3520;
	mul.lo.s32 	%r3523, %r3522, %r3520;
	sub.s32 	%r3524, %r3521, %r3523;
	cvt.u64.u32 	%rd5461, %r3522;
	cvt.u64.u32 	%rd5462, %r3524;
	bra.uni 	$L__BB9_21;
$L__BB9_20:
	div.u64 	%rd5461, %rd5459, %rd51;
	mul.lo.s64 	%rd4933, %rd5461, %rd51;
	sub.s64 	%rd5462, %rd5459, %rd4933;
$L__BB9_21:
	cvt.u32.u64 	%r17, %rd5462;
	cvt.s64.s32 	%rd58, %r4;
	or.b64  	%rd4934, %rd5461, %rd58;
	and.b64  	%rd4935, %rd4934, -4294967296;
	setp.ne.s64 	%p1736, %rd4935, 0;
	@%p1736 bra 	$L__BB9_23;
	cvt.u32.u64 	%r3525, %rd58;
	cvt.u32.u64 	%r3526, %rd5461;
	div.u32 	%r3527, %r3526, %r3525;
	mul.lo.s32 	%r3528, %r3527, %r3525;
	sub.s32 	%r3529, %r3526, %r3528;
	cvt.u64.u32 	%rd5463, %r3527;
	cvt.u64.u32 	%rd5464, %r3529;
	bra.uni 	$L__BB9_24;
$L__BB9_23:
	div.u64 	%rd5463, %rd5461, %rd58;
	mul.lo.s64 	%rd4936, %rd5463, %rd58;
	sub.s64 	%rd5464, %rd5461, %rd4936;
$L__BB9_24:
	cvt.u32.u64 	%r18, %rd5464;
	cvt.s64.s32 	%rd65, %r3;
	or.b64  	%rd4937, %rd5463, %rd65;
	and.b64  	%rd4938, %rd4937, -4294967296;
	setp.ne.s64 	%p1737, %rd4938, 0;
	@%p1737 bra 	$L__BB9_26;
	cvt.u32.u64 	%r3530, %rd65;
	cvt.u32.u64 	%r3531, %rd5463;
	div.u32 	%r3532, %r3531, %r3530;
	mul.lo.s32 	%r3533, %r3532, %r3530;
	sub.s32 	%r3534, %r3531, %r3533;
	cvt.u64.u32 	%rd5465, %r3532;
	cvt.u64.u32 	%rd5466, %r3534;
	bra.uni 	$L__BB9_27;
$L__BB9_26:
	div.u64 	%rd5465, %rd5463, %rd65;
	mul.lo.s64 	%rd4939, %rd5465, %rd65;
	sub.s64 	%rd5466, %rd5463, %rd4939;
$L__BB9_27:
	cvt.u32.u64 	%r19, %rd5466;
	cvt.s64.s32 	%rd72, %r2;
	or.b64  	%rd4940, %rd5465, %rd72;
	and.b64  	%rd4941, %rd4940, -4294967296;
	setp.ne.s64 	%p1738, %rd4941, 0;
	@%p1738 bra 	$L__BB9_29;
	cvt.u32.u64 	%r3535, %rd72;
	cvt.u32.u64 	%r3536, %rd5465;
	div.u32 	%r3537, %r3536, %r3535;
	mul.lo.s32 	%r3538, %r3537, %r3535;
	sub.s32 	%r3539, %r3536, %r3538;
	cvt.u64.u32 	%rd5467, %r3537;
	cvt.u64.u32 	%rd5468, %r3539;
	bra.uni 	$L__BB9_30;
$L__BB9_29:
	div.u64 	%rd5467, %rd5465, %rd72;
	mul.lo.s64 	%rd4942, %rd5467, %rd72;
	sub.s64 	%rd5468, %rd5465, %rd4942;
$L__BB9_30:
	cvt.u32.u64 	%r20, %rd5468;
	cvt.s64.s32 	%rd79, %r1;
	or.b64  	%rd4943, %rd5467, %rd79;
	and.b64  	%rd4944, %rd4943, -4294967296;
	setp.ne.s64 	%p1739, %rd4944, 0;
	@%p1739 bra 	$L__BB9_32;
	cvt.u32.u64 	%r3540, %rd79;
	cvt.u32.u64 	%r3541, %rd5467;
	rem.u32 	%r3542, %r3541, %r3540;
	cvt.u64.u32 	%rd5469, %r3542;
	bra.uni 	$L__BB9_33;
$L__BB9_32:
	rem.u64 	%rd5469, %rd5467, %rd79;
$L__BB9_33:
	cvt.u32.u64 	%r3544, %rd5469;
	cvt.rn.f64.s32 	%fd8427, %r3544;
	mov.u64 	%rd4945, %rd3165;
	ld.param.f64 	%fd8428, [%rd4945];
	fma.rn.f64 	%fd44, %fd1, %fd8427, %fd8428;
	cvt.rn.f64.s32 	%fd8429, %r20;
	fma.rn.f64 	%fd45, %fd3, %fd8429, %fd2;
	cvt.rn.f64.s32 	%fd8430, %r19;
	fma.rn.f64 	%fd46, %fd5, %fd8430, %fd4;
	cvt.rn.f64.s32 	%fd8431, %r18;
	fma.rn.f64 	%fd47, %fd7, %fd8431, %fd6;
	cvt.rn.f64.s32 	%fd8432, %r17;
	fma.rn.f64 	%fd48, %fd9, %fd8432, %fd8;
	cvt.rn.f64.s32 	%fd8433, %r16;
	fma.rn.f64 	%fd49, %fd11, %fd8433, %fd10;
	cvt.rn.f64.s32 	%fd8434, %r15;
	fma.rn.f64 	%fd50, %fd13, %fd8434, %fd12;
	cvt.rn.f64.s32 	%fd8435, %r14;
	fma.rn.f64 	%fd51, %fd15, %fd8435, %fd14;
	cvt.rn.f64.s32 	%fd8436, %r13;
	fma.rn.f64 	%fd52, %fd17, %fd8436, %fd16;
	cvt.rn.f64.s32 	%fd8437, %r12;
	fma.rn.f64 	%fd53, %fd19, %fd8437, %fd18;
	fma.rn.f64 	%fd8438, %fd20, %fd44, 0d0000000000000000;
	fma.rn.f64 	%fd8439, %fd21, %fd45, %fd8438;
	fma.rn.f64 	%fd8440, %fd22, %fd46, %fd8439;
	fma.rn.f64 	%fd8441, %fd23, %fd47, %fd8440;
	fma.rn.f64 	%fd8442, %fd24, %fd48, %fd8441;
	fma.rn.f64 	%fd8443, %fd25, %fd49, %fd8442;
	fma.rn.f64 	%fd8444, %fd26, %fd50, %fd8443;
	fma.rn.f64 	%fd8445, %fd27, %fd51, %fd8444;
	fma.rn.f64 	%fd8446, %fd28, %fd52, %fd8445;
	fma.rn.f64 	%fd8447, %fd29, %fd53, %fd8446;
	sub.f64 	%fd8448, %fd8447, %fd30;
	abs.f64 	%fd8449, %fd8448;
	mul.f64 	%fd8450, %fd43, %fd31;
	setp.gt.f64 	%p1741, %fd8449, %fd8450;
	@%p1741 bra 	$L__BB9_44;
	fma.rn.f64 	%fd8451, %fd32, %fd44, 0d0000000000000000;
	fma.rn.f64 	%fd8452, %fd33, %fd45, %fd8451;
	fma.rn.f64 	%fd8453, %fd34, %fd46, %fd8452;
	fma.rn.f64 	%fd8454, %fd35, %fd47, %fd8453;
	fma.rn.f64 	%fd8455, %fd36, %fd48, %fd8454;
	fma.rn.f64 	%fd8456, %fd37, %fd49, %fd8455;
	fma.rn.f64 	%fd8457, %fd38, %fd50, %fd8456;
	fma.rn.f64 	%fd8458, %fd39, %fd51, %fd8457;
	fma.rn.f64 	%fd8459, %fd40, %fd52, %fd8458;
	fma.rn.f64 	%fd8460, %fd41, %fd53, %fd8459;
	sub.f64 	%fd8461, %fd8460, %fd42;
	abs.f64 	%fd8462, %fd8461;
	mov.u64 	%rd4946, %rd3165;
	ld.param.f64 	%fd8463, [%rd4946+424];
	mul.f64 	%fd8464, %fd43, %fd8463;
	setp.gt.f64 	%p1743, %fd8462, %fd8464;
	@%p1743 bra 	$L__BB9_44;
	mov.u64 	%rd4947, %rd3165;
	ld.param.f64 	%fd8465, [%rd4947+432];
	fma.rn.f64 	%fd8466, %fd8465, %fd44, 0d0000000000000000;
	ld.param.f64 	%fd8467, [%rd4947+440];
	fma.rn.f64 	%fd8468, %fd8467, %fd45, %fd8466;
	ld.param.f64 	%fd8469, [%rd4947+448];
	fma.rn.f64 	%fd8470, %fd8469, %fd46, %fd8468;
	ld.param.f64 	%fd8471, [%rd4947+456];
	fma.rn.f64 	%fd8472, %fd8471, %fd47, %fd8470;
	ld.param.f64 	%fd8473, [%rd4947+464];
	fma.rn.f64 	%fd8474, %fd8473, %fd48, %fd8472;
	ld.param.f64 	%fd8475, [%rd4947+472];
	fma.rn.f64 	%fd8476, %fd8475, %fd49, %fd8474;
	ld.param.f64 	%fd8477, [%rd4947+480];
	fma.rn.f64 	%fd8478, %fd8477, %fd50, %fd8476;
	ld.param.f64 	%fd8479, [%rd4947+488];
	fma.rn.f64 	%fd8480, %fd8479, %fd51, %fd8478;
	ld.param.f64 	%fd8481, [%rd4947+496];
	fma.rn.f64 	%fd8482, %fd8481, %fd52, %fd8480;
	ld.param.f64 	%fd8483, [%rd4947+504];
	fma.rn.f64 	%fd8484, %fd8483, %fd53, %fd8482;
	ld.param.f64 	%fd8485, [%rd4947+512];
	sub.f64 	%fd8486, %fd8484, %fd8485;
	abs.f64 	%fd8487, %fd8486;
	ld.param.f64 	%fd8488, [%rd4947+520];
	mul.f64 	%fd8489, %fd43, %fd8488;
	setp.gt.f64 	%p1745, %fd8487, %fd8489;
	@%p1745 bra 	$L__BB9_44;
	mov.u64 	%rd4948, %rd3165;
	ld.param.f64 	%fd8490, [%rd4948+528];
	fma.rn.f64 	%fd8491, %fd8490, %fd44, 0d0000000000000000;
	ld.param.f64 	%fd8492, [%rd4948+536];
	fma.rn.f64 	%fd8493, %fd8492, %fd45, %fd8491;
	ld.param.f64 	%fd8494, [%rd4948+544];
	fma.rn.f64 	%fd8495, %fd8494, %fd46, %fd8493;
	ld.param.f64 	%fd8496, [%rd4948+552];
	fma.rn.f64 	%fd8497, %fd8496, %fd47, %fd8495;
	ld.param.f64 	%fd8498, [%rd4948+560];
	fma.rn.f64 	%fd8499, %fd8498, %fd48, %fd8497;
	ld.param.f64 	%fd8500, [%rd4948+568];
	fma.rn.f64 	%fd8501, %fd8500, %fd49, %fd8499;
	ld.param.f64 	%fd8502, [%rd4948+576];
	fma.rn.f64 	%fd8503, %fd8502, %fd50, %fd8501;
	ld.param.f64 	%fd8504, [%rd4948+584];
	fma.rn.f64 	%fd8505, %fd8504, %fd51, %fd8503;
	ld.param.f64 	%fd8506, [%rd4948+592];
	fma.rn.f64 	%fd8507, %fd8506, %fd52, %fd8505;
	ld.param.f64 	%fd8508, [%rd4948+600];
	fma.rn.f64 	%fd8509, %fd8508, %fd53, %fd8507;
	ld.param.f64 	%fd8510, [%rd4948+608];
	sub.f64 	%fd8511, %fd8509, %fd8510;
	abs.f64 	%fd8512, %fd8511;
	ld.param.f64 	%fd8513, [%rd4948+616];
	mul.f64 	%fd8514, %fd43, %fd8513;
	setp.gt.f64 	%p1747, %fd8512, %fd8514;
	@%p1747 bra 	$L__BB9_44;
	mov.u64 	%rd4949, %rd3165;
	ld.param.f64 	%fd8515, [%rd4949+624];
	fma.rn.f64 	%fd8516, %fd8515, %fd44, 0d0000000000000000;
	ld.param.f64 	%fd8517, [%rd4949+632];
	fma.rn.f64 	%fd8518, %fd8517, %fd45, %fd8516;
	ld.param.f64 	%fd8519, [%rd4949+640];
	fma.rn.f64 	%fd8520, %fd8519, %fd46, %fd8518;
	ld.param.f64 	%fd8521, [%rd4949+648];
	fma.rn.f64 	%fd8522, %fd8521, %fd47, %fd8520;
	ld.param.f64 	%fd8523, [%rd4949+656];
	fma.rn.f64 	%fd8524, %fd8523, %fd48, %fd8522;
	ld.param.f64 	%fd8525, [%rd4949+664];
	fma.rn.f64 	%fd8526, %fd8525, %fd49, %fd8524;
	ld.param.f64 	%fd8527, [%rd4949+672];
	fma.rn.f64 	%fd8528, %fd8527, %fd50, %fd8526;
	ld.param.f64 	%fd8529, [%rd4949+680];
	fma.rn.f64 	%fd8530, %fd8529, %fd51, %fd8528;
	ld.param.f64 	%fd8531, [%rd4949+688];
	fma.rn.f64 	%fd8532, %fd8531, %fd52, %fd8530;
	ld.param.f64 	%fd8533, [%rd4949+696];
	fma.rn.f64 	%fd8534, %fd8533, %fd53, %fd8532;
	ld.param.f64 	%fd8535, [%rd4949+704];
	sub.f64 	%fd8536, %fd8534, %fd8535;
	abs.f64 	%fd8537, %fd8536;
	ld.param.f64 	%fd8538, [%rd4949+712];
	mul.f64 	%fd8539, %fd43, %fd8538;
	setp.gt.f64 	%p1749, %fd8537, %fd8539;
	@%p1749 bra 	$L__BB9_44;
	mov.u64 	%rd4950, %rd3165;
	ld.param.f64 	%fd8540, [%rd4950+720];
	fma.rn.f64 	%fd8541, %fd8540, %fd44, 0d0000000000000000;
	ld.param.f64 	%fd8542, [%rd4950+728];
	fma.rn.f64 	%fd8543, %fd8542, %fd45, %fd8541;
	ld.param.f64 	%fd8544, [%rd4950+736];
	fma.rn.f64 	%fd8545, %fd8544, %fd46, %fd8543;
	ld.param.f64 	%fd8546, [%rd4950+744];
	fma.rn.f64 	%fd8547, %fd8546, %fd47, %fd8545;
	ld.param.f64 	%fd8548, [%rd4950+752];
	fma.rn.f64 	%fd8549, %fd8548, %fd48, %fd8547;
	ld.param.f64 	%fd8550, [%rd4950+760];
	fma.rn.f64 	%fd8551, %fd8550, %fd49, %fd8549;
	ld.param.f64 	%fd8552, [%rd4950+768];
	fma.rn.f64 	%fd8553, %fd8552, %fd50, %fd8551;
	ld.param.f64 	%fd8554, [%rd4950+776];
	fma.rn.f64 	%fd8555, %fd8554, %fd51, %fd8553;
	ld.param.f64 	%fd8556, [%rd4950+784];
	fma.rn.f64 	%fd8557, %fd8556, %fd52, %fd8555;
	ld.param.f64 	%fd8558, [%rd4950+792];
	fma.rn.f64 	%fd8559, %fd8558, %fd53, %fd8557;
	ld.param.f64 	%fd8560, [%rd4950+800];
	sub.f64 	%fd8561, %fd8559, %fd8560;
	abs.f64 	%fd8562, %fd8561;
	ld.param.f64 	%fd8563, [%rd4950+808];
	mul.f64 	%fd8564, %fd43, %fd8563;
	setp.gt.f64 	%p1751, %fd8562, %fd8564;
	@%p1751 bra 	$L__BB9_44;
	mov.u64 	%rd4951, %rd3165;
	ld.param.f64 	%fd8565, [%rd4951+816];
	fma.rn.f64 	%fd8566, %fd8565, %fd44, 0d0000000000000000;
	ld.param.f64 	%fd8567, [%rd4951+824];
	fma.rn.f64 	%fd8568, %fd8567, %fd45, %fd8566;
	ld.param.f64 	%fd8569, [%rd4951+832];
	fma.rn.f64 	%fd8570, %fd8569, %fd46, %fd8568;
	ld.param.f64 	%fd8571, [%rd4951+840];
	fma.rn.f64 	%fd8572, %fd8571, %fd47, %fd8570;
	ld.param.f64 	%fd8573, [%rd4951+848];
	fma.rn.f64 	%fd8574, %fd8573, %fd48, %fd8572;
	ld.param.f64 	%fd8575, [%rd4951+856];
	fma.rn.f64 	%fd8576, %fd8575, %fd49, %fd8574;
	ld.param.f64 	%fd8577, [%rd4951+864];
	fma.rn.f64 	%fd8578, %fd8577, %fd50, %fd8576;
	ld.param.f64 	%fd8579, [%rd4951+872];
	fma.rn.f64 	%fd8580, %fd8579, %fd51, %fd8578;
	ld.param.f64 	%fd8581, [%rd4951+880];
	fma.rn.f64 	%fd8582, %fd8581, %fd52, %fd8580;
	ld.param.f64 	%fd8583, [%rd4951+888];
	fma.rn.f64 	%fd8584, %fd8583, %fd53, %fd8582;
	ld.param.f64 	%fd8585, [%rd4951+896];
	sub.f64 	%fd8586, %fd8584, %fd8585;
	abs.f64 	%fd8587, %fd8586;
	ld.param.f64 	%fd8588, [%rd4951+904];
	mul.f64 	%fd8589, %fd43, %fd8588;
	setp.gt.f64 	%p1753, %fd8587, %fd8589;
	@%p1753 bra 	$L__BB9_44;
	mov.u64 	%rd4952, %rd3165;
	ld.param.f64 	%fd8590, [%rd4952+912];
	fma.rn.f64 	%fd8591, %fd8590, %fd44, 0d0000000000000000;
	ld.param.f64 	%fd8592, [%rd4952+920];
	fma.rn.f64 	%fd8593, %fd8592, %fd45, %fd8591;
	ld.param.f64 	%fd8594, [%rd4952+928];
	fma.rn.f64 	%fd8595, %fd8594, %fd46, %fd8593;
	ld.param.f64 	%fd8596, [%rd4952+936];
	fma.rn.f64 	%fd8597, %fd8596, %fd47, %fd8595;
	ld.param.f64 	%fd8598, [%rd4952+944];
	fma.rn.f64 	%fd8599, %fd8598, %fd48, %fd8597;
	ld.param.f64 	%fd8600, [%rd4952+952];
	fma.rn.f64 	%fd8601, %fd8600, %fd49, %fd8599;
	ld.param.f64 	%fd8602, [%rd4952+960];
	fma.rn.f64 	%fd8603, %fd8602, %fd50, %fd8601;
	ld.param.f64 	%fd8604, [%rd4952+968];
	fma.rn.f64 	%fd8605, %fd8604, %fd51, %fd8603;
	ld.param.f64 	%fd8606, [%rd4952+976];
	fma.rn.f64 	%fd8607, %fd8606, %fd52, %fd8605;
	ld.param.f64 	%fd8608, [%rd4952+984];
	fma.rn.f64 	%fd8609, %fd8608, %fd53, %fd8607;
	ld.param.f64 	%fd8610, [%rd4952+992];
	sub.f64 	%fd8611, %fd8609, %fd8610;
	abs.f64 	%fd8612, %fd8611;
	ld.param.f64 	%fd8613, [%rd4952+1000];
	mul.f64 	%fd8614, %fd43, %fd8613;
	setp.gt.f64 	%p1755, %fd8612, %fd8614;
	@%p1755 bra 	$L__BB9_44;
	mov.u64 	%rd4953, %rd3165;
	ld.param.f64 	%fd8615, [%rd4953+1008];
	fma.rn.f64 	%fd8616, %fd8615, %fd44, 0d0000000000000000;
	ld.param.f64 	%fd8617, [%rd4953+1016];
	fma.rn.f64 	%fd8618, %fd8617, %fd45, %fd8616;
	ld.param.f64 	%fd8619, [%rd4953+1024];
	fma.rn.f64 	%fd8620, %fd8619, %fd46, %fd8618;
	ld.param.f64 	%fd8621, [%rd4953+1032];
	fma.rn.f64 	%fd8622, %fd8621, %fd47, %fd8620;
	ld.param.f64 	%fd8623, [%rd4953+1040];
	fma.rn.f64 	%fd8624, %fd8623, %fd48, %fd8622;
	ld.param.f64 	%fd8625, [%rd4953+1048];
	fma.rn.f64 	%fd8626, %fd8625, %fd49, %fd8624;
	ld.param.f64 	%fd8627, [%rd4953+1056];
	fma.rn.f64 	%fd8628, %fd8627, %fd50, %fd8626;
	ld.param.f64 	%fd8629, [%rd4953+1064];
	fma.rn.f64 	%fd8630, %fd8629, %fd51, %fd8628;
	ld.param.f64 	%fd8631, [%rd4953+1072];
	fma.rn.f64 	%fd8632, %fd8631, %fd52, %fd8630;
	ld.param.f64 	%fd8633, [%rd4953+1080];
	fma.rn.f64 	%fd8634, %fd8633, %fd53, %fd8632;
	ld.param.f64 	%fd8635, [%rd4953+1088];
	sub.f64 	%fd8636, %fd8634, %fd8635;
	abs.f64 	%fd8637, %fd8636;
	ld.param.f64 	%fd8638, [%rd4953+1096];
	mul.f64 	%fd8639, %fd43, %fd8638;
	setp.gt.f64 	%p1757, %fd8637, %fd8639;
	@%p1757 bra 	$L__BB9_44;
	mov.u64 	%rd4954, %rd3165;
	ld.param.f64 	%fd8640, [%rd4954+1104];
	fma.rn.f64 	%fd8641, %fd8640, %fd44, 0d0000000000000000;
	ld.param.f64 	%fd8642, [%rd4954+1112];
	fma.rn.f64 	%fd8643, %fd8642, %fd45, %fd8641;
	ld.param.f64 	%fd8644, [%rd4954+1120];
	fma.rn.f64 	%fd8645, %fd8644, %fd46, %fd8643;
	ld.param.f64 	%fd8646, [%rd4954+1128];
	fma.rn.f64 	%fd8647, %fd8646, %fd47, %fd8645;
	ld.param.f64 	%fd8648, [%rd4954+1136];
	fma.rn.f64 	%fd8649, %fd8648, %fd48, %fd8647;
	ld.param.f64 	%fd8650, [%rd4954+1144];
	fma.rn.f64 	%fd8651, %fd8650, %fd49, %fd8649;
	ld.param.f64 	%fd8652, [%rd4954+1152];
	fma.rn.f64 	%fd8653, %fd8652, %fd50, %fd8651;
	ld.param.f64 	%fd8654, [%rd4954+1160];
	fma.rn.f64 	%fd8655, %fd8654, %fd51, %fd8653;
	ld.param.f64 	%fd8656, [%rd4954+1168];
	fma.rn.f64 	%fd8657, %fd8656, %fd52, %fd8655;
	ld.param.f64 	%fd8658, [%rd4954+1176];
	fma.rn.f64 	%fd8659, %fd8658, %fd53, %fd8657;
	ld.param.f64 	%fd8660, [%rd4954+1184];
	sub.f64 	%fd8661, %fd8659, %fd8660;
	abs.f64 	%fd8662, %fd8661;
	ld.param.f64 	%fd8663, [%rd4954+1192];
	mul.f64 	%fd8664, %fd43, %fd8663;
	setp.gt.f64 	%p1759, %fd8662, %fd8664;
	@%p1759 bra 	$L__BB9_44;
	mov.b32 	%r4281, 1;
	mov.pred 	%p2127, 0;
$L__BB9_44:
	setp.ge.u64 	%p1762, %rd6, %rd2;
	mov.b32 	%r4282, 0;
	mov.pred 	%p2128, -1;
	@%p1762 bra 	$L__BB9_86;
	cvt.s64.s32 	%rd83, %r10;
	or.b64  	%rd4955, %rd6, %rd83;
	and.b64  	%rd4956, %rd4955, -4294967296;
	setp.ne.s64 	%p1763, %rd4956, 0;
	@%p1763 bra 	$L__BB9_47;
	cvt.u32.u64 	%r3556, %rd83;
	cvt.u32.u64 	%r3557, %rd6;
	div.u32 	%r3558, %r3557, %r3556;
	mul.lo.s32 	%r3559, %r3558, %r3556;
	sub.s32 	%r3560, %r3557, %r3559;
	cvt.u64.u32 	%rd5470, %r3558;
	cvt.u64.u32 	%rd5471, %r3560;
	bra.uni 	$L__BB9_48;
$L__BB9_47:
	div.u64 	%rd5470, %rd6, %rd83;
	mul.lo.s64 	%rd4957, %rd5470, %rd83;
	sub.s64 	%rd5471, %rd6, %rd4957;
$L__BB9_48:
	cvt.u32.u64 	%r22, %rd5471;
	cvt.s64.s32 	%rd90, %r9;
	or.b64  	%rd4958, %rd5470, %rd90;
	and.b64  	%rd4959, %rd4958, -4294967296;
	setp.ne.s64 	%p1764, %rd4959, 0;
	@%p1764 bra 	$L__BB9_50;
	cvt.u32.u64 	%r3561, %rd90;
	cvt.u32.u64 	%r3562, %rd5470;
	div.u32 	%r3563, %r3562, %r3561;
	mul.lo.s32 	%r3564, %r3563, %r3561;
	sub.s32 	%r3565, %r3562, %r3564;
	cvt.u64.u32 	%rd5472, %r3563;
	cvt.u64.u32 	%rd5473, %r3565;
	bra.uni 	$L__BB9_51;
$L__BB9_50:
	div.u64 	%rd5472, %rd5470, %rd90;
	mul.lo.s64 	%rd4960, %rd5472, %rd90;
	sub.s64 	%rd5473, %rd5470, %rd4960;
$L__BB9_51:
	cvt.u32.u64 	%r23, %rd5473;
	cvt.s64.s32 	%rd97, %r8;
	or.b64  	%rd4961, %rd5472, %rd97;
	and.b64  	%rd4962, %rd4961, -4294967296;
	setp.ne.s64 	%p1765, %rd4962, 0;
	@%p1765 bra 	$L__BB9_53;
	cvt.u32.u64 	%r3566, %rd97;
	cvt.u32.u64 	%r3567, %rd5472;
	div.u32 	%r3568, %r3567, %r3566;
	mul.lo.s32 	%r3569, %r3568, %r3566;
	sub.s32 	%r3570, %r3567, %r3569;
	cvt.u64.u32 	%rd5474, %r3568;
	cvt.u64.u32 	%rd5475, %r3570;
	bra.uni 	$L__BB9_54;
$L__BB9_53:
	div.u64 	%rd5474, %rd5472, %rd97;
	mul.lo.s64 	%rd4963, %rd5474, %rd97;
	sub.s64 	%rd5475, %rd5472, %rd4963;
$L__BB9_54:
	cvt.u32.u64 	%r24, %rd5475;
	cvt.s64.s32 	%rd104, %r7;
	or.b64  	%rd4964, %rd5474, %rd104;
	and.b64  	%rd4965, %rd4964, -4294967296;
	setp.ne.s64 	%p1766, %rd4965, 0;
	@%p1766 bra 	$L__BB9_56;
	cvt.u32.u64 	%r3571, %rd104;
	cvt.u32.u64 	%r3572, %rd5474;
	div.u32 	%r3573, %r3572, %r3571;
	mul.lo.s32 	%r3574, %r3573, %r3571;
	sub.s32 	%r3575, %r3572, %r3574;
	cvt.u64.u32 	%rd5476, %r3573;
	cvt.u64.u32 	%rd5477, %r3575;
	bra.uni 	$L__BB9_57;
$L__BB9_56:
	div.u64 	%rd5476, %rd5474, %rd104;
	mul.lo.s64 	%rd4966, %rd5476, %rd104;
	sub.s64 	%rd5477, %rd5474, %rd4966;
$L__BB9_57:
	cvt.u32.u64 	%r25, %rd5477;
	cvt.s64.s32 	%rd111, %r6;
	or.b64  	%rd4967, %rd5476, %rd111;
	and.b64  	%rd4968, %rd4967, -4294967296;
	setp.ne.s64 	%p1767, %rd4968, 0;
	@%p1767 bra 	$L__BB9_59;
	cvt.u32.u64 	%r3576, %rd111;
	cvt.u32.u64 	%r3577, %rd5476;
	div.u32 	%r3578, %r3577, %r3576;
	mul.lo.s32 	%r3579, %r3578, %r3576;
	sub.s32 	%r3580, %r3577, %r3579;
	cvt.u64.u32 	%rd5478, %r3578;
	cvt.u64.u32 	%rd5479, %r3580;
	bra.uni 	$L__BB9_60;
$L__BB9_59:
	div.u64 	%rd5478, %rd5476, %rd111;
	mul.lo.s64 	%rd4969, %rd5478, %rd111;
	sub.s64 	%rd5479, %rd5476, %rd4969;
$L__BB9_60:
	cvt.u32.u64 	%r26, %rd5479;
	cvt.s64.s32 	%rd118, %r5;
	or.b64  	%rd4970, %rd5478, %rd118;
	and.b64  	%rd4971, %rd4970, -4294967296;
	setp.ne.s64 	%p1768, %rd4971, 0;
	@%p1768 bra 	$L__BB9_62;
	cvt.u32.u64 	%r3581, %rd118;
	cvt.u32.u64 	%r3582, %rd5478;
	div.u32 	%r3583, %r3582, %r3581;
	mul.lo.s32 	%r3584, %r3583, %r3581;
	sub.s32 	%r3585, %r3582, %r3584;
	cvt.u64.u32 	%rd5480, %r3583;
	cvt.u64.u32 	%rd5481, %r3585;
	bra.uni 	$L__BB9_63;
$L__BB9_62:
	div.u64 	%rd5480, %rd5478, %rd118;
	mul.lo.s64 	%rd4972, %rd5480, %rd118;
	sub.s64 	%rd5481, %rd5478, %rd4972;
$L__BB9_63:
	cvt.u32.u64 	%r27, %rd5481;
	cvt.s64.s32 	%rd125, %r4;
	or.b64  	%rd4973, %rd5480, %rd125;
	and.b64  	%rd4974, %rd4973, -4294967296;
	setp.ne.s64 	%p1769, %rd4974, 0;
	@%p1769 bra 	$L__BB9_65;
	cvt.u32.u64 	%r3586, %rd125;
	cvt.u32.u64 	%r3587, %rd5480;
	div.u32 	%r3588, %r3587, %r3586;
	mul.lo.s32 	%r3589, %r3588, %r3586;
	sub.s32 	%r3590, %r3587, %r3589;
	cvt.u64.u32 	%rd5482, %r3588;
	cvt.u64.u32 	%rd5483, %r3590;
	bra.uni 	$L__BB9_66;
$L__BB9_65:
	div.u64 	%rd5482, %rd5480, %rd125;
	mul.lo.s64 	%rd4975, %rd5482, %rd125;
	sub.s64 	%rd5483, %rd5480, %rd4975;
$L__BB9_66:
	cvt.u32.u64 	%r28, %rd5483;
	cvt.s64.s32 	%rd132, %r3;
	or.b64  	%rd4976, %rd5482, %rd132;
	and.b64  	%rd4977, %rd4976, -4294967296;
	setp.ne.s64 	%p1770, %rd4977, 0;
	@%p1770 bra 	$L__BB9_68;
	cvt.u32.u64 	%r3591, %rd132;
	cvt.u32.u64 	%r3592, %rd5482;
	div.u32 	%r3593, %r3592, %r3591;
	mul.lo.s32 	%r3594, %r3593, %r3591;
	sub.s32 	%r3595, %r3592, %r3594;
	cvt.u64.u32 	%rd5484, %r3593;
	cvt.u64.u32 	%rd5485, %r3595;
	bra.uni 	$L__BB9_69;
$L__BB9_68:
	div.u64 	%rd5484, %rd5482, %rd132;
	mul.lo.s64 	%rd4978, %rd5484, %rd132;
	sub.s64 	%rd5485, %rd5482, %rd4978;
$L__BB9_69:
	cvt.u32.u64 	%r29, %rd5485;
	cvt.s64.s32 	%rd139, %r2;
	or.b64  	%rd4979, %rd5484, %rd139;
	and.b64  	%rd4980, %rd4979, -4294967296;
	setp.ne.s64 	%p1771, %rd4980, 0;
	@%p1771 bra 	$L__BB9_71;
	cvt.u32.u64 	%r3596, %rd139;
	cvt.u32.u64 	%r3597, %rd5484;
	div.u32 	%r3598, %r3597, %r3596;
	mul.lo.s32 	%r3599, %r3598, %r3596;
	sub.s32 	%r3600, %r3597, %r3599;
	cvt.u64.u32 	%rd5486, %r3598;
	cvt.u64.u32 	%rd5487, %r3600;
	bra.uni 	$L__BB9_72;
$L__BB9_71:
	div.u64 	%rd5486, %rd5484, %rd139;
	mul.lo.s64 	%rd4981, %rd5486, %rd139;
	sub.s64 	%rd5487, %rd5484, %rd4981;
$L__BB9_72:
	cvt.u32.u64 	%r30, %rd5487;
	cvt.s64.s32 	%rd146, %r1;
	or.b64  	%rd4982, %rd5486, %rd146;
	and.b64  	%rd4983, %rd4982, -4294967296;
	setp.ne.s64 	%p1772, %rd4983, 0;
	@%p1772 bra 	$L__BB9_74;
	cvt.u32.u64 	%r3601, %rd146;
	cvt.u32.u64 	%r3602, %rd5486;
	rem.u32 	%r3603, %r3602, %r3601;
	cvt.u64.u32 	%rd5488, %r3603;
	bra.uni 	$L__BB9_75;
$L__BB9_74:
	rem.u64 	%rd5488, %rd5486, %rd146;
$L__BB9_75:
	cvt.u32.u64 	%r3605, %rd5488;
	cvt.rn.f64.s32 	%fd8665, %r3605;
	mov.u64 	%rd4984, %rd3165;
	ld.param.f64 	%fd8666, [%rd4984];
	fma.rn.f64 	%fd54, %fd1, %fd8665, %fd8666;
	cvt.rn.f64.s32 	%fd8667, %r30;
	fma.rn.f64 	%fd55, %fd3, %fd8667, %fd2;
	cvt.rn.f64.s32 	%fd8668, %r29;
	fma.rn.f64 	%fd56, %fd5, %fd8668, %fd4;
	cvt.rn.f64.s32 	%fd8669, %r28;
	fma.rn.f64 	%fd57, %fd7, %fd8669, %fd6;
	cvt.rn.f64.s32 	%fd8670, %r27;
	fma.rn.f64 	%fd58, %fd9, %fd8670, %fd8;
	cvt.rn.f64.s32 	%fd8671, %r26;
	fma.rn.f64 	%fd59, %fd11, %fd8671, %fd10;
	cvt.rn.f64.s32 	%fd8672, %r25;
	fma.rn.f64 	%fd60, %fd13, %fd8672, %fd12;
	cvt.rn.f64.s32 	%fd8673, %r24;
	fma.rn.f64 	%fd61, %fd15, %fd8673, %fd14;
	cvt.rn.f64.s32 	%fd8674, %r23;
	fma.rn.f64 	%fd62, %fd17, %fd8674, %fd16;
	cvt.rn.f64.s32 	%fd8675, %r22;
	fma.rn.f64 	%fd63, %fd19, %fd8675, %fd18;
	fma.rn.f64 	%fd8676, %fd20, %fd54, 0d0000000000000000;
	fma.rn.f64 	%fd8677, %fd21, %fd55, %fd8676;
	fma.rn.f64 	%fd8678, %fd22, %fd56, %fd8677;
	fma.rn.f64 	%fd8679, %fd23, %fd57, %fd8678;
	fma.rn.f64 	%fd8680, %fd24, %fd58, %fd8679;
	fma.rn.f64 	%fd8681, %fd25, %fd59, %fd8680;
	fma.rn.f64 	%fd8682, %fd26, %fd60, %fd8681;
	fma.rn.f64 	%fd8683, %fd27, %fd61, %fd8682;
	fma.rn.f64 	%fd8684, %fd28, %fd62, %fd8683;
	fma.rn.f64 	%fd8685, %fd29, %fd63, %fd8684;
	sub.f64 	%fd8686, %fd8685, %fd30;
	abs.f64 	%fd8687, %fd8686;
	mul.f64 	%fd8688, %fd43, %fd31;
	setp.gt.f64 	%p1774, %fd8687, %fd8688;
	@%p1774 bra 	$L__BB9_86;
	fma.rn.f64 	%fd8689, %fd32, %fd54, 0d0000000000000000;
	fma.rn.f64 	%fd8690, %fd33, %fd55, %fd8689;
	fma.rn.f64 	%fd8691, %fd34, %fd56, %fd8690;
	fma.rn.f64 	%fd8692, %fd35, %fd57, %fd8691;
	fma.rn.f64 	%fd8693, %fd36, %fd58, %fd8692;
	fma.rn.f64 	%fd8694, %fd37, %fd59, %fd8693;
	fma.rn.f64 	%fd8695, %fd38, %fd60, %fd8694;
	fma.rn.f64 	%fd8696, %fd39, %fd61, %fd8695;
	fma.rn.f64 	%fd8697, %fd40, %fd62, %fd8696;
	fma.rn.f64 	%fd8698, %fd41, %fd63, %fd8697;
	mov.u64 	%rd4985, %rd3165;
	ld.param.f64 	%fd8699, [%rd4985+416];
	sub.f64 	%fd8700, %fd8698, %fd8699;
	abs.f64 	%fd8701, %fd8700;
	ld.param.f64 	%fd8702, [%rd4985+424];
	mul.f64 	%fd8703, %fd43, %fd8702;
	setp.gt.f64 	%p1776, %fd8701, %fd8703;
	@%p1776 bra 	$L__BB9_86;
	mov.u64 	%rd4986, %rd3165;
	ld.param.f64 	%fd8704, [%rd4986+432];
	fma.rn.f64 	%fd8705, %fd8704, %fd54, 0d0000000000000000;
	ld.param.f64 	%fd8706, [%rd4986+440];
	fma.rn.f64 	%fd8707, %fd8706, %fd55, %fd8705;
	ld.param.f64 	%fd8708, [%rd4986+448];
	fma.rn.f64 	%fd8709, %fd8708, %fd56, %fd8707;
	ld.param.f64 	%fd8710, [%rd4986+456];
	fma.rn.f64 	%fd8711, %fd8710, %fd57, %fd8709;
	ld.param.f64 	%fd8712, [%rd4986+464];
	fma.rn.f64 	%fd8713, %fd8712, %fd58, %fd8711;
	ld.param.f64 	%fd8714, [%rd4986+472];
	fma.rn.f64 	%fd8715, %fd8714, %fd59, %fd8713;
	ld.param.f64 	%fd8716, [%rd4986+480];
	fma.rn.f64 	%fd8717, %fd8716, %fd60, %fd8715;
	ld.param.f64 	%fd8718, [%rd4986+488];
	fma.rn.f64 	%fd8719, %fd8718, %fd61, %fd8717;
	ld.param.f64 	%fd8720, [%rd4986+496];
	fma.rn.f64 	%fd8721, %fd8720, %fd62, %fd8719;
	ld.param.f64 	%fd8722, [%rd4986+504];
	fma.rn.f64 	%fd8723, %fd8722, %fd63, %fd8721;
	ld.param.f64 	%fd8724, [%rd4986+512];
	sub.f64 	%fd8725, %fd8723, %fd8724;
	abs.f64 	%fd8726, %fd8725;
	ld.param.f64 	%fd8727, [%rd4986+520];
	mul.f64 	%fd8728, %fd43, %fd8727;
	setp.gt.f64 	%p1778, %fd8726, %fd8728;
	@%p1778 bra 	$L__BB9_86;
	mov.u64 	%rd4987, %rd3165;
	ld.param.f64 	%fd8729, [%rd4987+528];
	fma.rn.f64 	%fd8730, %fd8729, %fd54, 0d0000000000000000;
	ld.param.f64 	%fd8731, [%rd4987+536];
	fma.rn.f64 	%fd8732, %fd8731, %fd55, %fd8730;
	ld.param.f64 	%fd8733, [%rd4987+544];
	fma.rn.f64 	%fd8734, %fd8733, %fd56, %fd8732;
	ld.param.f64 	%fd8735, [%rd4987+552];
	fma.rn.f64 	%fd8736, %fd8735, %fd57, %fd8734;
	ld.param.f64 	%fd8737, [%rd4987+560];
	fma.rn.f64 	%fd8738, %fd8737, %fd58, %fd8736;
	ld.param.f64 	%fd8739, [%rd4987+568];
	fma.rn.f64 	%fd8740, %fd8739, %fd59, %fd8738;
	ld.param.f64 	%fd8741, [%rd4987+576];
	fma.rn.f64 	%fd8742, %fd8741, %fd60, %fd8740;
	ld.param.f64 	%fd8743, [%rd4987+584];
	fma.rn.f64 	%fd8744, %fd8743, %fd61, %fd8742;
	ld.param.f64 	%fd8745, [%rd4987+592];
	fma.rn.f64 	%fd8746, %fd8745, %fd62, %fd8744;
	ld.param.f64 	%fd8747, [%rd4987+600];
	fma.rn.f64 	%fd8748, %fd8747, %fd63, %fd8746;
	ld.param.f64 	%fd8749, [%rd4987+608];
	sub.f64 	%fd8750, %fd8748, %fd8749;
	abs.f64 	%fd8751, %fd8750;
	ld.param.f64 	%fd8752, [%rd4987+616];
	mul.f64 	%fd8753, %fd43, %fd8752;
	setp.gt.f64 	%p1780, %fd8751, %fd8753;
	@%p1780 bra 	$L__BB9_86;
	mov.u64 	%rd4988, %rd3165;
	ld.param.f64 	%fd8754, [%rd4988+624];
	fma.rn.f64 	%fd8755, %fd8754, %fd54, 0d0000000000000000;
	ld.param.f64 	%fd8756, [%rd4988+632];
	fma.rn.f64 	%fd8757, %fd8756, %fd55, %fd8755;
	ld.param.f64 	%fd8758, [%rd4988+640];
	fma.rn.f64 	%fd8759, %fd8758, %fd56, %fd8757;
	ld.param.f64 	%fd8760, [%rd4988+648];
	fma.rn.f64 	%fd8761, %fd8760, %fd57, %fd8759;
	ld.param.f64 	%fd8762, [%rd4988+656];
	fma.rn.f64 	%fd8763, %fd8762, %fd58, %fd8761;
	ld.param.f64 	%fd8764, [%rd4988+664];
	fma.rn.f64 	%fd8765, %fd8764, %fd59, %fd8763;
	ld.param.f64 	%fd8766, [%rd4988+672];
	fma.rn.f64 	%fd8767, %fd8766, %fd60, %fd8765;
	ld.param.f64 	%fd8768, [%rd4988+680];
	fma.rn.f64 	%fd8769, %fd8768, %fd61, %fd8767;
	ld.param.f64 	%fd8770, [%rd4988+688];
	fma.rn.f64 	%fd8771, %fd8770, %fd62, %fd8769;
	ld.param.f64 	%fd8772, [%rd4988+696];
	fma.rn.f64 	%fd8773, %fd8772, %fd63, %fd8771;
	ld.param.f64 	%fd8774, [%rd4988+704];
	sub.f64 	%fd8775, %fd8773, %fd8774;
	abs.f64 	%fd8776, %fd8775;
	ld.param.f64 	%fd8777, [%rd4988+712];
	mul.f64 	%fd8778, %fd43, %fd8777;
	setp.gt.f64 	%p1782, %fd8776, %fd8778;
	@%p1782 bra 	$L__BB9_86;
	mov.u64 	%rd4989, %rd3165;
	ld.param.f64 	%fd8779, [%rd4989+720];
	fma.rn.f64 	%fd8780, %fd8779, %fd54, 0d0000000000000000;
	ld.param.f64 	%fd8781, [%rd4989+728];
	fma.rn.f64 	%fd8782, %fd8781, %fd55, %fd8780;
	ld.param.f64 	%fd8783, [%rd4989+736];
	fma.rn.f64 	%fd8784, %fd8783, %fd56, %fd8782;
	ld.param.f64 	%fd8785, [%rd4989+744];
	fma.rn.f64 	%fd8786, %fd8785, %fd57, %fd8784;
	ld.param.f64 	%fd8787, [%rd4989+752];
	fma.rn.f64 	%fd8788, %fd8787, %fd58, %fd8786;
	ld.param.f64 	%fd8789, [%rd4989+760];
	fma.rn.f64 	%fd8790, %fd8789, %fd59, %fd8788;
	ld.param.f64 	%fd8791, [%rd4989+768];
	fma.rn.f64 	%fd8792, %fd8791, %fd60, %fd8790;
	ld.param.f64 	%fd8793, [%rd4989+776];
	fma.rn.f64 	%fd8794, %fd8793, %fd61, %fd8792;
	ld.param.f64 	%fd8795, [%rd4989+784];
	fma.rn.f64 	%fd8796, %fd8795, %fd62, %fd8794;
	ld.param.f64 	%fd8797, [%rd4989+792];
	fma.rn.f64 	%fd8798, %fd8797, %fd63, %fd8796;
	ld.param.f64 	%fd8799, [%rd4989+800];
	sub.f64 	%fd8800, %fd8798, %fd8799;
	abs.f64 	%fd8801, %fd8800;
	ld.param.f64 	%fd8802, [%rd4989+808];
	mul.f64 	%fd8803, %fd43, %fd8802;
	setp.gt.f64 	%p1784, %fd8801, %fd8803;
	@%p1784 bra 	$L__BB9_86;
	mov.u64 	%rd4990, %rd3165;
	ld.param.f64 	%fd8804, [%rd4990+816];
	fma.rn.f64 	%fd8805, %fd8804, %fd54, 0d0000000000000000;
	ld.param.f64 	%fd8806, [%rd4990+824];
	fma.rn.f64 	%fd8807, %fd8806, %fd55, %fd8805;
	ld.param.f64 	%fd8808, [%rd4990+832];
	fma.rn.f64 	%fd8809, %fd8808, %fd56, %fd8807;
	ld.param.f64 	%fd8810, [%rd4990+840];
	fma.rn.f64 	%fd8811, %fd8810, %fd57, %fd8809;
	ld.param.f64 	%fd8812, [%rd4990+848];
	fma.rn.f64 	%fd8813, %fd8812, %fd58, %fd8811;
	ld.param.f64 	%fd8814, [%rd4990+856];
	fma.rn.f64 	%fd8815, %fd8814, %fd59, %fd8813;
	ld.param.f64 	%fd8816, [%rd4990+864];
	fma.rn.f64 	%fd8817, %fd8816, %fd60, %fd8815;
	ld.param.f64 	%fd8818, [%rd4990+872];
	fma.rn.f64 	%fd8819, %fd8818, %fd61, %fd8817;
	ld.param.f64 	%fd8820, [%rd4990+880];
	fma.rn.f64 	%fd8821, %fd8820, %fd62, %fd8819;
	ld.param.f64 	%fd8822, [%rd4990+888];
	fma.rn.f64 	%fd8823, %fd8822, %fd63, %fd8821;
	ld.param.f64 	%fd8824, [%rd4990+896];
	sub.f64 	%fd8825, %fd8823, %fd8824;
	abs.f64 	%fd8826, %fd8825;
	ld.param.f64 	%fd8827, [%rd4990+904];
	mul.f64 	%fd8828, %fd43, %fd8827;
	setp.gt.f64 	%p1786, %fd8826, %fd8828;
	@%p1786 bra 	$L__BB9_86;
	mov.u64 	%rd4991, %rd3165;
	ld.param.f64 	%fd8829, [%rd4991+912];
	fma.rn.f64 	%fd8830, %fd8829, %fd54, 0d0000000000000000;
	ld.param.f64 	%fd8831, [%rd4991+920];
	fma.rn.f64 	%fd8832, %fd8831, %fd55, %fd8830;
	ld.param.f64 	%fd8833, [%rd4991+928];
	fma.rn.f64 	%fd8834, %fd8833, %fd56, %fd8832;
	ld.param.f64 	%fd8835, [%rd4991+936];
	fma.rn.f64 	%fd8836, %fd8835, %fd57, %fd8834;
	ld.param.f64 	%fd8837, [%rd4991+944];
	fma.rn.f64 	%fd8838, %fd8837, %fd58, %fd8836;
	ld.param.f64 	%fd8839, [%rd4991+952];
	fma.rn.f64 	%fd8840, %fd8839, %fd59, %fd8838;
	ld.param.f64 	%fd8841, [%rd4991+960];
	fma.rn.f64 	%fd8842, %fd8841, %fd60, %fd8840;
	ld.param.f64 	%fd8843, [%rd4991+968];
	fma.rn.f64 	%fd8844, %fd8843, %fd61, %fd8842;
	ld.param.f64 	%fd8845, [%rd4991+976];
	fma.rn.f64 	%fd8846, %fd8845, %fd62, %fd8844;
	ld.param.f64 	%fd8847, [%rd4991+984];
	fma.rn.f64 	%fd8848, %fd8847, %fd63, %fd8846;
	ld.param.f64 	%fd8849, [%rd4991+992];
	sub.f64 	%fd8850, %fd8848, %fd8849;
	abs.f64 	%fd8851, %fd8850;
	ld.param.f64 	%fd8852, [%rd4991+1000];
	mul.f64 	%fd8853, %fd43, %fd8852;
	setp.gt.f64 	%p1788, %fd8851, %fd8853;
	@%p1788 bra 	$L__BB9_86;
	mov.u64 	%rd4992, %rd3165;
	ld.param.f64 	%fd8854, [%rd4992+1008];
	fma.rn.f64 	%fd8855, %fd8854, %fd54, 0d0000000000000000;
	ld.param.f64 	%fd8856, [%rd4992+1016];
	fma.rn.f64 	%fd8857, %fd8856, %fd55, %fd8855;
	ld.param.f64 	%fd8858, [%rd4992+1024];
	fma.rn.f64 	%fd8859, %fd8858, %fd56, %fd8857;
	ld.param.f64 	%fd8860, [%rd4992+1032];
	fma.rn.f64 	%fd8861, %fd8860, %fd57, %fd8859;
	ld.param.f64 	%fd8862, [%rd4992+1040];
	fma.rn.f64 	%fd8863, %fd8862, %fd58, %fd8861;
	ld.param.f64 	%fd8864, [%rd4992+1048];
	fma.rn.f64 	%fd8865, %fd8864, %fd59, %fd8863;
	ld.param.f64 	%fd8866, [%rd4992+1056];
	fma.rn.f64 	%fd8867, %fd8866, %fd60, %fd8865;
	ld.param.f64 	%fd8868, [%rd4992+1064];
	fma.rn.f64 	%fd8869, %fd8868, %fd61, %fd8867;
	ld.param.f64 	%fd8870, [%rd4992+1072];
	fma.rn.f64 	%fd8871, %fd8870, %fd62, %fd8869;
	ld.param.f64 	%fd8872, [%rd4992+1080];
	fma.rn.f64 	%fd8873, %fd8872, %fd63, %fd8871;
	ld.param.f64 	%fd8874, [%rd4992+1088];
	sub.f64 	%fd8875, %fd8873, %fd8874;
	abs.f64 	%fd8876, %fd8875;
	ld.param.f64 	%fd8877, [%rd4992+1096];
	mul.f64 	%fd8878, %fd43, %fd8877;
	setp.gt.f64 	%p1790, %fd8876, %fd8878;
	@%p1790 bra 	$L__BB9_86;
	mov.u64 	%rd4993, %rd3165;
	ld.param.f64 	%fd8879, [%rd4993+1104];
	fma.rn.f64 	%fd8880, %fd8879, %fd54, 0d0000000000000000;
	ld.param.f64 	%fd8881, [%rd4993+1112];
	fma.rn.f64 	%fd8882, %fd8881, %fd55, %fd8880;
	ld.param.f64 	%fd8883, [%rd4993+1120];
	fma.rn.f64 	%fd8884, %fd8883, %fd56, %fd8882;
	ld.param.f64 	%fd8885, [%rd4993+1128];
	fma.rn.f64 	%fd8886, %fd8885, %fd57, %fd8884;
	ld.param.f64 	%fd8887, [%rd4993+1136];
	fma.rn.f64 	%fd8888, %fd8887, %fd58, %fd8886;
	ld.param.f64 	%fd8889, [%rd4993+1144];
	fma.rn.f64 	%fd8890, %fd8889, %fd59, %fd8888;
	ld.param.f64 	%fd8891, [%rd4993+1152];
	fma.rn.f64 	%fd8892, %fd8891, %fd60, %fd8890;
	ld.param.f64 	%fd8893, [%rd4993+1160];
	fma.rn.f64 	%fd8894, %fd8893, %fd61, %fd8892;
	ld.param.f64 	%fd8895, [%rd4993+1168];
	fma.rn.f64 	%fd8896, %fd8895, %fd62, %fd8894;
	ld.param.f64 	%fd8897, [%rd4993+1176];
	fma.rn.f64 	%fd8898, %fd8897, %fd63, %fd8896;
	ld.param.f64 	%fd8899, [%rd4993+1184];
	sub.f64 	%fd8900, %fd8898, %fd8899;
	abs.f64 	%fd8901, %fd8900;
	ld.param.f64 	%fd8902, [%rd4993+1192];
	mul.f64 	%fd8903, %fd43, %fd8902;
	setp.gt.f64 	%p1792, %fd8901, %fd8903;
	@%p1792 bra 	$L__BB9_86;
	mov.b32 	%r4282, 1;
	mov.pred 	%p2128, 0;
$L__BB9_86:
	setp.ge.u64 	%p1795, %rd7, %rd2;
	mov.b32 	%r4283, 0;
	mov.pred 	%p2129, -1;
	@%p1795 bra 	$L__BB9_128;
	cvt.s64.s32 	%rd150, %r10;
	or.b64  	%rd4994, %rd7, %rd150;
	and.b64  	%rd4995, %rd4994, -4294967296;
	setp.ne.s64 	%p1796, %rd4995, 0;
	@%p1796 bra 	$L__BB9_89;
	cvt.u32.u64 	%r3617, %rd150;
	cvt.u32.u64 	%r3618, %rd7;
	div.u32 	%r3619, %r3618, %r3617;
	mul.lo.s32 	%r3620, %r3619, %r3617;
	sub.s32 	%r3621, %r3618, %r3620;
	cvt.u64.u32 	%rd5489, %r3619;
	cvt.u64.u32 	%rd5490, %r3621;
	bra.uni 	$L__BB9_90;
$L__BB9_89:
	div.u64 	%rd5489, %rd7, %rd150;
	mul.lo.s64 	%rd4996, %rd5489, %rd150;
	sub.s64 	%rd5490, %rd7, %rd4996;
$L__BB9_90:
	cvt.u32.u64 	%r32, %rd5490;
	cvt.s64.s32 	%rd157, %r9;
	or.b64  	%rd4997, %rd5489, %rd157;
	and.b64  	%rd4998, %rd4997, -4294967296;
	setp.ne.s64 	%p1797, %rd4998, 0;
	@%p1797 bra 	$L__BB9_92;
	cvt.u32.u64 	%r3622, %rd157;
	cvt.u32.u64 	%r3623, %rd5489;
	div.u32 	%r3624, %r3623, %r3622;
	mul.lo.s32 	%r3625, %r3624, %r3622;
	sub.s32 	%r3626, %r3623, %r3625;
	cvt.u64.u32 	%rd5491, %r3624;
	cvt.u64.u32 	%rd5492, %r3626;
	bra.uni 	$L__BB9_93;
$L__BB9_92:
	div.u64 	%rd5491, %rd5489, %rd157;
	mul.lo.s64 	%rd4999, %rd5491, %rd157;
	sub.s64 	%rd5492, %rd5489, %rd4999;
$L__BB9_93:
	cvt.u32.u64 	%r33, %rd5492;
	cvt.s64.s32 	%rd164, %r8;
	or.b64  	%rd5000, %rd5491, %rd164;
	and.b64  	%rd5001, %rd5000, -4294967296;
	setp.ne.s64 	%p1798, %rd5001, 0;
	@%p1798 bra 	$L__BB9_95;
	cvt.u32.u64 	%r3627, %rd164;
	cvt.u32.u64 	%r3628, %rd5491;
	div.u32 	%r3629, %r3628, %r3627;
	mul.lo.s32 	%r3630, %r3629, %r3627;
	sub.s32 	%r3631, %r3628, %r3630;
	cvt.u64.u32 	%rd5493, %r3629;
	cvt.u64.u32 	%rd5494, %r3631;
	bra.uni 	$L__BB9_96;
$L__BB9_95:
	div.u64 	%rd5493, %rd5491, %rd164;
	mul.lo.s64 	%rd5002, %rd5493, %rd164;
	sub.s64 	%rd5494, %rd5491, %rd5002;
$L__BB9_96:
	cvt.u32.u64 	%r34, %rd5494;
	cvt.s64.s32 	%rd171, %r7;
	or.b64  	%rd5003, %rd5493, %rd171;
	and.b64  	%rd5004, %rd5003, -4294967296;
	setp.ne.s64 	%p1799, %rd5004, 0;
	@%p1799 bra 	$L__BB9_98;
	cvt.u32.u64 	%r3632, %rd171;
	cvt.u32.u64 	%r3633, %rd5493;
	div.u32 	%r3634, %r3633, %r3632;
	mul.lo.s32 	%r3635, %r3634, %r3632;
	sub.s32 	%r3636, %r3633, %r3635;
	cvt.u64.u32 	%rd5495, %r3634;
	cvt.u64.u32 	%rd5496, %r3636;
	bra.uni 	$L__BB9_99;
$L__BB9_98:
	div.u64 	%rd5495, %rd5493, %rd171;
	mul.lo.s64 	%rd5005, %rd5495, %rd171;
	sub.s64 	%rd5496, %rd5493, %rd5005;
$L__BB9_99:
	cvt.u32.u64 	%r35, %rd5496;
	cvt.s64.s32 	%rd178, %r6;
	or.b64  	%rd5006, %rd5495, %rd178;
	and.b64  	%rd5007, %rd5006, -4294967296;
	setp.ne.s64 	%p1800, %rd5007, 0;
	@%p1800 bra 	$L__BB9_101;
	cvt.u32.u64 	%r3637, %rd178;
	cvt.u32.u64 	%r3638, %rd5495;
	div.u32 	%r3639, %r3638, %r3637;
	mul.lo.s32 	%r3640, %r3639, %r3637;
	sub.s32 	%r3641, %r3638, %r3640;
	cvt.u64.u32 	%rd5497, %r3639;
	cvt.u64.u32 	%rd5498, %r3641;
	bra.uni 	$L__BB9_102;
$L__BB9_101:
	div.u64 	%rd5497, %rd5495, %rd178;
	mul.lo.s64 	%rd5008, %rd5497, %rd178;
	sub.s64 	%rd5498, %rd5495, %rd5008;
$L__BB9_102:
	cvt.u32.u64 	%r36, %rd5498;
	cvt.s64.s32 	%rd185, %r5;
	or.b64  	%rd5009, %rd5497, %rd185;
	and.b64  	%rd5010, %rd5009, -4294967296;
	setp.ne.s64 	%p1801, %rd5010, 0;
	@%p1801 bra 	$L__BB9_104;
	cvt.u32.u64 	%r3642, %rd185;
	cvt.u32.u64 	%r3643, %rd5497;
	div.u32 	%r3644, %r3643, %r3642;
	mul.lo.s32 	%r3645, %r3644, %r3642;
	sub.s32 	%r3646, %r3643, %r3645;
	cvt.u64.u32 	%rd5499, %r3644;
	cvt.u64.u32 	%rd5500, %r3646;
	bra.uni 	$L__BB9_105;
$L__BB9_104:
	div.u64 	%rd5499, %rd5497, %rd185;
	mul.lo.s64 	%rd5011, %rd5499, %rd185;
	sub.s64 	%rd5500, %rd5497, %rd5011;
$L__BB9_105:
	cvt.u32.u64 	%r37, %rd5500;
	cvt.s64.s32 	%rd192, %r4;
	or.b64  	%rd5012, %rd5499, %rd192;
	and.b64  	%rd5013, %rd5012, -4294967296;
	setp.ne.s64 	%p1802, %rd5013, 0;
	@%p1802 bra 	$L__BB9_107;
	cvt.u32.u64 	%r3647, %rd192;
	cvt.u32.u64 	%r3648, %rd5499;
	div.u32 	%r3649, %r3648, %r3647;
	mul.lo.s32 	%r3650, %r3649, %r3647;
	sub.s32 	%r3651, %r3648, %r3650;
	cvt.u64.u32 	%rd5501, %r3649;
	cvt.u64.u32 	%rd5502, %r3651;
	bra.uni 	$L__BB9_108;
$L__BB9_107:
	div.u64 	%rd5501, %rd5499, %rd192;
	mul.lo.s64 	%rd5014, %rd5501, %rd192;
	sub.s64 	%rd5502, %rd5499, %rd5014;
$L__BB9_108:
	cvt.u32.u64 	%r38, %rd5502;
	cvt.s64.s32 	%rd199, %r3;
	or.b64  	%rd5015, %rd5501, %rd199;
	and.b64  	%rd5016, %rd5015, -4294967296;
	setp.ne.s64 	%p1803, %rd5016, 0;
	@%p1803 bra 	$L__BB9_110;
	cvt.u32.u64 	%r3652, %rd199;
	cvt.u32.u64 	%r3653, %rd5501;
	div.u32 	%r3654, %r3653, %r3652;
	mul.lo.s32 	%r3655, %r3654, %r3652;
	sub.s32 	%r3656, %r3653, %r3655;
	cvt.u64.u32 	%rd5503, %r3654;
	cvt.u64.u32 	%rd5504, %r3656;
	bra.uni 	$L__BB9_111;
$L__BB9_110:
	div.u64 	%rd5503, %rd5501, %rd199;
	mul.lo.s64 	%rd5017, %rd5503, %rd199;
	sub.s64 	%rd5504, %rd5501, %rd5017;
$L__BB9_111:
	cvt.u32.u64 	%r39, %rd5504;
	cvt.s64.s32 	%rd206, %r2;
	or.b64  	%rd5018, %rd5503, %rd206;
	and.b64  	%rd5019, %rd5018, -4294967296;
	setp.ne.s64 	%p1804, %rd5019, 0;
	@%p1804 bra 	$L__BB9_113;
	cvt.u32.u64 	%r3657, %rd206;
	cvt.u32.u64 	%r3658, %rd5503;
	div.u32 	%r3659, %r3658, %r3657;
	mul.lo.s32 	%r3660, %r3659, %r3657;
	sub.s32 	%r3661, %r3658, %r3660;
	cvt.u64.u32 	%rd5505, %r3659;
	cvt.u64.u32 	%rd5506, %r3661;
	bra.uni 	$L__BB9_114;
$L__BB9_113:
	div.u64 	%rd5505, %rd5503, %rd206;
	mul.lo.s64 	%rd5020, %rd5505, %rd206;
	sub.s64 	%rd5506, %rd5503, %rd5020;
$L__BB9_114:
	cvt.u32.u64 	%r40, %rd5506;
	cvt.s64.s32 	%rd213, %r1;
	or.b64  	%rd5021, %rd5505, %rd213;
	and.b64  	%rd5022, %rd5021, -4294967296;
	setp.ne.s64 	%p1805, %rd5022, 0;
	@%p1805 bra 	$L__BB9_116;
	cvt.u32.u64 	%r3662, %rd213;
	cvt.u32.u64 	%r3663, %rd5505;
	rem.u32 	%r3664, %r3663, %r3662;
	cvt.u64.u32 	%rd5507, %r3664;
	bra.uni 	$L__BB9_117;
$L__BB9_116:
	rem.u64 	%rd5507, %rd5505, %rd213;
$L__BB9_117:
	cvt.u32.u64 	%r3666, %rd5507;
	cvt.rn.f64.s32 	%fd8904, %r3666;
	mov.u64 	%rd5023, %rd3165;
	ld.param.f64 	%fd8905, [%rd5023];
	fma.rn.f64 	%fd64, %fd1, %fd8904, %fd8905;
	cvt.rn.f64.s32 	%fd8906, %r40;
	fma.rn.f64 	%fd65, %fd3, %fd8906, %fd2;
	cvt.rn.f64.s32 	%fd8907, %r39;
	fma.rn.f64 	%fd66, %fd5, %fd8907, %fd4;
	cvt.rn.f64.s32 	%fd8908, %r38;
	fma.rn.f64 	%fd67, %fd7, %fd8908, %fd6;
	cvt.rn.f64.s32 	%fd8909, %r37;
	fma.rn.f64 	%fd68, %fd9, %fd8909, %fd8;
	cvt.rn.f64.s32 	%fd8910, %r36;
	fma.rn.f64 	%fd69, %fd11, %fd8910, %fd10;
	cvt.rn.f64.s32 	%fd8911, %r35;
	fma.rn.f64 	%fd70, %fd13, %fd8911, %fd12;
	cvt.rn.f64.s32 	%fd8912, %r34;
	fma.rn.f64 	%fd71, %fd15, %fd8912, %fd14;
	cvt.rn.f64.s32 	%fd8913, %r33;
	fma.rn.f64 	%fd72, %fd17, %fd8913, %fd16;
	cvt.rn.f64.s32 	%fd8914, %r32;
	fma.rn.f64 	%fd73, %fd19, %fd8914, %fd18;
	fma.rn.f64 	%fd8915, %fd20, %fd64, 0d0000000000000000;
	fma.rn.f64 	%fd8916, %fd21, %fd65, %fd8915;
	fma.rn.f64 	%fd8917, %fd22, %fd66, %fd8916;
	fma.rn.f64 	%fd8918, %fd23, %fd67, %fd8917;
	fma.rn.f64 	%fd8919, %fd24, %fd68, %fd8918;
	fma.rn.f64 	%fd8920, %fd25, %fd69, %fd8919;
	fma.rn.f64 	%fd8921, %fd26, %fd70, %fd8920;
	fma.rn.f64 	%fd8922, %fd27, %fd71, %fd8921;
	fma.rn.f64 	%fd8923, %fd28, %fd72, %fd8922;
	fma.rn.f64 	%fd8924, %fd29, %fd73, %fd8923;
	sub.f64 	%fd8925, %fd8924, %fd30;
	abs.f64 	%fd8926, %fd8925;
	mul.f64 	%fd8927, %fd43, %fd31;
	setp.gt.f64 	%p1807, %fd8926, %fd8927;
	@%p1807 bra 	$L__BB9_128;
	fma.rn.f64 	%fd8928, %fd32, %fd64, 0d0000000000000000;
	fma.rn.f64 	%fd8929, %fd33, %fd65, %fd8928;
	fma.rn.f64 	%fd8930, %fd34, %fd66, %fd8929;
	fma.rn.f64 	%fd8931, %fd35, %fd67, %fd8930;
	fma.rn.f64 	%fd8932, %fd36, %fd68, %fd8931;
	fma.rn.f64 	%fd8933, %fd37, %fd69, %fd8932;
	fma.rn.f64 	%fd8934, %fd38, %fd70, %fd8933;
	fma.rn.f64 	%fd8935, %fd39, %fd71, %fd8934;
	fma.rn.f64 	%fd8936, %fd40, %fd72, %fd8935;
	fma.rn.f64 	%fd8937, %fd41, %fd73, %fd8936;
	mov.u64 	%rd5024, %rd3165;
	ld.param.f64 	%fd8938, [%rd5024+416];
	sub.f64 	%fd8939, %fd8937, %fd8938;
	abs.f64 	%fd8940, %fd8939;
	ld.param.f64 	%fd8941, [%rd5024+424];
	mul.f64 	%fd8942, %fd43, %fd8941;
	setp.gt.f64 	%p1809, %fd8940, %fd8942;
	@%p1809 bra 	$L__BB9_128;
	mov.u64 	%rd5025, %rd3165;
	ld.param.f64 	%fd8943, [%rd5025+432];
	fma.rn.f64 	%fd8944, %fd8943, %fd64, 0d0000000000000000;
	ld.param.f64 	%fd8945, [%rd5025+440];
	fma.rn.f64 	%fd8946, %fd8945, %fd65, %fd8944;
	ld.param.f64 	%fd8947, [%rd5025+448];
	fma.rn.f64 	%fd8948, %fd8947, %fd66, %fd8946;
	ld.param.f64 	%fd8949, [%rd5025+456];
	fma.rn.f64 	%fd8950, %fd8949, %fd67, %fd8948;
	ld.param.f64 	%fd8951, [%rd5025+464];
	fma.rn.f64 	%fd8952, %fd8951, %fd68, %fd8950;
	ld.param.f64 	%fd8953, [%rd5025+472];
	fma.rn.f64 	%fd8954, %fd8953, %fd69, %fd8952;
	ld.param.f64 	%fd8955, [%rd5025+480];
	fma.rn.f64 	%fd8956, %fd8955, %fd70, %fd8954;
	ld.param.f64 	%fd8957, [%rd5025+488];
	fma.rn.f64 	%fd8958, %fd8957, %fd71, %fd8956;
	ld.param.f64 	%fd8959, [%rd5025+496];
	fma.rn.f64 	%fd8960, %fd8959, %fd72, %fd8958;
	ld.param.f64 	%fd8961, [%rd5025+504];
	fma.rn.f64 	%fd8962, %fd8961, %fd73, %fd8960;
	ld.param.f64 	%fd8963, [%rd5025+512];
	sub.f64 	%fd8964, %fd8962, %fd8963;
	abs.f64 	%fd8965, %fd8964;
	ld.param.f64 	%fd8966, [%rd5025+520];
	mul.f64 	%fd8967, %fd43, %fd8966;
	setp.gt.f64 	%p1811, %fd8965, %fd8967;
	@%p1811 bra 	$L__BB9_128;
	mov.u64 	%rd5026, %rd3165;
	ld.param.f64 	%fd8968, [%rd5026+528];
	fma.rn.f64 	%fd8969, %fd8968, %fd64, 0d0000000000000000;
	ld.param.f64 	%fd8970, [%rd5026+536];
	fma.rn.f64 	%fd8971, %fd8970, %fd65, %fd8969;
	ld.param.f64 	%fd8972, [%rd5026+544];
	fma.rn.f64 	%fd8973, %fd8972, %fd66, %fd8971;
	ld.param.f64 	%fd8974, [%rd5026+552];
	fma.rn.f64 	%fd8975, %fd8974, %fd67, %fd8973;
	ld.param.f64 	%fd8976, [%rd5026+560];
	fma.rn.f64 	%fd8977, %fd8976, %fd68, %fd8975;
	ld.param.f64 	%fd8978, [%rd5026+568];
	fma.rn.f64 	%fd8979, %fd8978, %fd69, %fd8977;
	ld.param.f64 	%fd8980, [%rd5026+576];
	fma.rn.f64 	%fd8981, %fd8980, %fd70, %fd8979;
	ld.param.f64 	%fd8982, [%rd5026+584];
	fma.rn.f64 	%fd8983, %fd8982, %fd71, %fd8981;
	ld.param.f64 	%fd8984, [%rd5026+592];
	fma.rn.f64 	%fd8985, %fd8984, %fd72, %fd8983;
	ld.param.f64 	%fd8986, [%rd5026+600];
	fma.rn.f64 	%fd8987, %fd8986, %fd73, %fd8985;
	ld.param.f64 	%fd8988, [%rd5026+608];
	sub.f64 	%fd8989, %fd8987, %fd8988;
	abs.f64 	%fd8990, %fd8989;
	ld.param.f64 	%fd8991, [%rd5026+616];
	mul.f64 	%fd8992, %fd43, %fd8991;
	setp.gt.f64 	%p1813, %fd8990, %fd8992;
	@%p1813 bra 	$L__BB9_128;
	mov.u64 	%rd5027, %rd3165;
	ld.param.f64 	%fd8993, [%rd5027+624];
	fma.rn.f64 	%fd8994, %fd8993, %fd64, 0d0000000000000000;
	ld.param.f64 	%fd8995, [%rd5027+632];
	fma.rn.f64 	%fd8996, %fd8995, %fd65, %fd8994;
	ld.param.f64 	%fd8997, [%rd5027+640];
	fma.rn.f64 	%fd8998, %fd8997, %fd66, %fd8996;
	ld.param.f64 	%fd8999, [%rd5027+648];
	fma.rn.f64 	%fd9000, %fd8999, %fd67, %fd8998;
	ld.param.f64 	%fd9001, [%rd5027+656];
	fma.rn.f64 	%fd9002, %fd9001, %fd68, %fd9000;
	ld.param.f64 	%fd9003, [%rd5027+664];
	fma.rn.f64 	%fd9004, %fd9003, %fd69, %fd9002;
	ld.param.f64 	%fd9005, [%rd5027+672];
	fma.rn.f64 	%fd9006, %fd9005, %fd70, %fd9004;
	ld.param.f64 	%fd9007, [%rd5027+680];
	fma.rn.f64 	%fd9008, %fd9007, %fd71, %fd9006;
	ld.param.f64 	%fd9009, [%rd5027+688];
	fma.rn.f64 	%fd9010, %fd9009, %fd72, %fd9008;
	ld.param.f64 	%fd9011, [%rd5027+696];
	fma.rn.f64 	%fd9012, %fd9011, %fd73, %fd9010;
	ld.param.f64 	%fd9013, [%rd5027+704];
	sub.f64 	%fd9014, %fd9012, %fd9013;
	abs.f64 	%fd9015, %fd9014;
	ld.param.f64 	%fd9016, [%rd5027+712];
	mul.f64 	%fd9017, %fd43, %fd9016;
	setp.gt.f64 	%p1815, %fd9015, %fd9017;
	@%p1815 bra 	$L__BB9_128;
	mov.u64 	%rd5028, %rd3165;
	ld.param.f64 	%fd9018, [%rd5028+720];
	fma.rn.f64 	%fd9019, %fd9018, %fd64, 0d0000000000000000;
	ld.param.f64 	%fd9020, [%rd5028+728];
	fma.rn.f64 	%fd9021, %fd9020, %fd65, %fd9019;
	ld.param.f64 	%fd9022, [%rd5028+736];
	fma.rn.f64 	%fd9023, %fd9022, %fd66, %fd9021;
	ld.param.f64 	%fd9024, [%rd5028+744];
	fma.rn.f64 	%fd9025, %fd9024, %fd67, %fd9023;
	ld.param.f64 	%fd9026, [%rd5028+752];
	fma.rn.f64 	%fd9027, %fd9026, %fd68, %fd9025;
	ld.param.f64 	%fd9028, [%rd5028+760];
	fma.rn.f64 	%fd9029, %fd9028, %fd69, %fd9027;
	ld.param.f64 	%fd9030, [%rd5028+768];
	fma.rn.f64 	%fd9031, %fd9030, %fd70, %fd9029;
	ld.param.f64 	%fd9032, [%rd5028+776];
	fma.rn.f64 	%fd9033, %fd9032, %fd71, %fd9031;
	ld.param.f64 	%fd9034, [%rd5028+784];
	fma.rn.f64 	%fd9035, %fd9034, %fd72, %fd9033;
	ld.param.f64 	%fd9036, [%rd5028+792];
	fma.rn.f64 	%fd9037, %fd9036, %fd73, %fd9035;
	ld.param.f64 	%fd9038, [%rd5028+800];
	sub.f64 	%fd9039, %fd9037, %fd9038;
	abs.f64 	%fd9040, %fd9039;
	ld.param.f64 	%fd9041, [%rd5028+808];
	mul.f64 	%fd9042, %fd43, %fd9041;
	setp.gt.f64 	%p1817, %fd9040, %fd9042;
	@%p1817 bra 	$L__BB9_128;
	mov.u64 	%rd5029, %rd3165;
	ld.param.f64 	%fd9043, [%rd5029+816];
	fma.rn.f64 	%fd9044, %fd9043, %fd64, 0d0000000000000000;
	ld.param.f64 	%fd9045, [%rd5029+824];
	fma.rn.f64 	%fd9046, %fd9045, %fd65, %fd9044;
	ld.param.f64 	%fd9047, [%rd5029+832];
	fma.rn.f64 	%fd9048, %fd9047, %fd66, %fd9046;
	ld.param.f64 	%fd9049, [%rd5029+840];
	fma.rn.f64 	%fd9050, %fd9049, %fd67, %fd9048;
	ld.param.f64 	%fd9051, [%rd5029+848];
	fma.rn.f64 	%fd9052, %fd9051, %fd68, %fd9050;
	ld.param.f64 	%fd9053, [%rd5029+856];
	fma.rn.f64 	%fd9054, %fd9053, %fd69, %fd9052;
	ld.param.f64 	%fd9055, [%rd5029+864];
	fma.rn.f64 	%fd9056, %fd9055, %fd70, %fd9054;
	ld.param.f64 	%fd9057, [%rd5029+872];
	fma.rn.f64 	%fd9058, %fd9057, %fd71, %fd9056;
	ld.param.f64 	%fd9059, [%rd5029+880];
	fma.rn.f64 	%fd9060, %fd9059, %fd72, %fd9058;
	ld.param.f64 	%fd9061, [%rd5029+888];
	fma.rn.f64 	%fd9062, %fd9061, %fd73, %fd9060;
	ld.param.f64 	%fd9063, [%rd5029+896];
	sub.f64 	%fd9064, %fd9062, %fd9063;
	abs.f64 	%fd9065, %fd9064;
	ld.param.f64 	%fd9066, [%rd5029+904];
	mul.f64 	%fd9067, %fd43, %fd9066;
	setp.gt.f64 	%p1819, %fd9065, %fd9067;
	@%p1819 bra 	$L__BB9_128;
	mov.u64 	%rd5030, %rd3165;
	ld.param.f64 	%fd9068, [%rd5030+912];
	fma.rn.f64 	%fd9069, %fd9068, %fd64, 0d0000000000000000;
	ld.param.f64 	%fd9070, [%rd5030+920];
	fma.rn.f64 	%fd9071, %fd9070, %fd65, %fd9069;
	ld.param.f64 	%fd9072, [%rd5030+928];
	fma.rn.f64 	%fd9073, %fd9072, %fd66, %fd9071;
	ld.param.f64 	%fd9074, [%rd5030+936];
	fma.rn.f64 	%fd9075, %fd9074, %fd67, %fd9073;
	ld.param.f64 	%fd9076, [%rd5030+944];
	fma.rn.f64 	%fd9077, %fd9076, %fd68, %fd9075;
	ld.param.f64 	%fd9078, [%rd5030+952];
	fma.rn.f64 	%fd9079, %fd9078, %fd69, %fd9077;
	ld.param.f64 	%fd9080, [%rd5030+960];
	fma.rn.f64 	%fd9081, %fd9080, %fd70, %fd9079;
	ld.param.f64 	%fd9082, [%rd5030+968];
	fma.rn.f64 	%fd9083, %fd9082, %fd71, %fd9081;
	ld.param.f64 	%fd9084, [%rd5030+976];
	fma.rn.f64 	%fd9085, %fd9084, %fd72, %fd9083;
	ld.param.f64 	%fd9086, [%rd5030+984];
	fma.rn.f64 	%fd9087, %fd9086, %fd73, %fd9085;
	ld.param.f64 	%fd9088, [%rd5030+992];
	sub.f64 	%fd9089, %fd9087, %fd9088;
	abs.f64 	%fd9090, %fd9089;
	ld.param.f64 	%fd9091, [%rd5030+1000];
	mul.f64 	%fd9092, %fd43, %fd9091;
	setp.gt.f64 	%p1821, %fd9090, %fd9092;
	@%p1821 bra 	$L__BB9_128;
	mov.u64 	%rd5031, %rd3165;
	ld.param.f64 	%fd9093, [%rd5031+1008];
	fma.rn.f64 	%fd9094, %fd9093, %fd64, 0d0000000000000000;
	ld.param.f64 	%fd9095, [%rd5031+1016];
	fma.rn.f64 	%fd9096, %fd9095, %fd65, %fd9094;
	ld.param.f64 	%fd9097, [%rd5031+1024];
	fma.rn.f64 	%fd9098, %fd9097, %fd66, %fd9096;
	ld.param.f64 	%fd9099, [%rd5031+1032];
	fma.rn.f64 	%fd9100, %fd9099, %fd67, %fd9098;
	ld.param.f64 	%fd9101, [%rd5031+1040];
	fma.rn.f64 	%fd9102, %fd9101, %fd68, %fd9100;
	ld.param.f64 	%fd9103, [%rd5031+1048];
	fma.rn.f64 	%fd9104, %fd9103, %fd69, %fd9102;
	ld.param.f64 	%fd9105, [%rd5031+1056];
	fma.rn.f64 	%fd9106, %fd9105, %fd70, %fd9104;
	ld.param.f64 	%fd9107, [%rd5031+1064];
	fma.rn.f64 	%fd9108, %fd9107, %fd71, %fd9106;
	ld.param.f64 	%fd9109, [%rd5031+1072];
	fma.rn.f64 	%fd9110, %fd9109, %fd72, %fd9108;
	ld.param.f64 	%fd9111, [%rd5031+1080];
	fma.rn.f64 	%fd9112, %fd9111, %fd73, %fd9110;
	ld.param.f64 	%fd9113, [%rd5031+1088];
	sub.f64 	%fd9114, %fd9112, %fd9113;
	abs.f64 	%fd9115, %fd9114;
	ld.param.f64 	%fd9116, [%rd5031+1096];
	mul.f64 	%fd9117, %fd43, %fd9116;
	setp.gt.f64 	%p1823, %fd9115, %fd9117;
	@%p1823 bra 	$L__BB9_128;
	mov.u64 	%rd5032, %rd3165;
	ld.param.f64 	%fd9118, [%rd5032+1104];
	fma.rn.f64 	%fd9119, %fd9118, %fd64, 0d0000000000000000;
	ld.param.f64 	%fd9120, [%rd5032+1112];
	fma.rn.f64 	%fd9121, %fd9120, %fd65, %fd9119;
	ld.param.f64 	%fd9122, [%rd5032+1120];
	fma.rn.f64 	%fd9123, %fd9122, %fd66, %fd9121;
	ld.param.f64 	%fd9124, [%rd5032+1128];
	fma.rn.f64 	%fd9125, %fd9124, %fd67, %fd9123;
	ld.param.f64 	%fd9126, [%rd5032+1136];
	fma.rn.f64 	%fd9127, %fd9126, %fd68, %fd9125;
	ld.param.f64 	%fd9128, [%rd5032+1144];
	fma.rn.f64 	%fd9129, %fd9128, %fd69, %fd9127;
	ld.param.f64 	%fd9130, [%rd5032+1152];
	fma.rn.f64 	%fd9131, %fd9130, %fd70, %fd9129;
	ld.param.f64 	%fd9132, [%rd5032+1160];
	fma.rn.f64 	%fd9133, %fd9132, %fd71, %fd9131;
	ld.param.f64 	%fd9134, [%rd5032+1168];
	fma.rn.f64 	%fd9135, %fd9134, %fd72, %fd9133;
	ld.param.f64 	%fd9136, [%rd5032+1176];
	fma.rn.f64 	%fd9137, %fd9136, %fd73, %fd9135;
	ld.param.f64 	%fd9138, [%rd5032+1184];
	sub.f64 	%fd9139, %fd9137, %fd9138;
	abs.f64 	%fd9140, %fd9139;
	ld.param.f64 	%fd9141, [%rd5032+1192];
	mul.f64 	%fd9142, %fd43, %fd9141;
	setp.gt.f64 	%p1825, %fd9140, %fd9142;
	@%p1825 bra 	$L__BB9_128;
	mov.b32 	%r4283, 1;
	mov.pred 	%p2129, 0;
$L__BB9_128:
	setp.ge.u64 	%p1828, %rd8, %rd2;
	mov.b32 	%r4284, 0;
	mov.pred 	%p2130, -1;
	@%p1828 bra 	$L__BB9_170;
	cvt.s64.s32 	%rd217, %r10;
	or.b64  	%rd5033, %rd8, %rd217;
	and.b64  	%rd5034, %rd5033, -4294967296;
	setp.ne.s64 	%p1829, %rd5034, 0;
	@%p1829 bra 	$L__BB9_131;
	cvt.u32.u64 	%r3678, %rd217;
	cvt.u32.u64 	%r3679, %rd8;
	div.u32 	%r3680, %r3679, %r3678;
	mul.lo.s32 	%r3681, %r3680, %r3678;
	sub.s32 	%r3682, %r3679, %r3681;
	cvt.u64.u32 	%rd5508, %r3680;
	cvt.u64.u32 	%rd5509, %r3682;
	bra.uni 	$L__BB9_132;
$L__BB9_131:
	div.u64 	%rd5508, %rd8, %rd217;
	mul.lo.s64 	%rd5035, %rd5508, %rd217;
	sub.s64 	%rd5509, %rd8, %rd5035;
$L__BB9_132:
	cvt.u32.u64 	%r42, %rd5509;
	cvt.s64.s32 	%rd224, %r9;
	or.b64  	%rd5036, %rd5508, %rd224;
	and.b64  	%rd5037, %rd5036, -4294967296;
	setp.ne.s64 	%p1830, %rd5037, 0;
	@%p1830 bra 	$L__BB9_134;
	cvt.u32.u64 	%r3683, %rd224;
	cvt.u32.u64 	%r3684, %rd5508;
	div.u32 	%r3685, %r3684, %r3683;
	mul.lo.s32 	%r3686, %r3685, %r3683;
	sub.s32 	%r3687, %r3684, %r3686;
	cvt.u64.u32 	%rd5510, %r3685;
	cvt.u64.u32 	%rd5511, %r3687;
	bra.uni 	$L__BB9_135;
$L__BB9_134:
	div.u64 	%rd5510, %rd5508, %rd224;
	mul.lo.s64 	%rd5038, %rd5510, %rd224;
	sub.s64 	%rd5511, %rd5508, %rd5038;
$L__BB9_135:
	cvt.u32.u64 	%r43, %rd5511;
	cvt.s64.s32 	%rd231, %r8;
	or.b64  	%rd5039, %rd5510, %rd231;
	and.b64  	%rd5040, %rd5039, -4294967296;
	setp.ne.s64 	%p1831, %rd5040, 0;
	@%p1831 bra 	$L__BB9_137;
	cvt.u32.u64 	%r3688, %rd231;
	cvt.u32.u64 	%r3689, %rd5510;
	div.u32 	%r3690, %r3689, %r3688;
	mul.lo.s32 	%r3691, %r3690, %r3688;
	sub.s32 	%r3692, %r3689, %r3691;
	cvt.u64.u32 	%rd5512, %r3690;
	cvt.u64.u32 	%rd5513, %r3692;
	bra.uni 	$L__BB9_138;
$L__BB9_137:
	div.u64 	%rd5512, %rd5510, %rd231;
	mul.lo.s64 	%rd5041, %rd5512, %rd231;
	sub.s64 	%rd5513, %rd5510, %rd5041;
$L__BB9_138:
	cvt.u32.u64 	%r44, %rd5513;
	cvt.s64.s32 	%rd238, %r7;
	or.b64  	%rd5042, %rd5512, %rd238;
	and.b64  	%rd5043, %rd5042, -4294967296;
	setp.ne.s64 	%p1832, %rd5043, 0;
	@%p1832 bra 	$L__BB9_140;
	cvt.u32.u64 	%r3693, %rd238;
	cvt.u32.u64 	%r3694, %rd5512;
	div.u32 	%r3695, %r3694, %r3693;
	mul.lo.s32 	%r3696, %r3695, %r3693;
	sub.s32 	%r3697, %r3694, %r3696;
	cvt.u64.u32 	%rd5514, %r3695;
	cvt.u64.u32 	%rd5515, %r3697;
	bra.uni 	$L__BB9_141;
$L__BB9_140:
	div.u64 	%rd5514, %rd5512, %rd238;
	mul.lo.s64 	%rd5044, %rd5514, %rd238;
	sub.s64 	%rd5515, %rd5512, %rd5044;
$L__BB9_141:
	cvt.u32.u64 	%r45, %rd5515;
	cvt.s64.s32 	%rd245, %r6;
	or.b64  	%rd5045, %rd5514, %rd245;
	and.b64  	%rd5046, %rd5045, -4294967296;
	setp.ne.s64 	%p1833, %rd5046, 0;
	@%p1833 bra 	$L__BB9_143;
	cvt.u32.u64 	%r3698, %rd245;
	cvt.u32.u64 	%r3699, %rd5514;
	div.u32 	%r3700, %r3699, %r3698;
	mul.lo.s32 	%r3701, %r3700, %r3698;
	sub.s32 	%r3702, %r3699, %r3701;
	cvt.u64.u32 	%rd5516, %r3700;
	cvt.u64.u32 	%rd5517, %r3702;
	bra.uni 	$L__BB9_144;
$L__BB9_143:
	div.u64 	%rd5516, %rd5514, %rd245;
	mul.lo.s64 	%rd5047, %rd5516, %rd245;
	sub.s64 	%rd5517, %rd5514, %rd5047;
$L__BB9_144:
	cvt.u32.u64 	%r46, %rd5517;
	cvt.s64.s32 	%rd252, %r5;
	or.b64  	%rd5048, %rd5516, %rd252;
	and.b64  	%rd5049, %rd5048, -4294967296;
	setp.ne.s64 	%p1834, %rd5049, 0;
	@%p1834 bra 	$L__BB9_146;
	cvt.u32.u64 	%r3703, %rd252;
	cvt.u32.u64 	%r3704, %rd5516;
	div.u32 	%r3705, %r3704, %r3703;
	mul.lo.s32 	%r3706, %r3705, %r3703;
	sub.s32 	%r3707, %r3704, %r3706;
	cvt.u64.u32 	%rd5518, %r3705;
	cvt.u64.u32 	%rd5519, %r3707;
	bra.uni 	$L__BB9_147;
$L__BB9_146:
	div.u64 	%rd5518, %rd5516, %rd252;
	mul.lo.s64 	%rd5050, %rd5518, %rd252;
	sub.s64 	%rd5519, %rd5516, %rd5050;
$L__BB9_147:
	cvt.u32.u64 	%r47, %rd5519;
	cvt.s64.s32 	%rd259, %r4;
	or.b64  	%rd5051, %rd5518, %rd259;
	and.b64  	%rd5052, %rd5051, -4294967296;
	setp.ne.s64 	%p1835, %rd5052, 0;
	@%p1835 bra 	$L__BB9_149;
	cvt.u32.u64 	%r3708, %rd259;
	cvt.u32.u64 	%r3709, %rd5518;
	div.u32 	%r3710, %r3709, %r3708;
	mul.lo.s32 	%r3711, %r3710, %r3708;
	sub.s32 	%r3712, %r3709, %r3711;
	cvt.u64.u32 	%rd5520, %r3710;
	cvt.u64.u32 	%rd5521, %r3712;
	bra.uni 	$L__BB9_150;
$L__BB9_149:
	div.u64 	%rd5520, %rd5518, %rd259;
	mul.lo.s64 	%rd5053, %rd5520, %rd259;
	sub.s64 	%rd5521, %rd5518, %rd5053;
$L__BB9_150:
	cvt.u32.u64 	%r48, %rd5521;
	cvt.s64.s32 	%rd266, %r3;
	or.b64  	%rd5054, %rd5520, %rd266;
	and.b64  	%rd5055, %rd5054, -4294967296;
	setp.ne.s64 	%p1836, %rd5055, 0;
	@%p1836 bra 	$L__BB9_152;
	cvt.u32.u64 	%r3713, %rd266;
	cvt.u32.u64 	%r3714, %rd5520;
	div.u32 	%r3715, %r3714, %r3713;
	mul.lo.s32 	%r3716, %r3715, %r3713;
	sub.s32 	%r3717, %r3714, %r3716;
	cvt.u64.u32 	%rd5522, %r3715;
	cvt.u64.u32 	%rd5523, %r3717;
	bra.uni 	$L__BB9_153;
$L__BB9_152:
	div.u64 	%rd5522, %rd5520, %rd266;
	mul.lo.s64 	%rd5056, %rd5522, %rd266;
	sub.s64 	%rd5523, %rd5520, %rd5056;
$L__BB9_153:
	cvt.u32.u64 	%r49, %rd5523;
	cvt.s64.s32 	%rd273, %r2;
	or.b64  	%rd5057, %rd5522, %rd273;
	and.b64  	%rd5058, %rd5057, -4294967296;
	setp.ne.s64 	%p1837, %rd5058, 0;
	@%p1837 bra 	$L__BB9_155;
	cvt.u32.u64 	%r3718, %rd273;
	cvt.u32.u64 	%r3719, %rd5522;
	div.u32 	%r3720, %r3719, %r3718;
	mul.lo.s32 	%r3721, %r3720, %r3718;
	sub.s32 	%r3722, %r3719, %r3721;
	cvt.u64.u32 	%rd5524, %r3720;
	cvt.u64.u32 	%rd5525, %r3722;
	bra.uni 	$L__BB9_156;
$L__BB9_155:
	div.u64 	%rd5524, %rd5522, %rd273;
	mul.lo.s64 	%rd5059, %rd5524, %rd273;
	sub.s64 	%rd5525, %rd5522, %rd5059;
$L__BB9_156:
	cvt.u32.u64 	%r50, %rd5525;
	cvt.s64.s32 	%rd280, %r1;
	or.b64  	%rd5060, %rd5524, %rd280;
	and.b64  	%rd5061, %rd5060, -4294967296;
	setp.ne.s64 	%p1838, %rd5061, 0;
	@%p1838 bra 	$L__BB9_158;
	cvt.u32.u64 	%r3723, %rd280;
	cvt.u32.u64 	%r3724, %rd5524;
	rem.u32 	%r3725, %r3724, %r3723;
	cvt.u64.u32 	%rd5526, %r3725;
	bra.uni 	$L__BB9_159;
$L__BB9_158:
	rem.u64 	%rd5526, %rd5524, %rd280;
$L__BB9_159:
	cvt.u32.u64 	%r3727, %rd5526;
	cvt.rn.f64.s32 	%fd9143, %r3727;
	mov.u64 	%rd5062, %rd3165;
	ld.param.f64 	%fd9144, [%rd5062];
	fma.rn.f64 	%fd74, %fd1, %fd9143, %fd9144;
	cvt.rn.f64.s32 	%fd9145, %r50;
	fma.rn.f64 	%fd75, %fd3, %fd9145, %fd2;
	cvt.rn.f64.s32 	%fd9146, %r49;
	fma.rn.f64 	%fd76, %fd5, %fd9146, %fd4;
	cvt.rn.f64.s32 	%fd9147, %r48;
	fma.rn.f64 	%fd77, %fd7, %fd9147, %fd6;
	cvt.rn.f64.s32 	%fd9148, %r47;
	fma.rn.f64 	%fd78, %fd9, %fd9148, %fd8;
	cvt.rn.f64.s32 	%fd9149, %r46;
	fma.rn.f64 	%fd79, %fd11, %fd9149, %fd10;
	cvt.rn.f64.s32 	%fd9150, %r45;
	fma.rn.f64 	%fd80, %fd13, %fd9150, %fd12;
	cvt.rn.f64.s32 	%fd9151, %r44;
	fma.rn.f64 	%fd81, %fd15, %fd9151, %fd14;
	cvt.rn.f64.s32 	%fd9152, %r43;
	fma.rn.f64 	%fd82, %fd17, %fd9152, %fd16;
	cvt.rn.f64.s32 	%fd9153, %r42;
	fma.rn.f64 	%fd83, %fd19, %fd9153, %fd18;
	fma.rn.f64 	%fd9154, %fd20, %fd74, 0d0000000000000000;
	fma.rn.f64 	%fd9155, %fd21, %fd75, %fd9154;
	fma.rn.f64 	%fd9156, %fd22, %fd76, %fd9155;
	fma.rn.f64 	%fd9157, %fd23, %fd77, %fd9156;
	fma.rn.f64 	%fd9158, %fd24, %fd78, %fd9157;
	fma.rn.f64 	%fd9159, %fd25, %fd79, %fd9158;
	fma.rn.f64 	%fd9160, %fd26, %fd80, %fd9159;
	fma.rn.f64 	%fd9161, %fd27, %fd81, %fd9160;
	fma.rn.f64 	%fd9162, %fd28, %fd82, %fd9161;
	fma.rn.f64 	%fd9163, %fd29, %fd83, %fd9162;
	sub.f64 	%fd9164, %fd9163, %fd30;
	abs.f64 	%fd9165, %fd9164;
	mul.f64 	%fd9166, %fd43, %fd31;
	setp.gt.f64 	%p1840, %fd9165, %fd9166;
	@%p1840 bra 	$L__BB9_170;
	fma.rn.f64 	%fd9167, %fd32, %fd74, 0d0000000000000000;
	fma.rn.f64 	%fd9168, %fd33, %fd75, %fd9167;
	fma.rn.f64 	%fd9169, %fd34, %fd76, %fd9168;
	fma.rn.f64 	%fd9170, %fd35, %fd77, %fd9169;
	fma.rn.f64 	%fd9171, %fd36, %fd78, %fd9170;
	fma.rn.f64 	%fd9172, %fd37, %fd79, %fd9171;
	fma.rn.f64 	%fd9173, %fd38, %fd80, %fd9172;
	fma.rn.f64 	%fd9174, %fd39, %fd81, %fd9173;
	fma.rn.f64 	%fd9175, %fd40, %fd82, %fd9174;
	mov.u64 	%rd5063, %rd3165;
	ld.param.f64 	%fd9176, [%rd5063+408];
	fma.rn.f64 	%fd9177, %fd9176, %fd83, %fd9175;
	ld.param.f64 	%fd9178, [%rd5063+416];
	sub.f64 	%fd9179, %fd9177, %fd9178;
	abs.f64 	%fd9180, %fd9179;
	ld.param.f64 	%fd9181, [%rd5063+424];
	mul.f64 	%fd9182, %fd43, %fd9181;
	setp.gt.f64 	%p1842, %fd9180, %fd9182;
	@%p1842 bra 	$L__BB9_170;
	mov.u64 	%rd5064, %rd3165;
	ld.param.f64 	%fd9183, [%rd5064+432];
	fma.rn.f64 	%fd9184, %fd9183, %fd74, 0d0000000000000000;
	ld.param.f64 	%fd9185, [%rd5064+440];
	fma.rn.f64 	%fd9186, %fd9185, %fd75, %fd9184;
	ld.param.f64 	%fd9187, [%rd5064+448];
	fma.rn.f64 	%fd9188, %fd9187, %fd76, %fd9186;
	ld.param.f64 	%fd9189, [%rd5064+456];
	fma.rn.f64 	%fd9190, %fd9189, %fd77, %fd9188;
	ld.param.f64 	%fd9191, [%rd5064+464];
	fma.rn.f64 	%fd9192, %fd9191, %fd78, %fd9190;
	ld.param.f64 	%fd9193, [%rd5064+472];
	fma.rn.f64 	%fd9194, %fd9193, %fd79, %fd9192;
	ld.param.f64 	%fd9195, [%rd5064+480];
	fma.rn.f64 	%fd9196, %fd9195, %fd80, %fd9194;
	ld.param.f64 	%fd9197, [%rd5064+488];
	fma.rn.f64 	%fd9198, %fd9197, %fd81, %fd9196;
	ld.param.f64 	%fd9199, [%rd5064+496];
	fma.rn.f64 	%fd9200, %fd9199, %fd82, %fd9198;
	ld.param.f64 	%fd9201, [%rd5064+504];
	fma.rn.f64 	%fd9202, %fd9201, %fd83, %fd9200;
	ld.param.f64 	%fd9203, [%rd5064+512];
	sub.f64 	%fd9204, %fd9202, %fd9203;
	abs.f64 	%fd9205, %fd9204;
	ld.param.f64 	%fd9206, [%rd5064+520];
	mul.f64 	%fd9207, %fd43, %fd9206;
	setp.gt.f64 	%p1844, %fd9205, %fd9207;
	@%p1844 bra 	$L__BB9_170;
	mov.u64 	%rd5065, %rd3165;
	ld.param.f64 	%fd9208, [%rd5065+528];
	fma.rn.f64 	%fd9209, %fd9208, %fd74, 0d0000000000000000;
	ld.param.f64 	%fd9210, [%rd5065+536];
	fma.rn.f64 	%fd9211, %fd9210, %fd75, %fd9209;
	ld.param.f64 	%fd9212, [%rd5065+544];
	fma.rn.f64 	%fd9213, %fd9212, %fd76, %fd9211;
	ld.param.f64 	%fd9214, [%rd5065+552];
	fma.rn.f64 	%fd9215, %fd9214, %fd77, %fd9213;
	ld.param.f64 	%fd9216, [%rd5065+560];
	fma.rn.f64 	%fd9217, %fd9216, %fd78, %fd9215;
	ld.param.f64 	%fd9218, [%rd5065+568];
	fma.rn.f64 	%fd9219, %fd9218, %fd79, %fd9217;
	ld.param.f64 	%fd9220, [%rd5065+576];
	fma.rn.f64 	%fd9221, %fd9220, %fd80, %fd9219;
	ld.param.f64 	%fd9222, [%rd5065+584];
	fma.rn.f64 	%fd9223, %fd9222, %fd81, %fd9221;
	ld.param.f64 	%fd9224, [%rd5065+592];
	fma.rn.f64 	%fd9225, %fd9224, %fd82, %fd9223;
	ld.param.f64 	%fd9226, [%rd5065+600];
	fma.rn.f64 	%fd9227, %fd9226, %fd83, %fd9225;
	ld.param.f64 	%fd9228, [%rd5065+608];
	sub.f64 	%fd9229, %fd9227, %fd9228;
	abs.f64 	%fd9230, %fd9229;
	ld.param.f64 	%fd9231, [%rd5065+616];
	mul.f64 	%fd9232, %fd43, %fd9231;
	setp.gt.f64 	%p1846, %fd9230, %fd9232;
	@%p1846 bra 	$L__BB9_170;
	mov.u64 	%rd5066, %rd3165;
	ld.param.f64 	%fd9233, [%rd5066+624];
	fma.rn.f64 	%fd9234, %fd9233, %fd74, 0d0000000000000000;
	ld.param.f64 	%fd9235, [%rd5066+632];
	fma.rn.f64 	%fd9236, %fd9235, %fd75, %fd9234;
	ld.param.f64 	%fd9237, [%rd5066+640];
	fma.rn.f64 	%fd9238, %fd9237, %fd76, %fd9236;
	ld.param.f64 	%fd9239, [%rd5066+648];
	fma.rn.f64 	%fd9240, %fd9239, %fd77, %fd9238;
	ld.param.f64 	%fd9241, [%rd5066+656];
	fma.rn.f64 	%fd9242, %fd9241, %fd78, %fd9240;
	ld.param.f64 	%fd9243, [%rd5066+664];
	fma.rn.f64 	%fd9244, %fd9243, %fd79, %fd9242;
	ld.param.f64 	%fd9245, [%rd5066+672];
	fma.rn.f64 	%fd9246, %fd9245, %fd80, %fd9244;
	ld.param.f64 	%fd9247, [%rd5066+680];
	fma.rn.f64 	%fd9248, %fd9247, %fd81, %fd9246;
	ld.param.f64 	%fd9249, [%rd5066+688];
	fma.rn.f64 	%fd9250, %fd9249, %fd82, %fd9248;
	ld.param.f64 	%fd9251, [%rd5066+696];
	fma.rn.f64 	%fd9252, %fd9251, %fd83, %fd9250;
	ld.param.f64 	%fd9253, [%rd5066+704];
	sub.f64 	%fd9254, %fd9252, %fd9253;
	abs.f64 	%fd9255, %fd9254;
	ld.param.f64 	%fd9256, [%rd5066+712];
	mul.f64 	%fd9257, %fd43, %fd9256;
	setp.gt.f64 	%p1848, %fd9255, %fd9257;
	@%p1848 bra 	$L__BB9_170;
	mov.u64 	%rd5067, %rd3165;
	ld.param.f64 	%fd9258, [%rd5067+720];
	fma.rn.f64 	%fd9259, %fd9258, %fd74, 0d0000000000000000;
	ld.param.f64 	%fd9260, [%rd5067+728];
	fma.rn.f64 	%fd9261, %fd9260, %fd75, %fd9259;
	ld.param.f64 	%fd9262, [%rd5067+736];
	fma.rn.f64 	%fd9263, %fd9262, %fd76, %fd9261;
	ld.param.f64 	%fd9264, [%rd5067+744];
	fma.rn.f64 	%fd9265, %fd9264, %fd77, %fd9263;
	ld.param.f64 	%fd9266, [%rd5067+752];
	fma.rn.f64 	%fd9267, %fd9266, %fd78, %fd9265;
	ld.param.f64 	%fd9268, [%rd5067+760];
	fma.rn.f64 	%fd9269, %fd9268, %fd79, %fd9267;
	ld.param.f64 	%fd9270, [%rd5067+768];
	fma.rn.f64 	%fd9271, %fd9270, %fd80, %fd9269;
	ld.param.f64 	%fd9272, [%rd5067+776];
	fma.rn.f64 	%fd9273, %fd9272, %fd81, %fd9271;
	ld.param.f64 	%fd9274, [%rd5067+784];
	fma.rn.f64 	%fd9275, %fd9274, %fd82, %fd9273;
	ld.param.f64 	%fd9276, [%rd5067+792];
	fma.rn.f64 	%fd9277, %fd9276, %fd83, %fd9275;
	ld.param.f64 	%fd9278, [%rd5067+800];
	sub.f64 	%fd9279, %fd9277, %fd9278;
	abs.f64 	%fd9280, %fd9279;
	ld.param.f64 	%fd9281, [%rd5067+808];
	mul.f64 	%fd9282, %fd43, %fd9281;
	setp.gt.f64 	%p1850, %fd9280, %fd9282;
	@%p1850 bra 	$L__BB9_170;
	mov.u64 	%rd5068, %rd3165;
	ld.param.f64 	%fd9283, [%rd5068+816];
	fma.rn.f64 	%fd9284, %fd9283, %fd74, 0d0000000000000000;
	ld.param.f64 	%fd9285, [%rd5068+824];
	fma.rn.f64 	%fd9286, %fd9285, %fd75, %fd9284;
	ld.param.f64 	%fd9287, [%rd5068+832];
	fma.rn.f64 	%fd9288, %fd9287, %fd76, %fd9286;
	ld.param.f64 	%fd9289, [%rd5068+840];
	fma.rn.f64 	%fd9290, %fd9289, %fd77, %fd9288;
	ld.param.f64 	%fd9291, [%rd5068+848];
	fma.rn.f64 	%fd9292, %fd9291, %fd78, %fd9290;
	ld.param.f64 	%fd9293, [%rd5068+856];
	fma.rn.f64 	%fd9294, %fd9293, %fd79, %fd9292;
	ld.param.f64 	%fd9295, [%rd5068+864];
	fma.rn.f64 	%fd9296, %fd9295, %fd80, %fd9294;
	ld.param.f64 	%fd9297, [%rd5068+872];
	fma.rn.f64 	%fd9298, %fd9297, %fd81, %fd9296;
	ld.param.f64 	%fd9299, [%rd5068+880];
	fma.rn.f64 	%fd9300, %fd9299, %fd82, %fd9298;
	ld.param.f64 	%fd9301, [%rd5068+888];
	fma.rn.f64 	%fd9302, %fd9301, %fd83, %fd9300;
	ld.param.f64 	%fd9303, [%rd5068+896];
	sub.f64 	%fd9304, %fd9302, %fd9303;
	abs.f64 	%fd9305, %fd9304;
	ld.param.f64 	%fd9306, [%rd5068+904];
	mul.f64 	%fd9307, %fd43, %fd9306;
	setp.gt.f64 	%p1852, %fd9305, %fd9307;
	@%p1852 bra 	$L__BB9_170;
	mov.u64 	%rd5069, %rd3165;
	ld.param.f64 	%fd9308, [%rd5069+912];
	fma.rn.f64 	%fd9309, %fd9308, %fd74, 0d0000000000000000;
	ld.param.f64 	%fd9310, [%rd5069+920];
	fma.rn.f64 	%fd9311, %fd9310, %fd75, %fd9309;
	ld.param.f64 	%fd9312, [%rd5069+928];
	fma.rn.f64 	%fd9313, %fd9312, %fd76, %fd9311;
	ld.param.f64 	%fd9314, [%rd5069+936];
	fma.rn.f64 	%fd9315, %fd9314, %fd77, %fd9313;
	ld.param.f64 	%fd9316, [%rd5069+944];
	fma.rn.f64 	%fd9317, %fd9316, %fd78, %fd9315;
	ld.param.f64 	%fd9318, [%rd5069+952];
	fma.rn.f64 	%fd9319, %fd9318, %fd79, %fd9317;
	ld.param.f64 	%fd9320, [%rd5069+960];
	fma.rn.f64 	%fd9321, %fd9320, %fd80, %fd9319;
	ld.param.f64 	%fd9322, [%rd5069+968];
	fma.rn.f64 	%fd9323, %fd9322, %fd81, %fd9321;
	ld.param.f64 	%fd9324, [%rd5069+976];
	fma.rn.f64 	%fd9325, %fd9324, %fd82, %fd9323;
	ld.param.f64 	%fd9326, [%rd5069+984];
	fma.rn.f64 	%fd9327, %fd9326, %fd83, %fd9325;
	ld.param.f64 	%fd9328, [%rd5069+992];
	sub.f64 	%fd9329, %fd9327, %fd9328;
	abs.f64 	%fd9330, %fd9329;
	ld.param.f64 	%fd9331, [%rd5069+1000];
	mul.f64 	%fd9332, %fd43, %fd9331;
	setp.gt.f64 	%p1854, %fd9330, %fd9332;
	@%p1854 bra 	$L__BB9_170;
	mov.u64 	%rd5070, %rd3165;
	ld.param.f64 	%fd9333, [%rd5070+1008];
	fma.rn.f64 	%fd9334, %fd9333, %fd74, 0d0000000000000000;
	ld.param.f64 	%fd9335, [%rd5070+1016];
	fma.rn.f64 	%fd9336, %fd9335, %fd75, %fd9334;
	ld.param.f64 	%fd9337, [%rd5070+1024];
	fma.rn.f64 	%fd9338, %fd9337, %fd76, %fd9336;
	ld.param.f64 	%fd9339, [%rd5070+1032];
	fma.rn.f64 	%fd9340, %fd9339, %fd77, %fd9338;
	ld.param.f64 	%fd9341, [%rd5070+1040];
	fma.rn.f64 	%fd9342, %fd9341, %fd78, %fd9340;
	ld.param.f64 	%fd9343, [%rd5070+1048];
	fma.rn.f64 	%fd9344, %fd9343, %fd79, %fd9342;
	ld.param.f64 	%fd9345, [%rd5070+1056];
	fma.rn.f64 	%fd9346, %fd9345, %fd80, %fd9344;
	ld.param.f64 	%fd9347, [%rd5070+1064];
	fma.rn.f64 	%fd9348, %fd9347, %fd81, %fd9346;
	ld.param.f64 	%fd9349, [%rd5070+1072];
	fma.rn.f64 	%fd9350, %fd9349, %fd82, %fd9348;
	ld.param.f64 	%fd9351, [%rd5070+1080];
	fma.rn.f64 	%fd9352, %fd9351, %fd83, %fd9350;
	ld.param.f64 	%fd9353, [%rd5070+1088];
	sub.f64 	%fd9354, %fd9352, %fd9353;
	abs.f64 	%fd9355, %fd9354;
	ld.param.f64 	%fd9356, [%rd5070+1096];
	mul.f64 	%fd9357, %fd43, %fd9356;
	setp.gt.f64 	%p1856, %fd9355, %fd9357;
	@%p1856 bra 	$L__BB9_170;
	mov.u64 	%rd5071, %rd3165;
	ld.param.f64 	%fd9358, [%rd5071+1104];
	fma.rn.f64 	%fd9359, %fd9358, %fd74, 0d0000000000000000;
	ld.param.f64 	%fd9360, [%rd5071+1112];
	fma.rn.f64 	%fd9361, %fd9360, %fd75, %fd9359;
	ld.param.f64 	%fd9362, [%rd5071+1120];
	fma.rn.f64 	%fd9363, %fd9362, %fd76, %fd9361;
	ld.param.f64 	%fd9364, [%rd5071+1128];
	fma.rn.f64 	%fd9365, %fd9364, %fd77, %fd9363;
	ld.param.f64 	%fd9366, [%rd5071+1136];
	fma.rn.f64 	%fd9367, %fd9366, %fd78, %fd9365;
	ld.param.f64 	%fd9368, [%rd5071+1144];
	fma.rn.f64 	%fd9369, %fd9368, %fd79, %fd9367;
	ld.param.f64 	%fd9370, [%rd5071+1152];
	fma.rn.f64 	%fd9371, %fd9370, %fd80, %fd9369;
	ld.param.f64 	%fd9372, [%rd5071+1160];
	fma.rn.f64 	%fd9373, %fd9372, %fd81, %fd9371;
	ld.param.f64 	%fd9374, [%rd5071+1168];
	fma.rn.f64 	%fd9375, %fd9374, %fd82, %fd9373;
	ld.param.f64 	%fd9376, [%rd5071+1176];
	fma.rn.f64 	%fd9377, %fd9376, %fd83, %fd9375;
	ld.param.f64 	%fd9378, [%rd5071+1184];
	sub.f64 	%fd9379, %fd9377, %fd9378;
	abs.f64 	%fd9380, %fd9379;
	ld.param.f64 	%fd9381, [%rd5071+1192];
	mul.f64 	%fd9382, %fd43, %fd9381;
	setp.gt.f64 	%p1858, %fd9380, %fd9382;
	@%p1858 bra 	$L__BB9_170;
	mov.b32 	%r4284, 1;
	mov.pred 	%p2130, 0;
$L__BB9_170:
	setp.ge.u64 	%p1861, %rd9, %rd2;
	mov.b32 	%r4285, 0;
	mov.pred 	%p2131, -1;
	@%p1861 bra 	$L__BB9_212;
	cvt.s64.s32 	%rd284, %r10;
	or.b64  	%rd5072, %rd9, %rd284;
	and.b64  	%rd5073, %rd5072, -4294967296;
	setp.ne.s64 	%p1862, %rd5073, 0;
	@%p1862 bra 	$L__BB9_173;
	cvt.u32.u64 	%r3739, %rd284;
	cvt.u32.u64 	%r3740, %rd9;
	div.u32 	%r3741, %r3740, %r3739;
	mul.lo.s32 	%r3742, %r3741, %r3739;
	sub.s32 	%r3743, %r3740, %r3742;
	cvt.u64.u32 	%rd5527, %r3741;
	cvt.u64.u32 	%rd5528, %r3743;
	bra.uni 	$L__BB9_174;
$L__BB9_173:
	div.u64 	%rd5527, %rd9, %rd284;
	mul.lo.s64 	%rd5074, %rd5527, %rd284;
	sub.s64 	%rd5528, %rd9, %rd5074;
$L__BB9_174:
	cvt.u32.u64 	%r52, %rd5528;
	cvt.s64.s32 	%rd291, %r9;
	or.b64  	%rd5075, %rd5527, %rd291;
	and.b64  	%rd5076, %rd5075, -4294967296;
	setp.ne.s64 	%p1863, %rd5076, 0;
	@%p1863 bra 	$L__BB9_176;
	cvt.u32.u64 	%r3744, %rd291;
	cvt.u32.u64 	%r3745, %rd5527;
	div.u32 	%r3746, %r3745, %r3744;
	mul.lo.s32 	%r3747, %r3746, %r3744;
	sub.s32 	%r3748, %r3745, %r3747;
	cvt.u64.u32 	%rd5529, %r3746;
	cvt.u64.u32 	%rd5530, %r3748;
	bra.uni 	$L__BB9_177;
$L__BB9_176:
	div.u64 	%rd5529, %rd5527, %rd291;
	mul.lo.s64 	%rd5077, %rd5529, %rd291;
	sub.s64 	%rd5530, %rd5527, %rd5077;
$L__BB9_177:
	cvt.u32.u64 	%r53, %rd5530;
	cvt.s64.s32 	%rd298, %r8;
	or.b64  	%rd5078, %rd5529, %rd298;
	and.b64  	%rd5079, %rd5078, -4294967296;
	setp.ne.s64 	%p1864, %rd5079, 0;
	@%p1864 bra 	$L__BB9_179;
	cvt.u32.u64 	%r3749, %rd298;
	cvt.u32.u64 	%r3750, %rd5529;
	div.u32 	%r3751, %r3750, %r3749;
	mul.lo.s32 	%r3752, %r3751, %r3749;
	sub.s32 	%r3753, %r3750, %r3752;
	cvt.u64.u32 	%rd5531, %r3751;
	cvt.u64.u32 	%rd5532, %r3753;
	bra.uni 	$L__BB9_180;
$L__BB9_179:
	div.u64 	%rd5531, %rd5529, %rd298;
	mul.lo.s64 	%rd5080, %rd5531, %rd298;
	sub.s64 	%rd5532, %rd5529, %rd5080;
$L__BB9_180:
	cvt.u32.u64 	%r54, %rd5532;
	cvt.s64.s32 	%rd305, %r7;
	or.b64  	%rd5081, %rd5531, %rd305;
	and.b64  	%rd5082, %rd5081, -4294967296;
	setp.ne.s64 	%p1865, %rd5082, 0;
	@%p1865 bra 	$L__BB9_182;
	cvt.u32.u64 	%r3754, %rd305;
	cvt.u32.u64 	%r3755, %rd5531;
	div.u32 	%r3756, %r3755, %r3754;
	mul.lo.s32 	%r3757, %r3756, %r3754;
	sub.s32 	%r3758, %r3755, %r3757;
	cvt.u64.u32 	%rd5533, %r3756;
	cvt.u64.u32 	%rd5534, %r3758;
	bra.uni 	$L__BB9_183;
$L__BB9_182:
	div.u64 	%rd5533, %rd5531, %rd305;
	mul.lo.s64 	%rd5083, %rd5533, %rd305;
	sub.s64 	%rd5534, %rd5531, %rd5083;
$L__BB9_183:
	cvt.u32.u64 	%r55, %rd5534;
	cvt.s64.s32 	%rd312, %r6;
	or.b64  	%rd5084, %rd5533, %rd312;
	and.b64  	%rd5085, %rd5084, -4294967296;
	setp.ne.s64 	%p1866, %rd5085, 0;
	@%p1866 bra 	$L__BB9_185;
	cvt.u32.u64 	%r3759, %rd312;
	cvt.u32.u64 	%r3760, %rd5533;
	div.u32 	%r3761, %r3760, %r3759;
	mul.lo.s32 	%r3762, %r3761, %r3759;
	sub.s32 	%r3763, %r3760, %r3762;
	cvt.u64.u32 	%rd5535, %r3761;
	cvt.u64.u32 	%rd5536, %r3763;
	bra.uni 	$L__BB9_186;
$L__BB9_185:
	div.u64 	%rd5535, %rd5533, %rd312;
	mul.lo.s64 	%rd5086, %rd5535, %rd312;
	sub.s64 	%rd5536, %rd5533, %rd5086;
$L__BB9_186:
	cvt.u32.u64 	%r56, %rd5536;
	cvt.s64.s32 	%rd319, %r5;
	or.b64  	%rd5087, %rd5535, %rd319;
	and.b64  	%rd5088, %rd5087, -4294967296;
	setp.ne.s64 	%p1867, %rd5088, 0;
	@%p1867 bra 	$L__BB9_188;
	cvt.u32.u64 	%r3764, %rd319;
	cvt.u32.u64 	%r3765, %rd5535;
	div.u32 	%r3766, %r3765, %r3764;
	mul.lo.s32 	%r3767, %r3766, %r3764;
	sub.s32 	%r3768, %r3765, %r3767;
	cvt.u64.u32 	%rd5537, %r3766;
	cvt.u64.u32 	%rd5538, %r3768;
	bra.uni 	$L__BB9_189;
$L__BB9_188:
	div.u64 	%rd5537, %rd5535, %rd319;
	mul.lo.s64 	%rd5089, %rd5537, %rd319;
	sub.s64 	%rd5538, %rd5535, %rd5089;
$L__BB9_189:
	cvt.u32.u64 	%r57, %rd5538;
	cvt.s64.s32 	%rd326, %r4;
	or.b64  	%rd5090, %rd5537, %rd326;
	and.b64  	%rd5091, %rd5090, -4294967296;
	setp.ne.s64 	%p1868, %rd5091, 0;
	@%p1868 bra 	$L__BB9_191;
	cvt.u32.u64 	%r3769, %rd326;
	cvt.u32.u64 	%r3770, %rd5537;
	div.u32 	%r3771, %r3770, %r3769;
	mul.lo.s32 	%r3772, %r3771, %r3769;
	sub.s32 	%r3773, %r3770, %r3772;
	cvt.u64.u32 	%rd5539, %r3771;
	cvt.u64.u32 	%rd5540, %r3773;
	bra.uni 	$L__BB9_192;
$L__BB9_191:
	div.u64 	%rd5539, %rd5537, %rd326;
	mul.lo.s64 	%rd5092, %rd5539, %rd326;
	sub.s64 	%rd5540, %rd5537, %rd5092;
$L__BB9_192:
	cvt.u32.u64 	%r58, %rd5540;
	cvt.s64.s32 	%rd333, %r3;
	or.b64  	%rd5093, %rd5539, %rd333;
	and.b64  	%rd5094, %rd5093, -4294967296;
	setp.ne.s64 	%p1869, %rd5094, 0;
	@%p1869 bra 	$L__BB9_194;
	cvt.u32.u64 	%r3774, %rd333;
	cvt.u32.u64 	%r3775, %rd5539;
	div.u32 	%r3776, %r3775, %r3774;
	mul.lo.s32 	%r3777, %r3776, %r3774;
	sub.s32 	%r3778, %r3775, %r3777;
	cvt.u64.u32 	%rd5541, %r3776;
	cvt.u64.u32 	%rd5542, %r3778;
	bra.uni 	$L__BB9_195;
$L__BB9_194:
	div.u64 	%rd5541, %rd5539, %rd333;
	mul.lo.s64 	%rd5095, %rd5541, %rd333;
	sub.s64 	%rd5542, %rd5539, %rd5095;
$L__BB9_195:
	cvt.u32.u64 	%r59, %rd5542;
	cvt.s64.s32 	%rd340, %r2;
	or.b64  	%rd5096, %rd5541, %rd340;
	and.b64  	%rd5097, %rd5096, -4294967296;
	setp.ne.s64 	%p1870, %rd5097, 0;
	@%p1870 bra 	$L__BB9_197;
	cvt.u32.u64 	%r3779, %rd340;
	cvt.u32.u64 	%r3780, %rd5541;
	div.u32 	%r3781, %r3780, %r3779;
	mul.lo.s32 	%r3782, %r3781, %r3779;
	sub.s32 	%r3783, %r3780, %r3782;
	cvt.u64.u32 	%rd5543, %r3781;
	cvt.u64.u32 	%rd5544, %r3783;
	bra.uni 	$L__BB9_198;
$L__BB9_197:
	div.u64 	%rd5543, %rd5541, %rd340;
	mul.lo.s64 	%rd5098, %rd5543, %rd340;
	sub.s64 	%rd5544, %rd5541, %rd5098;
$L__BB9_198:
	cvt.u32.u64 	%r60, %rd5544;
	cvt.s64.s32 	%rd347, %r1;
	or.b64  	%rd5099, %rd5543, %rd347;
	and.b64  	%rd5100, %rd5099, -4294967296;
	setp.ne.s64 	%p1871, %rd5100, 0;
	@%p1871 bra 	$L__BB9_200;
	cvt.u32.u64 	%r3784, %rd347;
	cvt.u32.u64 	%r3785, %rd5543;
	rem.u32 	%r3786, %r3785, %r3784;
	cvt.u64.u32 	%rd5545, %r3786;
	bra.uni 	$L__BB9_201;
$L__BB9_200:
	rem.u64 	%rd5545, %rd5543, %rd347;
$L__BB9_201:
	cvt.u32.u64 	%r3788, %rd5545;
	cvt.rn.f64.s32 	%fd9383, %r3788;
	mov.u64 	%rd5101, %rd3165;
	ld.param.f64 	%fd9384, [%rd5101];
	fma.rn.f64 	%fd84, %fd1, %fd9383, %fd9384;
	cvt.rn.f64.s32 	%fd9385, %r60;
	fma.rn.f64 	%fd85, %fd3, %fd9385, %fd2;
	cvt.rn.f64.s32 	%fd9386, %r59;
	fma.rn.f64 	%fd86, %fd5, %fd9386, %fd4;
	cvt.rn.f64.s32 	%fd9387, %r58;
	fma.rn.f64 	%fd87, %fd7, %fd9387, %fd6;
	cvt.rn.f64.s32 	%fd9388, %r57;
	fma.rn.f64 	%fd88, %fd9, %fd9388, %fd8;
	cvt.rn.f64.s32 	%fd9389, %r56;
	fma.rn.f64 	%fd89, %fd11, %fd9389, %fd10;
	cvt.rn.f64.s32 	%fd9390, %r55;
	fma.rn.f64 	%fd90, %fd13, %fd9390, %fd12;
	cvt.rn.f64.s32 	%fd9391, %r54;
	fma.rn.f64 	%fd91, %fd15, %fd9391, %fd14;
	cvt.rn.f64.s32 	%fd9392, %r53;
	fma.rn.f64 	%fd92, %fd17, %fd9392, %fd16;
	cvt.rn.f64.s32 	%fd9393, %r52;
	fma.rn.f64 	%fd93, %fd19, %fd9393, %fd18;
	fma.rn.f64 	%fd9394, %fd20, %fd84, 0d0000000000000000;
	fma.rn.f64 	%fd9395, %fd21, %fd85, %fd9394;
	fma.rn.f64 	%fd9396, %fd22, %fd86, %fd9395;
	fma.rn.f64 	%fd9397, %fd23, %fd87, %fd9396;
	fma.rn.f64 	%fd9398, %fd24, %fd88, %fd9397;
	fma.rn.f64 	%fd9399, %fd25, %fd89, %fd9398;
	fma.rn.f64 	%fd9400, %fd26, %fd90, %fd9399;
	fma.rn.f64 	%fd9401, %fd27, %fd91, %fd9400;
	fma.rn.f64 	%fd9402, %fd28, %fd92, %fd9401;
	fma.rn.f64 	%fd9403, %fd29, %fd93, %fd9402;
	sub.f64 	%fd9404, %fd9403, %fd30;
	abs.f64 	%fd9405, %fd9404;
	mul.f64 	%fd9406, %fd43, %fd31;
	setp.gt.f64 	%p1873, %fd9405, %fd9406;
	@%p1873 bra 	$L__BB9_212;
	fma.rn.f64 	%fd9407, %fd32, %fd84, 0d0000000000000000;
	fma.rn.f64 	%fd9408, %fd33, %fd85, %fd9407;
	fma.rn.f64 	%fd9409, %fd34, %fd86, %fd9408;
	fma.rn.f64 	%fd9410, %fd35, %fd87, %fd9409;
	fma.rn.f64 	%fd9411, %fd36, %fd88, %fd9410;
	fma.rn.f64 	%fd9412, %fd37, %fd89, %fd9411;
	fma.rn.f64 	%fd9413, %fd38, %fd90, %fd9412;
	fma.rn.f64 	%fd9414, %fd39, %fd91, %fd9413;
	fma.rn.f64 	%fd9415, %fd40, %fd92, %fd9414;
	mov.u64 	%rd5102, %rd3165;
	ld.param.f64 	%fd9416, [%rd5102+408];
	fma.rn.f64 	%fd9417, %fd9416, %fd93, %fd9415;
	ld.param.f64 	%fd9418, [%rd5102+416];
	sub.f64 	%fd9419, %fd9417, %fd9418;
	abs.f64 	%fd9420, %fd9419;
	ld.param.f64 	%fd9421, [%rd5102+424];
	mul.f64 	%fd9422, %fd43, %fd9421;
	setp.gt.f64 	%p1875, %fd9420, %fd9422;
	@%p1875 bra 	$L__BB9_212;
	mov.u64 	%rd5103, %rd3165;
	ld.param.f64 	%fd9423, [%rd5103+432];
	fma.rn.f64 	%fd9424, %fd9423, %fd84, 0d0000000000000000;
	ld.param.f64 	%fd9425, [%rd5103+440];
	fma.rn.f64 	%fd9426, %fd9425, %fd85, %fd9424;
	ld.param.f64 	%fd9427, [%rd5103+448];
	fma.rn.f64 	%fd9428, %fd9427, %fd86, %fd9426;
	ld.param.f64 	%fd9429, [%rd5103+456];
	fma.rn.f64 	%fd9430, %fd9429, %fd87, %fd9428;
	ld.param.f64 	%fd9431, [%rd5103+464];
	fma.rn.f64 	%fd9432, %fd9431, %fd88, %fd9430;
	ld.param.f64 	%fd9433, [%rd5103+472];
	fma.rn.f64 	%fd9434, %fd9433, %fd89, %fd9432;
	ld.param.f64 	%fd9435, [%rd5103+480];
	fma.rn.f64 	%fd9436, %fd9435, %fd90, %fd9434;
	ld.param.f64 	%fd9437, [%rd5103+488];
	fma.rn.f64 	%fd9438, %fd9437, %fd91, %fd9436;
	ld.param.f64 	%fd9439, [%rd5103+496];
	fma.rn.f64 	%fd9440, %fd9439, %fd92, %fd9438;
	ld.param.f64 	%fd9441, [%rd5103+504];
	fma.rn.f64 	%fd9442, %fd9441, %fd93, %fd9440;
	ld.param.f64 	%fd9443, [%rd5103+512];
	sub.f64 	%fd9444, %fd9442, %fd9443;
	abs.f64 	%fd9445, %fd9444;
	ld.param.f64 	%fd9446, [%rd5103+520];
	mul.f64 	%fd9447, %fd43, %fd9446;
	setp.gt.f64 	%p1877, %fd9445, %fd9447;
	@%p1877 bra 	$L__BB9_212;
	mov.u64 	%rd5104, %rd3165;
	ld.param.f64 	%fd9448, [%rd5104+528];
	fma.rn.f64 	%fd9449, %fd9448, %fd84, 0d0000000000000000;
	ld.param.f64 	%fd9450, [%rd5104+536];
	fma.rn.f64 	%fd9451, %fd9450, %fd85, %fd9449;
	ld.param.f64 	%fd9452, [%rd5104+544];
	fma.rn.f64 	%fd9453, %fd9452, %fd86, %fd9451;
	ld.param.f64 	%fd9454, [%rd5104+552];
	fma.rn.f64 	%fd9455, %fd9454, %fd87, %fd9453;
	ld.param.f64 	%fd9456, [%rd5104+560];
	fma.rn.f64 	%fd9457, %fd9456, %fd88, %fd9455;
	ld.param.f64 	%fd9458, [%rd5104+568];
	fma.rn.f64 	%fd9459, %fd9458, %fd89, %fd9457;
	ld.param.f64 	%fd9460, [%rd5104+576];
	fma.rn.f64 	%fd9461, %fd9460, %fd90, %fd9459;
	ld.param.f64 	%fd9462, [%rd5104+584];
	fma.rn.f64 	%fd9463, %fd9462, %fd91, %fd9461;
	ld.param.f64 	%fd9464, [%rd5104+592];
	fma.rn.f64 	%fd9465, %fd9464, %fd92, %fd9463;
	ld.param.f64 	%fd9466, [%rd5104+600];
	fma.rn.f64 	%fd9467, %fd9466, %fd93, %fd9465;
	ld.param.f64 	%fd9468, [%rd5104+608];
	sub.f64 	%fd9469, %fd9467, %fd9468;
	abs.f64 	%fd9470, %fd9469;
	ld.param.f64 	%fd9471, [%rd5104+616];
	mul.f64 	%fd9472, %fd43, %fd9471;
	setp.gt.f64 	%p1879, %fd9470, %fd9472;
	@%p1879 bra 	$L__BB9_212;
	mov.u64 	%rd5105, %rd3165;
	ld.param.f64 	%fd9473, [%rd5105+624];
	fma.rn.f64 	%fd9474, %fd9473, %fd84, 0d0000000000000000;
	ld.param.f64 	%fd9475, [%rd5105+632];
	fma.rn.f64 	%fd9476, %fd9475, %fd85, %fd9474;
	ld.param.f64 	%fd9477, [%rd5105+640];
	fma.rn.f64 	%fd9478, %fd9477, %fd86, %fd9476;
	ld.param.f64 	%fd9479, [%rd5105+648];
	fma.rn.f64 	%fd9480, %fd9479, %fd87, %fd9478;
	ld.param.f64 	%fd9481, [%rd5105+656];
	fma.rn.f64 	%fd9482, %fd9481, %fd88, %fd9480;
	ld.param.f64 	%fd9483, [%rd5105+664];
	fma.rn.f64 	%fd9484, %fd9483, %fd89, %fd9482;
	ld.param.f64 	%fd9485, [%rd5105+672];
	fma.rn.f64 	%fd9486, %fd9485, %fd90, %fd9484;
	ld.param.f64 	%fd9487, [%rd5105+680];
	fma.rn.f64 	%fd9488, %fd9487, %fd91, %fd9486;
	ld.param.f64 	%fd9489, [%rd5105+688];
	fma.rn.f64 	%fd9490, %fd9489, %fd92, %fd9488;
	ld.param.f64 	%fd9491, [%rd5105+696];
	fma.rn.f64 	%fd9492, %fd9491, %fd93, %fd9490;
	ld.param.f64 	%fd9493, [%rd5105+704];
	sub.f64 	%fd9494, %fd9492, %fd9493;
	abs.f64 	%fd9495, %fd9494;
	ld.param.f64 	%fd9496, [%rd5105+712];
	mul.f64 	%fd9497, %fd43, %fd9496;
	setp.gt.f64 	%p1881, %fd9495, %fd9497;
	@%p1881 bra 	$L__BB9_212;
	mov.u64 	%rd5106, %rd3165;
	ld.param.f64 	%fd9498, [%rd5106+720];
	fma.rn.f64 	%fd9499, %fd9498, %fd84, 0d0000000000000000;
	ld.param.f64 	%fd9500, [%rd5106+728];
	fma.rn.f64 	%fd9501, %fd9500, %fd85, %fd9499;
	ld.param.f64 	%fd9502, [%rd5106+736];
	fma.rn.f64 	%fd9503, %fd9502, %fd86, %fd9501;
	ld.param.f64 	%fd9504, [%rd5106+744];
	fma.rn.f64 	%fd9505, %fd9504, %fd87, %fd9503;
	ld.param.f64 	%fd9506, [%rd5106+752];
	fma.rn.f64 	%fd9507, %fd9506, %fd88, %fd9505;
	ld.param.f64 	%fd9508, [%rd5106+760];
	fma.rn.f64 	%fd9509, %fd9508, %fd89, %fd9507;
	ld.param.f64 	%fd9510, [%rd5106+768];
	fma.rn.f64 	%fd9511, %fd9510, %fd90, %fd9509;
	ld.param.f64 	%fd9512, [%rd5106+776];
	fma.rn.f64 	%fd9513, %fd9512, %fd91, %fd9511;
	ld.param.f64 	%fd9514, [%rd5106+784];
	fma.rn.f64 	%fd9515, %fd9514, %fd92, %fd9513;
	ld.param.f64 	%fd9516, [%rd5106+792];
	fma.rn.f64 	%fd9517, %fd9516, %fd93, %fd9515;
	ld.param.f64 	%fd9518, [%rd5106+800];
	sub.f64 	%fd9519, %fd9517, %fd9518;
	abs.f64 	%fd9520, %fd9519;
	ld.param.f64 	%fd9521, [%rd5106+808];
	mul.f64 	%fd9522, %fd43, %fd9521;
	setp.gt.f64 	%p1883, %fd9520, %fd9522;
	@%p1883 bra 	$L__BB9_212;
	mov.u64 	%rd5107, %rd3165;
	ld.param.f64 	%fd9523, [%rd5107+816];
	fma.rn.f64 	%fd9524, %fd9523, %fd84, 0d0000000000000000;
	ld.param.f64 	%fd9525, [%rd5107+824];
	fma.rn.f64 	%fd9526, %fd9525, %fd85, %fd9524;
	ld.param.f64 	%fd9527, [%rd5107+832];
	fma.rn.f64 	%fd9528, %fd9527, %fd86, %fd9526;
	ld.param.f64 	%fd9529, [%rd5107+840];
	fma.rn.f64 	%fd9530, %fd9529, %fd87, %fd9528;
	ld.param.f64 	%fd9531, [%rd5107+848];
	fma.rn.f64 	%fd9532, %fd9531, %fd88, %fd9530;
	ld.param.f64 	%fd9533, [%rd5107+856];
	fma.rn.f64 	%fd9534, %fd9533, %fd89, %fd9532;
	ld.param.f64 	%fd9535, [%rd5107+864];
	fma.rn.f64 	%fd9536, %fd9535, %fd90, %fd9534;
	ld.param.f64 	%fd9537, [%rd5107+872];
	fma.rn.f64 	%fd9538, %fd9537, %fd91, %fd9536;
	ld.param.f64 	%fd9539, [%rd5107+880];
	fma.rn.f64 	%fd9540, %fd9539, %fd92, %fd9538;
	ld.param.f64 	%fd9541, [%rd5107+888];
	fma.rn.f64 	%fd9542, %fd9541, %fd93, %fd9540;
	ld.param.f64 	%fd9543, [%rd5107+896];
	sub.f64 	%fd9544, %fd9542, %fd9543;
	abs.f64 	%fd9545, %fd9544;
	ld.param.f64 	%fd9546, [%rd5107+904];
	mul.f64 	%fd9547, %fd43, %fd9546;
	setp.gt.f64 	%p1885, %fd9545, %fd9547;
	@%p1885 bra 	$L__BB9_212;
	mov.u64 	%rd5108, %rd3165;
	ld.param.f64 	%fd9548, [%rd5108+912];
	fma.rn.f64 	%fd9549, %fd9548, %fd84, 0d0000000000000000;
	ld.param.f64 	%fd9550, [%rd5108+920];
	fma.rn.f64 	%fd9551, %fd9550, %fd85, %fd9549;
	ld.param.f64 	%fd9552, [%rd5108+928];
	fma.rn.f64 	%fd9553, %fd9552, %fd86, %fd9551;
	ld.param.f64 	%fd9554, [%rd5108+936];
	fma.rn.f64 	%fd9555, %fd9554, %fd87, %fd9553;
	ld.param.f64 	%fd9556, [%rd5108+944];
	fma.rn.f64 	%fd9557, %fd9556, %fd88, %fd9555;
	ld.param.f64 	%fd9558, [%rd5108+952];
	fma.rn.f64 	%fd9559, %fd9558, %fd89, %fd9557;
	ld.param.f64 	%fd9560, [%rd5108+960];
	fma.rn.f64 	%fd9561, %fd9560, %fd90, %fd9559;
	ld.param.f64 	%fd9562, [%rd5108+968];
	fma.rn.f64 	%fd9563, %fd9562, %fd91, %fd9561;
	ld.param.f64 	%fd9564, [%rd5108+976];
	fma.rn.f64 	%fd9565, %fd9564, %fd92, %fd9563;
	ld.param.f64 	%fd9566, [%rd5108+984];
	fma.rn.f64 	%fd9567, %fd9566, %fd93, %fd9565;
	ld.param.f64 	%fd9568, [%rd5108+992];
	sub.f64 	%fd9569, %fd9567, %fd9568;
	abs.f64 	%fd9570, %fd9569;
	ld.param.f64 	%fd9571, [%rd5108+1000];
	mul.f64 	%fd9572, %fd43, %fd9571;
	setp.gt.f64 	%p1887, %fd9570, %fd9572;
	@%p1887 bra 	$L__BB9_212;
	mov.u64 	%rd5109, %rd3165;
	ld.param.f64 	%fd9573, [%rd5109+1008];
	fma.rn.f64 	%fd9574, %fd9573, %fd84, 0d0000000000000000;
	ld.param.f64 	%fd9575, [%rd5109+1016];
	fma.rn.f64 	%fd9576, %fd9575, %fd85, %fd9574;
	ld.param.f64 	%fd9577, [%rd5109+1024];
	fma.rn.f64 	%fd9578, %fd9577, %fd86, %fd9576;
	ld.param.f64 	%fd9579, [%rd5109+1032];
	fma.rn.f64 	%fd9580, %fd9579, %fd87, %fd9578;
	ld.param.f64 	%fd9581, [%rd5109+1040];
	fma.rn.f64 	%fd9582, %fd9581, %fd88, %fd9580;
	ld.param.f64 	%fd9583, [%rd5109+1048];
	fma.rn.f64 	%fd9584, %fd9583, %fd89, %fd9582;
	ld.param.f64 	%fd9585, [%rd5109+1056];
	fma.rn.f64 	%fd9586, %fd9585, %fd90, %fd9584;
	ld.param.f64 	%fd9587, [%rd5109+1064];
	fma.rn.f64 	%fd9588, %fd9587, %fd91, %fd9586;
	ld.param.f64 	%fd9589, [%rd5109+1072];
	fma.rn.f64 	%fd9590, %fd9589, %fd92, %fd9588;
	ld.param.f64 	%fd9591, [%rd5109+1080];
	fma.rn.f64 	%fd9592, %fd9591, %fd93, %fd9590;
	ld.param.f64 	%fd9593, [%rd5109+1088];
	sub.f64 	%fd9594, %fd9592, %fd9593;
	abs.f64 	%fd9595, %fd9594;
	ld.param.f64 	%fd9596, [%rd5109+1096];
	mul.f64 	%fd9597, %fd43, %fd9596;
	setp.gt.f64 	%p1889, %fd9595, %fd9597;
	@%p1889 bra 	$L__BB9_212;
	mov.u64 	%rd5110, %rd3165;
	ld.param.f64 	%fd9598, [%rd5110+1104];
	fma.rn.f64 	%fd9599, %fd9598, %fd84, 0d0000000000000000;
	ld.param.f64 	%fd9600, [%rd5110+1112];
	fma.rn.f64 	%fd9601, %fd9600, %fd85, %fd9599;
	ld.param.f64 	%fd9602, [%rd5110+1120];
	fma.rn.f64 	%fd9603, %fd9602, %fd86, %fd9601;
	ld.param.f64 	%fd9604, [%rd5110+1128];
	fma.rn.f64 	%fd9605, %fd9604, %fd87, %fd9603;
	ld.param.f64 	%fd9606, [%rd5110+1136];
	fma.rn.f64 	%fd9607, %fd9606, %fd88, %fd9605;
	ld.param.f64 	%fd9608, [%rd5110+1144];
	fma.rn.f64 	%fd9609, %fd9608, %fd89, %fd9607;
	ld.param.f64 	%fd9610, [%rd5110+1152];
	fma.rn.f64 	%fd9611, %fd9610, %fd90, %fd9609;
	ld.param.f64 	%fd9612, [%rd5110+1160];
	fma.rn.f64 	%fd9613, %fd9612, %fd91, %fd9611;
	ld.param.f64 	%fd9614, [%rd5110+1168];
	fma.rn.f64 	%fd9615, %fd9614, %fd92, %fd9613;
	ld.param.f64 	%fd9616, [%rd5110+1176];
	fma.rn.f64 	%fd9617, %fd9616, %fd93, %fd9615;
	ld.param.f64 	%fd9618, [%rd5110+1184];
	sub.f64 	%fd9619, %fd9617, %fd9618;
	abs.f64 	%fd9620, %fd9619;
	ld.param.f64 	%fd9621, [%rd5110+1192];
	mul.f64 	%fd9622, %fd43, %fd9621;
	setp.gt.f64 	%p1891, %fd9620, %fd9622;
	@%p1891 bra 	$L__BB9_212;
	mov.b32 	%r4285, 1;
	mov.pred 	%p2131, 0;
$L__BB9_212:
	setp.ge.u64 	%p1894, %rd10, %rd2;
	mov.b32 	%r4286, 0;
	mov.pred 	%p2132, -1;
	@%p1894 bra 	$L__BB9_254;
	cvt.s64.s32 	%rd351, %r10;
	or.b64  	%rd5111, %rd10, %rd351;
	and.b64  	%rd5112, %rd5111, -4294967296;
	setp.ne.s64 	%p1895, %rd5112, 0;
	@%p1895 bra 	$L__BB9_215;
	cvt.u32.u64 	%r3800, %rd351;
	cvt.u32.u64 	%r3801, %rd10;
	div.u32 	%r3802, %r3801, %r3800;
	mul.lo.s32 	%r3803, %r3802, %r3800;
	sub.s32 	%r3804, %r3801, %r3803;
	cvt.u64.u32 	%rd5546, %r3802;
	cvt.u64.u32 	%rd5547, %r3804;
	bra.uni 	$L__BB9_216;
$L__BB9_215:
	div.u64 	%rd5546, %rd10, %rd351;
	mul.lo.s64 	%rd5113, %rd5546, %rd351;
	sub.s64 	%rd5547, %rd10, %rd5113;
$L__BB9_216:
	cvt.u32.u64 	%r62, %rd5547;
	cvt.s64.s32 	%rd358, %r9;
	or.b64  	%rd5114, %rd5546, %rd358;
	and.b64  	%rd5115, %rd5114, -4294967296;
	setp.ne.s64 	%p1896, %rd5115, 0;
	@%p1896 bra 	$L__BB9_218;
	cvt.u32.u64 	%r3805, %rd358;
	cvt.u32.u64 	%r3806, %rd5546;
	div.u32 	%r3807, %r3806, %r3805;
	mul.lo.s32 	%r3808, %r3807, %r3805;
	sub.s32 	%r3809, %r3806, %r3808;
	cvt.u64.u32 	%rd5548, %r3807;
	cvt.u64.u32 	%rd5549, %r3809;
	bra.uni 	$L__BB9_219;
$L__BB9_218:
	div.u64 	%rd5548, %rd5546, %rd358;
	mul.lo.s64 	%rd5116, %rd5548, %rd358;
	sub.s64 	%rd5549, %rd5546, %rd5116;
$L__BB9_219:
	cvt.u32.u64 	%r63, %rd5549;
	cvt.s64.s32 	%rd365, %r8;
	or.b64  	%rd5117, %rd5548, %rd365;
	and.b64  	%rd5118, %rd5117, -4294967296;
	setp.ne.s64 	%p1897, %rd5118, 0;
	@%p1897 bra 	$L__BB9_221;
	cvt.u32.u64 	%r3810, %rd365;
	cvt.u32.u64 	%r3811, %rd5548;
	div.u32 	%r3812, %r3811, %r3810;
	mul.lo.s32 	%r3813, %r3812, %r3810;
	sub.s32 	%r3814, %r3811, %r3813;
	cvt.u64.u32 	%rd5550, %r3812;
	cvt.u64.u32 	%rd5551, %r3814;
	bra.uni 	$L__BB9_222;
$L__BB9_221:
	div.u64 	%rd5550, %rd5548, %rd365;
	mul.lo.s64 	%rd5119, %rd5550, %rd365;
	sub.s64 	%rd5551, %rd5548, %rd5119;
$L__BB9_222:
	cvt.u32.u64 	%r64, %rd5551;
	cvt.s64.s32 	%rd372, %r7;
	or.b64  	%rd5120, %rd5550, %rd372;
	and.b64  	%rd5121, %rd5120, -4294967296;
	setp.ne.s64 	%p1898, %rd5121, 0;
	@%p1898 bra 	$L__BB9_224;
	cvt.u32.u64 	%r3815, %rd372;
	cvt.u32.u64 	%r3816, %rd5550;
	div.u32 	%r3817, %r3816, %r3815;
	mul.lo.s32 	%r3818, %r3817, %r3815;
	sub.s32 	%r3819, %r3816, %r3818;
	cvt.u64.u32 	%rd5552, %r3817;
	cvt.u64.u32 	%rd5553, %r3819;
	bra.uni 	$L__BB9_225;
$L__BB9_224:
	div.u64 	%rd5552, %rd5550, %rd372;
	mul.lo.s64 	%rd5122, %rd5552, %rd372;
	sub.s64 	%rd5553, %rd5550, %rd5122;
$L__BB9_225:
	cvt.u32.u64 	%r65, %rd5553;
	cvt.s64.s32 	%rd379, %r6;
	or.b64  	%rd5123, %rd5552, %rd379;
	and.b64  	%rd5124, %rd5123, -4294967296;
	setp.ne.s64 	%p1899, %rd5124, 0;
	@%p1899 bra 	$L__BB9_227;
	cvt.u32.u64 	%r3820, %rd379;
	cvt.u32.u64 	%r3821, %rd5552;
	div.u32 	%r3822, %r3821, %r3820;
	mul.lo.s32 	%r3823, %r3822, %r3820;
	sub.s32 	%r3824, %r3821, %r3823;
	cvt.u64.u32 	%rd5554, %r3822;
	cvt.u64.u32 	%rd5555, %r3824;
	bra.uni 	$L__BB9_228;
$L__BB9_227:
	div.u64 	%rd5554, %rd5552, %rd379;
	mul.lo.s64 	%rd5125, %rd5554, %rd379;
	sub.s64 	%rd5555, %rd5552, %rd5125;
$L__BB9_228:
	cvt.u32.u64 	%r66, %rd5555;
	cvt.s64.s32 	%rd386, %r5;
	or.b64  	%rd5126, %rd5554, %rd386;
	and.b64  	%rd5127, %rd5126, -4294967296;
	setp.ne.s64 	%p1900, %rd5127, 0;
	@%p1900 bra 	$L__BB9_230;
	cvt.u32.u64 	%r3825, %rd386;
	cvt.u32.u64 	%r3826, %rd5554;
	div.u32 	%r3827, %r3826, %r3825;
	mul.lo.s32 	%r3828, %r3827, %r3825;
	sub.s32 	%r3829, %r3826, %r3828;
	cvt.u64.u32 	%rd5556, %r3827;
	cvt.u64.u32 	%rd5557, %r3829;
	bra.uni 	$L__BB9_231;
$L__BB9_230:
	div.u64 	%rd5556, %rd5554, %rd386;
	mul.lo.s64 	%rd5128, %rd5556, %rd386;
	sub.s64 	%rd5557, %rd5554, %rd5128;
$L__BB9_231:
	cvt.u32.u64 	%r67, %rd5557;
	cvt.s64.s32 	%rd393, %r4;
	or.b64  	%rd5129, %rd5556, %rd393;
	and.b64  	%rd5130, %rd5129, -4294967296;
	setp.ne.s64 	%p1901, %rd5130, 0;
	@%p1901 bra 	$L__BB9_233;
	cvt.u32.u64 	%r3830, %rd393;
	cvt.u32.u64 	%r3831, %rd5556;
	div.u32 	%r3832, %r3831, %r3830;
	mul.lo.s32 	%r3833, %r3832, %r3830;
	sub.s32 	%r3834, %r3831, %r3833;
	cvt.u64.u32 	%rd5558, %r3832;
	cvt.u64.u32 	%rd5559, %r3834;
	bra.uni 	$L__BB9_234;
$L__BB9_233:
	div.u64 	%rd5558, %rd5556, %rd393;
	mul.lo.s64 	%rd5131, %rd5558, %rd393;
	sub.s64 	%rd5559, %rd5556, %rd5131;
$L__BB9_234:
	cvt.u32.u64 	%r68, %rd5559;
	cvt.s64.s32 	%rd400, %r3;
	or.b64  	%rd5132, %rd5558, %rd400;
	and.b64  	%rd5133, %rd5132, -4294967296;
	setp.ne.s64 	%p1902, %rd5133, 0;
	@%p1902 bra 	$L__BB9_236;
	cvt.u32.u64 	%r3835, %rd400;
	cvt.u32.u64 	%r3836, %rd5558;
	div.u32 	%r3837, %r3836, %r3835;
	mul.lo.s32 	%r3838, %r3837, %r3835;
	sub.s32 	%r3839, %r3836, %r3838;
	cvt.u64.u32 	%rd5560, %r3837;
	cvt.u64.u32 	%rd5561, %r3839;
	bra.uni 	$L__BB9_237;
$L__BB9_236:
	div.u64 	%rd5560, %rd5558, %rd400;
	mul.lo.s64 	%rd5134, %rd5560, %rd400;
	sub.s64 	%rd5561, %rd5558, %rd5134;
$L__BB9_237:
	cvt.u32.u64 	%r69, %rd5561;
	cvt.s64.s32 	%rd407, %r2;
	or.b64  	%rd5135, %rd5560, %rd407;
	and.b64  	%rd5136, %rd5135, -4294967296;
	setp.ne.s64 	%p1903, %rd5136, 0;
	@%p1903 bra 	$L__BB9_239;
	cvt.u32.u64 	%r3840, %rd407;
	cvt.u32.u64 	%r3841, %rd5560;
	div.u32 	%r3842, %r3841, %r3840;
	mul.lo.s32 	%r3843, %r3842, %r3840;
	sub.s32 	%r3844, %r3841, %r3843;
	cvt.u64.u32 	%rd5562, %r3842;
	cvt.u64.u32 	%rd5563, %r3844;
	bra.uni 	$L__BB9_240;
$L__BB9_239:
	div.u64 	%rd5562, %rd5560, %rd407;
	mul.lo.s64 	%rd5137, %rd5562, %rd407;
	sub.s64 	%rd5563, %rd5560, %rd5137;
$L__BB9_240:
	cvt.u32.u64 	%r70, %rd5563;
	cvt.s64.s32 	%rd414, %r1;
	or.b64  	%rd5138, %rd5562, %rd414;
	and.b64  	%rd5139, %rd5138, -4294967296;
	setp.ne.s64 	%p1904, %rd5139, 0;
	@%p1904 bra 	$L__BB9_242;
	cvt.u32.u64 	%r3845, %rd414;
	cvt.u32.u64 	%r3846, %rd5562;
	rem.u32 	%r3847, %r3846, %r3845;
	cvt.u64.u32 	%rd5564, %r3847;
	bra.uni 	$L__BB9_243;
$L__BB9_242:
	rem.u64 	%rd5564, %rd5562, %rd414;
$L__BB9_243:
	cvt.u32.u64 	%r3849, %rd5564;
	cvt.rn.f64.s32 	%fd9623, %r3849;
	mov.u64 	%rd5140, %rd3165;
	ld.param.f64 	%fd9624, [%rd5140];
	fma.rn.f64 	%fd94, %fd1, %fd9623, %fd9624;
	cvt.rn.f64.s32 	%fd9625, %r70;
	fma.rn.f64 	%fd95, %fd3, %fd9625, %fd2;
	cvt.rn.f64.s32 	%fd9626, %r69;
	fma.rn.f64 	%fd96, %fd5, %fd9626, %fd4;
	cvt.rn.f64.s32 	%fd9627, %r68;
	fma.rn.f64 	%fd97, %fd7, %fd9627, %fd6;
	cvt.rn.f64.s32 	%fd9628, %r67;
	fma.rn.f64 	%fd98, %fd9, %fd9628, %fd8;
	cvt.rn.f64.s32 	%fd9629, %r66;
	fma.rn.f64 	%fd99, %fd11, %fd9629, %fd10;
	cvt.rn.f64.s32 	%fd9630, %r65;
	fma.rn.f64 	%fd100, %fd13, %fd9630, %fd12;
	cvt.rn.f64.s32 	%fd9631, %r64;
	fma.rn.f64 	%fd101, %fd15, %fd9631, %fd14;
	cvt.rn.f64.s32 	%fd9632, %r63;
	fma.rn.f64 	%fd102, %fd17, %fd9632, %fd16;
	cvt.rn.f64.s32 	%fd9633, %r62;
	fma.rn.f64 	%fd103, %fd19, %fd9633, %fd18;
	fma.rn.f64 	%fd9634, %fd20, %fd94, 0d0000000000000000;
	fma.rn.f64 	%fd9635, %fd21, %fd95, %fd9634;
	fma.rn.f64 	%fd9636, %fd22, %fd96, %fd9635;
	fma.rn.f64 	%fd9637, %fd23, %fd97, %fd9636;
	fma.rn.f64 	%fd9638, %fd24, %fd98, %fd9637;
	fma.rn.f64 	%fd9639, %fd25, %fd99, %fd9638;
	fma.rn.f64 	%fd9640, %fd26, %fd100, %fd9639;
	fma.rn.f64 	%fd9641, %fd27, %fd101, %fd9640;
	fma.rn.f64 	%fd9642, %fd28, %fd102, %fd9641;
	fma.rn.f64 	%fd9643, %fd29, %fd103, %fd9642;
	sub.f64 	%fd9644, %fd9643, %fd30;
	abs.f64 	%fd9645, %fd9644;
	mul.f64 	%fd9646, %fd43, %fd31;
	setp.gt.f64 	%p1906, %fd9645, %fd9646;
	@%p1906 bra 	$L__BB9_254;
	fma.rn.f64 	%fd9647, %fd32, %fd94, 0d0000000000000000;
	fma.rn.f64 	%fd9648, %fd33, %fd95, %fd9647;
	fma.rn.f64 	%fd9649, %fd34, %fd96, %fd9648;
	fma.rn.f64 	%fd9650, %fd35, %fd97, %fd9649;
	fma.rn.f64 	%fd9651, %fd36, %fd98, %fd9650;
	fma.rn.f64 	%fd9652, %fd37, %fd99, %fd9651;
	fma.rn.f64 	%fd9653, %fd38, %fd100, %fd9652;
	fma.rn.f64 	%fd9654, %fd39, %fd101, %fd9653;
	mov.u64 	%rd5141, %rd3165;
	ld.param.f64 	%fd9655, [%rd5141+400];
	fma.rn.f64 	%fd9656, %fd9655, %fd102, %fd9654;
	ld.param.f64 	%fd9657, [%rd5141+408];
	fma.rn.f64 	%fd9658, %fd9657, %fd103, %fd9656;
	ld.param.f64 	%fd9659, [%rd5141+416];
	sub.f64 	%fd9660, %fd9658, %fd9659;
	abs.f64 	%fd9661, %fd9660;
	ld.param.f64 	%fd9662, [%rd5141+424];
	mul.f64 	%fd9663, %fd43, %fd9662;
	setp.gt.f64 	%p1908, %fd9661, %fd9663;
	@%p1908 bra 	$L__BB9_254;
	mov.u64 	%rd5142, %rd3165;
	ld.param.f64 	%fd9664, [%rd5142+432];
	fma.rn.f64 	%fd9665, %fd9664, %fd94, 0d0000000000000000;
	ld.param.f64 	%fd9666, [%rd5142+440];
	fma.rn.f64 	%fd9667, %fd9666, %fd95, %fd9665;
	ld.param.f64 	%fd9668, [%rd5142+448];
	fma.rn.f64 	%fd9669, %fd9668, %fd96, %fd9667;
	ld.param.f64 	%fd9670, [%rd5142+456];
	fma.rn.f64 	%fd9671, %fd9670, %fd97, %fd9669;
	ld.param.f64 	%fd9672, [%rd5142+464];
	fma.rn.f64 	%fd9673, %fd9672, %fd98, %fd9671;
	ld.param.f64 	%fd9674, [%rd5142+472];
	fma.rn.f64 	%fd9675, %fd9674, %fd99, %fd9673;
	ld.param.f64 	%fd9676, [%rd5142+480];
	fma.rn.f64 	%fd9677, %fd9676, %fd100, %fd9675;
	ld.param.f64 	%fd9678, [%rd5142+488];
	fma.rn.f64 	%fd9679, %fd9678, %fd101, %fd9677;
	ld.param.f64 	%fd9680, [%rd5142+496];
	fma.rn.f64 	%fd9681, %fd9680, %fd102, %fd9679;
	ld.param.f64 	%fd9682, [%rd5142+504];
	fma.rn.f64 	%fd9683, %fd9682, %fd103, %fd9681;
	ld.param.f64 	%fd9684, [%rd5142+512];
	sub.f64 	%fd9685, %fd9683, %fd9684;
	abs.f64 	%fd9686, %fd9685;
	ld.param.f64 	%fd9687, [%rd5142+520];
	mul.f64 	%fd9688, %fd43, %fd9687;
	setp.gt.f64 	%p1910, %fd9686, %fd9688;
	@%p1910 bra 	$L__BB9_254;
	mov.u64 	%rd5143, %rd3165;
	ld.param.f64 	%fd9689, [%rd5143+528];
	fma.rn.f64 	%fd9690, %fd9689, %fd94, 0d0000000000000000;
	ld.param.f64 	%fd9691, [%rd5143+536];
	fma.rn.f64 	%fd9692, %fd9691, %fd95, %fd9690;
	ld.param.f64 	%fd9693, [%rd5143+544];
	fma.rn.f64 	%fd9694, %fd9693, %fd96, %fd9692;
	ld.param.f64 	%fd9695, [%rd5143+552];
	fma.rn.f64 	%fd9696, %fd9695, %fd97, %fd9694;
	ld.param.f64 	%fd9697, [%rd5143+560];
	fma.rn.f64 	%fd9698, %fd9697, %fd98, %fd9696;
	ld.param.f64 	%fd9699, [%rd5143+568];
	fma.rn.f64 	%fd9700, %fd9699, %fd99, %fd9698;
	ld.param.f64 	%fd9701, [%rd5143+576];
	fma.rn.f64 	%fd9702, %fd9701, %fd100, %fd9700;
	ld.param.f64 	%fd9703, [%rd5143+584];
	fma.rn.f64 	%fd9704, %fd9703, %fd101, %fd9702;
	ld.param.f64 	%fd9705, [%rd5143+592];
	fma.rn.f64 	%fd9706, %fd9705, %fd102, %fd9704;
	ld.param.f64 	%fd9707, [%rd5143+600];
	fma.rn.f64 	%fd9708, %fd9707, %fd103, %fd9706;
	ld.param.f64 	%fd9709, [%rd5143+608];
	sub.f64 	%fd9710, %fd9708, %fd9709;
	abs.f64 	%fd9711, %fd9710;
	ld.param.f64 	%fd9712, [%rd5143+616];
	mul.f64 	%fd9713, %fd43, %fd9712;
	setp.gt.f64 	%p1912, %fd9711, %fd9713;
	@%p1912 bra 	$L__BB9_254;
	mov.u64 	%rd5144, %rd3165;
	ld.param.f64 	%fd9714, [%rd5144+624];
	fma.rn.f64 	%fd9715, %fd9714, %fd94, 0d0000000000000000;
	ld.param.f64 	%fd9716, [%rd5144+632];
	fma.rn.f64 	%fd9717, %fd9716, %fd95, %fd9715;
	ld.param.f64 	%fd9718, [%rd5144+640];
	fma.rn.f64 	%fd9719, %fd9718, %fd96, %fd9717;
	ld.param.f64 	%fd9720, [%rd5144+648];
	fma.rn.f64 	%fd9721, %fd9720, %fd97, %fd9719;
	ld.param.f64 	%fd9722, [%rd5144+656];
	fma.rn.f64 	%fd9723, %fd9722, %fd98, %fd9721;
	ld.param.f64 	%fd9724, [%rd5144+664];
	fma.rn.f64 	%fd9725, %fd9724, %fd99, %fd9723;
	ld.param.f64 	%fd9726, [%rd5144+672];
	fma.rn.f64 	%fd9727, %fd9726, %fd100, %fd9725;
	ld.param.f64 	%fd9728, [%rd5144+680];
	fma.rn.f64 	%fd9729, %fd9728, %fd101, %fd9727;
	ld.param.f64 	%fd9730, [%rd5144+688];
	fma.rn.f64 	%fd9731, %fd9730, %fd102, %fd9729;
	ld.param.f64 	%fd9732, [%rd5144+696];
	fma.rn.f64 	%fd9733, %fd9732, %fd103, %fd9731;
	ld.param.f64 	%fd9734, [%rd5144+704];
	sub.f64 	%fd9735, %fd9733, %fd9734;
	abs.f64 	%fd9736, %fd9735;
	ld.param.f64 	%fd9737, [%rd5144+712];
	mul.f64 	%fd9738, %fd43, %fd9737;
	setp.gt.f64 	%p1914, %fd9736, %fd9738;
	@%p1914 bra 	$L__BB9_254;
	mov.u64 	%rd5145, %rd3165;
	ld.param.f64 	%fd9739, [%rd5145+720];
	fma.rn.f64 	%fd9740, %fd9739, %fd94, 0d0000000000000000;
	ld.param.f64 	%fd9741, [%rd5145+728];
	fma.rn.f64 	%fd9742, %fd9741, %fd95, %fd9740;
	ld.param.f64 	%fd9743, [%rd5145+736];
	fma.rn.f64 	%fd9744, %fd9743, %fd96, %fd9742;
	ld.param.f64 	%fd9745, [%rd5145+744];
	fma.rn.f64 	%fd9746, %fd9745, %fd97, %fd9744;
	ld.param.f64 	%fd9747, [%rd5145+752];
	fma.rn.f64 	%fd9748, %fd9747, %fd98, %fd9746;
	ld.param.f64 	%fd9749, [%rd5145+760];
	fma.rn.f64 	%fd9750, %fd9749, %fd99, %fd9748;
	ld.param.f64 	%fd9751, [%rd5145+768];
	fma.rn.f64 	%fd9752, %fd9751, %fd100, %fd9750;
	ld.param.f64 	%fd9753, [%rd5145+776];
	fma.rn.f64 	%fd9754, %fd9753, %fd101, %fd9752;
	ld.param.f64 	%fd9755, [%rd5145+784];
	fma.rn.f64 	%fd9756, %fd9755, %fd102, %fd9754;
	ld.param.f64 	%fd9757, [%rd5145+792];
	fma.rn.f64 	%fd9758, %fd9757, %fd103, %fd9756;
	ld.param.f64 	%fd9759, [%rd5145+800];
	sub.f64 	%fd9760, %fd9758, %fd9759;
	abs.f64 	%fd9761, %fd9760;
	ld.param.f64 	%fd9762, [%rd5145+808];
	mul.f64 	%fd9763, %fd43, %fd9762;
	setp.gt.f64 	%p1916, %fd9761, %fd9763;
	@%p1916 bra 	$L__BB9_254;
	mov.u64 	%rd5146, %rd3165;
	ld.param.f64 	%fd9764, [%rd5146+816];
	fma.rn.f64 	%fd9765, %fd9764, %fd94, 0d0000000000000000;
	ld.param.f64 	%fd9766, [%rd5146+824];
	fma.rn.f64 	%fd9767, %fd9766, %fd95, %fd9765;
	ld.param.f64 	%fd9768, [%rd5146+832];
	fma.rn.f64 	%fd9769, %fd9768, %fd96, %fd9767;
	ld.param.f64 	%fd9770, [%rd5146+840];
	fma.rn.f64 	%fd9771, %fd9770, %fd97, %fd9769;
	ld.param.f64 	%fd9772, [%rd5146+848];
	fma.rn.f64 	%fd9773, %fd9772, %fd98, %fd9771;
	ld.param.f64 	%fd9774, [%rd5146+856];
	fma.rn.f64 	%fd9775, %fd9774, %fd99, %fd9773;
	ld.param.f64 	%fd9776, [%rd5146+864];
	fma.rn.f64 	%fd9777, %fd9776, %fd100, %fd9775;
	ld.param.f64 	%fd9778, [%rd5146+872];
	fma.rn.f64 	%fd9779, %fd9778, %fd101, %fd9777;
	ld.param.f64 	%fd9780, [%rd5146+880];
	fma.rn.f64 	%fd9781, %fd9780, %fd102, %fd9779;
	ld.param.f64 	%fd9782, [%rd5146+888];
	fma.rn.f64 	%fd9783, %fd9782, %fd103, %fd9781;
	ld.param.f64 	%fd9784, [%rd5146+896];
	sub.f64 	%fd9785, %fd9783, %fd9784;
	abs.f64 	%fd9786, %fd9785;
	ld.param.f64 	%fd9787, [%rd5146+904];
	mul.f64 	%fd9788, %fd43, %fd9787;
	setp.gt.f64 	%p1918, %fd9786, %fd9788;
	@%p1918 bra 	$L__BB9_254;
	mov.u64 	%rd5147, %rd3165;
	ld.param.f64 	%fd9789, [%rd5147+912];
	fma.rn.f64 	%fd9790, %fd9789, %fd94, 0d0000000000000000;
	ld.param.f64 	%fd9791, [%rd5147+920];
	fma.rn.f64 	%fd9792, %fd9791, %fd95, %fd9790;
	ld.param.f64 	%fd9793, [%rd5147+928];
	fma.rn.f64 	%fd9794, %fd9793, %fd96, %fd9792;
	ld.param.f64 	%fd9795, [%rd5147+936];
	fma.rn.f64 	%fd9796, %fd9795, %fd97, %fd9794;
	ld.param.f64 	%fd9797, [%rd5147+944];
	fma.rn.f64 	%fd9798, %fd9797, %fd98, %fd9796;
	ld.param.f64 	%fd9799, [%rd5147+952];
	fma.rn.f64 	%fd9800, %fd9799, %fd99, %fd9798;
	ld.param.f64 	%fd9801, [%rd5147+960];
	fma.rn.f64 	%fd9802, %fd9801, %fd100, %fd9800;
	ld.param.f64 	%fd9803, [%rd5147+968];
	fma.rn.f64 	%fd9804, %fd9803, %fd101, %fd9802;
	ld.param.f64 	%fd9805, [%rd5147+976];
	fma.rn.f64 	%fd9806, %fd9805, %fd102, %fd9804;
	ld.param.f64 	%fd9807, [%rd5147+984];
	fma.rn.f64 	%fd9808, %fd9807, %fd103, %fd9806;
	ld.param.f64 	%fd9809, [%rd5147+992];
	sub.f64 	%fd9810, %fd9808, %fd9809;
	abs.f64 	%fd9811, %fd9810;
	ld.param.f64 	%fd9812, [%rd5147+1000];
	mul.f64 	%fd9813, %fd43, %fd9812;
	setp.gt.f64 	%p1920, %fd9811, %fd9813;
	@%p1920 bra 	$L__BB9_254;
	mov.u64 	%rd5148, %rd3165;
	ld.param.f64 	%fd9814, [%rd5148+1008];
	fma.rn.f64 	%fd9815, %fd9814, %fd94, 0d0000000000000000;
	ld.param.f64 	%fd9816, [%rd5148+1016];
	fma.rn.f64 	%fd9817, %fd9816, %fd95, %fd9815;
	ld.param.f64 	%fd9818, [%rd5148+1024];
	fma.rn.f64 	%fd9819, %fd9818, %fd96, %fd9817;
	ld.param.f64 	%fd9820, [%rd5148+1032];
	fma.rn.f64 	%fd9821, %fd9820, %fd97, %fd9819;
	ld.param.f64 	%fd9822, [%rd5148+1040];
	fma.rn.f64 	%fd9823, %fd9822, %fd98, %fd9821;
	ld.param.f64 	%fd9824, [%rd5148+1048];
	fma.rn.f64 	%fd9825, %fd9824, %fd99, %fd9823;
	ld.param.f64 	%fd9826, [%rd5148+1056];
	fma.rn.f64 	%fd9827, %fd9826, %fd100, %fd9825;
	ld.param.f64 	%fd9828, [%rd5148+1064];
	fma.rn.f64 	%fd9829, %fd9828, %fd101, %fd9827;
	ld.param.f64 	%fd9830, [%rd5148+1072];
	fma.rn.f64 	%fd9831, %fd9830, %fd102, %fd9829;
	ld.param.f64 	%fd9832, [%rd5148+1080];
	fma.rn.f64 	%fd9833, %fd9832, %fd103, %fd9831;
	ld.param.f64 	%fd9834, [%rd5148+1088];
	sub.f64 	%fd9835, %fd9833, %fd9834;
	abs.f64 	%fd9836, %fd9835;
	ld.param.f64 	%fd9837, [%rd5148+1096];
	mul.f64 	%fd9838, %fd43, %fd9837;
	setp.gt.f64 	%p1922, %fd9836, %fd9838;
	@%p1922 bra 	$L__BB9_254;
	mov.u64 	%rd5149, %rd3165;
	ld.param.f64 	%fd9839, [%rd5149+1104];
	fma.rn.f64 	%fd9840, %fd9839, %fd94, 0d0000000000000000;
	ld.param.f64 	%fd9841, [%rd5149+1112];
	fma.rn.f64 	%fd9842, %fd9841, %fd95, %fd9840;
	ld.param.f64 	%fd9843, [%rd5149+1120];
	fma.rn.f64 	%fd9844, %fd9843, %fd96, %fd9842;
	ld.param.f64 	%fd9845, [%rd5149+1128];
	fma.rn.f64 	%fd9846, %fd9845, %fd97, %fd9844;
	ld.param.f64 	%fd9847, [%rd5149+1136];
	fma.rn.f64 	%fd9848, %fd9847, %fd98, %fd9846;
	ld.param.f64 	%fd9849, [%rd5149+1144];
	fma.rn.f64 	%fd9850, %fd9849, %fd99, %fd9848;
	ld.param.f64 	%fd9851, [%rd5149+1152];
	fma.rn.f64 	%fd9852, %fd9851, %fd100, %fd9850;
	ld.param.f64 	%fd9853, [%rd5149+1160];
	fma.rn.f64 	%fd9854, %fd9853, %fd101, %fd9852;
	ld.param.f64 	%fd9855, [%rd5149+1168];
	fma.rn.f64 	%fd9856, %fd9855, %fd102, %fd9854;
	ld.param.f64 	%fd9857, [%rd5149+1176];
	fma.rn.f64 	%fd9858, %fd9857, %fd103, %fd9856;
	ld.param.f64 	%fd9859, [%rd5149+1184];
	sub.f64 	%fd9860, %fd9858, %fd9859;
	abs.f64 	%fd9861, %fd9860;
	ld.param.f64 	%fd9862, [%rd5149+1192];
	mul.f64 	%fd9863, %fd43, %fd9862;
	setp.gt.f64 	%p1924, %fd9861, %fd9863;
	@%p1924 bra 	$L__BB9_254;
	mov.b32 	%r4286, 1;
	mov.pred 	%p2132, 0;
$L__BB9_254:
	setp.ge.u64 	%p1927, %rd11, %rd2;
	mov.b32 	%r4287, 0;
	mov.pred 	%p2133, -1;
	@%p1927 bra 	$L__BB9_296;
	cvt.s64.s32 	%rd418, %r10;
	or.b64  	%rd5150, %rd11, %rd418;
	and.b64  	%rd5151, %rd5150, -4294967296;
	setp.ne.s64 	%p1928, %rd5151, 0;
	@%p1928 bra 	$L__BB9_257;
	cvt.u32.u64 	%r3861, %rd418;
	cvt.u32.u64 	%r3862, %rd11;
	div.u32 	%r3863, %r3862, %r3861;
	mul.lo.s32 	%r3864, %r3863, %r3861;
	sub.s32 	%r3865, %r3862, %r3864;
	cvt.u64.u32 	%rd5565, %r3863;
	cvt.u64.u32 	%rd5566, %r3865;
	bra.uni 	$L__BB9_258;
$L__BB9_257:
	div.u64 	%rd5565, %rd11, %rd418;
	mul.lo.s64 	%rd5152, %rd5565, %rd418;
	sub.s64 	%rd5566, %rd11, %rd5152;
$L__BB9_258:
	cvt.u32.u64 	%r72, %rd5566;
	cvt.s64.s32 	%rd425, %r9;
	or.b64  	%rd5153, %rd5565, %rd425;
	and.b64  	%rd5154, %rd5153, -4294967296;
	setp.ne.s64 	%p1929, %rd5154, 0;
	@%p1929 bra 	$L__BB9_260;
	cvt.u32.u64 	%r3866, %rd425;
	cvt.u32.u64 	%r3867, %rd5565;
	div.u32 	%r3868, %r3867, %r3866;
	mul.lo.s32 	%r3869, %r3868, %r3866;
	sub.s32 	%r3870, %r3867, %r3869;
	cvt.u64.u32 	%rd5567, %r3868;
	cvt.u64.u32 	%rd5568, %r3870;
	bra.uni 	$L__BB9_261;
$L__BB9_260:
	div.u64 	%rd5567, %rd5565, %rd425;
	mul.lo.s64 	%rd5155, %rd5567, %rd425;
	sub.s64 	%rd5568, %rd5565, %rd5155;
$L__BB9_261:
	cvt.u32.u64 	%r73, %rd5568;
	cvt.s64.s32 	%rd432, %r8;
	or.b64  	%rd5156, %rd5567, %rd432;
	and.b64  	%rd5157, %rd5156, -4294967296;
	setp.ne.s64 	%p1930, %rd5157, 0;
	@%p1930 bra 	$L__BB9_263;
	cvt.u32.u64 	%r3871, %rd432;
	cvt.u32.u64 	%r3872, %rd5567;
	div.u32 	%r3873, %r3872, %r3871;
	mul.lo.s32 	%r3874, %r3873, %r3871;
	sub.s32 	%r3875, %r3872, %r3874;
	cvt.u64.u32 	%rd5569, %r3873;
	cvt.u64.u32 	%rd5570, %r3875;
	bra.uni 	$L__BB9_264;
$L__BB9_263:
	div.u64 	%rd5569, %rd5567, %rd432;
	mul.lo.s64 	%rd5158, %rd5569, %rd432;
	sub.s64 	%rd5570, %rd5567, %rd5158;
$L__BB9_264:
	cvt.u32.u64 	%r74, %rd5570;
	cvt.s64.s32 	%rd439, %r7;
	or.b64  	%rd5159, %rd5569, %rd439;
	and.b64  	%rd5160, %rd5159, -4294967296;
	setp.ne.s64 	%p1931, %rd5160, 0;
	@%p1931 bra 	$L__BB9_266;
	cvt.u32.u64 	%r3876, %rd439;
	cvt.u32.u64 	%r3877, %rd5569;
	div.u32 	%r3878, %r3877, %r3876;
	mul.lo.s32 	%r3879, %r3878, %r3876;
	sub.s32 	%r3880, %r3877, %r3879;
	cvt.u64.u32 	%rd5571, %r3878;
	cvt.u64.u32 	%rd5572, %r3880;
	bra.uni 	$L__BB9_267;
$L__BB9_266:
	div.u64 	%rd5571, %rd5569, %rd439;
	mul.lo.s64 	%rd5161, %rd5571, %rd439;
	sub.s64 	%rd5572, %rd5569, %rd5161;
$L__BB9_267:
	cvt.u32.u64 	%r75, %rd5572;
	cvt.s64.s32 	%rd446, %r6;
	or.b64  	%rd5162, %rd5571, %rd446;
	and.b64  	%rd5163, %rd5162, -4294967296;
	setp.ne.s64 	%p1932, %rd5163, 0;
	@%p1932 bra 	$L__BB9_269;
	cvt.u32.u64 	%r3881, %rd446;
	cvt.u32.u64 	%r3882, %rd5571;
	div.u32 	%r3883, %r3882, %r3881;
	mul.lo.s32 	%r3884, %r3883, %r3881;
	sub.s32 	%r3885, %r3882, %r3884;
	cvt.u64.u32 	%rd5573, %r3883;
	cvt.u64.u32 	%rd5574, %r3885;
	bra.uni 	$L__BB9_270;
$L__BB9_269:
	div.u64 	%rd5573, %rd5571, %rd446;
	mul.lo.s64 	%rd5164, %rd5573, %rd446;
	sub.s64 	%rd5574, %rd5571, %rd5164;
$L__BB9_270:
	cvt.u32.u64 	%r76, %rd5574;
	cvt.s64.s32 	%rd453, %r5;
	or.b64  	%rd5165, %rd5573, %rd453;
	and.b64  	%rd5166, %rd5165, -4294967296;
	setp.ne.s64 	%p1933, %rd5166, 0;
	@%p1933 bra 	$L__BB9_272;
	cvt.u32.u64 	%r3886, %rd453;
	cvt.u32.u64 	%r3887, %rd5573;
	div.u32 	%r3888, %r3887, %r3886;
	mul.lo.s32 	%r3889, %r3888, %r3886;
	sub.s32 	%r3890, %r3887, %r3889;
	cvt.u64.u32 	%rd5575, %r3888;
	cvt.u64.u32 	%rd5576, %r3890;
	bra.uni 	$L__BB9_273;
$L__BB9_272:
	div.u64 	%rd5575, %rd5573, %rd453;
	mul.lo.s64 	%rd5167, %rd5575, %rd453;
	sub.s64 	%rd5576, %rd5573, %rd5167;
$L__BB9_273:
	cvt.u32.u64 	%r77, %rd5576;
	cvt.s64.s32 	%rd460, %r4;
	or.b64  	%rd5168, %rd5575, %rd460;
	and.b64  	%rd5169, %rd5168, -4294967296;
	setp.ne.s64 	%p1934, %rd5169, 0;
	@%p1934 bra 	$L__BB9_275;
	cvt.u32.u64 	%r3891, %rd460;
	cvt.u32.u64 	%r3892, %rd5575;
	div.u32 	%r3893, %r3892, %r3891;
	mul.lo.s32 	%r3894, %r3893, %r3891;
	sub.s32 	%r3895, %r3892, %r3894;
	cvt.u64.u32 	%rd5577, %r3893;
	cvt.u64.u32 	%rd5578, %r3895;
	bra.uni 	$L__BB9_276;
$L__BB9_275:
	div.u64 	%rd5577, %rd5575, %rd460;
	mul.lo.s64 	%rd5170, %rd5577, %rd460;
	sub.s64 	%rd5578, %rd5575, %rd5170;
$L__BB9_276:
	cvt.u32.u64 	%r78, %rd5578;
	cvt.s64.s32 	%rd467, %r3;
	or.b64  	%rd5171, %rd5577, %rd467;
	and.b64  	%rd5172, %rd5171, -4294967296;
	setp.ne.s64 	%p1935, %rd5172, 0;
	@%p1935 bra 	$L__BB9_278;
	cvt.u32.u64 	%r3896, %rd467;
	cvt.u32.u64 	%r3897, %rd5577;
	div.u32 	%r3898, %r3897, %r3896;
	mul.lo.s32 	%r3899, %r3898, %r3896;
	sub.s32 	%r3900, %r3897, %r3899;
	cvt.u64.u32 	%rd5579, %r3898;
	cvt.u64.u32 	%rd5580, %r3900;
	bra.uni 	$L__BB9_279;
$L__BB9_278:
	div.u64 	%rd5579, %rd5577, %rd467;
	mul.lo.s64 	%rd5173, %rd5579, %rd467;
	sub.s64 	%rd5580, %rd5577, %rd5173;
$L__BB9_279:
	cvt.u32.u64 	%r79, %rd5580;
	cvt.s64.s32 	%rd474, %r2;
	or.b64  	%rd5174, %rd5579, %rd474;
	and.b64  	%rd5175, %rd5174, -4294967296;
	setp.ne.s64 	%p1936, %rd5175, 0;
	@%p1936 bra 	$L__BB9_281;
	cvt.u32.u64 	%r3901, %rd474;
	cvt.u32.u64 	%r3902, %rd5579;
	div.u32 	%r3903, %r3902, %r3901;
	mul.lo.s32 	%r3904, %r3903, %r3901;
	sub.s32 	%r3905, %r3902, %r3904;
	cvt.u64.u32 	%rd5581, %r3903;
	cvt.u64.u32 	%rd5582, %r3905;
	bra.uni 	$L__BB9_282;
$L__BB9_281:
	div.u64 	%rd5581, %rd5579, %rd474;
	mul.lo.s64 	%rd5176, %rd5581, %rd474;
	sub.s64 	%rd5582, %rd5579, %rd5176;
$L__BB9_282:
	cvt.u32.u64 	%r80, %rd5582;
	cvt.s64.s32 	%rd481, %r1;
	or.b64  	%rd5177, %rd5581, %rd481;
	and.b64  	%rd5178, %rd5177, -4294967296;
	setp.ne.s64 	%p1937, %rd5178, 0;
	@%p1937 bra 	$L__BB9_284;
	cvt.u32.u64 	%r3906, %rd481;
	cvt.u32.u64 	%r3907, %rd5581;
	rem.u32 	%r3908, %r3907, %r3906;
	cvt.u64.u32 	%rd5583, %r3908;
	bra.uni 	$L__BB9_285;
$L__BB9_284:
	rem.u64 	%rd5583, %rd5581, %rd481;
$L__BB9_285:
	cvt.u32.u64 	%r3910, %rd5583;
	cvt.rn.f64.s32 	%fd9864, %r3910;
	mov.u64 	%rd5179, %rd3165;
	ld.param.f64 	%fd9865, [%rd5179];
	fma.rn.f64 	%fd104, %fd1, %fd9864, %fd9865;
	cvt.rn.f64.s32 	%fd9866, %r80;
	fma.rn.f64 	%fd105, %fd3, %fd9866, %fd2;
	cvt.rn.f64.s32 	%fd9867, %r79;
	fma.rn.f64 	%fd106, %fd5, %fd9867, %fd4;
	cvt.rn.f64.s32 	%fd9868, %r78;
	fma.rn.f64 	%fd107, %fd7, %fd9868, %fd6;
	cvt.rn.f64.s32 	%fd9869, %r77;
	fma.rn.f64 	%fd108, %fd9, %fd9869, %fd8;
	cvt.rn.f64.s32 	%fd9870, %r76;
	fma.rn.f64 	%fd109, %fd11, %fd9870, %fd10;
	cvt.rn.f64.s32 	%fd9871, %r75;
	fma.rn.f64 	%fd110, %fd13, %fd9871, %fd12;
	cvt.rn.f64.s32 	%fd9872, %r74;
	fma.rn.f64 	%fd111, %fd15, %fd9872, %fd14;
	cvt.rn.f64.s32 	%fd9873, %r73;
	fma.rn.f64 	%fd112, %fd17, %fd9873, %fd16;
	cvt.rn.f64.s32 	%fd9874, %r72;
	fma.rn.f64 	%fd113, %fd19, %fd9874, %fd18;
	fma.rn.f64 	%fd9875, %fd20, %fd104, 0d0000000000000000;
	fma.rn.f64 	%fd9876, %fd21, %fd105, %fd9875;
	fma.rn.f64 	%fd9877, %fd22, %fd106, %fd9876;
	fma.rn.f64 	%fd9878, %fd23, %fd107, %fd9877;
	fma.rn.f64 	%fd9879, %fd24, %fd108, %fd9878;
	fma.rn.f64 	%fd9880, %fd25, %fd109, %fd9879;
	fma.rn.f64 	%fd9881, %fd26, %fd110, %fd9880;
	fma.rn.f64 	%fd9882, %fd27, %fd111, %fd9881;
	fma.rn.f64 	%fd9883, %fd28, %fd112, %fd9882;
	fma.rn.f64 	%fd9884, %fd29, %fd113, %fd9883;
	sub.f64 	%fd9885, %fd9884, %fd30;
	abs.f64 	%fd9886, %fd9885;
	mul.f64 	%fd9887, %fd43, %fd31;
	setp.gt.f64 	%p1939, %fd9886, %fd9887;
	@%p1939 bra 	$L__BB9_296;
	fma.rn.f64 	%fd9888, %fd32, %fd104, 0d0000000000000000;
	fma.rn.f64 	%fd9889, %fd33, %fd105, %fd9888;
	fma.rn.f64 	%fd9890, %fd34, %fd106, %fd9889;
	fma.rn.f64 	%fd9891, %fd35, %fd107, %fd9890;
	fma.rn.f64 	%fd9892, %fd36, %fd108, %fd9891;
	fma.rn.f64 	%fd9893, %fd37, %fd109, %fd9892;
	fma.rn.f64 	%fd9894, %fd38, %fd110, %fd9893;
	fma.rn.f64 	%fd9895, %fd39, %fd111, %fd9894;
	mov.u64 	%rd5180, %rd3165;
	ld.param.f64 	%fd9896, [%rd5180+400];
	fma.rn.f64 	%fd9897, %fd9896, %fd112, %fd9895;
	ld.param.f64 	%fd9898, [%rd5180+408];
	fma.rn.f64 	%fd9899, %fd9898, %fd113, %fd9897;
	ld.param.f64 	%fd9900, [%rd5180+416];
	sub.f64 	%fd9901, %fd9899, %fd9900;
	abs.f64 	%fd9902, %fd9901;
	ld.param.f64 	%fd9903, [%rd5180+424];
	mul.f64 	%fd9904, %fd43, %fd9903;
	setp.gt.f64 	%p1941, %fd9902, %fd9904;
	@%p1941 bra 	$L__BB9_296;
	mov.u64 	%rd5181, %rd3165;
	ld.param.f64 	%fd9905, [%rd5181+432];
	fma.rn.f64 	%fd9906, %fd9905, %fd104, 0d0000000000000000;
	ld.param.f64 	%fd9907, [%rd5181+440];
	fma.rn.f64 	%fd9908, %fd9907, %fd105, %fd9906;
	ld.param.f64 	%fd9909, [%rd5181+448];
	fma.rn.f64 	%fd9910, %fd9909, %fd106, %fd9908;
	ld.param.f64 	%fd9911, [%rd5181+456];
	fma.rn.f64 	%fd9912, %fd9911, %fd107, %fd9910;
	ld.param.f64 	%fd9913, [%rd5181+464];
	fma.rn.f64 	%fd9914, %fd9913, %fd108, %fd9912;
	ld.param.f64 	%fd9915, [%rd5181+472];
	fma.rn.f64 	%fd9916, %fd9915, %fd109, %fd9914;
	ld.param.f64 	%fd9917, [%rd5181+480];
	fma.rn.f64 	%fd9918, %fd9917, %fd110, %fd9916;
	ld.param.f64 	%fd9919, [%rd5181+488];
	fma.rn.f64 	%fd9920, %fd9919, %fd111, %fd9918;
	ld.param.f64 	%fd9921, [%rd5181+496];
	fma.rn.f64 	%fd9922, %fd9921, %fd112, %fd9920;
	ld.param.f64 	%fd9923, [%rd5181+504];
	fma.rn.f64 	%fd9924, %fd9923, %fd113, %fd9922;
	ld.param.f64 	%fd9925, [%rd5181+512];
	sub.f64 	%fd9926, %fd9924, %fd9925;
	abs.f64 	%fd9927, %fd9926;
	ld.param.f64 	%fd9928, [%rd5181+520];
	mul.f64 	%fd9929, %fd43, %fd9928;
	setp.gt.f64 	%p1943, %fd9927, %fd9929;
	@%p1943 bra 	$L__BB9_296;
	mov.u64 	%rd5182, %rd3165;
	ld.param.f64 	%fd9930, [%rd5182+528];
	fma.rn.f64 	%fd9931, %fd9930, %fd104, 0d0000000000000000;
	ld.param.f64 	%fd9932, [%rd5182+536];
	fma.rn.f64 	%fd9933, %fd9932, %fd105, %fd9931;
	ld.param.f64 	%fd9934, [%rd5182+544];
	fma.rn.f64 	%fd9935, %fd9934, %fd106, %fd9933;
	ld.param.f64 	%fd9936, [%rd5182+552];
	fma.rn.f64 	%fd9937, %fd9936, %fd107, %fd9935;
	ld.param.f64 	%fd9938, [%rd5182+560];
	fma.rn.f64 	%fd9939, %fd9938, %fd108, %fd9937;
	ld.param.f64 	%fd9940, [%rd5182+568];
	fma.rn.f64 	%fd9941, %fd9940, %fd109, %fd9939;
	ld.param.f64 	%fd9942, [%rd5182+576];
	fma.rn.f64 	%fd9943, %fd9942, %fd110, %fd9941;
	ld.param.f64 	%fd9944, [%rd5182+584];
	fma.rn.f64 	%fd9945, %fd9944, %fd111, %fd9943;
	ld.param.f64 	%fd9946, [%rd5182+592];
	fma.rn.f64 	%fd9947, %fd9946, %fd112, %fd9945;
	ld.param.f64 	%fd9948, [%rd5182+600];
	fma.rn.f64 	%fd9949, %fd9948, %fd113, %fd9947;
	ld.param.f64 	%fd9950, [%rd5182+608];
	sub.f64 	%fd9951, %fd9949, %fd9950;
	abs.f64 	%fd9952, %fd9951;
	ld.param.f64 	%fd9953, [%rd5182+616];
	mul.f64 	%fd9954, %fd43, %fd9953;
	setp.gt.f64 	%p1945, %fd9952, %fd9954;
	@%p1945 bra 	$L__BB9_296;
	mov.u64 	%rd5183, %rd3165;
	ld.param.f64 	%fd9955, [%rd5183+624];
	fma.rn.f64 	%fd9956, %fd9955, %fd104, 0d0000000000000000;
	ld.param.f64 	%fd9957, [%rd5183+632];
	fma.rn.f64 	%fd9958, %fd9957, %fd105, %fd9956;
	ld.param.f64 	%fd9959, [%rd5183+640];
	fma.rn.f64 	%fd9960, %fd9959, %fd106, %fd9958;
	ld.param.f64 	%fd9961, [%rd5183+648];
	fma.rn.f64 	%fd9962, %fd9961, %fd107, %fd9960;
	ld.param.f64 	%fd9963, [%rd5183+656];
	fma.rn.f64 	%fd9964, %fd9963, %fd108, %fd9962;
	ld.param.f64 	%fd9965, [%rd5183+664];
	fma.rn.f64 	%fd9966, %fd9965, %fd109, %fd9964;
	ld.param.f64 	%fd9967, [%rd5183+672];
	fma.rn.f64 	%fd9968, %fd9967, %fd110, %fd9966;
	ld.param.f64 	%fd9969, [%rd5183+680];
	fma.rn.f64 	%fd9970, %fd9969, %fd111, %fd9968;
	ld.param.f64 	%fd9971, [%rd5183+688];
	fma.rn.f64 	%fd9972, %fd9971, %fd112, %fd9970;
	ld.param.f64 	%fd9973, [%rd5183+696];
	fma.rn.f64 	%fd9974, %fd9973, %fd113, %fd9972;
	ld.param.f64 	%fd9975, [%rd5183+704];
	sub.f64 	%fd9976, %fd9974, %fd9975;
	abs.f64 	%fd9977, %fd9976;
	ld.param.f64 	%fd9978, [%rd5183+712];
	mul.f64 	%fd9979, %fd43, %fd9978;
	setp.gt.f64 	%p1947, %fd9977, %fd9979;
	@%p1947 bra 	$L__BB9_296;
	mov.u64 	%rd5184, %rd3165;
	ld.param.f64 	%fd9980, [%rd5184+720];
	fma.rn.f64 	%fd9981, %fd9980, %fd104, 0d0000000000000000;
	ld.param.f64 	%fd9982, [%rd5184+728];
	fma.rn.f64 	%fd9983, %fd9982, %fd105, %fd9981;
	ld.param.f64 	%fd9984, [%rd5184+736];
	fma.rn.f64 	%fd9985, %fd9984, %fd106, %fd9983;
	ld.param.f64 	%fd9986, [%rd5184+744];
	fma.rn.f64 	%fd9987, %fd9986, %fd107, %fd9985;
	ld.param.f64 	%fd9988, [%rd5184+752];
	fma.rn.f64 	%fd9989, %fd9988, %fd108, %fd9987;
	ld.param.f64 	%fd9990, [%rd5184+760];
	fma.rn.f64 	%fd9991, %fd9990, %fd109, %fd9989;
	ld.param.f64 	%fd9992, [%rd5184+768];
	fma.rn.f64 	%fd9993, %fd9992, %fd110, %fd9991;
	ld.param.f64 	%fd9994, [%rd5184+776];
	fma.rn.f64 	%fd9995, %fd9994, %fd111, %fd9993;
	ld.param.f64 	%fd9996, [%rd5184+784];
	fma.rn.f64 	%fd9997, %fd9996, %fd112, %fd9995;
	ld.param.f64 	%fd9998, [%rd5184+792];
	fma.rn.f64 	%fd9999, %fd9998, %fd113, %fd9997;
	ld.param.f64 	%fd10000, [%rd5184+800];
	sub.f64 	%fd10001, %fd9999, %fd10000;
	abs.f64 	%fd10002, %fd10001;
	ld.param.f64 	%fd10003, [%rd5184+808];
	mul.f64 	%fd10004, %fd43, %fd10003;
	setp.gt.f64 	%p1949, %fd10002, %fd10004;
	@%p1949 bra 	$L__BB9_296;
	mov.u64 	%rd5185, %rd3165;
	ld.param.f64 	%fd10005, [%rd5185+816];
	fma.rn.f64 	%fd10006, %fd10005, %fd104, 0d0000000000000000;
	ld.param.f64 	%fd10007, [%rd5185+824];
	fma.rn.f64 	%fd10008, %fd10007, %fd105, %fd10006;
	ld.param.f64 	%fd10009, [%rd5185+832];
	fma.rn.f64 	%fd10010, %fd10009, %fd106, %fd10008;
	ld.param.f64 	%fd10011, [%rd5185+840];
	fma.rn.f64 	%fd10012, %fd10011, %fd107, %fd10010;
	ld.param.f64 	%fd10013, [%rd5185+848];
	fma.rn.f64 	%fd10014, %fd10013, %fd108, %fd10012;
	ld.param.f64 	%fd10015, [%rd5185+856];
	fma.rn.f64 	%fd10016, %fd10015, %fd109, %fd10014;
	ld.param.f64 	%fd10017, [%rd5185+864];
	fma.rn.f64 	%fd10018, %fd10017, %fd110, %fd10016;
	ld.param.f64 	%fd10019, [%rd5185+872];
	fma.rn.f64 	%fd10020, %fd10019, %fd111, %fd10018;
	ld.param.f64 	%fd10021, [%rd5185+880];
	fma.rn.f64 	%fd10022, %fd10021, %fd112, %fd10020;
	ld.param.f64 	%fd10023, [%rd5185+888];
	fma.rn.f64 	%fd10024, %fd10023, %fd113, %fd10022;
	ld.param.f64 	%fd10025, [%rd5185+896];
	sub.f64 	%fd10026, %fd10024, %fd10025;
	abs.f64 	%fd10027, %fd10026;
	ld.param.f64 	%fd10028, [%rd5185+904];
	mul.f64 	%fd10029, %fd43, %fd10028;
	setp.gt.f64 	%p1951, %fd10027, %fd10029;
	@%p1951 bra 	$L__BB9_296;
	mov.u64 	%rd5186, %rd3165;
	ld.param.f64 	%fd10030, [%rd5186+912];
	fma.rn.f64 	%fd10031, %fd10030, %fd104, 0d0000000000000000;
	ld.param.f64 	%fd10032, [%rd5186+920];
	fma.rn.f64 	%fd10033, %fd10032, %fd105, %fd10031;
	ld.param.f64 	%fd10034, [%rd5186+928];
	fma.rn.f64 	%fd10035, %fd10034, %fd106, %fd10033;
	ld.param.f64 	%fd10036, [%rd5186+936];
	fma.rn.f64 	%fd10037, %fd10036, %fd107, %fd10035;
	ld.param.f64 	%fd10038, [%rd5186+944];
	fma.rn.f64 	%fd10039, %fd10038, %fd108, %fd10037;
	ld.param.f64 	%fd10040, [%rd5186+952];
	fma.rn.f64 	%fd10041, %fd10040, %fd109, %fd10039;
	ld.param.f64 	%fd10042, [%rd5186+960];
	fma.rn.f64 	%fd10043, %fd10042, %fd110, %fd10041;
	ld.param.f64 	%fd10044, [%rd5186+968];
	fma.rn.f64 	%fd10045, %fd10044, %fd111, %fd10043;
	ld.param.f64 	%fd10046, [%rd5186+976];
	fma.rn.f64 	%fd10047, %fd10046, %fd112, %fd10045;
	ld.param.f64 	%fd10048, [%rd5186+984];
	fma.rn.f64 	%fd10049, %fd10048, %fd113, %fd10047;
	ld.param.f64 	%fd10050, [%rd5186+992];
	sub.f64 	%fd10051, %fd10049, %fd10050;
	abs.f64 	%fd10052, %fd10051;
	ld.param.f64 	%fd10053, [%rd5186+1000];
	mul.f64 	%fd10054, %fd43, %fd10053;
	setp.gt.f64 	%p1953, %fd10052, %fd10054;
	@%p1953 bra 	$L__BB9_296;
	mov.u64 	%rd5187, %rd3165;
	ld.param.f64 	%fd10055, [%rd5187+1008];
	fma.rn.f64 	%fd10056, %fd10055, %fd104, 0d0000000000000000;
	ld.param.f64 	%fd10057, [%rd5187+1016];
	fma.rn.f64 	%fd10058, %fd10057, %fd105, %fd10056;
	ld.param.f64 	%fd10059, [%rd5187+1024];
	fma.rn.f64 	%fd10060, %fd10059, %fd106, %fd10058;
	ld.param.f64 	%fd10061, [%rd5187+1032];
	fma.rn.f64 	%fd10062, %fd10061, %fd107, %fd10060;
	ld.param.f64 	%fd10063, [%rd5187+1040];
	fma.rn.f64 	%fd10064, %fd10063, %fd108, %fd10062;
	ld.param.f64 	%fd10065, [%rd5187+1048];
	fma.rn.f64 	%fd10066, %fd10065, %fd109, %fd10064;
	ld.param.f64 	%fd10067, [%rd5187+1056];
	fma.rn.f64 	%fd10068, %fd10067, %fd110, %fd10066;
	ld.param.f64 	%fd10069, [%rd5187+1064];
	fma.rn.f64 	%fd10070, %fd10069, %fd111, %fd10068;
	ld.param.f64 	%fd10071, [%rd5187+1072];
	fma.rn.f64 	%fd10072, %fd10071, %fd112, %fd10070;
	ld.param.f64 	%fd10073, [%rd5187+1080];
	fma.rn.f64 	%fd10074, %fd10073, %fd113, %fd10072;
	ld.param.f64 	%fd10075, [%rd5187+1088];
	sub.f64 	%fd10076, %fd10074, %fd10075;
	abs.f64 	%fd10077, %fd10076;
	ld.param.f64 	%fd10078, [%rd5187+1096];
	mul.f64 	%fd10079, %fd43, %fd10078;
	setp.gt.f64 	%p1955, %fd10077, %fd10079;
	@%p1955 bra 	$L__BB9_296;
	mov.u64 	%rd5188, %rd3165;
	ld.param.f64 	%fd10080, [%rd5188+1104];
	fma.rn.f64 	%fd10081, %fd10080, %fd104, 0d0000000000000000;
	ld.param.f64 	%fd10082, [%rd5188+1112];
	fma.rn.f64 	%fd10083, %fd10082, %fd105, %fd10081;
	ld.param.f64 	%fd10084, [%rd5188+1120];
	fma.rn.f64 	%fd10085, %fd10084, %fd106, %fd10083;
	ld.param.f64 	%fd10086, [%rd5188+1128];
	fma.rn.f64 	%fd10087, %fd10086, %fd107, %fd10085;
	ld.param.f64 	%fd10088, [%rd5188+1136];
	fma.rn.f64 	%fd10089, %fd10088, %fd108, %fd10087;
	ld.param.f64 	%fd10090, [%rd5188+1144];
	fma.rn.f64 	%fd10091, %fd10090, %fd109, %fd10089;
	ld.param.f64 	%fd10092, [%rd5188+1152];
	fma.rn.f64 	%fd10093, %fd10092, %fd110, %fd10091;
	ld.param.f64 	%fd10094, [%rd5188+1160];
	fma.rn.f64 	%fd10095, %fd10094, %fd111, %fd10093;
	ld.param.f64 	%fd10096, [%rd5188+1168];
	fma.rn.f64 	%fd10097, %fd10096, %fd112, %fd10095;
	ld.param.f64 	%fd10098, [%rd5188+1176];
	fma.rn.f64 	%fd10099, %fd10098, %fd113, %fd10097;
	ld.param.f64 	%fd10100, [%rd5188+1184];
	sub.f64 	%fd10101, %fd10099, %fd10100;
	abs.f64 	%fd10102, %fd10101;
	ld.param.f64 	%fd10103, [%rd5188+1192];
	mul.f64 	%fd10104, %fd43, %fd10103;
	setp.gt.f64 	%p1957, %fd10102, %fd10104;
	@%p1957 bra 	$L__BB9_296;
	mov.b32 	%r4287, 1;
	mov.pred 	%p2133, 0;
$L__BB9_296:
	setp.ge.u64 	%p1960, %rd12, %rd2;
	mov.b32 	%r4288, 0;
	mov.pred 	%p2134, -1;
	@%p1960 bra 	$L__BB9_338;
	cvt.s64.s32 	%rd485, %r10;
	or.b64  	%rd5189, %rd12, %rd485;
	and.b64  	%rd5190, %rd5189, -4294967296;
	setp.ne.s64 	%p1961, %rd5190, 0;
	@%p1961 bra 	$L__BB9_299;
	cvt.u32.u64 	%r3922, %rd485;
	cvt.u32.u64 	%r3923, %rd12;
	div.u32 	%r3924, %r3923, %r3922;
	mul.lo.s32 	%r3925, %r3924, %r3922;
	sub.s32 	%r3926, %r3923, %r3925;
	cvt.u64.u32 	%rd5584, %r3924;
	cvt.u64.u32 	%rd5585, %r3926;
	bra.uni 	$L__BB9_300;
$L__BB9_299:
	div.u64 	%rd5584, %rd12, %rd485;
	mul.lo.s64 	%rd5191, %rd5584, %rd485;
	sub.s64 	%rd5585, %rd12, %rd5191;
$L__BB9_300:
	cvt.u32.u64 	%r82, %rd5585;
	cvt.s64.s32 	%rd492, %r9;
	or.b64  	%rd5192, %rd5584, %rd492;
	and.b64  	%rd5193, %rd5192, -4294967296;
	setp.ne.s64 	%p1962, %rd5193, 0;
	@%p1962 bra 	$L__BB9_302;
	cvt.u32.u64 	%r3927, %rd492;
	cvt.u32.u64 	%r3928, %rd5584;
	div.u32 	%r3929, %r3928, %r3927;
	mul.lo.s32 	%r3930, %r3929, %r3927;
	sub.s32 	%r3931, %r3928, %r3930;
	cvt.u64.u32 	%rd5586, %r3929;
	cvt.u64.u32 	%rd5587, %r3931;
	bra.uni 	$L__BB9_303;
$L__BB9_302:
	div.u64 	%rd5586, %rd5584, %rd492;
	mul.lo.s64 	%rd5194, %rd5586, %rd492;
	sub.s64 	%rd5587, %rd5584, %rd5194;
$L__BB9_303:
	cvt.u32.u64 	%r83, %rd5587;
	cvt.s64.s32 	%rd499, %r8;
	or.b64  	%rd5195, %rd5586, %rd499;
	and.b64  	%rd5196, %rd5195, -4294967296;
	setp.ne.s64 	%p1963, %rd5196, 0;
	@%p1963 bra 	$L__BB9_305;
	cvt.u32.u64 	%r3932, %rd499;
	cvt.u32.u64 	%r3933, %rd5586;
	div.u32 	%r3934, %r3933, %r3932;
	mul.lo.s32 	%r3935, %r3934, %r3932;
	sub.s32 	%r3936, %r3933, %r3935;
	cvt.u64.u32 	%rd5588, %r3934;
	cvt.u64.u32 	%rd5589, %r3936;
	bra.uni 	$L__BB9_306;
$L__BB9_305:
	div.u64 	%rd5588, %rd5586, %rd499;
	mul.lo.s64 	%rd5197, %rd5588, %rd499;
	sub.s64 	%rd5589, %rd5586, %rd5197;
$L__BB9_306:
	cvt.u32.u64 	%r84, %rd5589;
	cvt.s64.s32 	%rd506, %r7;
	or.b64  	%rd5198, %rd5588, %rd506;
	and.b64  	%rd5199, %rd5198, -4294967296;
	setp.ne.s64 	%p1964, %rd5199, 0;
	@%p1964 bra 	$L__BB9_308;
	cvt.u32.u64 	%r3937, %rd506;
	cvt.u32.u64 	%r3938, %rd5588;
	div.u32 	%r3939, %r3938, %r3937;
	mul.lo.s32 	%r3940, %r3939, %r3937;
	sub.s32 	%r3941, %r3938, %r3940;
	cvt.u64.u32 	%rd5590, %r3939;
	cvt.u64.u32 	%rd5591, %r3941;
	bra.uni 	$L__BB9_309;
$L__BB9_308:
	div.u64 	%rd5590, %rd5588, %rd506;
	mul.lo.s64 	%rd5200, %rd5590, %rd506;
	sub.s64 	%rd5591, %rd5588, %rd5200;
$L__BB9_309:
	cvt.u32.u64 	%r85, %rd5591;
	cvt.s64.s32 	%rd513, %r6;
	or.b64  	%rd5201, %rd5590, %rd513;
	and.b64  	%rd5202, %rd5201, -4294967296;
	setp.ne.s64 	%p1965, %rd5202, 0;
	@%p1965 bra 	$L__BB9_311;
	cvt.u32.u64 	%r3942, %rd513;
	cvt.u32.u64 	%r3943, %rd5590;
	div.u32 	%r3944, %r3943, %r3942;
	mul.lo.s32 	%r3945, %r3944, %r3942;
	sub.s32 	%r3946, %r3943, %r3945;
	cvt.u64.u32 	%rd5592, %r3944;
	cvt.u64.u32 	%rd5593, %r3946;
	bra.uni 	$L__BB9_312;
$L__BB9_311:
	div.u64 	%rd5592, %rd5590, %rd513;
	mul.lo.s64 	%rd5203, %rd5592, %rd513;
	sub.s64 	%rd5593, %rd5590, %rd5203;
$L__BB9_312:
	cvt.u32.u64 	%r86, %rd5593;
	cvt.s64.s32 	%rd520, %r5;
	or.b64  	%rd5204, %rd5592, %rd520;
	and.b64  	%rd5205, %rd5204, -4294967296;
	setp.ne.s64 	%p1966, %rd5205, 0;
	@%p1966 bra 	$L__BB9_314;
	cvt.u32.u64 	%r3947, %rd520;
	cvt.u32.u64 	%r3948, %rd5592;
	div.u32 	%r3949, %r3948, %r3947;
	mul.lo.s32 	%r3950, %r3949, %r3947;
	sub.s32 	%r3951, %r3948, %r3950;
	cvt.u64.u32 	%rd5594, %r3949;
	cvt.u64.u32 	%rd5595, %r3951;
	bra.uni 	$L__BB9_315;
$L__BB9_314:
	div.u64 	%rd5594, %rd5592, %rd520;
	mul.lo.s64 	%rd5206, %rd5594, %rd520;
	sub.s64 	%rd5595, %rd5592, %rd5206;
$L__BB9_315:
	cvt.u32.u64 	%r87, %rd5595;
	cvt.s64.s32 	%rd527, %r4;
	or.b64  	%rd5207, %rd5594, %rd527;
	and.b64  	%rd5208, %rd5207, -4294967296;
	setp.ne.s64 	%p1967, %rd5208, 0;
	@%p1967 bra 	$L__BB9_317;
	cvt.u32.u64 	%r3952, %rd527;
	cvt.u32.u64 	%r3953, %rd5594;
	div.u32 	%r3954, %r3953, %r3952;
	mul.lo.s32 	%r3955, %r3954, %r3952;
	sub.s32 	%r3956, %r3953, %r3955;
	cvt.u64.u32 	%rd5596, %r3954;
	cvt.u64.u32 	%rd5597, %r3956;
	bra.uni 	$L__BB9_318;
$L__BB9_317:
	div.u64 	%rd5596, %rd5594, %rd527;
	mul.lo.s64 	%rd5209, %rd5596, %rd527;
	sub.s64 	%rd5597, %rd5594, %rd5209;
$L__BB9_318:
	cvt.u32.u64 	%r88, %rd5597;
	cvt.s64.s32 	%rd534, %r3;
	or.b64  	%rd5210, %rd5596, %rd534;
	and.b64  	%rd5211, %rd5210, -4294967296;
	setp.ne.s64 	%p1968, %rd5211, 0;
	@%p1968 bra 	$L__BB9_320;
	cvt.u32.u64 	%r3957, %rd534;
	cvt.u32.u64 	%r3958, %rd5596;
	div.u32 	%r3959, %r3958, %r3957;
	mul.lo.s32 	%r3960, %r3959, %r3957;
	sub.s32 	%r3961, %r3958, %r3960;
	cvt.u64.u32 	%rd5598, %r3959;
	cvt.u64.u32 	%rd5599, %r3961;
	bra.uni 	$L__BB9_321;
$L__BB9_320:
	div.u64 	%rd5598, %rd5596, %rd534;
	mul.lo.s64 	%rd5212, %rd5598, %rd534;
	sub.s64 	%rd5599, %rd5596, %rd5212;
$L__BB9_321:
	cvt.u32.u64 	%r89, %rd5599;
	cvt.s64.s32 	%rd541, %r2;
	or.b64  	%rd5213, %rd5598, %rd541;
	and.b64  	%rd5214, %rd5213, -4294967296;
	setp.ne.s64 	%p1969, %rd5214, 0;
	@%p1969 bra 	$L__BB9_323;
	cvt.u32.u64 	%r3962, %rd541;
	cvt.u32.u64 	%r3963, %rd5598;
	div.u32 	%r3964, %r3963, %r3962;
	mul.lo.s32 	%r3965, %r3964, %r3962;
	sub.s32 	%r3966, %r3963, %r3965;
	cvt.u64.u32 	%rd5600, %r3964;
	cvt.u64.u32 	%rd5601, %r3966;
	bra.uni 	$L__BB9_324;
$L__BB9_323:
	div.u64 	%rd5600, %rd5598, %rd541;
	mul.lo.s64 	%rd5215, %rd5600, %rd541;
	sub.s64 	%rd5601, %rd5598, %rd5215;
$L__BB9_324:
	cvt.u32.u64 	%r90, %rd5601;
	cvt.s64.s32 	%rd548, %r1;
	or.b64  	%rd5216, %rd5600, %rd548;
	and.b64  	%rd5217, %rd5216, -4294967296;
	setp.ne.s64 	%p1970, %rd5217, 0;
	@%p1970 bra 	$L__BB9_326;
	cvt.u32.u64 	%r3967, %rd548;
	cvt.u32.u64 	%r3968, %rd5600;
	rem.u32 	%r3969, %r3968, %r3967;
	cvt.u64.u32 	%rd5602, %r3969;
	bra.uni 	$L__BB9_327;
$L__BB9_326:
	rem.u64 	%rd5602, %rd5600, %rd548;
$L__BB9_327:
	cvt.u32.u64 	%r3971, %rd5602;
	cvt.rn.f64.s32 	%fd10105, %r3971;
	mov.u64 	%rd5218, %rd3165;
	ld.param.f64 	%fd10106, [%rd5218];
	fma.rn.f64 	%fd114, %fd1, %fd10105, %fd10106;
	cvt.rn.f64.s32 	%fd10107, %r90;
	fma.rn.f64 	%fd115, %fd3, %fd10107, %fd2;
	cvt.rn.f64.s32 	%fd10108, %r89;
	fma.rn.f64 	%fd116, %fd5, %fd10108, %fd4;
	cvt.rn.f64.s32 	%fd10109, %r88;
	fma.rn.f64 	%fd117, %fd7, %fd10109, %fd6;
	cvt.rn.f64.s32 	%fd10110, %r87;
	fma.rn.f64 	%fd118, %fd9, %fd10110, %fd8;
	cvt.rn.f64.s32 	%fd10111, %r86;
	fma.rn.f64 	%fd119, %fd11, %fd10111, %fd10;
	cvt.rn.f64.s32 	%fd10112, %r85;
	fma.rn.f64 	%fd120, %fd13, %fd10112, %fd12;
	cvt.rn.f64.s32 	%fd10113, %r84;
	fma.rn.f64 	%fd121, %fd15, %fd10113, %fd14;
	cvt.rn.f64.s32 	%fd10114, %r83;
	fma.rn.f64 	%fd122, %fd17, %fd10114, %fd16;
	cvt.rn.f64.s32 	%fd10115, %r82;
	fma.rn.f64 	%fd123, %fd19, %fd10115, %fd18;
	fma.rn.f64 	%fd10116, %fd20, %fd114, 0d0000000000000000;
	fma.rn.f64 	%fd10117, %fd21, %fd115, %fd10116;
	fma.rn.f64 	%fd10118, %fd22, %fd116, %fd10117;
	fma.rn.f64 	%fd10119, %fd23, %fd117, %fd10118;
	fma.rn.f64 	%fd10120, %fd24, %fd118, %fd10119;
	fma.rn.f64 	%fd10121, %fd25, %fd119, %fd10120;
	fma.rn.f64 	%fd10122, %fd26, %fd120, %fd10121;
	fma.rn.f64 	%fd10123, %fd27, %fd121, %fd10122;
	fma.rn.f64 	%fd10124, %fd28, %fd122, %fd10123;
	fma.rn.f64 	%fd10125, %fd29, %fd123, %fd10124;
	sub.f64 	%fd10126, %fd10125, %fd30;
	abs.f64 	%fd10127, %fd10126;
	mul.f64 	%fd10128, %fd43, %fd31;
	setp.gt.f64 	%p1972, %fd10127, %fd10128;
	@%p1972 bra 	$L__BB9_338;
	fma.rn.f64 	%fd10129, %fd32, %fd114, 0d0000000000000000;
	fma.rn.f64 	%fd10130, %fd33, %fd115, %fd10129;
	fma.rn.f64 	%fd10131, %fd34, %fd116, %fd10130;
	fma.rn.f64 	%fd10132, %fd35, %fd117, %fd10131;
	fma.rn.f64 	%fd10133, %fd36, %fd118, %fd10132;
	fma.rn.f64 	%fd10134, %fd37, %fd119, %fd10133;
	fma.rn.f64 	%fd10135, %fd38, %fd120, %fd10134;
	mov.u64 	%rd5219, %rd3165;
	ld.param.f64 	%fd10136, [%rd5219+392];
	fma.rn.f64 	%fd10137, %fd10136, %fd121, %fd10135;
	ld.param.f64 	%fd10138, [%rd5219+400];
	fma.rn.f64 	%fd10139, %fd10138, %fd122, %fd10137;
	ld.param.f64 	%fd10140, [%rd5219+408];
	fma.rn.f64 	%fd10141, %fd10140, %fd123, %fd10139;
	ld.param.f64 	%fd10142, [%rd5219+416];
	sub.f64 	%fd10143, %fd10141, %fd10142;
	abs.f64 	%fd10144, %fd10143;
	ld.param.f64 	%fd10145, [%rd5219+424];
	mul.f64 	%fd10146, %fd43, %fd10145;
	setp.gt.f64 	%p1974, %fd10144, %fd10146;
	@%p1974 bra 	$L__BB9_338;
	mov.u64 	%rd5220, %rd3165;
	ld.param.f64 	%fd10147, [%rd5220+432];
	fma.rn.f64 	%fd10148, %fd10147, %fd114, 0d0000000000000000;
	ld.param.f64 	%fd10149, [%rd5220+440];
	fma.rn.f64 	%fd10150, %fd10149, %fd115, %fd10148;
	ld.param.f64 	%fd10151, [%rd5220+448];
	fma.rn.f64 	%fd10152, %fd10151, %fd116, %fd10150;
	ld.param.f64 	%fd10153, [%rd5220+456];
	fma.rn.f64 	%fd10154, %fd10153, %fd117, %fd10152;
	ld.param.f64 	%fd10155, [%rd5220+464];
	fma.rn.f64 	%fd10156, %fd10155, %fd118, %fd10154;
	ld.param.f64 	%fd10157, [%rd5220+472];
	fma.rn.f64 	%fd10158, %fd10157, %fd119, %fd10156;
	ld.param.f64 	%fd10159, [%rd5220+480];
	fma.rn.f64 	%fd10160, %fd10159, %fd120, %fd10158;
	ld.param.f64 	%fd10161, [%rd5220+488];
	fma.rn.f64 	%fd10162, %fd10161, %fd121, %fd10160;
	ld.param.f64 	%fd10163, [%rd5220+496];
	fma.rn.f64 	%fd10164, %fd10163, %fd122, %fd10162;
	ld.param.f64 	%fd10165, [%rd5220+504];
	fma.rn.f64 	%fd10166, %fd10165, %fd123, %fd10164;
	ld.param.f64 	%fd10167, [%rd5220+512];
	sub.f64 	%fd10168, %fd10166, %fd10167;
	abs.f64 	%fd10169, %fd10168;
	ld.param.f64 	%fd10170, [%rd5220+520];
	mul.f64 	%fd10171, %fd43, %fd10170;
	setp.gt.f64 	%p1976, %fd10169, %fd10171;
	@%p1976 bra 	$L__BB9_338;
	mov.u64 	%rd5221, %rd3165;
	ld.param.f64 	%fd10172, [%rd5221+528];
	fma.rn.f64 	%fd10173, %fd10172, %fd114, 0d0000000000000000;
	ld.param.f64 	%fd10174, [%rd5221+536];
	fma.rn.f64 	%fd10175, %fd10174, %fd115, %fd10173;
	ld.param.f64 	%fd10176, [%rd5221+544];
	fma.rn.f64 	%fd10177, %fd10176, %fd116, %fd10175;
	ld.param.f64 	%fd10178, [%rd5221+552];
	fma.rn.f64 	%fd10179, %fd10178, %fd117, %fd10177;
	ld.param.f64 	%fd10180, [%rd5221+560];
	fma.rn.f64 	%fd10181, %fd10180, %fd118, %fd10179;
	ld.param.f64 	%fd10182, [%rd5221+568];
	fma.rn.f64 	%fd10183, %fd10182, %fd119, %fd10181;
	ld.param.f64 	%fd10184, [%rd5221+576];
	fma.rn.f64 	%fd10185, %fd10184, %fd120, %fd10183;
	ld.param.f64 	%fd10186, [%rd5221+584];
	fma.rn.f64 	%fd10187, %fd10186, %fd121, %fd10185;
	ld.param.f64 	%fd10188, [%rd5221+592];
	fma.rn.f64 	%fd10189, %fd10188, %fd122, %fd10187;
	ld.param.f64 	%fd10190, [%rd5221+600];
	fma.rn.f64 	%fd10191, %fd10190, %fd123, %fd10189;
	ld.param.f64 	%fd10192, [%rd5221+608];
	sub.f64 	%fd10193, %fd10191, %fd10192;
	abs.f64 	%fd10194, %fd10193;
	ld.param.f64 	%fd10195, [%rd5221+616];
	mul.f64 	%fd10196, %fd43, %fd10195;
	setp.gt.f64 	%p1978, %fd10194, %fd10196;
	@%p1978 bra 	$L__BB9_338;
	mov.u64 	%rd5222, %rd3165;
	ld.param.f64 	%fd10197, [%rd5222+624];
	fma.rn.f64 	%fd10198, %fd10197, %fd114, 0d0000000000000000;
	ld.param.f64 	%fd10199, [%rd5222+632];
	fma.rn.f64 	%fd10200, %fd10199, %fd115, %fd10198;
	ld.param.f64 	%fd10201, [%rd5222+640];
	fma.rn.f64 	%fd10202, %fd10201, %fd116, %fd10200;
	ld.param.f64 	%fd10203, [%rd5222+648];
	fma.rn.f64 	%fd10204, %fd10203, %fd117, %fd10202;
	ld.param.f64 	%fd10205, [%rd5222+656];
	fma.rn.f64 	%fd10206, %fd10205, %fd118, %fd10204;
	ld.param.f64 	%fd10207, [%rd5222+664];
	fma.rn.f64 	%fd10208, %fd10207, %fd119, %fd10206;
	ld.param.f64 	%fd10209, [%rd5222+672];
	fma.rn.f64 	%fd10210, %fd10209, %fd120, %fd10208;
	ld.param.f64 	%fd10211, [%rd5222+680];
	fma.rn.f64 	%fd10212, %fd10211, %fd121, %fd10210;
	ld.param.f64 	%fd10213, [%rd5222+688];
	fma.rn.f64 	%fd10214, %fd10213, %fd122, %fd10212;
	ld.param.f64 	%fd10215, [%rd5222+696];
	fma.rn.f64 	%fd10216, %fd10215, %fd123, %fd10214;
	ld.param.f64 	%fd10217, [%rd5222+704];
	sub.f64 	%fd10218, %fd10216, %fd10217;
	abs.f64 	%fd10219, %fd10218;
	ld.param.f64 	%fd10220, [%rd5222+712];
	mul.f64 	%fd10221, %fd43, %fd10220;
	setp.gt.f64 	%p1980, %fd10219, %fd10221;
	@%p1980 bra 	$L__BB9_338;
	mov.u64 	%rd5223, %rd3165;
	ld.param.f64 	%fd10222, [%rd5223+720];
	fma.rn.f64 	%fd10223, %fd10222, %fd114, 0d0000000000000000;
	ld.param.f64 	%fd10224, [%rd5223+728];
	fma.rn.f64 	%fd10225, %fd10224, %fd115, %fd10223;
	ld.param.f64 	%fd10226, [%rd5223+736];
	fma.rn.f64 	%fd10227, %fd10226, %fd116, %fd10225;
	ld.param.f64 	%fd10228, [%rd5223+744];
	fma.rn.f64 	%fd10229, %fd10228, %fd117, %fd10227;
	ld.param.f64 	%fd10230, [%rd5223+752];
	fma.rn.f64 	%fd10231, %fd10230, %fd118, %fd10229;
	ld.param.f64 	%fd10232, [%rd5223+760];
	fma.rn.f64 	%fd10233, %fd10232, %fd119, %fd10231;
	ld.param.f64 	%fd10234, [%rd5223+768];
	fma.rn.f64 	%fd10235, %fd10234, %fd120, %fd10233;
	ld.param.f64 	%fd10236, [%rd5223+776];
	fma.rn.f64 	%fd10237, %fd10236, %fd121, %fd10235;
	ld.param.f64 	%fd10238, [%rd5223+784];
	fma.rn.f64 	%fd10239, %fd10238, %fd122, %fd10237;
	ld.param.f64 	%fd10240, [%rd5223+792];
	fma.rn.f64 	%fd10241, %fd10240, %fd123, %fd10239;
	ld.param.f64 	%fd10242, [%rd5223+800];
	sub.f64 	%fd10243, %fd10241, %fd10242;
	abs.f64 	%fd10244, %fd10243;
	ld.param.f64 	%fd10245, [%rd5223+808];
	mul.f64 	%fd10246, %fd43, %fd10245;
	setp.gt.f64 	%p1982, %fd10244, %fd10246;
	@%p1982 bra 	$L__BB9_338;
	mov.u64 	%rd5224, %rd3165;
	ld.param.f64 	%fd10247, [%rd5224+816];
	fma.rn.f64 	%fd10248, %fd10247, %fd114, 0d0000000000000000;
	ld.param.f64 	%fd10249, [%rd5224+824];
	fma.rn.f64 	%fd10250, %fd10249, %fd115, %fd10248;
	ld.param.f64 	%fd10251, [%rd5224+832];
	fma.rn.f64 	%fd10252, %fd10251, %fd116, %fd10250;
	ld.param.f64 	%fd10253, [%rd5224+840];
	fma.rn.f64 	%fd10254, %fd10253, %fd117, %fd10252;
	ld.param.f64 	%fd10255, [%rd5224+848];
	fma.rn.f64 	%fd10256, %fd10255, %fd118, %fd10254;
	ld.param.f64 	%fd10257, [%rd5224+856];
	fma.rn.f64 	%fd10258, %fd10257, %fd119, %fd10256;
	ld.param.f64 	%fd10259, [%rd5224+864];
	fma.rn.f64 	%fd10260, %fd10259, %fd120, %fd10258;
	ld.param.f64 	%fd10261, [%rd5224+872];
	fma.rn.f64 	%fd10262, %fd10261, %fd121, %fd10260;
	ld.param.f64 	%fd10263, [%rd5224+880];
	fma.rn.f64 	%fd10264, %fd10263, %fd122, %fd10262;
	ld.param.f64 	%fd10265, [%rd5224+888];
	fma.rn.f64 	%fd10266, %fd10265, %fd123, %fd10264;
	ld.param.f64 	%fd10267, [%rd5224+896];
	sub.f64 	%fd10268, %fd10266, %fd10267;
	abs.f64 	%fd10269, %fd10268;
	ld.param.f64 	%fd10270, [%rd5224+904];
	mul.f64 	%fd10271, %fd43, %fd10270;
	setp.gt.f64 	%p1984, %fd10269, %fd10271;
	@%p1984 bra 	$L__BB9_338;
	mov.u64 	%rd5225, %rd3165;
	ld.param.f64 	%fd10272, [%rd5225+912];
	fma.rn.f64 	%fd10273, %fd10272, %fd114, 0d0000000000000000;
	ld.param.f64 	%fd10274, [%rd5225+920];
	fma.rn.f64 	%fd10275, %fd10274, %fd115, %fd10273;
	ld.param.f64 	%fd10276, [%rd5225+928];
	fma.rn.f64 	%fd10277, %fd10276, %fd116, %fd10275;
	ld.param.f64 	%fd10278, [%rd5225+936];
	fma.rn.f64 	%fd10279, %fd10278, %fd117, %fd10277;
	ld.param.f64 	%fd10280, [%rd5225+944];
	fma.rn.f64 	%fd10281, %fd10280, %fd118, %fd10279;
	ld.param.f64 	%fd10282, [%rd5225+952];
	fma.rn.f64 	%fd10283, %fd10282, %fd119, %fd10281;
	ld.param.f64 	%fd10284, [%rd5225+960];
	fma.rn.f64 	%fd10285, %fd10284, %fd120, %fd10283;
	ld.param.f64 	%fd10286, [%rd5225+968];
	fma.rn.f64 	%fd10287, %fd10286, %fd121, %fd10285;
	ld.param.f64 	%fd10288, [%rd5225+976];
	fma.rn.f64 	%fd10289, %fd10288, %fd122, %fd10287;
	ld.param.f64 	%fd10290, [%rd5225+984];
	fma.rn.f64 	%fd10291, %fd10290, %fd123, %fd10289;
	ld.param.f64 	%fd10292, [%rd5225+992];
	sub.f64 	%fd10293, %fd10291, %fd10292;
	abs.f64 	%fd10294, %fd10293;
	ld.param.f64 	%fd10295, [%rd5225+1000];
	mul.f64 	%fd10296, %fd43, %fd10295;
	setp.gt.f64 	%p1986, %fd10294, %fd10296;
	@%p1986 bra 	$L__BB9_338;
	mov.u64 	%rd5226, %rd3165;
	ld.param.f64 	%fd10297, [%rd5226+1008];
	fma.rn.f64 	%fd10298, %fd10297, %fd114, 0d0000000000000000;
	ld.param.f64 	%fd10299, [%rd5226+1016];
	fma.rn.f64 	%fd10300, %fd10299, %fd115, %fd10298;
	ld.param.f64 	%fd10301, [%rd5226+1024];
	fma.rn.f64 	%fd10302, %fd10301, %fd116, %fd10300;
	ld.param.f64 	%fd10303, [%rd5226+1032];
	fma.rn.f64 	%fd10304, %fd10303, %fd117, %fd10302;
	ld.param.f64 	%fd10305, [%rd5226+1040];
	fma.rn.f64 	%fd10306, %fd10305, %fd118, %fd10304;
	ld.param.f64 	%fd10307, [%rd5226+1048];
	fma.rn.f64 	%fd10308, %fd10307, %fd119, %fd10306;
	ld.param.f64 	%fd10309, [%rd5226+1056];
	fma.rn.f64 	%fd10310, %fd10309, %fd120, %fd10308;
	ld.param.f64 	%fd10311, [%rd5226+1064];
	fma.rn.f64 	%fd10312, %fd10311, %fd121, %fd10310;
	ld.param.f64 	%fd10313, [%rd5226+1072];
	fma.rn.f64 	%fd10314, %fd10313, %fd122, %fd10312;
	ld.param.f64 	%fd10315, [%rd5226+1080];
	fma.rn.f64 	%fd10316, %fd10315, %fd123, %fd10314;
	ld.param.f64 	%fd10317, [%rd5226+1088];
	sub.f64 	%fd10318, %fd10316, %fd10317;
	abs.f64 	%fd10319, %fd10318;
	ld.param.f64 	%fd10320, [%rd5226+1096];
	mul.f64 	%fd10321, %fd43, %fd10320;
	setp.gt.f64 	%p1988, %fd10319, %fd10321;
	@%p1988 bra 	$L__BB9_338;
	mov.u64 	%rd5227, %rd3165;
	ld.param.f64 	%fd10322, [%rd5227+1104];
	fma.rn.f64 	%fd10323, %fd10322, %fd114, 0d0000000000000000;
	ld.param.f64 	%fd10324, [%rd5227+1112];
	fma.rn.f64 	%fd10325, %fd10324, %fd115, %fd10323;
	ld.param.f64 	%fd10326, [%rd5227+1120];
	fma.rn.f64 	%fd10327, %fd10326, %fd116, %fd10325;
	ld.param.f64 	%fd10328, [%rd5227+1128];
	fma.rn.f64 	%fd10329, %fd10328, %fd117, %fd10327;
	ld.param.f64 	%fd10330, [%rd5227+1136];
	fma.rn.f64 	%fd10331, %fd10330, %fd118, %fd10329;
	ld.param.f64 	%fd10332, [%rd5227+1144];
	fma.rn.f64 	%fd10333, %fd10332, %fd119, %fd10331;
	ld.param.f64 	%fd10334, [%rd5227+1152];
	fma.rn.f64 	%fd10335, %fd10334, %fd120, %fd10333;
	ld.param.f64 	%fd10336, [%rd5227+1160];
	fma.rn.f64 	%fd10337, %fd10336, %fd121, %fd10335;
	ld.param.f64 	%fd10338, [%rd5227+1168];
	fma.rn.f64 	%fd10339, %fd10338, %fd122, %fd10337;
	ld.param.f64 	%fd10340, [%rd5227+1176];
	fma.rn.f64 	%fd10341, %fd10340, %fd123, %fd10339;
	ld.param.f64 	%fd10342, [%rd5227+1184];
	sub.f64 	%fd10343, %fd10341, %fd10342;
	abs.f64 	%fd10344, %fd10343;
	ld.param.f64 	%fd10345, [%rd5227+1192];
	mul.f64 	%fd10346, %fd43, %fd10345;
	setp.gt.f64 	%p1990, %fd10344, %fd10346;
	@%p1990 bra 	$L__BB9_338;
	mov.b32 	%r4288, 1;
	mov.pred 	%p2134, 0;
$L__BB9_338:
	setp.ge.u64 	%p1993, %rd13, %rd2;
	mov.b32 	%r4289, 0;
	mov.pred 	%p2135, -1;
	@%p1993 bra 	$L__BB9_380;
	cvt.s64.s32 	%rd552, %r10;
	or.b64  	%rd5228, %rd13, %rd552;
	and.b64  	%rd5229, %rd5228, -4294967296;
	setp.ne.s64 	%p1994, %rd5229, 0;
	@%p1994 bra 	$L__BB9_341;
	cvt.u32.u64 	%r3983, %rd552;
	cvt.u32.u64 	%r3984, %rd13;
	div.u32 	%r3985, %r3984, %r3983;
	mul.lo.s32 	%r3986, %r3985, %r3983;
	sub.s32 	%r3987, %r3984, %r3986;
	cvt.u64.u32 	%rd5603, %r3985;
	cvt.u64.u32 	%rd5604, %r3987;
	bra.uni 	$L__BB9_342;
$L__BB9_341:
	div.u64 	%rd5603, %rd13, %rd552;
	mul.lo.s64 	%rd5230, %rd5603, %rd552;
	sub.s64 	%rd5604, %rd13, %rd5230;
$L__BB9_342:
	cvt.u32.u64 	%r92, %rd5604;
	cvt.s64.s32 	%rd559, %r9;
	or.b64  	%rd5231, %rd5603, %rd559;
	and.b64  	%rd5232, %rd5231, -4294967296;
	setp.ne.s64 	%p1995, %rd5232, 0;
	@%p1995 bra 	$L__BB9_344;
	cvt.u32.u64 	%r3988, %rd559;
	cvt.u32.u64 	%r3989, %rd5603;
	div.u32 	%r3990, %r3989, %r3988;
	mul.lo.s32 	%r3991, %r3990, %r3988;
	sub.s32 	%r3992, %r3989, %r3991;
	cvt.u64.u32 	%rd5605, %r3990;
	cvt.u64.u32 	%rd5606, %r3992;
	bra.uni 	$L__BB9_345;
$L__BB9_344:
	div.u64 	%rd5605, %rd5603, %rd559;
	mul.lo.s64 	%rd5233, %rd5605, %rd559;
	sub.s64 	%rd5606, %rd5603, %rd5233;
$L__BB9_345:
	cvt.u32.u64 	%r93, %rd5606;
	cvt.s64.s32 	%rd566, %r8;
	or.b64  	%rd5234, %rd5605, %rd566;
	and.b64  	%rd5235, %rd5234, -4294967296;
	setp.ne.s64 	%p1996, %rd5235, 0;
	@%p1996 bra 	$L__BB9_347;
	cvt.u32.u64 	%r3993, %rd566;
	cvt.u32.u64 	%r3994, %rd5605;
	div.u32 	%r3995, %r3994, %r3993;
	mul.lo.s32 	%r3996, %r3995, %r3993;
	sub.s32 	%r3997, %r3994, %r3996;
	cvt.u64.u32 	%rd5607, %r3995;
	cvt.u64.u32 	%rd5608, %r3997;
	bra.uni 	$L__BB9_348;
$L__BB9_347:
	div.u64 	%rd5607, %rd5605, %rd566;
	mul.lo.s64 	%rd5236, %rd5607, %rd566;
	sub.s64 	%rd5608, %rd5605, %rd5236;
$L__BB9_348:
	cvt.u32.u64 	%r94, %rd5608;
	cvt.s64.s32 	%rd573, %r7;
	or.b64  	%rd5237, %rd5607, %rd573;
	and.b64  	%rd5238, %rd5237, -4294967296;
	setp.ne.s64 	%p1997, %rd5238, 0;
	@%p1997 bra 	$L__BB9_350;
	cvt.u32.u64 	%r3998, %rd573;
	cvt.u32.u64 	%r3999, %rd5607;
	div.u32 	%r4000, %r3999, %r3998;
	mul.lo.s32 	%r4001, %r4000, %r3998;
	sub.s32 	%r4002, %r3999, %r4001;
	cvt.u64.u32 	%rd5609, %r4000;
	cvt.u64.u32 	%rd5610, %r4002;
	bra.uni 	$L__BB9_351;
$L__BB9_350:
	div.u64 	%rd5609, %rd5607, %rd573;
	mul.lo.s64 	%rd5239, %rd5609, %rd573;
	sub.s64 	%rd5610, %rd5607, %rd5239;
$L__BB9_351:
	cvt.u32.u64 	%r95, %rd5610;
	cvt.s64.s32 	%rd580, %r6;
	or.b64  	%rd5240, %rd5609, %rd580;
	and.b64  	%rd5241, %rd5240, -4294967296;
	setp.ne.s64 	%p1998, %rd5241, 0;
	@%p1998 bra 	$L__BB9_353;
	cvt.u32.u64 	%r4003, %rd580;
	cvt.u32.u64 	%r4004, %rd5609;
	div.u32 	%r4005, %r4004, %r4003;
	mul.lo.s32 	%r4006, %r4005, %r4003;
	sub.s32 	%r4007, %r4004, %r4006;
	cvt.u64.u32 	%rd5611, %r4005;
	cvt.u64.u32 	%rd5612, %r4007;
	bra.uni 	$L__BB9_354;
$L__BB9_353:
	div.u64 	%rd5611, %rd5609, %rd580;
	mul.lo.s64 	%rd5242, %rd5611, %rd580;
	sub.s64 	%rd5612, %rd5609, %rd5242;
$L__BB9_354:
	cvt.u32.u64 	%r96, %rd5612;
	cvt.s64.s32 	%rd587, %r5;
	or.b64  	%rd5243, %rd5611, %rd587;
	and.b64  	%rd5244, %rd5243, -4294967296;
	setp.ne.s64 	%p1999, %rd5244, 0;
	@%p1999 bra 	$L__BB9_356;
	cvt.u32.u64 	%r4008, %rd587;
	cvt.u32.u64 	%r4009, %rd5611;
	div.u32 	%r4010, %r4009, %r4008;
	mul.lo.s32 	%r4011, %r4010, %r4008;
	sub.s32 	%r4012, %r4009, %r4011;
	cvt.u64.u32 	%rd5613, %r4010;
	cvt.u64.u32 	%rd5614, %r4012;
	bra.uni 	$L__BB9_357;
$L__BB9_356:
	div.u64 	%rd5613, %rd5611, %rd587;
	mul.lo.s64 	%rd5245, %rd5613, %rd587;
	sub.s64 	%rd5614, %rd5611, %rd5245;
$L__BB9_357:
	cvt.u32.u64 	%r97, %rd5614;
	cvt.s64.s32 	%rd594, %r4;
	or.b64  	%rd5246, %rd5613, %rd594;
	and.b64  	%rd5247, %rd5246, -4294967296;
	setp.ne.s64 	%p2000, %rd5247, 0;
	@%p2000 bra 	$L__BB9_359;
	cvt.u32.u64 	%r4013, %rd594;
	cvt.u32.u64 	%r4014, %rd5613;
	div.u32 	%r4015, %r4014, %r4013;
	mul.lo.s32 	%r4016, %r4015, %r4013;
	sub.s32 	%r4017, %r4014, %r4016;
	cvt.u64.u32 	%rd5615, %r4015;
	cvt.u64.u32 	%rd5616, %r4017;
	bra.uni 	$L__BB9_360;
$L__BB9_359:
	div.u64 	%rd5615, %rd5613, %rd594;
	mul.lo.s64 	%rd5248, %rd5615, %rd594;
	sub.s64 	%rd5616, %rd5613, %rd5248;
$L__BB9_360:
	cvt.u32.u64 	%r98, %rd5616;
	cvt.s64.s32 	%rd601, %r3;
	or.b64  	%rd5249, %rd5615, %rd601;
	and.b64  	%rd5250, %rd5249, -4294967296;
	setp.ne.s64 	%p2001, %rd5250, 0;
	@%p2001 bra 	$L__BB9_362;
	cvt.u32.u64 	%r4018, %rd601;
	cvt.u32.u64 	%r4019, %rd5615;
	div.u32 	%r4020, %r4019, %r4018;
	mul.lo.s32 	%r4021, %r4020, %r4018;
	sub.s32 	%r4022, %r4019, %r4021;
	cvt.u64.u32 	%rd5617, %r4020;
	cvt.u64.u32 	%rd5618, %r4022;
	bra.uni 	$L__BB9_363;
$L__BB9_362:
	div.u64 	%rd5617, %rd5615, %rd601;
	mul.lo.s64 	%rd5251, %rd5617, %rd601;
	sub.s64 	%rd5618, %rd5615, %rd5251;
$L__BB9_363:
	cvt.u32.u64 	%r99, %rd5618;
	cvt.s64.s32 	%rd608, %r2;
	or.b64  	%rd5252, %rd5617, %rd608;
	and.b64  	%rd5253, %rd5252, -4294967296;
	setp.ne.s64 	%p2002, %rd5253, 0;
	@%p2002 bra 	$L__BB9_365;
	cvt.u32.u64 	%r4023, %rd608;
	cvt.u32.u64 	%r4024, %rd5617;
	div.u32 	%r4025, %r4024, %r4023;
	mul.lo.s32 	%r4026, %r4025, %r4023;
	sub.s32 	%r4027, %r4024, %r4026;
	cvt.u64.u32 	%rd5619, %r4025;
	cvt.u64.u32 	%rd5620, %r4027;
	bra.uni 	$L__BB9_366;
$L__BB9_365:
	div.u64 	%rd5619, %rd5617, %rd608;
	mul.lo.s64 	%rd5254, %rd5619, %rd608;
	sub.s64 	%rd5620, %rd5617, %rd5254;
$L__BB9_366:
	cvt.u32.u64 	%r100, %rd5620;
	cvt.s64.s32 	%rd615, %r1;
	or.b64  	%rd5255, %rd5619, %rd615;
	and.b64  	%rd5256, %rd5255, -4294967296;
	setp.ne.s64 	%p2003, %rd5256, 0;
	@%p2003 bra 	$L__BB9_368;
	cvt.u32.u64 	%r4028, %rd615;
	cvt.u32.u64 	%r4029, %rd5619;
	rem.u32 	%r4030, %r4029, %r4028;
	cvt.u64.u32 	%rd5621, %r4030;
	bra.uni 	$L__BB9_369;
$L__BB9_368:
	rem.u64 	%rd5621, %rd5619, %rd615;
$L__BB9_369:
	cvt.u32.u64 	%r4032, %rd5621;
	cvt.rn.f64.s32 	%fd10347, %r4032;
	mov.u64 	%rd5257, %rd3165;
	ld.param.f64 	%fd10348, [%rd5257];
	fma.rn.f64 	%fd124, %fd1, %fd10347, %fd10348;
	cvt.rn.f64.s32 	%fd10349, %r100;
	fma.rn.f64 	%fd125, %fd3, %fd10349, %fd2;
	cvt.rn.f64.s32 	%fd10350, %r99;
	fma.rn.f64 	%fd126, %fd5, %fd10350, %fd4;
	cvt.rn.f64.s32 	%fd10351, %r98;
	fma.rn.f64 	%fd127, %fd7, %fd10351, %fd6;
	cvt.rn.f64.s32 	%fd10352, %r97;
	fma.rn.f64 	%fd128, %fd9, %fd10352, %fd8;
	cvt.rn.f64.s32 	%fd10353, %r96;
	fma.rn.f64 	%fd129, %fd11, %fd10353, %fd10;
	cvt.rn.f64.s32 	%fd10354, %r95;
	fma.rn.f64 	%fd130, %fd13, %fd10354, %fd12;
	cvt.rn.f64.s32 	%fd10355, %r94;
	fma.rn.f64 	%fd131, %fd15, %fd10355, %fd14;
	cvt.rn.f64.s32 	%fd10356, %r93;
	fma.rn.f64 	%fd132, %fd17, %fd10356, %fd16;
	cvt.rn.f64.s32 	%fd10357, %r92;
	fma.rn.f64 	%fd133, %fd19, %fd10357, %fd18;
	fma.rn.f64 	%fd10358, %fd20, %fd124, 0d0000000000000000;
	fma.rn.f64 	%fd10359, %fd21, %fd125, %fd10358;
	fma.rn.f64 	%fd10360, %fd22, %fd126, %fd10359;
	fma.rn.f64 	%fd10361, %fd23, %fd127, %fd10360;
	fma.rn.f64 	%fd10362, %fd24, %fd128, %fd10361;
	fma.rn.f64 	%fd10363, %fd25, %fd129, %fd10362;
	fma.rn.f64 	%fd10364, %fd26, %fd130, %fd10363;
	fma.rn.f64 	%fd10365, %fd27, %fd131, %fd10364;
	fma.rn.f64 	%fd10366, %fd28, %fd132, %fd10365;
	fma.rn.f64 	%fd10367, %fd29, %fd133, %fd10366;
	sub.f64 	%fd10368, %fd10367, %fd30;
	abs.f64 	%fd10369, %fd10368;
	mul.f64 	%fd10370, %fd43, %fd31;
	setp.gt.f64 	%p2005, %fd10369, %fd10370;
	@%p2005 bra 	$L__BB9_380;
	fma.rn.f64 	%fd10371, %fd32, %fd124, 0d0000000000000000;
	fma.rn.f64 	%fd10372, %fd33, %fd125, %fd10371;
	fma.rn.f64 	%fd10373, %fd34, %fd126, %fd10372;
	fma.rn.f64 	%fd10374, %fd35, %fd127, %fd10373;
	fma.rn.f64 	%fd10375, %fd36, %fd128, %fd10374;
	fma.rn.f64 	%fd10376, %fd37, %fd129, %fd10375;
	fma.rn.f64 	%fd10377, %fd38, %fd130, %fd10376;
	mov.u64 	%rd5258, %rd3165;
	ld.param.f64 	%fd10378, [%rd5258+392];
	fma.rn.f64 	%fd10379, %fd10378, %fd131, %fd10377;
	ld.param.f64 	%fd10380, [%rd5258+400];
	fma.rn.f64 	%fd10381, %fd10380, %fd132, %fd10379;
	ld.param.f64 	%fd10382, [%rd5258+408];
	fma.rn.f64 	%fd10383, %fd10382, %fd133, %fd10381;
	ld.param.f64 	%fd10384, [%rd5258+416];
	sub.f64 	%fd10385, %fd10383, %fd10384;
	abs.f64 	%fd10386, %fd10385;
	ld.param.f64 	%fd10387, [%rd5258+424];
	mul.f64 	%fd10388, %fd43, %fd10387;
	setp.gt.f64 	%p2007, %fd10386, %fd10388;
	@%p2007 bra 	$L__BB9_380;
	mov.u64 	%rd5259, %rd3165;
	ld.param.f64 	%fd10389, [%rd5259+432];
	fma.rn.f64 	%fd10390, %fd10389, %fd124, 0d0000000000000000;
	ld.param.f64 	%fd10391, [%rd5259+440];
	fma.rn.f64 	%fd10392, %fd10391, %fd125, %fd10390;
	ld.param.f64 	%fd10393, [%rd5259+448];
	fma.rn.f64 	%fd10394, %fd10393, %fd126, %fd10392;
	ld.param.f64 	%fd10395, [%rd5259+456];
	fma.rn.f64 	%fd10396, %fd10395, %fd127, %fd10394;
	ld.param.f64 	%fd10397, [%rd5259+464];
	fma.rn.f64 	%fd10398, %fd10397, %fd128, %fd10396;
	ld.param.f64 	%fd10399, [%rd5259+472];
	fma.rn.f64 	%fd10400, %fd10399, %fd129, %fd10398;
	ld.param.f64 	%fd10401, [%rd5259+480];
	fma.rn.f64 	%fd10402, %fd10401, %fd130, %fd10400;
	ld.param.f64 	%fd10403, [%rd5259+488];
	fma.rn.f64 	%fd10404, %fd10403, %fd131, %fd10402;
	ld.param.f64 	%fd10405, [%rd5259+496];
	fma.rn.f64 	%fd10406, %fd10405, %fd132, %fd10404;
	ld.param.f64 	%fd10407, [%rd5259+504];
	fma.rn.f64 	%fd10408, %fd10407, %fd133, %fd10406;
	ld.param.f64 	%fd10409, [%rd5259+512];
	sub.f64 	%fd10410, %fd10408, %fd10409;
	abs.f64 	%fd10411, %fd10410;
	ld.param.f64 	%fd10412, [%rd5259+520];
	mul.f64 	%fd10413, %fd43, %fd10412;
	setp.gt.f64 	%p2009, %fd10411, %fd10413;
	@%p2009 bra 	$L__BB9_380;
	mov.u64 	%rd5260, %rd3165;
	ld.param.f64 	%fd10414, [%rd5260+528];
	fma.rn.f64 	%fd10415, %fd10414, %fd124, 0d0000000000000000;
	ld.param.f64 	%fd10416, [%rd5260+536];
	fma.rn.f64 	%fd10417, %fd10416, %fd125, %fd10415;
	ld.param.f64 	%fd10418, [%rd5260+544];
	fma.rn.f64 	%fd10419, %fd10418, %fd126, %fd10417;
	ld.param.f64 	%fd10420, [%rd5260+552];
	fma.rn.f64 	%fd10421, %fd10420, %fd127, %fd10419;
	ld.param.f64 	%fd10422, [%rd5260+560];
	fma.rn.f64 	%fd10423, %fd10422, %fd128, %fd10421;
	ld.param.f64 	%fd10424, [%rd5260+568];
	fma.rn.f64 	%fd10425, %fd10424, %fd129, %fd10423;
	ld.param.f64 	%fd10426, [%rd5260+576];
	fma.rn.f64 	%fd10427, %fd10426, %fd130, %fd10425;
	ld.param.f64 	%fd10428, [%rd5260+584];
	fma.rn.f64 	%fd10429, %fd10428, %fd131, %fd10427;
	ld.param.f64 	%fd10430, [%rd5260+592];
	fma.rn.f64 	%fd10431, %fd10430, %fd132, %fd10429;
	ld.param.f64 	%fd10432, [%rd5260+600];
	fma.rn.f64 	%fd10433, %fd10432, %fd133, %fd10431;
	ld.param.f64 	%fd10434, [%rd5260+608];
	sub.f64 	%fd10435, %fd10433, %fd10434;
	abs.f64 	%fd10436, %fd10435;
	ld.param.f64 	%fd10437, [%rd5260+616];
	mul.f64 	%fd10438, %fd43, %fd10437;
	setp.gt.f64 	%p2011, %fd10436, %fd10438;
	@%p2011 bra 	$L__BB9_380;
	mov.u64 	%rd5261, %rd3165;
	ld.param.f64 	%fd10439, [%rd5261+624];
	fma.rn.f64 	%fd10440, %fd10439, %fd124, 0d0000000000000000;
	ld.param.f64 	%fd10441, [%rd5261+632];
	fma.rn.f64 	%fd10442, %fd10441, %fd125, %fd10440;
	ld.param.f64 	%fd10443, [%rd5261+640];
	fma.rn.f64 	%fd10444, %fd10443, %fd126, %fd10442;
	ld.param.f64 	%fd10445, [%rd5261+648];
	fma.rn.f64 	%fd10446, %fd10445, %fd127, %fd10444;
	ld.param.f64 	%fd10447, [%rd5261+656];
	fma.rn.f64 	%fd10448, %fd10447, %fd128, %fd10446;
	ld.param.f64 	%fd10449, [%rd5261+664];
	fma.rn.f64 	%fd10450, %fd10449, %fd129, %fd10448;
	ld.param.f64 	%fd10451, [%rd5261+672];
	fma.rn.f64 	%fd10452, %fd10451, %fd130, %fd10450;
	ld.param.f64 	%fd10453, [%rd5261+680];
	fma.rn.f64 	%fd10454, %fd10453, %fd131, %fd10452;
	ld.param.f64 	%fd10455, [%rd5261+688];
	fma.rn.f64 	%fd10456, %fd10455, %fd132, %fd10454;
	ld.param.f64 	%fd10457, [%rd5261+696];
	fma.rn.f64 	%fd10458, %fd10457, %fd133, %fd10456;
	ld.param.f64 	%fd10459, [%rd5261+704];
	sub.f64 	%fd10460, %fd10458, %fd10459;
	abs.f64 	%fd10461, %fd10460;
	ld.param.f64 	%fd10462, [%rd5261+712];
	mul.f64 	%fd10463, %fd43, %fd10462;
	setp.gt.f64 	%p2013, %fd10461, %fd10463;
	@%p2013 bra 	$L__BB9_380;
	mov.u64 	%rd5262, %rd3165;
	ld.param.f64 	%fd10464, [%rd5262+720];
	fma.rn.f64 	%fd10465, %fd10464, %fd124, 0d0000000000000000;
	ld.param.f64 	%fd10466, [%rd5262+728];
	fma.rn.f64 	%fd10467, %fd10466, %fd125, %fd10465;
	ld.param.f64 	%fd10468, [%rd5262+736];
	fma.rn.f64 	%fd10469, %fd10468, %fd126, %fd10467;
	ld.param.f64 	%fd10470, [%rd5262+744];
	fma.rn.f64 	%fd10471, %fd10470, %fd127, %fd10469;
	ld.param.f64 	%fd10472, [%rd5262+752];
	fma.rn.f64 	%fd10473, %fd10472, %fd128, %fd10471;
	ld.param.f64 	%fd10474, [%rd5262+760];
	fma.rn.f64 	%fd10475, %fd10474, %fd129, %fd10473;
	ld.param.f64 	%fd10476, [%rd5262+768];
	fma.rn.f64 	%fd10477, %fd10476, %fd130, %fd10475;
	ld.param.f64 	%fd10478, [%rd5262+776];
	fma.rn.f64 	%fd10479, %fd10478, %fd131, %fd10477;
	ld.param.f64 	%fd10480, [%rd5262+784];
	fma.rn.f64 	%fd10481, %fd10480, %fd132, %fd10479;
	ld.param.f64 	%fd10482, [%rd5262+792];
	fma.rn.f64 	%fd10483, %fd10482, %fd133, %fd10481;
	ld.param.f64 	%fd10484, [%rd5262+800];
	sub.f64 	%fd10485, %fd10483, %fd10484;
	abs.f64 	%fd10486, %fd10485;
	ld.param.f64 	%fd10487, [%rd5262+808];
	mul.f64 	%fd10488, %fd43, %fd10487;
	setp.gt.f64 	%p2015, %fd10486, %fd10488;
	@%p2015 bra 	$L__BB9_380;
	mov.u64 	%rd5263, %rd3165;
	ld.param.f64 	%fd10489, [%rd5263+816];
	fma.rn.f64 	%fd10490, %fd10489, %fd124, 0d0000000000000000;
	ld.param.f64 	%fd10491, [%rd5263+824];
	fma.rn.f64 	%fd10492, %fd10491, %fd125, %fd10490;
	ld.param.f64 	%fd10493, [%rd5263+832];
	fma.rn.f64 	%fd10494, %fd10493, %fd126, %fd10492;
	ld.param.f64 	%fd10495, [%rd5263+840];
	fma.rn.f64 	%fd10496, %fd10495, %fd127, %fd10494;
	ld.param.f64 	%fd10497, [%rd5263+848];
	fma.rn.f64 	%fd10498, %fd10497, %fd128, %fd10496;
	ld.param.f64 	%fd10499, [%rd5263+856];
	fma.rn.f64 	%fd10500, %fd10499, %fd129, %fd10498;
	ld.param.f64 	%fd10501, [%rd5263+864];
	fma.rn.f64 	%fd10502, %fd10501, %fd130, %fd10500;
	ld.param.f64 	%fd10503, [%rd5263+872];
	fma.rn.f64 	%fd10504, %fd10503, %fd131, %fd10502;
	ld.param.f64 	%fd10505, [%rd5263+880];
	fma.rn.f64 	%fd10506, %fd10505, %fd132, %fd10504;
	ld.param.f64 	%fd10507, [%rd5263+888];
	fma.rn.f64 	%fd10508, %fd10507, %fd133, %fd10506;
	ld.param.f64 	%fd10509, [%rd5263+896];
	sub.f64 	%fd10510, %fd10508, %fd10509;
	abs.f64 	%fd10511, %fd10510;
	ld.param.f64 	%fd10512, [%rd5263+904];
	mul.f64 	%fd10513, %fd43, %fd10512;
	setp.gt.f64 	%p2017, %fd10511, %fd10513;
	@%p2017 bra 	$L__BB9_380;
	mov.u64 	%rd5264, %rd3165;
	ld.param.f64 	%fd10514, [%rd5264+912];
	fma.rn.f64 	%fd10515, %fd10514, %fd124, 0d0000000000000000;
	ld.param.f64 	%fd10516, [%rd5264+920];
	fma.rn.f64 	%fd10517, %fd10516, %fd125, %fd10515;
	ld.param.f64 	%fd10518, [%rd5264+928];
	fma.rn.f64 	%fd10519, %fd10518, %fd126, %fd10517;
	ld.param.f64 	%fd10520, [%rd5264+936];
	fma.rn.f64 	%fd10521, %fd10520, %fd127, %fd10519;
	ld.param.f64 	%fd10522, [%rd5264+944];
	fma.rn.f64 	%fd10523, %fd10522, %fd128, %fd10521;
	ld.param.f64 	%fd10524, [%rd5264+952];
	fma.rn.f64 	%fd10525, %fd10524, %fd129, %fd10523;
	ld.param.f64 	%fd10526, [%rd5264+960];
	fma.rn.f64 	%fd10527, %fd10526, %fd130, %fd10525;
	ld.param.f64 	%fd10528, [%rd5264+968];
	fma.rn.f64 	%fd10529, %fd10528, %fd131, %fd10527;
	ld.param.f64 	%fd10530, [%rd5264+976];
	fma.rn.f64 	%fd10531, %fd10530, %fd132, %fd10529;
	ld.param.f64 	%fd10532, [%rd5264+984];
	fma.rn.f64 	%fd10533, %fd10532, %fd133, %fd10531;
	ld.param.f64 	%fd10534, [%rd5264+992];
	sub.f64 	%fd10535, %fd10533, %fd10534;
	abs.f64 	%fd10536, %fd10535;
	ld.param.f64 	%fd10537, [%rd5264+1000];
	mul.f64 	%fd10538, %fd43, %fd10537;
	setp.gt.f64 	%p2019, %fd10536, %fd10538;
	@%p2019 bra 	$L__BB9_380;
	mov.u64 	%rd5265, %rd3165;
	ld.param.f64 	%fd10539, [%rd5265+1008];
	fma.rn.f64 	%fd10540, %fd10539, %fd124, 0d0000000000000000;
	ld.param.f64 	%fd10541, [%rd5265+1016];
	fma.rn.f64 	%fd10542, %fd10541, %fd125, %fd10540;
	ld.param.f64 	%fd10543, [%rd5265+1024];
	fma.rn.f64 	%fd10544, %fd10543, %fd126, %fd10542;
	ld.param.f64 	%fd10545, [%rd5265+1032];
	fma.rn.f64 	%fd10546, %fd10545, %fd127, %fd10544;
	ld.param.f64 	%fd10547, [%rd5265+1040];
	fma.rn.f64 	%fd10548, %fd10547, %fd128, %fd10546;
	ld.param.f64 	%fd10549, [%rd5265+1048];
	fma.rn.f64 	%fd10550, %fd10549, %fd129, %fd10548;
	ld.param.f64 	%fd10551, [%rd5265+1056];
	fma.rn.f64 	%fd10552, %fd10551, %fd130, %fd10550;
	ld.param.f64 	%fd10553, [%rd5265+1064];
	fma.rn.f64 	%fd10554, %fd10553, %fd131, %fd10552;
	ld.param.f64 	%fd10555, [%rd5265+1072];
	fma.rn.f64 	%fd10556, %fd10555, %fd132, %fd10554;
	ld.param.f64 	%fd10557, [%rd5265+1080];
	fma.rn.f64 	%fd10558, %fd10557, %fd133, %fd10556;
	ld.param.f64 	%fd10559, [%rd5265+1088];
	sub.f64 	%fd10560, %fd10558, %fd10559;
	abs.f64 	%fd10561, %fd10560;
	ld.param.f64 	%fd10562, [%rd5265+1096];
	mul.f64 	%fd10563, %fd43, %fd10562;
	setp.gt.f64 	%p2021, %fd10561, %fd10563;
	@%p2021 bra 	$L__BB9_380;
	mov.u64 	%rd5266, %rd3165;
	ld.param.f64 	%fd10564, [%rd5266+1104];
	fma.rn.f64 	%fd10565, %fd10564, %fd124, 0d0000000000000000;
	ld.param.f64 	%fd10566, [%rd5266+1112];
	fma.rn.f64 	%fd10567, %fd10566, %fd125, %fd10565;
	ld.param.f64 	%fd10568, [%rd5266+1120];
	fma.rn.f64 	%fd10569, %fd10568, %fd126, %fd10567;
	ld.param.f64 	%fd10570, [%rd5266+1128];
	fma.rn.f64 	%fd10571, %fd10570, %fd127, %fd10569;
	ld.param.f64 	%fd10572, [%rd5266+1136];
	fma.rn.f64 	%fd10573, %fd10572, %fd128, %fd10571;
	ld.param.f64 	%fd10574, [%rd5266+1144];
	fma.rn.f64 	%fd10575, %fd10574, %fd129, %fd10573;
	ld.param.f64 	%fd10576, [%rd5266+1152];
	fma.rn.f64 	%fd10577, %fd10576, %fd130, %fd10575;
	ld.param.f64 	%fd10578, [%rd5266+1160];
	fma.rn.f64 	%fd10579, %fd10578, %fd131, %fd10577;
	ld.param.f64 	%fd10580, [%rd5266+1168];
	fma.rn.f64 	%fd10581, %fd10580, %fd132, %fd10579;
	ld.param.f64 	%fd10582, [%rd5266+1176];
	fma.rn.f64 	%fd10583, %fd10582, %fd133, %fd10581;
	ld.param.f64 	%fd10584, [%rd5266+1184];
	sub.f64 	%fd10585, %fd10583, %fd10584;
	abs.f64 	%fd10586, %fd10585;
	ld.param.f64 	%fd10587, [%rd5266+1192];
	mul.f64 	%fd10588, %fd43, %fd10587;
	setp.gt.f64 	%p2023, %fd10586, %fd10588;
	@%p2023 bra 	$L__BB9_380;
	mov.b32 	%r4289, 1;
	mov.pred 	%p2135, 0;
$L__BB9_380:
	setp.ge.u64 	%p2026, %rd14, %rd2;
	mov.b32 	%r4290, 0;
	mov.pred 	%p2136, -1;
	@%p2026 bra 	$L__BB9_422;
	cvt.s64.s32 	%rd619, %r10;
	or.b64  	%rd5267, %rd14, %rd619;
	and.b64  	%rd5268, %rd5267, -4294967296;
	setp.ne.s64 	%p2027, %rd5268, 0;
	@%p2027 bra 	$L__BB9_383;
	cvt.u32.u64 	%r4044, %rd619;
	cvt.u32.u64 	%r4045, %rd14;
	div.u32 	%r4046, %r4045, %r4044;
	mul.lo.s32 	%r4047, %r4046, %r4044;
	sub.s32 	%r4048, %r4045, %r4047;
	cvt.u64.u32 	%rd5622, %r4046;
	cvt.u64.u32 	%rd5623, %r4048;
	bra.uni 	$L__BB9_384;
$L__BB9_383:
	div.u64 	%rd5622, %rd14, %rd619;
	mul.lo.s64 	%rd5269, %rd5622, %rd619;
	sub.s64 	%rd5623, %rd14, %rd5269;
$L__BB9_384:
	cvt.u32.u64 	%r102, %rd5623;
	cvt.s64.s32 	%rd626, %r9;
	or.b64  	%rd5270, %rd5622, %rd626;
	and.b64  	%rd5271, %rd5270, -4294967296;
	setp.ne.s64 	%p2028, %rd5271, 0;
	@%p2028 bra 	$L__BB9_386;
	cvt.u32.u64 	%r4049, %rd626;
	cvt.u32.u64 	%r4050, %rd5622;
	div.u32 	%r4051, %r4050, %r4049;
	mul.lo.s32 	%r4052, %r4051, %r4049;
	sub.s32 	%r4053, %r4050, %r4052;
	cvt.u64.u32 	%rd5624, %r4051;
	cvt.u64.u32 	%rd5625, %r4053;
	bra.uni 	$L__BB9_387;
$L__BB9_386:
	div.u64 	%rd5624, %rd5622, %rd626;
	mul.lo.s64 	%rd5272, %rd5624, %rd626;
	sub.s64 	%rd5625, %rd5622, %rd5272;
$L__BB9_387:
	cvt.u32.u64 	%r103, %rd5625;
	cvt.s64.s32 	%rd633, %r8;
	or.b64  	%rd5273, %rd5624, %rd633;
	and.b64  	%rd5274, %rd5273, -4294967296;
	setp.ne.s64 	%p2029, %rd5274, 0;
	@%p2029 bra 	$L__BB9_389;
	cvt.u32.u64 	%r4054, %rd633;
	cvt.u32.u64 	%r4055, %rd5624;
	div.u32 	%r4056, %r4055, %r4054;
	mul.lo.s32 	%r4057, %r4056, %r4054;
	sub.s32 	%r4058, %r4055, %r4057;
	cvt.u64.u32 	%rd5626, %r4056;
	cvt.u64.u32 	%rd5627, %r4058;
	bra.uni 	$L__BB9_390;
$L__BB9_389:
	div.u64 	%rd5626, %rd5624, %rd633;
	mul.lo.s64 	%rd5275, %rd5626, %rd633;
	sub.s64 	%rd5627, %rd5624, %rd5275;
$L__BB9_390:
	cvt.u32.u64 	%r104, %rd5627;
	cvt.s64.s32 	%rd640, %r7;
	or.b64  	%rd5276, %rd5626, %rd640;
	and.b64  	%rd5277, %rd5276, -4294967296;
	setp.ne.s64 	%p2030, %rd5277, 0;
	@%p2030 bra 	$L__BB9_392;
	cvt.u32.u64 	%r4059, %rd640;
	cvt.u32.u64 	%r4060, %rd5626;
	div.u32 	%r4061, %r4060, %r4059;
	mul.lo.s32 	%r4062, %r4061, %r4059;
	sub.s32 	%r4063, %r4060, %r4062;
	cvt.u64.u32 	%rd5628, %r4061;
	cvt.u64.u32 	%rd5629, %r4063;
	bra.uni 	$L__BB9_393;
$L__BB9_392:
	div.u64 	%rd5628, %rd5626, %rd640;
	mul.lo.s64 	%rd5278, %rd5628, %rd640;
	sub.s64 	%rd5629, %rd5626, %rd5278;
$L__BB9_393:
	cvt.u32.u64 	%r105, %rd5629;
	cvt.s64.s32 	%rd647, %r6;
	or.b64  	%rd5279, %rd5628, %rd647;
	and.b64  	%rd5280, %rd5279, -4294967296;
	setp.ne.s64 	%p2031, %rd5280, 0;
	@%p2031 bra 	$L__BB9_395;
	cvt.u32.u64 	%r4064, %rd647;
	cvt.u32.u64 	%r4065, %rd5628;
	div.u32 	%r4066, %r4065, %r4064;
	mul.lo.s32 	%r4067, %r4066, %r4064;
	sub.s32 	%r4068, %r4065, %r4067;
	cvt.u64.u32 	%rd5630, %r4066;
	cvt.u64.u32 	%rd5631, %r4068;
	bra.uni 	$L__BB9_396;
$L__BB9_395:
	div.u64 	%rd5630, %rd5628, %rd647;
	mul.lo.s64 	%rd5281, %rd5630, %rd647;
	sub.s64 	%rd5631, %rd5628, %rd5281;
$L__BB9_396:
	cvt.u32.u64 	%r106, %rd5631;
	cvt.s64.s32 	%rd654, %r5;
	or.b64  	%rd5282, %rd5630, %rd654;
	and.b64  	%rd5283, %rd5282, -4294967296;
	setp.ne.s64 	%p2032, %rd5283, 0;
	@%p2032 bra 	$L__BB9_398;
	cvt.u32.u64 	%r4069, %rd654;
	cvt.u32.u64 	%r4070, %rd5630;
	div.u32 	%r4071, %r4070, %r4069;
	mul.lo.s32 	%r4072, %r4071, %r4069;
	sub.s32 	%r4073, %r4070, %r4072;
	cvt.u64.u32 	%rd5632, %r4071;
	cvt.u64.u32 	%rd5633, %r4073;
	bra.uni 	$L__BB9_399;
$L__BB9_398:
	div.u64 	%rd5632, %rd5630, %rd654;
	mul.lo.s64 	%rd5284, %rd5632, %rd654;
	sub.s64 	%rd5633, %rd5630, %rd5284;
$L__BB9_399:
	cvt.u32.u64 	%r107, %rd5633;
	cvt.s64.s32 	%rd661, %r4;
	or.b64  	%rd5285, %rd5632, %rd661;
	and.b64  	%rd5286, %rd5285, -4294967296;
	setp.ne.s64 	%p2033, %rd5286, 0;
	@%p2033 bra 	$L__BB9_401;
	cvt.u32.u64 	%r4074, %rd661;
	cvt.u32.u64 	%r4075, %rd5632;
	div.u32 	%r4076, %r4075, %r4074;
	mul.lo.s32 	%r4077, %r4076, %r4074;
	sub.s32 	%r4078, %r4075, %r4077;
	cvt.u64.u32 	%rd5634, %r4076;
	cvt.u64.u32 	%rd5635, %r4078;
	bra.uni 	$L__BB9_402;
$L__BB9_401:
	div.u64 	%rd5634, %rd5632, %rd661;
	mul.lo.s64 	%rd5287, %rd5634, %rd661;
	sub.s64 	%rd5635, %rd5632, %rd5287;
$L__BB9_402:
	cvt.u32.u64 	%r108, %rd5635;
	cvt.s64.s32 	%rd668, %r3;
	or.b64  	%rd5288, %rd5634, %rd668;
	and.b64  	%rd5289, %rd5288, -4294967296;
	setp.ne.s64 	%p2034, %rd5289, 0;
	@%p2034 bra 	$L__BB9_404;
	cvt.u32.u64 	%r4079, %rd668;
	cvt.u32.u64 	%r4080, %rd5634;
	div.u32 	%r4081, %r4080, %r4079;
	mul.lo.s32 	%r4082, %r4081, %r4079;
	sub.s32 	%r4083, %r4080, %r4082;
	cvt.u64.u32 	%rd5636, %r4081;
	cvt.u64.u32 	%rd5637, %r4083;
	bra.uni 	$L__BB9_405;
$L__BB9_404:
	div.u64 	%rd5636, %rd5634, %rd668;
	mul.lo.s64 	%rd5290, %rd5636, %rd668;
	sub.s64 	%rd5637, %rd5634, %rd5290;
$L__BB9_405:
	cvt.u32.u64 	%r109, %rd5637;
	cvt.s64.s32 	%rd675, %r2;
	or.b64  	%rd5291, %rd5636, %rd675;
	and.b64  	%rd5292, %rd5291, -4294967296;
	setp.ne.s64 	%p2035, %rd5292, 0;
	@%p2035 bra 	$L__BB9_407;
	cvt.u32.u64 	%r4084, %rd675;
	cvt.u32.u64 	%r4085, %rd5636;
	div.u32 	%r4086, %r4085, %r4084;
	mul.lo.s32 	%r4087, %r4086, %r4084;
	sub.s32 	%r4088, %r4085, %r4087;
	cvt.u64.u32 	%rd5638, %r4086;
	cvt.u64.u32 	%rd5639, %r4088;
	bra.uni 	$L__BB9_408;
$L__BB9_407:
	div.u64 	%rd5638, %rd5636, %rd675;
	mul.lo.s64 	%rd5293, %rd5638, %rd675;
	sub.s64 	%rd5639, %rd5636, %rd5293;
$L__BB9_408:
	cvt.u32.u64 	%r110, %rd5639;
	cvt.s64.s32 	%rd682, %r1;
	or.b64  	%rd5294, %rd5638, %rd682;
	and.b64  	%rd5295, %rd5294, -4294967296;
	setp.ne.s64 	%p2036, %rd5295, 0;
	@%p2036 bra 	$L__BB9_410;
	cvt.u32.u64 	%r4089, %rd682;
	cvt.u32.u64 	%r4090, %rd5638;
	rem.u32 	%r4091, %r4090, %r4089;
	cvt.u64.u32 	%rd5640, %r4091;
	bra.uni 	$L__BB9_411;
$L__BB9_410:
	rem.u64 	%rd5640, %rd5638, %rd682;
$L__BB9_411:
	cvt.u32.u64 	%r4093, %rd5640;
	cvt.rn.f64.s32 	%fd10589, %r4093;
	mov.u64 	%rd5296, %rd3165;
	ld.param.f64 	%fd10590, [%rd5296];
	fma.rn.f64 	%fd134, %fd1, %fd10589, %fd10590;
	cvt.rn.f64.s32 	%fd10591, %r110;
	fma.rn.f64 	%fd135, %fd3, %fd10591, %fd2;
	cvt.rn.f64.s32 	%fd10592, %r109;
	fma.rn.f64 	%fd136, %fd5, %fd10592, %fd4;
	cvt.rn.f64.s32 	%fd10593, %r108;
	fma.rn.f64 	%fd137, %fd7, %fd10593, %fd6;
	cvt.rn.f64.s32 	%fd10594, %r107;
	fma.rn.f64 	%fd138, %fd9, %fd10594, %fd8;
	cvt.rn.f64.s32 	%fd10595, %r106;
	fma.rn.f64 	%fd139, %fd11, %fd10595, %fd10;
	cvt.rn.f64.s32 	%fd10596, %r105;
	fma.rn.f64 	%fd140, %fd13, %fd10596, %fd12;
	cvt.rn.f64.s32 	%fd10597, %r104;
	fma.rn.f64 	%fd141, %fd15, %fd10597, %fd14;
	cvt.rn.f64.s32 	%fd10598, %r103;
	fma.rn.f64 	%fd142, %fd17, %fd10598, %fd16;
	cvt.rn.f64.s32 	%fd10599, %r102;
	fma.rn.f64 	%fd143, %fd19, %fd10599, %fd18;
	fma.rn.f64 	%fd10600, %fd20, %fd134, 0d0000000000000000;
	fma.rn.f64 	%fd10601, %fd21, %fd135, %fd10600;
	fma.rn.f64 	%fd10602, %fd22, %fd136, %fd10601;
	fma.rn.f64 	%fd10603, %fd23, %fd137, %fd10602;
	fma.rn.f64 	%fd10604, %fd24, %fd138, %fd10603;
	fma.rn.f64 	%fd10605, %fd25, %fd139, %fd10604;
	fma.rn.f64 	%fd10606, %fd26, %fd140, %fd10605;
	fma.rn.f64 	%fd10607, %fd27, %fd141, %fd10606;
	fma.rn.f64 	%fd10608, %fd28, %fd142, %fd10607;
	fma.rn.f64 	%fd10609, %fd29, %fd143, %fd10608;
	sub.f64 	%fd10610, %fd10609, %fd30;
	abs.f64 	%fd10611, %fd10610;
	mul.f64 	%fd10612, %fd43, %fd31;
	setp.gt.f64 	%p2038, %fd10611, %fd10612;
	@%p2038 bra 	$L__BB9_422;
	fma.rn.f64 	%fd10613, %fd32, %fd134, 0d0000000000000000;
	fma.rn.f64 	%fd10614, %fd33, %fd135, %fd10613;
	fma.rn.f64 	%fd10615, %fd34, %fd136, %fd10614;
	fma.rn.f64 	%fd10616, %fd35, %fd137, %fd10615;
	fma.rn.f64 	%fd10617, %fd36, %fd138, %fd10616;
	fma.rn.f64 	%fd10618, %fd37, %fd139, %fd10617;
	mov.u64 	%rd5297, %rd3165;
	ld.param.f64 	%fd10619, [%rd5297+384];
	fma.rn.f64 	%fd10620, %fd10619, %fd140, %fd10618;
	ld.param.f64 	%fd10621, [%rd5297+392];
	fma.rn.f64 	%fd10622, %fd10621, %fd141, %fd10620;
	ld.param.f64 	%fd10623, [%rd5297+400];
	fma.rn.f64 	%fd10624, %fd10623, %fd142, %fd10622;
	ld.param.f64 	%fd10625, [%rd5297+408];
	fma.rn.f64 	%fd10626, %fd10625, %fd143, %fd10624;
	ld.param.f64 	%fd10627, [%rd5297+416];
	sub.f64 	%fd10628, %fd10626, %fd10627;
	abs.f64 	%fd10629, %fd10628;
	ld.param.f64 	%fd10630, [%rd5297+424];
	mul.f64 	%fd10631, %fd43, %fd10630;
	setp.gt.f64 	%p2040, %fd10629, %fd10631;
	@%p2040 bra 	$L__BB9_422;
	mov.u64 	%rd5298, %rd3165;
	ld.param.f64 	%fd10632, [%rd5298+432];
	fma.rn.f64 	%fd10633, %fd10632, %fd134, 0d0000000000000000;
	ld.param.f64 	%fd10634, [%rd5298+440];
	fma.rn.f64 	%fd10635, %fd10634, %fd135, %fd10633;
	ld.param.f64 	%fd10636, [%rd5298+448];
	fma.rn.f64 	%fd10637, %fd10636, %fd136, %fd10635;
	ld.param.f64 	%fd10638, [%rd5298+456];
	fma.rn.f64 	%fd10639, %fd10638, %fd137, %fd10637;
	ld.param.f64 	%fd10640, [%rd5298+464];
	fma.rn.f64 	%fd10641, %fd10640, %fd138, %fd10639;
	ld.param.f64 	%fd10642, [%rd5298+472];
	fma.rn.f64 	%fd10643, %fd10642, %fd139, %fd10641;
	ld.param.f64 	%fd10644, [%rd5298+480];
	fma.rn.f64 	%fd10645, %fd10644, %fd140, %fd10643;
	ld.param.f64 	%fd10646, [%rd5298+488];
	fma.rn.f64 	%fd10647, %fd10646, %fd141, %fd10645;
	ld.param.f64 	%fd10648, [%rd5298+496];
	fma.rn.f64 	%fd10649, %fd10648, %fd142, %fd10647;
	ld.param.f64 	%fd10650, [%rd5298+504];
	fma.rn.f64 	%fd10651, %fd10650, %fd143, %fd10649;
	ld.param.f64 	%fd10652, [%rd5298+512];
	sub.f64 	%fd10653, %fd10651, %fd10652;
	abs.f64 	%fd10654, %fd10653;
	ld.param.f64 	%fd10655, [%rd5298+520];
	mul.f64 	%fd10656, %fd43, %fd10655;
	setp.gt.f64 	%p2042, %fd10654, %fd10656;
	@%p2042 bra 	$L__BB9_422;
	mov.u64 	%rd5299, %rd3165;
	ld.param.f64 	%fd10657, [%rd5299+528];
	fma.rn.f64 	%fd10658, %fd10657, %fd134, 0d0000000000000000;
	ld.param.f64 	%fd10659, [%rd5299+536];
	fma.rn.f64 	%fd10660, %fd10659, %fd135, %fd10658;
	ld.param.f64 	%fd10661, [%rd5299+544];
	fma.rn.f64 	%fd10662, %fd10661, %fd136, %fd10660;
	ld.param.f64 	%fd10663, [%rd5299+552];
	fma.rn.f64 	%fd10664, %fd10663, %fd137, %fd10662;
	ld.param.f64 	%fd10665, [%rd5299+560];
	fma.rn.f64 	%fd10666, %fd10665, %fd138, %fd10664;
	ld.param.f64 	%fd10667, [%rd5299+568];
	fma.rn.f64 	%fd10668, %fd10667, %fd139, %fd10666;
	ld.param.f64 	%fd10669, [%rd5299+576];
	fma.rn.f64 	%fd10670, %fd10669, %fd140, %fd10668;
	ld.param.f64 	%fd10671, [%rd5299+584];
	fma.rn.f64 	%fd10672, %fd10671, %fd141, %fd10670;
	ld.param.f64 	%fd10673, [%rd5299+592];
	fma.rn.f64 	%fd10674, %fd10673, %fd142, %fd10672;
	ld.param.f64 	%fd10675, [%rd5299+600];
	fma.rn.f64 	%fd10676, %fd10675, %fd143, %fd10674;
	ld.param.f64 	%fd10677, [%rd5299+608];
	sub.f64 	%fd10678, %fd10676, %fd10677;
	abs.f64 	%fd10679, %fd10678;
	ld.param.f64 	%fd10680, [%rd5299+616];
	mul.f64 	%fd10681, %fd43, %fd10680;
	setp.gt.f64 	%p2044, %fd10679, %fd10681;
	@%p2044 bra 	$L__BB9_422;
	mov.u64 	%rd5300, %rd3165;
	ld.param.f64 	%fd10682, [%rd5300+624];
	fma.rn.f64 	%fd10683, %fd10682, %fd134, 0d0000000000000000;
	ld.param.f64 	%fd10684, [%rd5300+632];
	fma.rn.f64 	%fd10685, %fd10684, %fd135, %fd10683;
	ld.param.f64 	%fd10686, [%rd5300+640];
	fma.rn.f64 	%fd10687, %fd10686, %fd136, %fd10685;
	ld.param.f64 	%fd10688, [%rd5300+648];
	fma.rn.f64 	%fd10689, %fd10688, %fd137, %fd10687;
	ld.param.f64 	%fd10690, [%rd5300+656];
	fma.rn.f64 	%fd10691, %fd10690, %fd138, %fd10689;
	ld.param.f64 	%fd10692, [%rd5300+664];
	fma.rn.f64 	%fd10693, %fd10692, %fd139, %fd10691;
	ld.param.f64 	%fd10694, [%rd5300+672];
	fma.rn.f64 	%fd10695, %fd10694, %fd140, %fd10693;
	ld.param.f64 	%fd10696, [%rd5300+680];
	fma.rn.f64 	%fd10697, %fd10696, %fd141, %fd10695;
	ld.param.f64 	%fd10698, [%rd5300+688];
	fma.rn.f64 	%fd10699, %fd10698, %fd142, %fd10697;
	ld.param.f64 	%fd10700, [%rd5300+696];
	fma.rn.f64 	%fd10701, %fd10700, %fd143, %fd10699;
	ld.param.f64 	%fd10702, [%rd5300+704];
	sub.f64 	%fd10703, %fd10701, %fd10702;
	abs.f64 	%fd10704, %fd10703;
	ld.param.f64 	%fd10705, [%rd5300+712];
	mul.f64 	%fd10706, %fd43, %fd10705;
	setp.gt.f64 	%p2046, %fd10704, %fd10706;
	@%p2046 bra 	$L__BB9_422;
	mov.u64 	%rd5301, %rd3165;
	ld.param.f64 	%fd10707, [%rd5301+720];
	fma.rn.f64 	%fd10708, %fd10707, %fd134, 0d0000000000000000;
	ld.param.f64 	%fd10709, [%rd5301+728];
	fma.rn.f64 	%fd10710, %fd10709, %fd135, %fd10708;
	ld.param.f64 	%fd10711, [%rd5301+736];
	fma.rn.f64 	%fd10712, %fd10711, %fd136, %fd10710;
	ld.param.f64 	%fd10713, [%rd5301+744];
	fma.rn.f64 	%fd10714, %fd10713, %fd137, %fd10712;
	ld.param.f64 	%fd10715, [%rd5301+752];
	fma.rn.f64 	%fd10716, %fd10715, %fd138, %fd10714;
	ld.param.f64 	%fd10717, [%rd5301+760];
	fma.rn.f64 	%fd10718, %fd10717, %fd139, %fd10716;
	ld.param.f64 	%fd10719, [%rd5301+768];
	fma.rn.f64 	%fd10720, %fd10719, %fd140, %fd10718;
	ld.param.f64 	%fd10721, [%rd5301+776];
	fma.rn.f64 	%fd10722, %fd10721, %fd141, %fd10720;
	ld.param.f64 	%fd10723, [%rd5301+784];
	fma.rn.f64 	%fd10724, %fd10723, %fd142, %fd10722;
	ld.param.f64 	%fd10725, [%rd5301+792];
	fma.rn.f64 	%fd10726, %fd10725, %fd143, %fd10724;
	ld.param.f64 	%fd10727, [%rd5301+800];
	sub.f64 	%fd10728, %fd10726, %fd10727;
	abs.f64 	%fd10729, %fd10728;
	ld.param.f64 	%fd10730, [%rd5301+808];
	mul.f64 	%fd10731, %fd43, %fd10730;
	setp.gt.f64 	%p2048, %fd10729, %fd10731;
	@%p2048 bra 	$L__BB9_422;
	mov.u64 	%rd5302, %rd3165;
	ld.param.f64 	%fd10732, [%rd5302+816];
	fma.rn.f64 	%fd10733, %fd10732, %fd134, 0d0000000000000000;
	ld.param.f64 	%fd10734, [%rd5302+824];
	fma.rn.f64 	%fd10735, %fd10734, %fd135, %fd10733;
	ld.param.f64 	%fd10736, [%rd5302+832];
	fma.rn.f64 	%fd10737, %fd10736, %fd136, %fd10735;
	ld.param.f64 	%fd10738, [%rd5302+840];
	fma.rn.f64 	%fd10739, %fd10738, %fd137, %fd10737;
	ld.param.f64 	%fd10740, [%rd5302+848];
	fma.rn.f64 	%fd10741, %fd10740, %fd138, %fd10739;
	ld.param.f64 	%fd10742, [%rd5302+856];
	fma.rn.f64 	%fd10743, %fd10742, %fd139, %fd10741;
	ld.param.f64 	%fd10744, [%rd5302+864];
	fma.rn.f64 	%fd10745, %fd10744, %fd140, %fd10743;
	ld.param.f64 	%fd10746, [%rd5302+872];
	fma.rn.f64 	%fd10747, %fd10746, %fd141, %fd10745;
	ld.param.f64 	%fd10748, [%rd5302+880];
	fma.rn.f64 	%fd10749, %fd10748, %fd142, %fd10747;
	ld.param.f64 	%fd10750, [%rd5302+888];
	fma.rn.f64 	%fd10751, %fd10750, %fd143, %fd10749;
	ld.param.f64 	%fd10752, [%rd5302+896];
	sub.f64 	%fd10753, %fd10751, %fd10752;
	abs.f64 	%fd10754, %fd10753;
	ld.param.f64 	%fd10755, [%rd5302+904];
	mul.f64 	%fd10756, %fd43, %fd10755;
	setp.gt.f64 	%p2050, %fd10754, %fd10756;
	@%p2050 bra 	$L__BB9_422;
	mov.u64 	%rd5303, %rd3165;
	ld.param.f64 	%fd10757, [%rd5303+912];
	fma.rn.f64 	%fd10758, %fd10757, %fd134, 0d0000000000000000;
	ld.param.f64 	%fd10759, [%rd5303+920];
	fma.rn.f64 	%fd10760, %fd10759, %fd135, %fd10758;
	ld.param.f64 	%fd10761, [%rd5303+928];
	fma.rn.f64 	%fd10762, %fd10761, %fd136, %fd10760;
	ld.param.f64 	%fd10763, [%rd5303+936];
	fma.rn.f64 	%fd10764, %fd10763, %fd137, %fd10762;
	ld.param.f64 	%fd10765, [%rd5303+944];
	fma.rn.f64 	%fd10766, %fd10765, %fd138, %fd10764;
	ld.param.f64 	%fd10767, [%rd5303+952];
	fma.rn.f64 	%fd10768, %fd10767, %fd139, %fd10766;
	ld.param.f64 	%fd10769, [%rd5303+960];
	fma.rn.f64 	%fd10770, %fd10769, %fd140, %fd10768;
	ld.param.f64 	%fd10771, [%rd5303+968];
	fma.rn.f64 	%fd10772, %fd10771, %fd141, %fd10770;
	ld.param.f64 	%fd10773, [%rd5303+976];
	fma.rn.f64 	%fd10774, %fd10773, %fd142, %fd10772;
	ld.param.f64 	%fd10775, [%rd5303+984];
	fma.rn.f64 	%fd10776, %fd10775, %fd143, %fd10774;
	ld.param.f64 	%fd10777, [%rd5303+992];
	sub.f64 	%fd10778, %fd10776, %fd10777;
	abs.f64 	%fd10779, %fd10778;
	ld.param.f64 	%fd10780, [%rd5303+1000];
	mul.f64 	%fd10781, %fd43, %fd10780;
	setp.gt.f64 	%p2052, %fd10779, %fd10781;
	@%p2052 bra 	$L__BB9_422;
	mov.u64 	%rd5304, %rd3165;
	ld.param.f64 	%fd10782, [%rd5304+1008];
	fma.rn.f64 	%fd10783, %fd10782, %fd134, 0d0000000000000000;
	ld.param.f64 	%fd10784, [%rd5304+1016];
	fma.rn.f64 	%fd10785, %fd10784, %fd135, %fd10783;
	ld.param.f64 	%fd10786, [%rd5304+1024];
	fma.rn.f64 	%fd10787, %fd10786, %fd136, %fd10785;
	ld.param.f64 	%fd10788, [%rd5304+1032];
	fma.rn.f64 	%fd10789, %fd10788, %fd137, %fd10787;
	ld.param.f64 	%fd10790, [%rd5304+1040];
	fma.rn.f64 	%fd10791, %fd10790, %fd138, %fd10789;
	ld.param.f64 	%fd10792, [%rd5304+1048];
	fma.rn.f64 	%fd10793, %fd10792, %fd139, %fd10791;
	ld.param.f64 	%fd10794, [%rd5304+1056];
	fma.rn.f64 	%fd10795, %fd10794, %fd140, %fd10793;
	ld.param.f64 	%fd10796, [%rd5304+1064];
	fma.rn.f64 	%fd10797, %fd10796, %fd141, %fd10795;
	ld.param.f64 	%fd10798, [%rd5304+1072];
	fma.rn.f64 	%fd10799, %fd10798, %fd142, %fd10797;
	ld.param.f64 	%fd10800, [%rd5304+1080];
	fma.rn.f64 	%fd10801, %fd10800, %fd143, %fd10799;
	ld.param.f64 	%fd10802, [%rd5304+1088];
	sub.f64 	%fd10803, %fd10801, %fd10802;
	abs.f64 	%fd10804, %fd10803;
	ld.param.f64 	%fd10805, [%rd5304+1096];
	mul.f64 	%fd10806, %fd43, %fd10805;
	setp.gt.f64 	%p2054, %fd10804, %fd10806;
	@%p2054 bra 	$L__BB9_422;
	mov.u64 	%rd5305, %rd3165;
	ld.param.f64 	%fd10807, [%rd5305+1104];
	fma.rn.f64 	%fd10808, %fd10807, %fd134, 0d0000000000000000;
	ld.param.f64 	%fd10809, [%rd5305+1112];
	fma.rn.f64 	%fd10810, %fd10809, %fd135, %fd10808;
	ld.param.f64 	%fd10811, [%rd5305+1120];
	fma.rn.f64 	%fd10812, %fd10811, %fd136, %fd10810;
	ld.param.f64 	%fd10813, [%rd5305+1128];
	fma.rn.f64 	%fd10814, %fd10813, %fd137, %fd10812;
	ld.param.f64 	%fd10815, [%rd5305+1136];
	fma.rn.f64 	%fd10816, %fd10815, %fd138, %fd10814;
	ld.param.f64 	%fd10817, [%rd5305+1144];
	fma.rn.f64 	%fd10818, %fd10817, %fd139, %fd10816;
	ld.param.f64 	%fd10819, [%rd5305+1152];
	fma.rn.f64 	%fd10820, %fd10819, %fd140, %fd10818;
	ld.param.f64 	%fd10821, [%rd5305+1160];
	fma.rn.f64 	%fd10822, %fd10821, %fd141, %fd10820;
	ld.param.f64 	%fd10823, [%rd5305+1168];
	fma.rn.f64 	%fd10824, %fd10823, %fd142, %fd10822;
	ld.param.f64 	%fd10825, [%rd5305+1176];
	fma.rn.f64 	%fd10826, %fd10825, %fd143, %fd10824;
	ld.param.f64 	%fd10827, [%rd5305+1184];
	sub.f64 	%fd10828, %fd10826, %fd10827;
	abs.f64 	%fd10829, %fd10828;
	ld.param.f64 	%fd10830, [%rd5305+1192];
	mul.f64 	%fd10831, %fd43, %fd10830;
	setp.gt.f64 	%p2056, %fd10829, %fd10831;
	@%p2056 bra 	$L__BB9_422;
	mov.b32 	%r4290, 1;
	mov.pred 	%p2136, 0;
$L__BB9_422:
	setp.ge.u64 	%p2059, %rd15, %rd2;
	mov.b32 	%r4291, 0;
	mov.pred 	%p2137, -1;
	@%p2059 bra 	$L__BB9_464;
	cvt.s64.s32 	%rd686, %r10;
	or.b64  	%rd5306, %rd15, %rd686;
	and.b64  	%rd5307, %rd5306, -4294967296;
	setp.ne.s64 	%p2060, %rd5307, 0;
	@%p2060 bra 	$L__BB9_425;
	cvt.u32.u64 	%r4105, %rd686;
	cvt.u32.u64 	%r4106, %rd15;
	div.u32 	%r4107, %r4106, %r4105;
	mul.lo.s32 	%r4108, %r4107, %r4105;
	sub.s32 	%r4109, %r4106, %r4108;
	cvt.u64.u32 	%rd5641, %r4107;
	cvt.u64.u32 	%rd5642, %r4109;
	bra.uni 	$L__BB9_426;
$L__BB9_425:
	div.u64 	%rd5641, %rd15, %rd686;
	mul.lo.s64 	%rd5308, %rd5641, %rd686;
	sub.s64 	%rd5642, %rd15, %rd5308;
$L__BB9_426:
	cvt.u32.u64 	%r112, %rd5642;
	cvt.s64.s32 	%rd693, %r9;
	or.b64  	%rd5309, %rd5641, %rd693;
	and.b64  	%rd5310, %rd5309, -4294967296;
	setp.ne.s64 	%p2061, %rd5310, 0;
	@%p2061 bra 	$L__BB9_428;
	cvt.u32.u64 	%r4110, %rd693;
	cvt.u32.u64 	%r4111, %rd5641;
	div.u32 	%r4112, %r4111, %r4110;
	mul.lo.s32 	%r4113, %r4112, %r4110;
	sub.s32 	%r4114, %r4111, %r4113;
	cvt.u64.u32 	%rd5643, %r4112;
	cvt.u64.u32 	%rd5644, %r4114;
	bra.uni 	$L__BB9_429;
$L__BB9_428:
	div.u64 	%rd5643, %rd5641, %rd693;
	mul.lo.s64 	%rd5311, %rd5643, %rd693;
	sub.s64 	%rd5644, %rd5641, %rd5311;
$L__BB9_429:
	cvt.u32.u64 	%r113, %rd5644;
	cvt.s64.s32 	%rd700, %r8;
	or.b64  	%rd5312, %rd5643, %rd700;
	and.b64  	%rd5313, %rd5312, -4294967296;
	setp.ne.s64 	%p2062, %rd5313, 0;
	@%p2062 bra 	$L__BB9_431;
	cvt.u32.u64 	%r4115, %rd700;
	cvt.u32.u64 	%r4116, %rd5643;
	div.u32 	%r4117, %r4116, %r4115;
	mul.lo.s32 	%r4118, %r4117, %r4115;
	sub.s32 	%r4119, %r4116, %r4118;
	cvt.u64.u32 	%rd5645, %r4117;
	cvt.u64.u32 	%rd5646, %r4119;
	bra.uni 	$L__BB9_432;
$L__BB9_431:
	div.u64 	%rd5645, %rd5643, %rd700;
	mul.lo.s64 	%rd5314, %rd5645, %rd700;
	sub.s64 	%rd5646, %rd5643, %rd5314;
$L__BB9_432:
	cvt.u32.u64 	%r114, %rd5646;
	cvt.s64.s32 	%rd707, %r7;
	or.b64  	%rd5315, %rd5645, %rd707;
	and.b64  	%rd5316, %rd5315, -4294967296;
	setp.ne.s64 	%p2063, %rd5316, 0;
	@%p2063 bra 	$L__BB9_434;
	cvt.u32.u64 	%r4120, %rd707;
	cvt.u32.u64 	%r4121, %rd5645;
	div.u32 	%r4122, %r4121, %r4120;
	mul.lo.s32 	%r4123, %r4122, %r4120;
	sub.s32 	%r4124, %r4121, %r4123;
	cvt.u64.u32 	%rd5647, %r4122;
	cvt.u64.u32 	%rd5648, %r4124;
	bra.uni 	$L__BB9_435;
$L__BB9_434:
	div.u64 	%rd5647, %rd5645, %rd707;
	mul.lo.s64 	%rd5317, %rd5647, %rd707;
	sub.s64 	%rd5648, %rd5645, %rd5317;
$L__BB9_435:
	cvt.u32.u64 	%r115, %rd5648;
	cvt.s64.s32 	%rd714, %r6;
	or.b64  	%rd5318, %rd5647, %rd714;
	and.b64  	%rd5319, %rd5318, -4294967296;
	setp.ne.s64 	%p2064, %rd5319, 0;
	@%p2064 bra 	$L__BB9_437;
	cvt.u32.u64 	%r4125, %rd714;
	cvt.u32.u64 	%r4126, %rd5647;
	div.u32 	%r4127, %r4126, %r4125;
	mul.lo.s32 	%r4128, %r4127, %r4125;
	sub.s32 	%r4129, %r4126, %r4128;
	cvt.u64.u32 	%rd5649, %r4127;
	cvt.u64.u32 	%rd5650, %r4129;
	bra.uni 	$L__BB9_438;
$L__BB9_437:
	div.u64 	%rd5649, %rd5647, %rd714;
	mul.lo.s64 	%rd5320, %rd5649, %rd714;
	sub.s64 	%rd5650, %rd5647, %rd5320;
$L__BB9_438:
	cvt.u32.u64 	%r116, %rd5650;
	cvt.s64.s32 	%rd721, %r5;
	or.b64  	%rd5321, %rd5649, %rd721;
	and.b64  	%rd5322, %rd5321, -4294967296;
	setp.ne.s64 	%p2065, %rd5322, 0;
	@%p2065 bra 	$L__BB9_440;
	cvt.u32.u64 	%r4130, %rd721;
	cvt.u32.u64 	%r4131, %rd5649;
	div.u32 	%r4132, %r4131, %r4130;
	mul.lo.s32 	%r4133, %r4132, %r4130;
	sub.s32 	%r4134, %r4131, %r4133;
	cvt.u64.u32 	%rd5651, %r4132;
	cvt.u64.u32 	%rd5652, %r4134;
	bra.uni 	$L__BB9_441;
$L__BB9_440:
	div.u64 	%rd5651, %rd5649, %rd721;
	mul.lo.s64 	%rd5323, %rd5651, %rd721;
	sub.s64 	%rd5652, %rd5649, %rd5323;
$L__BB9_441:
	cvt.u32.u64 	%r117, %rd5652;
	cvt.s64.s32 	%rd728, %r4;
	or.b64  	%rd5324, %rd5651, %rd728;
	and.b64  	%rd5325, %rd5324, -4294967296;
	setp.ne.s64 	%p2066, %rd5325, 0;
	@%p2066 bra 	$L__BB9_443;
	cvt.u32.u64 	%r4135, %rd728;
	cvt.u32.u64 	%r4136, %rd5651;
	div.u32 	%r4137, %r4136, %r4135;
	mul.lo.s32 	%r4138, %r4137, %r4135;
	sub.s32 	%r4139, %r4136, %r4138;
	cvt.u64.u32 	%rd5653, %r4137;
	cvt.u64.u32 	%rd5654, %r4139;
	bra.uni 	$L__BB9_444;
$L__BB9_443:
	div.u64 	%rd5653, %rd5651, %rd728;
	mul.lo.s64 	%rd5326, %rd5653, %rd728;
	sub.s64 	%rd5654, %rd5651, %rd5326;
$L__BB9_444:
	cvt.u32.u64 	%r118, %rd5654;
	cvt.s64.s32 	%rd735, %r3;
	or.b64  	%rd5327, %rd5653, %rd735;
	and.b64  	%rd5328, %rd5327, -4294967296;
	setp.ne.s64 	%p2067, %rd5328, 0;
	@%p2067 bra 	$L__BB9_446;
	cvt.u32.u64 	%r4140, %rd735;
	cvt.u32.u64 	%r4141, %rd5653;
	div.u32 	%r4142, %r4141, %r4140;
	mul.lo.s32 	%r4143, %r4142, %r4140;
	sub.s32 	%r4144, %r4141, %r4143;
	cvt.u64.u32 	%rd5655, %r4142;
	cvt.u64.u32 	%rd5656, %r4144;
	bra.uni 	$L__BB9_447;
$L__BB9_446:
	div.u64 	%rd5655, %rd5653, %rd735;
	mul.lo.s64 	%rd5329, %rd5655, %rd735;
	sub.s64 	%rd5656, %rd5653, %rd5329;
$L__BB9_447:
	cvt.u32.u64 	%r119, %rd5656;
	cvt.s64.s32 	%rd742, %r2;
	or.b64  	%rd5330, %rd5655, %rd742;
	and.b64  	%rd5331, %rd5330, -4294967296;
	setp.ne.s64 	%p2068, %rd5331, 0;
	@%p2068 bra 	$L__BB9_449;
	cvt.u32.u64 	%r4145, %rd742;
	cvt.u32.u64 	%r4146, %rd5655;
	div.u32 	%r4147, %r4146, %r4145;
	mul.lo.s32 	%r4148, %r4147, %r4145;
	sub.s32 	%r4149, %r4146, %r4148;
	cvt.u64.u32 	%rd5657, %r4147;
	cvt.u64.u32 	%rd5658, %r4149;
	bra.uni 	$L__BB9_450;
$L__BB9_449:
	div.u64 	%rd5657, %rd5655, %rd742;
	mul.lo.s64 	%rd5332, %rd5657, %rd742;
	sub.s64 	%rd5658, %rd5655, %rd5332;
$L__BB9_450:
	cvt.u32.u64 	%r120, %rd5658;
	cvt.s64.s32 	%rd749, %r1;
	or.b64  	%rd5333, %rd5657, %rd749;
	and.b64  	%rd5334, %rd5333, -4294967296;
	setp.ne.s64 	%p2069, %rd5334, 0;
	@%p2069 bra 	$L__BB9_452;
	cvt.u32.u64 	%r4150, %rd749;
	cvt.u32.u64 	%r4151, %rd5657;
	rem.u32 	%r4152, %r4151, %r4150;
	cvt.u64.u32 	%rd5659, %r4152;
	bra.uni 	$L__BB9_453;
$L__BB9_452:
	rem.u64 	%rd5659, %rd5657, %rd749;
$L__BB9_453:
	cvt.u32.u64 	%r4154, %rd5659;
	cvt.rn.f64.s32 	%fd10832, %r4154;
	mov.u64 	%rd5335, %rd3165;
	ld.param.f64 	%fd10833, [%rd5335];
	fma.rn.f64 	%fd144, %fd1, %fd10832, %fd10833;
	cvt.rn.f64.s32 	%fd10834, %r120;
	fma.rn.f64 	%fd145, %fd3, %fd10834, %fd2;
	cvt.rn.f64.s32 	%fd10835, %r119;
	fma.rn.f64 	%fd146, %fd5, %fd10835, %fd4;
	cvt.rn.f64.s32 	%fd10836, %r118;
	fma.rn.f64 	%fd147, %fd7, %fd10836, %fd6;
	cvt.rn.f64.s32 	%fd10837, %r117;
	fma.rn.f64 	%fd148, %fd9, %fd10837, %fd8;
	cvt.rn.f64.s32 	%fd10838, %r116;
	fma.rn.f64 	%fd149, %fd11, %fd10838, %fd10;
	cvt.rn.f64.s32 	%fd10839, %r115;
	fma.rn.f64 	%fd150, %fd13, %fd10839, %fd12;
	cvt.rn.f64.s32 	%fd10840, %r114;
	fma.rn.f64 	%fd151, %fd15, %fd10840, %fd14;
	cvt.rn.f64.s32 	%fd10841, %r113;
	fma.rn.f64 	%fd152, %fd17, %fd10841, %fd16;
	cvt.rn.f64.s32 	%fd10842, %r112;
	fma.rn.f64 	%fd153, %fd19, %fd10842, %fd18;
	fma.rn.f64 	%fd10843, %fd20, %fd144, 0d0000000000000000;
	fma.rn.f64 	%fd10844, %fd21, %fd145, %fd10843;
	fma.rn.f64 	%fd10845, %fd22, %fd146, %fd10844;
	fma.rn.f64 	%fd10846, %fd23, %fd147, %fd10845;
	fma.rn.f64 	%fd10847, %fd24, %fd148, %fd10846;
	fma.rn.f64 	%fd10848, %fd25, %fd149, %fd10847;
	fma.rn.f64 	%fd10849, %fd26, %fd150, %fd10848;
	fma.rn.f64 	%fd10850, %fd27, %fd151, %fd10849;
	fma.rn.f64 	%fd10851, %fd28, %fd152, %fd10850;
	fma.rn.f64 	%fd10852, %fd29, %fd153, %fd10851;
	sub.f64 	%fd10853, %fd10852, %fd30;
	abs.f64 	%fd10854, %fd10853;
	mul.f64 	%fd10855, %fd43, %fd31;
	setp.gt.f64 	%p2071, %fd10854, %fd10855;
	@%p2071 bra 	$L__BB9_464;
	fma.rn.f64 	%fd10856, %fd32, %fd144, 0d0000000000000000;
	fma.rn.f64 	%fd10857, %fd33, %fd145, %fd10856;
	fma.rn.f64 	%fd10858, %fd34, %fd146, %fd10857;
	fma.rn.f64 	%fd10859, %fd35, %fd147, %fd10858;
	fma.rn.f64 	%fd10860, %fd36, %fd148, %fd10859;
	fma.rn.f64 	%fd10861, %fd37, %fd149, %fd10860;
	mov.u64 	%rd5336, %rd3165;
	ld.param.f64 	%fd10862, [%rd5336+384];
	fma.rn.f64 	%fd10863, %fd10862, %fd150, %fd10861;
	ld.param.f64 	%fd10864, [%rd5336+392];
	fma.rn.f64 	%fd10865, %fd10864, %fd151, %fd10863;
	ld.param.f64 	%fd10866, [%rd5336+400];
	fma.rn.f64 	%fd10867, %fd10866, %fd152, %fd10865;
	ld.param.f64 	%fd10868, [%rd5336+408];
	fma.rn.f64 	%fd10869, %fd10868, %fd153, %fd10867;
	ld.param.f64 	%fd10870, [%rd5336+416];
	sub.f64 	%fd10871, %fd10869, %fd10870;
	abs.f64 	%fd10872, %fd10871;
	ld.param.f64 	%fd10873, [%rd5336+424];
	mul.f64 	%fd10874, %fd43, %fd10873;
	setp.gt.f64 	%p2073, %fd10872, %fd10874;
	@%p2073 bra 	$L__BB9_464;
	mov.u64 	%rd5337, %rd3165;
	ld.param.f64 	%fd10875, [%rd5337+432];
	fma.rn.f64 	%fd10876, %fd10875, %fd144, 0d0000000000000000;
	ld.param.f64 	%fd10877, [%rd5337+440];
	fma.rn.f64 	%fd10878, %fd10877, %fd145, %fd10876;
	ld.param.f64 	%fd10879, [%rd5337+448];
	fma.rn.f64 	%fd10880, %fd10879, %fd146, %fd10878;
	ld.param.f64 	%fd10881, [%rd5337+456];
	fma.rn.f64 	%fd10882, %fd10881, %fd147, %fd10880;
	ld.param.f64 	%fd10883, [%rd5337+464];
	fma.rn.f64 	%fd10884, %fd10883, %fd148, %fd10882;
	ld.param.f64 	%fd10885, [%rd5337+472];
	fma.rn.f64 	%fd10886, %fd10885, %fd149, %fd10884;
	ld.param.f64 	%fd10887, [%rd5337+480];
	fma.rn.f64 	%fd10888, %fd10887, %fd150, %fd10886;
	ld.param.f64 	%fd10889, [%rd5337+488];
	fma.rn.f64 	%fd10890, %fd10889, %fd151, %fd10888;
	ld.param.f64 	%fd10891, [%rd5337+496];
	fma.rn.f64 	%fd10892, %fd10891, %fd152, %fd10890;
	ld.param.f64 	%fd10893, [%rd5337+504];
	fma.rn.f64 	%fd10894, %fd10893, %fd153, %fd10892;
	ld.param.f64 	%fd10895, [%rd5337+512];
	sub.f64 	%fd10896, %fd10894, %fd10895;
	abs.f64 	%fd10897, %fd10896;
	ld.param.f64 	%fd10898, [%rd5337+520];
	mul.f64 	%fd10899, %fd43, %fd10898;
	setp.gt.f64 	%p2075, %fd10897, %fd10899;
	@%p2075 bra 	$L__BB9_464;
	mov.u64 	%rd5338, %rd3165;
	ld.param.f64 	%fd10900, [%rd5338+528];
	fma.rn.f64 	%fd10901, %fd10900, %fd144, 0d0000000000000000;
	ld.param.f64 	%fd10902, [%rd5338+536];
	fma.rn.f64 	%fd10903, %fd10902, %fd145, %fd10901;
	ld.param.f64 	%fd10904, [%rd5338+544];
	fma.rn.f64 	%fd10905, %fd10904, %fd146, %fd10903;
	ld.param.f64 	%fd10906, [%rd5338+552];
	fma.rn.f64 	%fd10907, %fd10906, %fd147, %fd10905;
	ld.param.f64 	%fd10908, [%rd5338+560];
	fma.rn.f64 	%fd10909, %fd10908, %fd148, %fd10907;
	ld.param.f64 	%fd10910, [%rd5338+568];
	fma.rn.f64 	%fd10911, %fd10910, %fd149, %fd10909;
	ld.param.f64 	%fd10912, [%rd5338+576];
	fma.rn.f64 	%fd10913, %fd10912, %fd150, %fd10911;
	ld.param.f64 	%fd10914, [%rd5338+584];
	fma.rn.f64 	%fd10915, %fd10914, %fd151, %fd10913;
	ld.param.f64 	%fd10916, [%rd5338+592];
	fma.rn.f64 	%fd10917, %fd10916, %fd152, %fd10915;
	ld.param.f64 	%fd10918, [%rd5338+600];
	fma.rn.f64 	%fd10919, %fd10918, %fd153, %fd10917;
	ld.param.f64 	%fd10920, [%rd5338+608];
	sub.f64 	%fd10921, %fd10919, %fd10920;
	abs.f64 	%fd10922, %fd10921;
	ld.param.f64 	%fd10923, [%rd5338+616];
	mul.f64 	%fd10924, %fd43, %fd10923;
	setp.gt.f64 	%p2077, %fd10922, %fd10924;
	@%p2077 bra 	$L__BB9_464;
	mov.u64 	%rd5339, %rd3165;
	ld.param.f64 	%fd10925, [%rd5339+624];
	fma.rn.f64 	%fd10926, %fd10925, %fd144, 0d0000000000000000;
	ld.param.f64 	%fd10927, [%rd5339+632];
	fma.rn.f64 	%fd10928, %fd10927, %fd145, %fd10926;
	ld.param.f64 	%fd10929, [%rd5339+640];
	fma.rn.f64 	%fd10930, %fd10929, %fd146, %fd10928;
	ld.param.f64 	%fd10931, [%rd5339+648];
	fma.rn.f64 	%fd10932, %fd10931, %fd147, %fd10930;
	ld.param.f64 	%fd10933, [%rd5339+656];
	fma.rn.f64 	%fd10934, %fd10933, %fd148, %fd10932;
	ld.param.f64 	%fd10935, [%rd5339+664];
	fma.rn.f64 	%fd10936, %fd10935, %fd149, %fd10934;
	ld.param.f64 	%fd10937, [%rd5339+672];
	fma.rn.f64 	%fd10938, %fd10937, %fd150, %fd10936;
	ld.param.f64 	%fd10939, [%rd5339+680];
	fma.rn.f64 	%fd10940, %fd10939, %fd151, %fd10938;
	ld.param.f64 	%fd10941, [%rd5339+688];
	fma.rn.f64 	%fd10942, %fd10941, %fd152, %fd10940;
	ld.param.f64 	%fd10943, [%rd5339+696];
	fma.rn.f64 	%fd10944, %fd10943, %fd153, %fd10942;
	ld.param.f64 	%fd10945, [%rd5339+704];
	sub.f64 	%fd10946, %fd10944, %fd10945;
	abs.f64 	%fd10947, %fd10946;
	ld.param.f64 	%fd10948, [%rd5339+712];
	mul.f64 	%fd10949, %fd43, %fd10948;
	setp.gt.f64 	%p2079, %fd10947, %fd10949;
	@%p2079 bra 	$L__BB9_464;
	mov.u64 	%rd5340, %rd3165;
	ld.param.f64 	%fd10950, [%rd5340+720];
	fma.rn.f64 	%fd10951, %fd10950, %fd144, 0d0000000000000000;
	ld.param.f64 	%fd10952, [%rd5340+728];
	fma.rn.f64 	%fd10953, %fd10952, %fd145, %fd10951;
	ld.param.f64 	%fd10954, [%rd5340+736];
	fma.rn.f64 	%fd10955, %fd10954, %fd146, %fd10953;
	ld.param.f64 	%fd10956, [%rd5340+744];
	fma.rn.f64 	%fd10957, %fd10956, %fd147, %fd10955;
	ld.param.f64 	%fd10958, [%rd5340+752];
	fma.rn.f64 	%fd10959, %fd10958, %fd148, %fd10957;
	ld.param.f64 	%fd10960, [%rd5340+760];
	fma.rn.f64 	%fd10961, %fd10960, %fd149, %fd10959;
	ld.param.f64 	%fd10962, [%rd5340+768];
	fma.rn.f64 	%fd10963, %fd10962, %fd150, %fd10961;
	ld.param.f64 	%fd10964, [%rd5340+776];
	fma.rn.f64 	%fd10965, %fd10964, %fd151, %fd10963;
	ld.param.f64 	%fd10966, [%rd5340+784];
	fma.rn.f64 	%fd10967, %fd10966, %fd152, %fd10965;
	ld.param.f64 	%fd10968, [%rd5340+792];
	fma.rn.f64 	%fd10969, %fd10968, %fd153, %fd10967;
	ld.param.f64 	%fd10970, [%rd5340+800];
	sub.f64 	%fd10971, %fd10969, %fd10970;
	abs.f64 	%fd10972, %fd10971;
	ld.param.f64 	%fd10973, [%rd5340+808];
	mul.f64 	%fd10974, %fd43, %fd10973;
	setp.gt.f64 	%p2081, %fd10972, %fd10974;
	@%p2081 bra 	$L__BB9_464;
	mov.u64 	%rd5341, %rd3165;
	ld.param.f64 	%fd10975, [%rd5341+816];
	fma.rn.f64 	%fd10976, %fd10975, %fd144, 0d0000000000000000;
	ld.param.f64 	%fd10977, [%rd5341+824];
	fma.rn.f64 	%fd10978, %fd10977, %fd145, %fd10976;
	ld.param.f64 	%fd10979, [%rd5341+832];
	fma.rn.f64 	%fd10980, %fd10979, %fd146, %fd10978;
	ld.param.f64 	%fd10981, [%rd5341+840];
	fma.rn.f64 	%fd10982, %fd10981, %fd147, %fd10980;
	ld.param.f64 	%fd10983, [%rd5341+848];
	fma.rn.f64 	%fd10984, %fd10983, %fd148, %fd10982;
	ld.param.f64 	%fd10985, [%rd5341+856];
	fma.rn.f64 	%fd10986, %fd10985, %fd149, %fd10984;
	ld.param.f64 	%fd10987, [%rd5341+864];
	fma.rn.f64 	%fd10988, %fd10987, %fd150, %fd10986;
	ld.param.f64 	%fd10989, [%rd5341+872];
	fma.rn.f64 	%fd10990, %fd10989, %fd151, %fd10988;
	ld.param.f64 	%fd10991, [%rd5341+880];
	fma.rn.f64 	%fd10992, %fd10991, %fd152, %fd10990;
	ld.param.f64 	%fd10993, [%rd5341+888];
	fma.rn.f64 	%fd10994, %fd10993, %fd153, %fd10992;
	ld.param.f64 	%fd10995, [%rd5341+896];
	sub.f64 	%fd10996, %fd10994, %fd10995;
	abs.f64 	%fd10997, %fd10996;
	ld.param.f64 	%fd10998, [%rd5341+904];
	mul.f64 	%fd10999, %fd43, %fd10998;
	setp.gt.f64 	%p2083, %fd10997, %fd10999;
	@%p2083 bra 	$L__BB9_464;
	mov.u64 	%rd5342, %rd3165;
	ld.param.f64 	%fd11000, [%rd5342+912];
	fma.rn.f64 	%fd11001, %fd11000, %fd144, 0d0000000000000000;
	ld.param.f64 	%fd11002, [%rd5342+920];
	fma.rn.f64 	%fd11003, %fd11002, %fd145, %fd11001;
	ld.param.f64 	%fd11004, [%rd5342+928];
	fma.rn.f64 	%fd11005, %fd11004, %fd146, %fd11003;
	ld.param.f64 	%fd11006, [%rd5342+936];
	fma.rn.f64 	%fd11007, %fd11006, %fd147, %fd11005;
	ld.param.f64 	%fd11008, [%rd5342+944];
	fma.rn.f64 	%fd11009, %fd11008, %fd148, %fd11007;
	ld.param.f64 	%fd11010, [%rd5342+952];
	fma.rn.f64 	%fd11011, %fd11010, %fd149, %fd11009;
	ld.param.f64 	%fd11012, [%rd5342+960];
	fma.rn.f64 	%fd11013, %fd11012, %fd150, %fd11011;
	ld.param.f64 	%fd11014, [%rd5342+968];
	fma.rn.f64 	%fd11015, %fd11014, %fd151, %fd11013;
	ld.param.f64 	%fd11016, [%rd5342+976];
	fma.rn.f64 	%fd11017, %fd11016, %fd152, %fd11015;
	ld.param.f64 	%fd11018, [%rd5342+984];
	fma.rn.f64 	%fd11019, %fd11018, %fd153, %fd11017;
	ld.param.f64 	%fd11020, [%rd5342+992];
	sub.f64 	%fd11021, %fd11019, %fd11020;
	abs.f64 	%fd11022, %fd11021;
	ld.param.f64 	%fd11023, [%rd5342+1000];
	mul.f64 	%fd11024, %fd43, %fd11023;
	setp.gt.f64 	%p2085, %fd11022, %fd11024;
	@%p2085 bra 	$L__BB9_464;
	mov.u64 	%rd5343, %rd3165;
	ld.param.f64 	%fd11025, [%rd5343+1008];
	fma.rn.f64 	%fd11026, %fd11025, %fd144, 0d0000000000000000;
	ld.param.f64 	%fd11027, [%rd5343+1016];
	fma.rn.f64 	%fd11028, %fd11027, %fd145, %fd11026;
	ld.param.f64 	%fd11029, [%rd5343+1024];
	fma.rn.f64 	%fd11030, %fd11029, %fd146, %fd11028;
	ld.param.f64 	%fd11031, [%rd5343+1032];
	fma.rn.f64 	%fd11032, %fd11031, %fd147, %fd11030;
	ld.param.f64 	%fd11033, [%rd5343+1040];
	fma.rn.f64 	%fd11034, %fd11033, %fd148, %fd11032;
	ld.param.f64 	%fd11035, [%rd5343+1048];
	fma.rn.f64 	%fd11036, %fd11035, %fd149, %fd11034;
	ld.param.f64 	%fd11037, [%rd5343+1056];
	fma.rn.f64 	%fd11038, %fd11037, %fd150, %fd11036;
	ld.param.f64 	%fd11039, [%rd5343+1064];
	fma.rn.f64 	%fd11040, %fd11039, %fd151, %fd11038;
	ld.param.f64 	%fd11041, [%rd5343+1072];
	fma.rn.f64 	%fd11042, %fd11041, %fd152, %fd11040;
	ld.param.f64 	%fd11043, [%rd5343+1080];
	fma.rn.f64 	%fd11044, %fd11043, %fd153, %fd11042;
	ld.param.f64 	%fd11045, [%rd5343+1088];
	sub.f64 	%fd11046, %fd11044, %fd11045;
	abs.f64 	%fd11047, %fd11046;
	ld.param.f64 	%fd11048, [%rd5343+1096];
	mul.f64 	%fd11049, %fd43, %fd11048;
	setp.gt.f64 	%p2087, %fd11047, %fd11049;
	@%p2087 bra 	$L__BB9_464;
	mov.u64 	%rd5344, %rd3165;
	ld.param.f64 	%fd11050, [%rd5344+1104];
	fma.rn.f64 	%fd11051, %fd11050, %fd144, 0d0000000000000000;
	ld.param.f64 	%fd11052, [%rd5344+1112];
	fma.rn.f64 	%fd11053, %fd11052, %fd145, %fd11051;
	ld.param.f64 	%fd11054, [%rd5344+1120];
	fma.rn.f64 	%fd11055, %fd11054, %fd146, %fd11053;
	ld.param.f64 	%fd11056, [%rd5344+1128];
	fma.rn.f64 	%fd11057, %fd11056, %fd147, %fd11055;
	ld.param.f64 	%fd11058, [%rd5344+1136];
	fma.rn.f64 	%fd11059, %fd11058, %fd148, %fd11057;
	ld.param.f64 	%fd11060, [%rd5344+1144];
	fma.rn.f64 	%fd11061, %fd11060, %fd149, %fd11059;
	ld.param.f64 	%fd11062, [%rd5344+1152];
	fma.rn.f64 	%fd11063, %fd11062, %fd150, %fd11061;
	ld.param.f64 	%fd11064, [%rd5344+1160];
	fma.rn.f64 	%fd11065, %fd11064, %fd151, %fd11063;
	ld.param.f64 	%fd11066, [%rd5344+1168];
	fma.rn.f64 	%fd11067, %fd11066, %fd152, %fd11065;
	ld.param.f64 	%fd11068, [%rd5344+1176];
	fma.rn.f64 	%fd11069, %fd11068, %fd153, %fd11067;
	ld.param.f64 	%fd11070, [%rd5344+1184];
	sub.f64 	%fd11071, %fd11069, %fd11070;
	abs.f64 	%fd11072, %fd11071;
	ld.param.f64 	%fd11073, [%rd5344+1192];
	mul.f64 	%fd11074, %fd43, %fd11073;
	setp.gt.f64 	%p2089, %fd11072, %fd11074;
	@%p2089 bra 	$L__BB9_464;
	mov.b32 	%r4291, 1;
	mov.pred 	%p2137, 0;
$L__BB9_464:
	mov.u32 	%r4294, %tid.x;
	shr.u32 	%r123, %r4294, 5;
	bar.sync 	0;
	add.s32 	%r124, %r4282, %r4281;
	add.s32 	%r125, %r4283, %r124;
	add.s32 	%r126, %r4284, %r125;
	add.s32 	%r127, %r4285, %r126;
	add.s32 	%r128, %r4286, %r127;
	add.s32 	%r129, %r4287, %r128;
	add.s32 	%r130, %r4288, %r129;
	add.s32 	%r131, %r4289, %r130;
	add.s32 	%r132, %r4290, %r131;
	add.s32 	%r4169, %r4291, %r132;
	mov.b32 	%r4167, 1;
	mov.b32 	%r4192, 0;
	mov.b32 	%r4194, -1;
	// begin inline asm
	{  .reg .s32 r0;  .reg .pred p;  shfl.sync.up.b32 r0|p, %r4169, %r4167, %r4192, %r4194;  @p add.s32 r0, r0, %r4169;  mov.s32 %r4165, r0;}
	// end inline asm
	mov.b32 	%r4173, 2;
	// begin inline asm
	{  .reg .s32 r0;  .reg .pred p;  shfl.sync.up.b32 r0|p, %r4165, %r4173, %r4192, %r4194;  @p add.s32 r0, r0, %r4165;  mov.s32 %r4171, r0;}
	// end inline asm
	mov.b32 	%r4179, 4;
	// begin inline asm
	{  .reg .s32 r0;  .reg .pred p;  shfl.sync.up.b32 r0|p, %r4171, %r4179, %r4192, %r4194;  @p add.s32 r0, r0, %r4171;  mov.s32 %r4177, r0;}
	// end inline asm
	mov.b32 	%r4185, 8;
	// begin inline asm
	{  .reg .s32 r0;  .reg .pred p;  shfl.sync.up.b32 r0|p, %r4177, %r4185, %r4192, %r4194;  @p add.s32 r0, r0, %r4177;  mov.s32 %r4183, r0;}
	// end inline asm
	mov.b32 	%r4191, 16;
	// begin inline asm
	{  .reg .s32 r0;  .reg .pred p;  shfl.sync.up.b32 r0|p, %r4183, %r4191, %r4192, %r4194;  @p add.s32 r0, r0, %r4183;  mov.s32 %r4189, r0;}
	// end inline asm
	setp.ne.s32 	%p2091, %r3467, 31;
	@%p2091 bra 	$L__BB9_466;
	shl.b32 	%r4195, %r123, 2;
	mov.u32 	%r4196, _ZZN3cub18CUB_300001_SM_10006detail6select23DeviceSelectSweepKernelINS2_10policy_hubIyNS0_8NullTypeEiLb0ELNS0_10SelectImplE0EE10Policy1000EN6thrust24THRUST_300001_SM_1000_NS17counting_iteratorIyNSA_11use_defaultESC_SC_EEPS5_NSA_6detail15normal_iteratorINSA_10device_ptrIyEEEEPlNS0_13ScanTileStateIiLb1EEE18GridPointValidatorS5_iNS2_19streaming_context_tIlLb1EEELS6_0EEEvT0_T1_T2_T3_T4_T5_T6_T7_iT8_NS1_7vsmem_tEE19static_temp_storage;
	add.s32 	%r4197, %r4196, %r4195;
	st.shared.u32 	[%r4197], %r4189;
$L__BB9_466:
	bar.sync 	0;
	ld.shared.v4.u32 	{%r135, %r136, %r137, %r138}, [_ZZN3cub18CUB_300001_SM_10006detail6select23DeviceSelectSweepKernelINS2_10policy_hubIyNS0_8NullTypeEiLb0ELNS0_10SelectImplE0EE10Policy1000EN6thrust24THRUST_300001_SM_1000_NS17counting_iteratorIyNSA_11use_defaultESC_SC_EEPS5_NSA_6detail15normal_iteratorINSA_10device_ptrIyEEEEPlNS0_13ScanTileStateIiLb1EEE18GridPointValidatorS5_iNS2_19streaming_context_tIlLb1EEELS6_0EEEvT0_T1_T2_T3_T4_T5_T6_T7_iT8_NS1_7vsmem_tEE19static_temp_storage];
	add.s32 	%r4198, %r136, %r135;
	setp.eq.s32 	%p2092, %r123, 2;
	selp.b32 	%r4199, %r4198, %r135, %p2092;
	add.s32 	%r4200, %r4198, %r137;
	setp.eq.s32 	%p2093, %r123, 3;
	selp.b32 	%r4201, %r4200, %r4199, %p2093;
	add.s32 	%r4202, %r4200, %r138;
	setp.eq.s32 	%p2094, %r123, 4;
	selp.b32 	%r4203, %r4202, %r4201, %p2094;
	ld.shared.v4.u32 	{%r139, %r140, %r141, %r142}, [_ZZN3cub18CUB_300001_SM_10006detail6select23DeviceSelectSweepKernelINS2_10policy_hubIyNS0_8NullTypeEiLb0ELNS0_10SelectImplE0EE10Policy1000EN6thrust24THRUST_300001_SM_1000_NS17counting_iteratorIyNSA_11use_defaultESC_SC_EEPS5_NSA_6detail15normal_iteratorINSA_10device_ptrIyEEEEPlNS0_13ScanTileStateIiLb1EEE18GridPointValidatorS5_iNS2_19streaming_context_tIlLb1EEELS6_0EEEvT0_T1_T2_T3_T4_T5_T6_T7_iT8_NS1_7vsmem_tEE19static_temp_storage+16];
	add.s32 	%r4204, %r4202, %r139;
	setp.eq.s32 	%p2095, %r123, 5;
	selp.b32 	%r4205, %r4204, %r4203, %p2095;
	add.s32 	%r4206, %r4204, %r140;
	setp.eq.s32 	%p2096, %r123, 6;
	selp.b32 	%r4207, %r4206, %r4205, %p2096;
	add.s32 	%r4208, %r4206, %r141;
	setp.eq.s32 	%p2097, %r123, 7;
	selp.b32 	%r4209, %r4208, %r4207, %p2097;
	add.s32 	%r4210, %r4208, %r142;
	setp.eq.s32 	%p2098, %r123, 8;
	selp.b32 	%r4211, %r4210, %r4209, %p2098;
	ld.shared.v4.u32 	{%r143, %r144, %r145, %r146}, [_ZZN3cub18CUB_300001_SM_10006detail6select23DeviceSelectSweepKernelINS2_10policy_hubIyNS0_8NullTypeEiLb0ELNS0_10SelectImplE0EE10Policy1000EN6thrust24THRUST_300001_SM_1000_NS17counting_iteratorIyNSA_11use_defaultESC_SC_EEPS5_NSA_6detail15normal_iteratorINSA_10device_ptrIyEEEEPlNS0_13ScanTileStateIiLb1EEE18GridPointValidatorS5_iNS2_19streaming_context_tIlLb1EEELS6_0EEEvT0_T1_T2_T3_T4_T5_T6_T7_iT8_NS1_7vsmem_tEE19static_temp_storage+32];
	add.s32 	%r4212, %r4210, %r143;
	setp.eq.s32 	%p2099, %r123, 9;
	selp.b32 	%r4213, %r4212, %r4211, %p2099;
	add.s32 	%r4214, %r4212, %r144;
	setp.eq.s32 	%p2100, %r123, 10;
	selp.b32 	%r4215, %r4214, %r4213, %p2100;
	add.s32 	%r4216, %r4214, %r145;
	setp.eq.s32 	%p2101, %r123, 11;
	selp.b32 	%r4217, %r4216, %r4215, %p2101;
	add.s32 	%r147, %r4216, %r146;
	setp.lt.u32 	%p2102, %r4294, 32;
	selp.b32 	%r4218, 0, %r4217, %p2102;
	setp.eq.s32 	%p2103, %r3467, 0;
	sub.s32 	%r4219, %r4189, %r4169;
	selp.b32 	%r4220, 0, %r4219, %p2103;
	add.s32 	%r148, %r4218, %r4220;
	add.s32 	%r149, %r148, %r4281;
	add.s32 	%r150, %r124, %r148;
	add.s32 	%r151, %r125, %r148;
	add.s32 	%r152, %r126, %r148;
	add.s32 	%r153, %r127, %r148;
	add.s32 	%r154, %r128, %r148;
	add.s32 	%r155, %r129, %r148;
	add.s32 	%r156, %r130, %r148;
	add.s32 	%r157, %r131, %r148;
	add.s32 	%r158, %r132, %r148;
	setp.ne.s32 	%p2104, %r4294, 0;
	@%p2104 bra 	$L__BB9_468;
	add.s64 	%rd5345, %rd1, 256;
	mov.b32 	%r4221, 101;
	// begin inline asm
	st.relaxed.gpu.v2.u32 [%rd5345], {%r4221, %r147};
	// end inline asm
$L__BB9_468:
	mov.u64 	%rd753, %rd3166;
	setp.gt.s32 	%p2105, %r147, 384;
	@%p2105 bra 	$L__BB9_513;
	@%p2127 bra 	$L__BB9_473;
	ld.param.u8 	%rs64, [%rd753];
	setp.ne.s16 	%p2106, %rs64, 0;
	mov.b64 	%rd5667, 0;
	@%p2106 bra 	$L__BB9_472;
	ld.param.u64 	%rd5347, [%rd753+24];
	cvta.to.global.u64 	%rd5348, %rd5347;
	ld.global.u64 	%rd5667, [%rd5348];
$L__BB9_472:
	cvt.s64.s32 	%rd5349, %r148;
	add.s64 	%rd5350, %rd5667, %rd5349;
	shl.b64 	%rd5351, %rd5350, 3;
	add.s64 	%rd5352, %rd4, %rd5351;
	st.global.u64 	[%rd5352], %rd5;
$L__BB9_473:
	@%p2128 bra 	$L__BB9_477;
	ld.param.u8 	%rs65, [%rd753];
	setp.ne.s16 	%p2107, %rs65, 0;
	mov.b64 	%rd5668, 0;
	@%p2107 bra 	$L__BB9_476;
	ld.param.u64 	%rd5354, [%rd753+24];
	cvta.to.global.u64 	%rd5355, %rd5354;
	ld.global.u64 	%rd5668, [%rd5355];
$L__BB9_476:
	cvt.s64.s32 	%rd5356, %r149;
	add.s64 	%rd5357, %rd5668, %rd5356;
	shl.b64 	%rd5358, %rd5357, 3;
	add.s64 	%rd5359, %rd4, %rd5358;
	st.global.u64 	[%rd5359], %rd6;
$L__BB9_477:
	@%p2129 bra 	$L__BB9_481;
	ld.param.u8 	%rs66, [%rd753];
	setp.ne.s16 	%p2108, %rs66, 0;
	mov.b64 	%rd5669, 0;
	@%p2108 bra 	$L__BB9_480;
	ld.param.u64 	%rd5361, [%rd753+24];
	cvta.to.global.u64 	%rd5362, %rd5361;
	ld.global.u64 	%rd5669, [%rd5362];
$L__BB9_480:
	cvt.s64.s32 	%rd5363, %r150;
	add.s64 	%rd5364, %rd5669, %rd5363;
	shl.b64 	%rd5365, %rd5364, 3;
	add.s64 	%rd5366, %rd4, %rd5365;
	st.global.u64 	[%rd5366], %rd7;
$L__BB9_481:
	@%p2130 bra 	$L__BB9_485;
	ld.param.u8 	%rs67, [%rd753];
	setp.ne.s16 	%p2109, %rs67, 0;
	mov.b64 	%rd5670, 0;
	@%p2109 bra 	$L__BB9_484;
	ld.param.u64 	%rd5368, [%rd753+24];
	cvta.to.global.u64 	%rd5369, %rd5368;
	ld.global.u64 	%rd5670, [%rd5369];
$L__BB9_484:
	cvt.s64.s32 	%rd5370, %r151;
	add.s64 	%rd5371, %rd5670, %rd5370;
	shl.b64 	%rd5372, %rd5371, 3;
	add.s64 	%rd5373, %rd4, %rd5372;
	st.global.u64 	[%rd5373], %rd8;
$L__BB9_485:
	@%p2131 bra 	$L__BB9_489;
	ld.param.u8 	%rs68, [%rd753];
	setp.ne.s16 	%p2110, %rs68, 0;
	mov.b64 	%rd5671, 0;
	@%p2110 bra 	$L__BB9_488;
	ld.param.u64 	%rd5375, [%rd753+24];
	cvta.to.global.u64 	%rd5376, %rd5375;
	ld.global.u64 	%rd5671, [%rd5376];
$L__BB9_488:
	cvt.s64.s32 	%rd5377, %r152;
	add.s64 	%rd5378, %rd5671, %rd5377;
	shl.b64 	%rd5379, %rd5378, 3;
	add.s64 	%rd5380, %rd4, %rd5379;
	st.global.u64 	[%rd5380], %rd9;
$L__BB9_489:
	@%p2132 bra 	$L__BB9_493;
	ld.param.u8 	%rs69, [%rd753];
	setp.ne.s16 	%p2111, %rs69, 0;
	mov.b64 	%rd5672, 0;
	@%p2111 bra 	$L__BB9_492;
	ld.param.u64 	%rd5382, [%rd753+24];
	cvta.to.global.u64 	%rd5383, %rd5382;
	ld.global.u64 	%rd5672, [%rd5383];
$L__BB9_492:
	cvt.s64.s32 	%rd5384, %r153;
	add.s64 	%rd5385, %rd5672, %rd5384;
	shl.b64 	%rd5386, %rd5385, 3;
	add.s64 	%rd5387, %rd4, %rd5386;
	st.global.u64 	[%rd5387], %rd10;
$L__BB9_493:
	@%p2133 bra 	$L__BB9_497;
	ld.param.u8 	%rs70, [%rd753];
	setp.ne.s16 	%p2112, %rs70, 0;
	mov.b64 	%rd5673, 0;
	@%p2112 bra 	$L__BB9_496;
	ld.param.u64 	%rd5389, [%rd753+24];
	cvta.to.global.u64 	%rd5390, %rd5389;
	ld.global.u64 	%rd5673, [%rd5390];
$L__BB9_496:
	cvt.s64.s32 	%rd5391, %r154;
	add.s64 	%rd5392, %rd5673, %rd5391;
	shl.b64 	%rd5393, %rd5392, 3;
	add.s64 	%rd5394, %rd4, %rd5393;
	st.global.u64 	[%rd5394], %rd11;
$L__BB9_497:
	@%p2134 bra 	$L__BB9_501;
	ld.param.u8 	%rs71, [%rd753];
	setp.ne.s16 	%p2113, %rs71, 0;
	mov.b64 	%rd5674, 0;
	@%p2113 bra 	$L__BB9_500;
	ld.param.u64 	%rd5396, [%rd753+24];
	cvta.to.global.u64 	%rd5397, %rd5396;
	ld.global.u64 	%rd5674, [%rd5397];
$L__BB9_500:
	cvt.s64.s32 	%rd5398, %r155;
	add.s64 	%rd5399, %rd5674, %rd5398;
	shl.b64 	%rd5400, %rd5399, 3;
	add.s64 	%rd5401, %rd4, %rd5400;
	st.global.u64 	[%rd5401], %rd12;
$L__BB9_501:
	@%p2135 bra 	$L__BB9_505;
	ld.param.u8 	%rs72, [%rd753];
	setp.ne.s16 	%p2114, %rs72, 0;
	mov.b64 	%rd5675, 0;
	@%p2114 bra 	$L__BB9_504;
	ld.param.u64 	%rd5403, [%rd753+24];
	cvta.to.global.u64 	%rd5404, %rd5403;
	ld.global.u64 	%rd5675, [%rd5404];
$L__BB9_504:
	cvt.s64.s32 	%rd5405, %r156;
	add.s64 	%rd5406, %rd5675, %rd5405;
	shl.b64 	%rd5407, %rd5406, 3;
	add.s64 	%rd5408, %rd4, %rd5407;
	st.global.u64 	[%rd5408], %rd13;
$L__BB9_505:
	@%p2136 bra 	$L__BB9_509;
	ld.param.u8 	%rs73, [%rd753];
	setp.ne.s16 	%p2115, %rs73, 0;
	mov.b64 	%rd5676, 0;
	@%p2115 bra 	$L__BB9_508;
	ld.param.u64 	%rd5410, [%rd753+24];
	cvta.to.global.u64 	%rd5411, %rd5410;
	ld.global.u64 	%rd5676, [%rd5411];
$L__BB9_508:
	cvt.s64.s32 	%rd5412, %r157;
	add.s64 	%rd5413, %rd5676, %rd5412;
	shl.b64 	%rd5414, %rd5413, 3;
	add.s64 	%rd5415, %rd4, %rd5414;
	st.global.u64 	[%rd5415], %rd14;
$L__BB9_509:
	@%p2137 bra 	$L__BB9_2277;
	ld.param.u8 	%rs74, [%rd753];
	setp.ne.s16 	%p2116, %rs74, 0;
	mov.b64 	%rd5677, 0;
	@%p2116 bra 	$L__BB9_512;
	ld.param.u64 	%rd5417, [%rd753+24];
	cvta.to.global.u64 	%rd5418, %rd5417;
	ld.global.u64 	%rd5677, [%rd5418];
$L__BB9_512:
	cvt.s64.s32 	%rd5419, %r158;
	add.s64 	%rd5420, %rd5677, %rd5419;
	shl.b64 	%rd5421, %rd5420, 3;
	add.s64 	%rd5422, %rd4, %rd5421;
	st.global.u64 	[%rd5422], %rd15;
	bra.uni 	$L__BB9_2277;
$L__BB9_513:
	bar.sync 	0;
	@%p2127 bra 	$L__BB9_515;
	shl.b32 	%r4223, %r148, 3;
	mov.u32 	%r4224, _ZZN3cub18CUB_300001_SM_10006detail6select23DeviceSelectSweepKernelINS2_10policy_hubIyNS0_8NullTypeEiLb0ELNS0_10SelectImplE0EE10Policy1000EN6thrust24THRUST_300001_SM_1000_NS17counting_iteratorIyNSA_11use_defaultESC_SC_EEPS5_NSA_6detail15normal_iteratorINSA_10device_ptrIyEEEEPlNS0_13ScanTileStateIiLb1EEE18GridPointValidatorS5_iNS2_19streaming_context_tIlLb1EEELS6_0EEEvT0_T1_T2_T3_T4_T5_T6_T7_iT8_NS1_7vsmem_tEE19static_temp_storage;
	add.s32 	%r4225, %r4224, %r4223;
	st.shared.u64 	[%r4225], %rd5;
$L__BB9_515:
	@%p2128 bra 	$L__BB9_517;
	shl.b32 	%r4226, %r149, 3;
	mov.u32 	%r4227, _ZZN3cub18CUB_300001_SM_10006detail6select23DeviceSelectSweepKernelINS2_10policy_hubIyNS0_8NullTypeEiLb0ELNS0_10SelectImplE0EE10Policy1000EN6thrust24THRUST_300001_SM_1000_NS17counting_iteratorIyNSA_11use_defaultESC_SC_EEPS5_NSA_6detail15normal_iteratorINSA_10device_ptrIyEEEEPlNS0_13ScanTileStateIiLb1EEE18GridPointValidatorS5_iNS2_19streaming_context_tIlLb1EEELS6_0EEEvT0_T1_T2_T3_T4_T5_T6_T7_iT8_NS1_7vsmem_tEE19static_temp_storage;
	add.s32 	%r4228, %r4227, %r4226;
	st.shared.u64 	[%r4228], %rd6;
$L__BB9_517:
	@%p2129 bra 	$L__BB9_519;
	shl.b32 	%r4229, %r150, 3;
	mov.u32 	%r4230, _ZZN3cub18CUB_300001_SM_10006detail6select23DeviceSelectSweepKernelINS2_10policy_hubIyNS0_8NullTypeEiLb0ELNS0_10SelectImplE0EE10Policy1000EN6thrust24THRUST_300001_SM_1000_NS17counting_iteratorIyNSA_11use_defaultESC_SC_EEPS5_NSA_6detail15normal_iteratorINSA_10device_ptrIyEEEEPlNS0_13ScanTileStateIiLb1EEE18GridPointValidatorS5_iNS2_19streaming_context_tIlLb1EEELS6_0EEEvT0_T1_T2_T3_T4_T5_T6_T7_iT8_NS1_7vsmem_tEE19static_temp_storage;
	add.s32 	%r4231, %r4230, %r4229;
	st.shared.u64 	[%r4231], %rd7;
$L__BB9_519:
	@%p2130 bra 	$L__BB9_521;
	shl.b32 	%r4232, %r151, 3;
	mov.u32 	%r4233, _ZZN3cub18CUB_300001_SM_10006detail6select23DeviceSelectSweepKernelINS2_10policy_hubIyNS0_8NullTypeEiLb0ELNS0_10SelectImplE0EE10Policy1000EN6thrust24THRUST_300001_SM_1000_NS17counting_iteratorIyNSA_11use_defaultESC_SC_EEPS5_NSA_6detail15normal_iteratorINSA_10device_ptrIyEEEEPlNS0_13ScanTileStateIiLb1EEE18GridPointValidatorS5_iNS2_19streaming_context_tIlLb1EEELS6_0EEEvT0_T1_T2_T3_T4_T5_T6_T7_iT8_NS1_7vsmem_tEE19static_temp_storage;
	add.s32 	%r4234, %r4233, %r4232;
	st.shared.u64 	[%r4234], %rd8;
$L__BB9_521:
	@%p2131 bra 	$L__BB9_523;
	shl.b32 	%r4235, %r152, 3;
	mov.u32 	%r4236, _ZZN3cub18CUB_300001_SM_10006detail6select23DeviceSelectSweepKernelINS2_10policy_hubIyNS0_8NullTypeEiLb0ELNS0_10SelectImplE0EE10Policy1000EN6thrust24THRUST_300001_SM_1000_NS17counting_iteratorIyNSA_11use_defaultESC_SC_EEPS5_NSA_6detail15normal_iteratorINSA_10device_ptrIyEEEEPlNS0_13ScanTileStateIiLb1EEE18GridPointValidatorS5_iNS2_19streaming_context_tIlLb1EEELS6_0EEEvT0_T1_T2_T3_T4_T5_T6_T7_iT8_NS1_7vsmem_tEE19static_temp_storage;
	add.s32 	%r4237, %r4236, %r4235;
	st.shared.u64 	[%r4237], %rd9;
$L__BB9_523:
	@%p2132 bra 	$L__BB9_525;
	shl.b32 	%r4238, %r153, 3;
	mov.u32 	%r4239, _ZZN3cub18CUB_300001_SM_10006detail6select23DeviceSelectSweepKernelINS2_10policy_hubIyNS0_8NullTypeEiLb0ELNS0_10SelectImplE0EE10Policy1000EN6thrust24THRUST_300001_SM_1000_NS17counting_iteratorIyNSA_11use_defaultESC_SC_EEPS5_NSA_6detail15normal_iteratorINSA_10device_ptrIyEEEEPlNS0_13ScanTileStateIiLb1EEE18GridPointValidatorS5_iNS2_19streaming_context_tIlLb1EEELS6_0EEEvT0_T1_T2_T3_T4_T5_T6_T7_iT8_NS1_7vsmem_tEE19static_temp_storage;
	add.s32 	%r4240, %r4239, %r4238;
	st.shared.u64 	[%r4240], %rd10;
$L__BB9_525:
	@%p2133 bra 	$L__BB9_527;
	shl.b32 	%r4241, %r154, 3;
	mov.u32 	%r4242, _ZZN3cub18CUB_300001_SM_10006detail6select23DeviceSelectSweepKernelINS2_10policy_hubIyNS0_8NullTypeEiLb0ELNS0_10SelectImplE0EE10Policy1000EN6thrust24THRUST_300001_SM_1000_NS17counting_iteratorIyNSA_11use_defaultESC_SC_EEPS5_NSA_6detail15normal_iteratorINSA_10device_ptrIyEEEEPlNS0_13ScanTileStateIiLb1EEE18GridPointValidatorS5_iNS2_19streaming_context_tIlLb1EEELS6_0EEEvT0_T1_T2_T3_T4_T5_T6_T7_iT8_NS1_7vsmem_tEE19static_temp_storage;
	add.s32 	%r4243, %r4242, %r4241;
	st.shared.u64 	[%r4243], %rd11;
$L__BB9_527:
	@%p2134 bra 	$L__BB9_529;
	shl.b32 	%r4244, %r155, 3;
	mov.u32 	%r4245, _ZZN3cub18CUB_300001_SM_10006detail6select23DeviceSelectSweepKernelINS2_10policy_hubIyNS0_8NullTypeEiLb0ELNS0_10SelectImplE0EE10Policy1000EN6thrust24THRUST_300001_SM_1000_NS17counting_iteratorIyNSA_11use_defaultESC_SC_EEPS5_NSA_6detail15normal_iteratorINSA_10device_ptrIyEEEEPlNS0_13ScanTileStateIiLb1EEE18GridPointValidatorS5_iNS2_19streaming_context_tIlLb1EEELS6_0EEEvT0_T1_T2_T3_T4_T5_T6_T7_iT8_NS1_7vsmem_tEE19static_temp_storage;
	add.s32 	%r4246, %r4245, %r4244;
	st.shared.u64 	[%r4246], %rd12;
$L__BB9_529:
	@%p2135 bra 	$L__BB9_531;
	shl.b32 	%r4247, %r156, 3;
	mov.u32 	%r4248, _ZZN3cub18CUB_300001_SM_10006detail6select23DeviceSelectSweepKernelINS2_10policy_hubIyNS0_8NullTypeEiLb0ELNS0_10SelectImplE0EE10Policy1000EN6thrust24THRUST_300001_SM_1000_NS17counting_iteratorIyNSA_11use_defaultESC_SC_EEPS5_NSA_6detail15normal_iteratorINSA_10device_ptrIyEEEEPlNS0_13ScanTileStateIiLb1EEE18GridPointValidatorS5_iNS2_19streaming_context_tIlLb1EEELS6_0EEEvT0_T1_T2_T3_T4_T5_T6_T7_iT8_NS1_7vsmem_tEE19static_temp_storage;
	add.s32 	%r4249, %r4248, %r4247;
	st.shared.u64 	[%r4249], %rd13;
$L__BB9_531:
	@%p2136 bra 	$L__BB9_533;
	shl.b32 	%r4250, %r157, 3;
	mov.u32 	%r4251, _ZZN3cub18CUB_300001_SM_10006detail6select23DeviceSelectSweepKernelINS2_10policy_hubIyNS0_8NullTypeEiLb0ELNS0_10SelectImplE0EE10Policy1000EN6thrust24THRUST_300001_SM_1000_NS17counting_iteratorIyNSA_11use_defaultESC_SC_EEPS5_NSA_6detail15normal_iteratorINSA_10device_ptrIyEEEEPlNS0_13ScanTileStateIiLb1EEE18GridPointValidatorS5_iNS2_19streaming_context_tIlLb1EEELS6_0EEEvT0_T1_T2_T3_T4_T5_T6_T7_iT8_NS1_7vsmem_tEE19static_temp_storage;
	add.s32 	%r4252, %r4251, %r4250;
	st.shared.u64 	[%r4252], %rd14;
$L__BB9_533:
	@%p2137 bra 	$L__BB9_535;
	shl.b32 	%r4253, %r158, 3;
	mov.u32 	%r4254, _ZZN3cub18CUB_300001_SM_10006detail6select23DeviceSelectSweepKernelINS2_10policy_hubIyNS0_8NullTypeEiLb0ELNS0_10SelectImplE0EE10Policy1000EN6thrust24THRUST_300001_SM_1000_NS17counting_iteratorIyNSA_11use_defaultESC_SC_EEPS5_NSA_6detail15normal_iteratorINSA_10device_ptrIyEEEEPlNS0_13ScanTileStateIiLb1EEE18GridPointValidatorS5_iNS2_19streaming_context_tIlLb1EEELS6_0EEEvT0_T1_T2_T3_T4_T5_T6_T7_iT8_NS1_7vsmem_tEE19static_temp_storage;
	add.s32 	%r4255, %r4254, %r4253;
	st.shared.u64 	[%r4255], %rd15;
$L__BB9_535:
	bar.sync 	0;
	setp.ge.u32 	%p2117, %r4294, %r147;
	@%p2117 bra 	$L__BB9_2277;
	add.s32 	%r4256, %r136, %r137;
	add.s32 	%r4257, %r4256, %r138;
	add.s32 	%r4258, %r4257, %r139;
	add.s32 	%r4259, %r4258, %r140;
	add.s32 	%r4260, %r4259, %r141;
	add.s32 	%r4261, %r4260, %r142;
	add.s32 	%r4262, %r4261, %r143;
	add.s32 	%r4263, %r4262, %r144;
	add.s32 	%r4264, %r4263, %r145;
	add.s32 	%r4265, %r4264, %r146;
	add.s32 	%r4266, %r4265, %r135;
	not.b32 	%r4267, %r4294;
	add.s32 	%r159, %r4266, %r4267;
	mul.hi.u32 	%r4268, %r159, -1431655765;
	shr.u32 	%r4269, %r4268, 8;
	add.s32 	%r160, %r4269, 1;
	and.b32  	%r4270, %r4269, 3;
	setp.eq.s32 	%p2118, %r4270, 3;
	@%p2118 bra 	$L__BB9_541;
	ld.param.u8 	%rs1, [%rd753];
	ld.param.u64 	%rd5423, [%rd753+24];
	cvta.to.global.u64 	%rd754, %rd5423;
	shl.b32 	%r4271, %r4294, 3;
	mov.u32 	%r4272, _ZZN3cub18CUB_300001_SM_10006detail6select23DeviceSelectSweepKernelINS2_10policy_hubIyNS0_8NullTypeEiLb0ELNS0_10SelectImplE0EE10Policy1000EN6thrust24THRUST_300001_SM_1000_NS17counting_iteratorIyNSA_11use_defaultESC_SC_EEPS5_NSA_6detail15normal_iteratorINSA_10device_ptrIyEEEEPlNS0_13ScanTileStateIiLb1EEE18GridPointValidatorS5_iNS2_19streaming_context_tIlLb1EEELS6_0EEEvT0_T1_T2_T3_T4_T5_T6_T7_iT8_NS1_7vsmem_tEE19static_temp_storage;
	add.s32 	%r4293, %r4272, %r4271;
	cvt.u64.u32 	%rd5660, %r4294;
	and.b32  	%r4273, %r160, 3;
	neg.s32 	%r4292, %r4273;
$L__BB9_538:
	.pragma "nounroll";
	setp.ne.s16 	%p2119, %rs1, 0;
	mov.b64 	%rd5661, 0;
	@%p2119 bra 	$L__BB9_540;
	ld.global.u64 	%rd5661, [%rd754];
$L__BB9_540:
	add.s64 	%rd5425, %rd5661, %rd5660;
	shl.b64 	%rd5426, %rd5425, 3;
	add.s64 	%rd5427, %rd4, %rd5426;
	ld.shared.u64 	%rd5428, [%r4293];
	st.global.u64 	[%rd5427], %rd5428;
	add.s64 	%rd5660, %rd5660, 384;
	cvt.u32.u64 	%r4294, %rd5660;
	add.s32 	%r4293, %r4293, 3072;
	add.s32 	%r4292, %r4292, 1;
	setp.ne.s32 	%p2120, %r4292, 0;
	@%p2120 bra 	$L__BB9_538;
$L__BB9_541:
	setp.lt.u32 	%p2121, %r159, 1152;
	@%p2121 bra 	$L__BB9_2277;
	ld.param.u8 	%rs2, [%rd753];
	ld.param.u64 	%rd5429, [%rd753+24];
	cvta.to.global.u64 	%rd760, %rd5429;
	cvt.u64.u32 	%rd5662, %r4294;
	shl.b32 	%r4274, %r4294, 3;
	mov.u32 	%r4275, _ZZN3cub18CUB_300001_SM_10006detail6select23DeviceSelectSweepKernelINS2_10policy_hubIyNS0_8NullTypeEiLb0ELNS0_10SelectImplE0EE10Policy1000EN6thrust24THRUST_300001_SM_1000_NS17counting_iteratorIyNSA_11use_defaultESC_SC_EEPS5_NSA_6detail15normal_iteratorINSA_10device_ptrIyEEEEPlNS0_13ScanTileStateIiLb1EEE18GridPointValidatorS5_iNS2_19streaming_context_tIlLb1EEELS6_0EEEvT0_T1_T2_T3_T4_T5_T6_T7_iT8_NS1_7vsmem_tEE19static_temp_storage;
	add.s32 	%r4276, %r4274, %r4275;
	add.s32 	%r4295, %r4276, 6144;
$L__BB9_543:
	setp.ne.s16 	%p2122, %rs2, 0;
	mov.b64 	%rd5663, 0;
	@%p2122 bra 	$L__BB9_545;
	ld.global.u64 	%rd5663, [%rd760];
$L__BB9_545:
	setp.ne.s16 	%p2123, %rs2, 0;
	add.s64 	%rd5432, %rd5663, %rd5662;
	shl.b64 	%rd5433, %rd5432, 3;
	add.s64 	%rd5434, %rd4, %rd5433;
	ld.shared.u64 	%rd5435, [%r4295+-6144];
	st.global.u64 	[%rd5434], %rd5435;
	mov.b64 	%rd5664, 0;
	@%p2123 bra 	$L__BB9_547;
	ld.global.u64 	%rd5664, [%rd760];
$L__BB9_547:
	setp.ne.s16 	%p2124, %rs2, 0;
	add.s64 	%rd5437, %rd5664, %rd5662;
	shl.b64 	%rd5438, %rd5437, 3;
	add.s64 	%rd5439, %rd4, %rd5438;
	ld.shared.u64 	%rd5440, [%r4295+-3072];
	st.global.u64 	[%rd5439+3072], %rd5440;
	mov.b64 	%rd5665, 0;
	@%p2124 bra 	$L__BB9_549;
	ld.global.u64 	%rd5665, [%rd760];
$L__BB9_549:
	setp.ne.s16 	%p2125, %rs2, 0;
	add.s64 	%rd5442, %rd5665, %rd5662;
	shl.b64 	%rd5443, %rd5442, 3;
	add.s64 	%rd5444, %rd4, %rd5443;
	ld.shared.u64 	%rd5445, [%r4295];
	st.global.u64 	[%rd5444+6144], %rd5445;
	mov.b64 	%rd5666, 0;
	@%p2125 bra 	$L__BB9_551;
	ld.global.u64 	%rd5666, [%rd760];
$L__BB9_551:
	add.s64 	%rd5446, %rd5666, %rd5662;
	shl.b64 	%rd5447, %rd5446, 3;
	add.s64 	%rd5448, %rd4, %rd5447;
	ld.shared.u64 	%rd5449, [%r4295+3072];
	st.global.u64 	[%rd5448+9216], %rd5449;
	add.s64 	%rd5662, %rd5662, 1536;
	cvt.u32.u64 	%r4277, %rd5662;
	add.s32 	%r4295, %r4295, 12288;
	setp.lt.s32 	%p2126, %r4277, %r147;
	@%p2126 bra 	$L__BB9_543;
	bra.uni 	$L__BB9_2277;
$L__BB9_552:
	mov.u64 	%rd4315, %rd3166;
	ld.param.u8 	%rs46, [%rd4315];
	setp.eq.s16 	%p1298, %rs46, 0;
	ld.param.u64 	%rd4316, [%rd4315+16];
	selp.b64 	%rd4317, %rd4316, 0, %p1298;
	mov.u32 	%r2546, %ctaid.x;
	mov.u32 	%r2547, %nctaid.y;
	mov.u32 	%r2548, %ctaid.y;
	mad.lo.s32 	%r2549, %r2546, %r2547, %r2548;
	mul.lo.s32 	%r2550, %r2549, 4224;
	cvt.s64.s32 	%rd4318, %r2550;
	mov.u32 	%r2551, %tid.x;
	and.b32  	%r2552, %r2551, 31;
	and.b32  	%r2553, %r2551, 992;
	mul.lo.s32 	%r2554, %r2553, 11;
	or.b32  	%r2555, %r2554, %r2552;
	add.s64 	%rd4319, %rd4317, %rd4318;
	add.s64 	%rd4320, %rd4319, %rd3;
	cvt.u64.u32 	%rd4321, %r2555;
	add.s64 	%rd4322, %rd4320, %rd4321;
	add.s32 	%r2556, %r2555, 32;
	cvt.u64.u32 	%rd4323, %r2556;
	add.s64 	%rd4324, %rd4320, %rd4323;
	add.s32 	%r2557, %r2555, 64;
	cvt.u64.u32 	%rd4325, %r2557;
	add.s64 	%rd4326, %rd4320, %rd4325;
	add.s32 	%r2558, %r2555, 96;
	cvt.u64.u32 	%rd4327, %r2558;
	add.s64 	%rd4328, %rd4320, %rd4327;
	add.s32 	%r2559, %r2555, 128;
	cvt.u64.u32 	%rd4329, %r2559;
	add.s64 	%rd4330, %rd4320, %rd4329;
	add.s32 	%r2560, %r2555, 160;
	cvt.u64.u32 	%rd4331, %r2560;
	add.s64 	%rd4332, %rd4320, %rd4331;
	add.s32 	%r2561, %r2555, 192;
	cvt.u64.u32 	%rd4333, %r2561;
	add.s64 	%rd4334, %rd4320, %rd4333;
	add.s32 	%r2562, %r2555, 224;
	cvt.u64.u32 	%rd4335, %r2562;
	add.s64 	%rd4336, %rd4320, %rd4335;
	add.s32 	%r2563, %r2555, 256;
	cvt.u64.u32 	%rd4337, %r2563;
	add.s64 	%rd4338, %rd4320, %rd4337;
	add.s32 	%r2564, %r2555, 288;
	cvt.u64.u32 	%rd4339, %r2564;
	add.s64 	%rd4340, %rd4320, %rd4339;
	add.s32 	%r2565, %r2555, 320;
	cvt.u64.u32 	%rd4341, %r2565;
	add.s64 	%rd4342, %rd4320, %rd4341;
	// begin inline asm
	mov.u32 %r2544, %laneid;
	// end inline asm
	shr.u32 	%r2566, %r2551, 5;
	mad.lo.s32 	%r2567, %r2566, 352, %r2544;
	shl.b32 	%r2568, %r2567, 3;
	mov.u32 	%r2569, _ZZN3cub18CUB_300001_SM_10006detail6select23DeviceSelectSweepKernelINS2_10policy_hubIyNS0_8NullTypeEiLb0ELNS0_10SelectImplE0EE10Policy1000EN6thrust24THRUST_300001_SM_1000_NS17counting_iteratorIyNSA_11use_defaultESC_SC_EEPS5_NSA_6detail15normal_iteratorINSA_10device_ptrIyEEEEPlNS0_13ScanTileStateIiLb1EEE18GridPointValidatorS5_iNS2_19streaming_context_tIlLb1EEELS6_0EEEvT0_T1_T2_T3_T4_T5_T6_T7_iT8_NS1_7vsmem_tEE19static_temp_storage;
	add.s32 	%r2570, %r2569, %r2568;
	st.shared.u64 	[%r2570], %rd4322;
	st.shared.u64 	[%r2570+256], %rd4324;
	st.shared.u64 	[%r2570+512], %rd4326;
	st.shared.u64 	[%r2570+768], %rd4328;
	st.shared.u64 	[%r2570+1024], %rd4330;
	st.shared.u64 	[%r2570+1280], %rd4332;
	st.shared.u64 	[%r2570+1536], %rd4334;
	st.shared.u64 	[%r2570+1792], %rd4336;
	st.shared.u64 	[%r2570+2048], %rd4338;
	st.shared.u64 	[%r2570+2304], %rd4340;
	st.shared.u64 	[%r2570+2560], %rd4342;
	bar.warp.sync 	-1;
	mad.lo.s32 	%r2571, %r2544, 80, %r2570;
	ld.shared.u64 	%rd794, [%r2571];
	ld.shared.u64 	%rd795, [%r2571+8];
	ld.shared.u64 	%rd796, [%r2571+16];
	ld.shared.u64 	%rd797, [%r2571+24];
	ld.shared.u64 	%rd798, [%r2571+32];
	ld.shared.u64 	%rd799, [%r2571+40];
	ld.shared.u64 	%rd800, [%r2571+48];
	ld.shared.u64 	%rd801, [%r2571+56];
	ld.shared.u64 	%rd802, [%r2571+64];
	ld.shared.u64 	%rd803, [%r2571+72];
	ld.shared.u64 	%rd804, [%r2571+80];
	setp.ge.u64 	%p1299, %rd794, %rd2;
	mov.b32 	%r4296, 0;
	mov.pred 	%p2138, -1;
	@%p1299 bra 	$L__BB9_594;
	cvt.s64.s32 	%rd805, %r10;
	or.b64  	%rd4343, %rd794, %rd805;
	and.b64  	%rd4344, %rd4343, -4294967296;
	setp.ne.s64 	%p1300, %rd4344, 0;
	@%p1300 bra 	$L__BB9_555;
	cvt.u32.u64 	%r2572, %rd805;
	cvt.u32.u64 	%r2573, %rd794;
	div.u32 	%r2574, %r2573, %r2572;
	mul.lo.s32 	%r2575, %r2574, %r2572;
	sub.s32 	%r2576, %r2573, %r2575;
	cvt.u64.u32 	%rd5678, %r2574;
	cvt.u64.u32 	%rd5679, %r2576;
	bra.uni 	$L__BB9_556;
$L__BB9_555:
	div.u64 	%rd5678, %rd794, %rd805;
	mul.lo.s64 	%rd4345, %rd5678, %rd805;
	sub.s64 	%rd5679, %rd794, %rd4345;
$L__BB9_556:
	cvt.u32.u64 	%r173, %rd5679;
	cvt.s64.s32 	%rd812, %r9;
	or.b64  	%rd4346, %rd5678, %rd812;
	and.b64  	%rd4347, %rd4346, -4294967296;
	setp.ne.s64 	%p1301, %rd4347, 0;
	@%p1301 bra 	$L__BB9_558;
	cvt.u32.u64 	%r2577, %rd812;
	cvt.u32.u64 	%r2578, %rd5678;
	div.u32 	%r2579, %r2578, %r2577;
	mul.lo.s32 	%r2580, %r2579, %r2577;
	sub.s32 	%r2581, %r2578, %r2580;
	cvt.u64.u32 	%rd5680, %r2579;
	cvt.u64.u32 	%rd5681, %r2581;
	bra.uni 	$L__BB9_559;
$L__BB9_558:
	div.u64 	%rd5680, %rd5678, %rd812;
	mul.lo.s64 	%rd4348, %rd5680, %rd812;
	sub.s64 	%rd5681, %rd5678, %rd4348;
$L__BB9_559:
	cvt.u32.u64 	%r174, %rd5681;
	cvt.s64.s32 	%rd819, %r8;
	or.b64  	%rd4349, %rd5680, %rd819;
	and.b64  	%rd4350, %rd4349, -4294967296;
	setp.ne.s64 	%p1302, %rd4350, 0;
	@%p1302 bra 	$L__BB9_561;
	cvt.u32.u64 	%r2582, %rd819;
	cvt.u32.u64 	%r2583, %rd5680;
	div.u32 	%r2584, %r2583, %r2582;
	mul.lo.s32 	%r2585, %r2584, %r2582;
	sub.s32 	%r2586, %r2583, %r2585;
	cvt.u64.u32 	%rd5682, %r2584;
	cvt.u64.u32 	%rd5683, %r2586;
	bra.uni 	$L__BB9_562;
$L__BB9_561:
	div.u64 	%rd5682, %rd5680, %rd819;
	mul.lo.s64 	%rd4351, %rd5682, %rd819;
	sub.s64 	%rd5683, %rd5680, %rd4351;
$L__BB9_562:
	cvt.u32.u64 	%r175, %rd5683;
	cvt.s64.s32 	%rd826, %r7;
	or.b64  	%rd4352, %rd5682, %rd826;
	and.b64  	%rd4353, %rd4352, -4294967296;
	setp.ne.s64 	%p1303, %rd4353, 0;
	@%p1303 bra 	$L__BB9_564;
	cvt.u32.u64 	%r2587, %rd826;
	cvt.u32.u64 	%r2588, %rd5682;
	div.u32 	%r2589, %r2588, %r2587;
	mul.lo.s32 	%r2590, %r2589, %r2587;
	sub.s32 	%r2591, %r2588, %r2590;
	cvt.u64.u32 	%rd5684, %r2589;
	cvt.u64.u32 	%rd5685, %r2591;
	bra.uni 	$L__BB9_565;
$L__BB9_564:
	div.u64 	%rd5684, %rd5682, %rd826;
	mul.lo.s64 	%rd4354, %rd5684, %rd826;
	sub.s64 	%rd5685, %rd5682, %rd4354;
$L__BB9_565:
	cvt.u32.u64 	%r176, %rd5685;
	cvt.s64.s32 	%rd833, %r6;
	or.b64  	%rd4355, %rd5684, %rd833;
	and.b64  	%rd4356, %rd4355, -4294967296;
	setp.ne.s64 	%p1304, %rd4356, 0;
	@%p1304 bra 	$L__BB9_567;
	cvt.u32.u64 	%r2592, %rd833;
	cvt.u32.u64 	%r2593, %rd5684;
	div.u32 	%r2594, %r2593, %r2592;
	mul.lo.s32 	%r2595, %r2594, %r2592;
	sub.s32 	%r2596, %r2593, %r2595;
	cvt.u64.u32 	%rd5686, %r2594;
	cvt.u64.u32 	%rd5687, %r2596;
	bra.uni 	$L__BB9_568;
$L__BB9_567:
	div.u64 	%rd5686, %rd5684, %rd833;
	mul.lo.s64 	%rd4357, %rd5686, %rd833;
	sub.s64 	%rd5687, %rd5684, %rd4357;
$L__BB9_568:
	cvt.u32.u64 	%r177, %rd5687;
	cvt.s64.s32 	%rd840, %r5;
	or.b64  	%rd4358, %rd5686, %rd840;
	and.b64  	%rd4359, %rd4358, -4294967296;
	setp.ne.s64 	%p1305, %rd4359, 0;
	@%p1305 bra 	$L__BB9_570;
	cvt.u32.u64 	%r2597, %rd840;
	cvt.u32.u64 	%r2598, %rd5686;
	div.u32 	%r2599, %r2598, %r2597;
	mul.lo.s32 	%r2600, %r2599, %r2597;
	sub.s32 	%r2601, %r2598, %r2600;
	cvt.u64.u32 	%rd5688, %r2599;
	cvt.u64.u32 	%rd5689, %r2601;
	bra.uni 	$L__BB9_571;
$L__BB9_570:
	div.u64 	%rd5688, %rd5686, %rd840;
	mul.lo.s64 	%rd4360, %rd5688, %rd840;
	sub.s64 	%rd5689, %rd5686, %rd4360;
$L__BB9_571:
	cvt.u32.u64 	%r178, %rd5689;
	cvt.s64.s32 	%rd847, %r4;
	or.b64  	%rd4361, %rd5688, %rd847;
	and.b64  	%rd4362, %rd4361, -4294967296;
	setp.ne.s64 	%p1306, %rd4362, 0;
	@%p1306 bra 	$L__BB9_573;
	cvt.u32.u64 	%r2602, %rd847;
	cvt.u32.u64 	%r2603, %rd5688;
	div.u32 	%r2604, %r2603, %r2602;
	mul.lo.s32 	%r2605, %r2604, %r2602;
	sub.s32 	%r2606, %r2603, %r2605;
	cvt.u64.u32 	%rd5690, %r2604;
	cvt.u64.u32 	%rd5691, %r2606;
	bra.uni 	$L__BB9_574;
$L__BB9_573:
	div.u64 	%rd5690, %rd5688, %rd847;
	mul.lo.s64 	%rd4363, %rd5690, %rd847;
	sub.s64 	%rd5691, %rd5688, %rd4363;
$L__BB9_574:
	cvt.u32.u64 	%r179, %rd5691;
	cvt.s64.s32 	%rd854, %r3;
	or.b64  	%rd4364, %rd5690, %rd854;
	and.b64  	%rd4365, %rd4364, -4294967296;
	setp.ne.s64 	%p1307, %rd4365, 0;
	@%p1307 bra 	$L__BB9_576;
	cvt.u32.u64 	%r2607, %rd854;
	cvt.u32.u64 	%r2608, %rd5690;
	div.u32 	%r2609, %r2608, %r2607;
	mul.lo.s32 	%r2610, %r2609, %r2607;
	sub.s32 	%r2611, %r2608, %r2610;
	cvt.u64.u32 	%rd5692, %r2609;
	cvt.u64.u32 	%rd5693, %r2611;
	bra.uni 	$L__BB9_577;
$L__BB9_576:
	div.u64 	%rd5692, %rd5690, %rd854;
	mul.lo.s64 	%rd4366, %rd5692, %rd854;
	sub.s64 	%rd5693, %rd5690, %rd4366;
$L__BB9_577:
	cvt.u32.u64 	%r180, %rd5693;
	cvt.s64.s32 	%rd861, %r2;
	or.b64  	%rd4367, %rd5692, %rd861;
	and.b64  	%rd4368, %rd4367, -4294967296;
	setp.ne.s64 	%p1308, %rd4368, 0;
	@%p1308 bra 	$L__BB9_579;
	cvt.u32.u64 	%r2612, %rd861;
	cvt.u32.u64 	%r2613, %rd5692;
	div.u32 	%r2614, %r2613, %r2612;
	mul.lo.s32 	%r2615, %r2614, %r2612;
	sub.s32 	%r2616, %r2613, %r2615;
	cvt.u64.u32 	%rd5694, %r2614;
	cvt.u64.u32 	%rd5695, %r2616;
	bra.uni 	$L__BB9_580;
$L__BB9_579:
	div.u64 	%rd5694, %rd5692, %rd861;
	mul.lo.s64 	%rd4369, %rd5694, %rd861;
	sub.s64 	%rd5695, %rd5692, %rd4369;
$L__BB9_580:
	cvt.u32.u64 	%r181, %rd5695;
	cvt.s64.s32 	%rd868, %r1;
	or.b64  	%rd4370, %rd5694, %rd868;
	and.b64  	%rd4371, %rd4370, -4294967296;
	setp.ne.s64 	%p1309, %rd4371, 0;
	@%p1309 bra 	$L__BB9_582;
	cvt.u32.u64 	%r2617, %rd868;
	cvt.u32.u64 	%r2618, %rd5694;
	rem.u32 	%r2619, %r2618, %r2617;
	cvt.u64.u32 	%rd5696, %r2619;
	bra.uni 	$L__BB9_583;
$L__BB9_582:
	rem.u64 	%rd5696, %rd5694, %rd868;
$L__BB9_583:
	cvt.u32.u64 	%r2621, %rd5696;
	cvt.rn.f64.s32 	%fd5779, %r2621;
	mov.u64 	%rd4372, %rd3165;
	ld.param.f64 	%fd5780, [%rd4372];
	fma.rn.f64 	%fd154, %fd1, %fd5779, %fd5780;
	cvt.rn.f64.s32 	%fd5781, %r181;
	fma.rn.f64 	%fd155, %fd3, %fd5781, %fd2;
	cvt.rn.f64.s32 	%fd5782, %r180;
	fma.rn.f64 	%fd156, %fd5, %fd5782, %fd4;
	cvt.rn.f64.s32 	%fd5783, %r179;
	fma.rn.f64 	%fd157, %fd7, %fd5783, %fd6;
	cvt.rn.f64.s32 	%fd5784, %r178;
	fma.rn.f64 	%fd158, %fd9, %fd5784, %fd8;
	cvt.rn.f64.s32 	%fd5785, %r177;
	fma.rn.f64 	%fd159, %fd11, %fd5785, %fd10;
	cvt.rn.f64.s32 	%fd5786, %r176;
	fma.rn.f64 	%fd160, %fd13, %fd5786, %fd12;
	cvt.rn.f64.s32 	%fd5787, %r175;
	fma.rn.f64 	%fd161, %fd15, %fd5787, %fd14;
	cvt.rn.f64.s32 	%fd5788, %r174;
	fma.rn.f64 	%fd162, %fd17, %fd5788, %fd16;
	cvt.rn.f64.s32 	%fd5789, %r173;
	fma.rn.f64 	%fd163, %fd19, %fd5789, %fd18;
	fma.rn.f64 	%fd5790, %fd20, %fd154, 0d0000000000000000;
	fma.rn.f64 	%fd5791, %fd21, %fd155, %fd5790;
	fma.rn.f64 	%fd5792, %fd22, %fd156, %fd5791;
	fma.rn.f64 	%fd5793, %fd23, %fd157, %fd5792;
	fma.rn.f64 	%fd5794, %fd24, %fd158, %fd5793;
	fma.rn.f64 	%fd5795, %fd25, %fd159, %fd5794;
	fma.rn.f64 	%fd5796, %fd26, %fd160, %fd5795;
	fma.rn.f64 	%fd5797, %fd27, %fd161, %fd5796;
	fma.rn.f64 	%fd5798, %fd28, %fd162, %fd5797;
	fma.rn.f64 	%fd5799, %fd29, %fd163, %fd5798;
	sub.f64 	%fd5800, %fd5799, %fd30;
	abs.f64 	%fd5801, %fd5800;
	mul.f64 	%fd5802, %fd43, %fd31;
	setp.gt.f64 	%p1311, %fd5801, %fd5802;
	@%p1311 bra 	$L__BB9_594;
	fma.rn.f64 	%fd5803, %fd32, %fd154, 0d0000000000000000;
	fma.rn.f64 	%fd5804, %fd33, %fd155, %fd5803;
	fma.rn.f64 	%fd5805, %fd34, %fd156, %fd5804;
	fma.rn.f64 	%fd5806, %fd35, %fd157, %fd5805;
	fma.rn.f64 	%fd5807, %fd36, %fd158, %fd5806;
	fma.rn.f64 	%fd5808, %fd37, %fd159, %fd5807;
	fma.rn.f64 	%fd5809, %fd38, %fd160, %fd5808;
	fma.rn.f64 	%fd5810, %fd39, %fd161, %fd5809;
	fma.rn.f64 	%fd5811, %fd40, %fd162, %fd5810;
	fma.rn.f64 	%fd5812, %fd41, %fd163, %fd5811;
	sub.f64 	%fd5813, %fd5812, %fd42;
	abs.f64 	%fd5814, %fd5813;
	mov.u64 	%rd4373, %rd3165;
	ld.param.f64 	%fd5815, [%rd4373+424];
	mul.f64 	%fd5816, %fd43, %fd5815;
	setp.gt.f64 	%p1313, %fd5814, %fd5816;
	@%p1313 bra 	$L__BB9_594;
	mov.u64 	%rd4374, %rd3165;
	ld.param.f64 	%fd5817, [%rd4374+432];
	fma.rn.f64 	%fd5818, %fd5817, %fd154, 0d0000000000000000;
	ld.param.f64 	%fd5819, [%rd4374+440];
	fma.rn.f64 	%fd5820, %fd5819, %fd155, %fd5818;
	ld.param.f64 	%fd5821, [%rd4374+448];
	fma.rn.f64 	%fd5822, %fd5821, %fd156, %fd5820;
	ld.param.f64 	%fd5823, [%rd4374+456];
	fma.rn.f64 	%fd5824, %fd5823, %fd157, %fd5822;
	ld.param.f64 	%fd5825, [%rd4374+464];
	fma.rn.f64 	%fd5826, %fd5825, %fd158, %fd5824;
	ld.param.f64 	%fd5827, [%rd4374+472];
	fma.rn.f64 	%fd5828, %fd5827, %fd159, %fd5826;
	ld.param.f64 	%fd5829, [%rd4374+480];
	fma.rn.f64 	%fd5830, %fd5829, %fd160, %fd5828;
	ld.param.f64 	%fd5831, [%rd4374+488];
	fma.rn.f64 	%fd5832, %fd5831, %fd161, %fd5830;
	ld.param.f64 	%fd5833, [%rd4374+496];
	fma.rn.f64 	%fd5834, %fd5833, %fd162, %fd5832;
	ld.param.f64 	%fd5835, [%rd4374+504];
	fma.rn.f64 	%fd5836, %fd5835, %fd163, %fd5834;
	ld.param.f64 	%fd5837, [%rd4374+512];
	sub.f64 	%fd5838, %fd5836, %fd5837;
	abs.f64 	%fd5839, %fd5838;
	ld.param.f64 	%fd5840, [%rd4374+520];
	mul.f64 	%fd5841, %fd43, %fd5840;
	setp.gt.f64 	%p1315, %fd5839, %fd5841;
	@%p1315 bra 	$L__BB9_594;
	mov.u64 	%rd4375, %rd3165;
	ld.param.f64 	%fd5842, [%rd4375+528];
	fma.rn.f64 	%fd5843, %fd5842, %fd154, 0d0000000000000000;
	ld.param.f64 	%fd5844, [%rd4375+536];
	fma.rn.f64 	%fd5845, %fd5844, %fd155, %fd5843;
	ld.param.f64 	%fd5846, [%rd4375+544];
	fma.rn.f64 	%fd5847, %fd5846, %fd156, %fd5845;
	ld.param.f64 	%fd5848, [%rd4375+552];
	fma.rn.f64 	%fd5849, %fd5848, %fd157, %fd5847;
	ld.param.f64 	%fd5850, [%rd4375+560];
	fma.rn.f64 	%fd5851, %fd5850, %fd158, %fd5849;
	ld.param.f64 	%fd5852, [%rd4375+568];
	fma.rn.f64 	%fd5853, %fd5852, %fd159, %fd5851;
	ld.param.f64 	%fd5854, [%rd4375+576];
	fma.rn.f64 	%fd5855, %fd5854, %fd160, %fd5853;
	ld.param.f64 	%fd5856, [%rd4375+584];
	fma.rn.f64 	%fd5857, %fd5856, %fd161, %fd5855;
	ld.param.f64 	%fd5858, [%rd4375+592];
	fma.rn.f64 	%fd5859, %fd5858, %fd162, %fd5857;
	ld.param.f64 	%fd5860, [%rd4375+600];
	fma.rn.f64 	%fd5861, %fd5860, %fd163, %fd5859;
	ld.param.f64 	%fd5862, [%rd4375+608];
	sub.f64 	%fd5863, %fd5861, %fd5862;
	abs.f64 	%fd5864, %fd5863;
	ld.param.f64 	%fd5865, [%rd4375+616];
	mul.f64 	%fd5866, %fd43, %fd5865;
	setp.gt.f64 	%p1317, %fd5864, %fd5866;
	@%p1317 bra 	$L__BB9_594;
	mov.u64 	%rd4376, %rd3165;
	ld.param.f64 	%fd5867, [%rd4376+624];
	fma.rn.f64 	%fd5868, %fd5867, %fd154, 0d0000000000000000;
	ld.param.f64 	%fd5869, [%rd4376+632];
	fma.rn.f64 	%fd5870, %fd5869, %fd155, %fd5868;
	ld.param.f64 	%fd5871, [%rd4376+640];
	fma.rn.f64 	%fd5872, %fd5871, %fd156, %fd5870;
	ld.param.f64 	%fd5873, [%rd4376+648];
	fma.rn.f64 	%fd5874, %fd5873, %fd157, %fd5872;
	ld.param.f64 	%fd5875, [%rd4376+656];
	fma.rn.f64 	%fd5876, %fd5875, %fd158, %fd5874;
	ld.param.f64 	%fd5877, [%rd4376+664];
	fma.rn.f64 	%fd5878, %fd5877, %fd159, %fd5876;
	ld.param.f64 	%fd5879, [%rd4376+672];
	fma.rn.f64 	%fd5880, %fd5879, %fd160, %fd5878;
	ld.param.f64 	%fd5881, [%rd4376+680];
	fma.rn.f64 	%fd5882, %fd5881, %fd161, %fd5880;
	ld.param.f64 	%fd5883, [%rd4376+688];
	fma.rn.f64 	%fd5884, %fd5883, %fd162, %fd5882;
	ld.param.f64 	%fd5885, [%rd4376+696];
	fma.rn.f64 	%fd5886, %fd5885, %fd163, %fd5884;
	ld.param.f64 	%fd5887, [%rd4376+704];
	sub.f64 	%fd5888, %fd5886, %fd5887;
	abs.f64 	%fd5889, %fd5888;
	ld.param.f64 	%fd5890, [%rd4376+712];
	mul.f64 	%fd5891, %fd43, %fd5890;
	setp.gt.f64 	%p1319, %fd5889, %fd5891;
	@%p1319 bra 	$L__BB9_594;
	mov.u64 	%rd4377, %rd3165;
	ld.param.f64 	%fd5892, [%rd4377+720];
	fma.rn.f64 	%fd5893, %fd5892, %fd154, 0d0000000000000000;
	ld.param.f64 	%fd5894, [%rd4377+728];
	fma.rn.f64 	%fd5895, %fd5894, %fd155, %fd5893;
	ld.param.f64 	%fd5896, [%rd4377+736];
	fma.rn.f64 	%fd5897, %fd5896, %fd156, %fd5895;
	ld.param.f64 	%fd5898, [%rd4377+744];
	fma.rn.f64 	%fd5899, %fd5898, %fd157, %fd5897;
	ld.param.f64 	%fd5900, [%rd4377+752];
	fma.rn.f64 	%fd5901, %fd5900, %fd158, %fd5899;
	ld.param.f64 	%fd5902, [%rd4377+760];
	fma.rn.f64 	%fd5903, %fd5902, %fd159, %fd5901;
	ld.param.f64 	%fd5904, [%rd4377+768];
	fma.rn.f64 	%fd5905, %fd5904, %fd160, %fd5903;
	ld.param.f64 	%fd5906, [%rd4377+776];
	fma.rn.f64 	%fd5907, %fd5906, %fd161, %fd5905;
	ld.param.f64 	%fd5908, [%rd4377+784];
	fma.rn.f64 	%fd5909, %fd5908, %fd162, %fd5907;
	ld.param.f64 	%fd5910, [%rd4377+792];
	fma.rn.f64 	%fd5911, %fd5910, %fd163, %fd5909;
	ld.param.f64 	%fd5912, [%rd4377+800];
	sub.f64 	%fd5913, %fd5911, %fd5912;
	abs.f64 	%fd5914, %fd5913;
	ld.param.f64 	%fd5915, [%rd4377+808];
	mul.f64 	%fd5916, %fd43, %fd5915;
	setp.gt.f64 	%p1321, %fd5914, %fd5916;
	@%p1321 bra 	$L__BB9_594;
	mov.u64 	%rd4378, %rd3165;
	ld.param.f64 	%fd5917, [%rd4378+816];
	fma.rn.f64 	%fd5918, %fd5917, %fd154, 0d0000000000000000;
	ld.param.f64 	%fd5919, [%rd4378+824];
	fma.rn.f64 	%fd5920, %fd5919, %fd155, %fd5918;
	ld.param.f64 	%fd5921, [%rd4378+832];
	fma.rn.f64 	%fd5922, %fd5921, %fd156, %fd5920;
	ld.param.f64 	%fd5923, [%rd4378+840];
	fma.rn.f64 	%fd5924, %fd5923, %fd157, %fd5922;
	ld.param.f64 	%fd5925, [%rd4378+848];
	fma.rn.f64 	%fd5926, %fd5925, %fd158, %fd5924;
	ld.param.f64 	%fd5927, [%rd4378+856];
	fma.rn.f64 	%fd5928, %fd5927, %fd159, %fd5926;
	ld.param.f64 	%fd5929, [%rd4378+864];
	fma.rn.f64 	%fd5930, %fd5929, %fd160, %fd5928;
	ld.param.f64 	%fd5931, [%rd4378+872];
	fma.rn.f64 	%fd5932, %fd5931, %fd161, %fd5930;
	ld.param.f64 	%fd5933, [%rd4378+880];
	fma.rn.f64 	%fd5934, %fd5933, %fd162, %fd5932;
	ld.param.f64 	%fd5935, [%rd4378+888];
	fma.rn.f64 	%fd5936, %fd5935, %fd163, %fd5934;
	ld.param.f64 	%fd5937, [%rd4378+896];
	sub.f64 	%fd5938, %fd5936, %fd5937;
	abs.f64 	%fd5939, %fd5938;
	ld.param.f64 	%fd5940, [%rd4378+904];
	mul.f64 	%fd5941, %fd43, %fd5940;
	setp.gt.f64 	%p1323, %fd5939, %fd5941;
	@%p1323 bra 	$L__BB9_594;
	mov.u64 	%rd4379, %rd3165;
	ld.param.f64 	%fd5942, [%rd4379+912];
	fma.rn.f64 	%fd5943, %fd5942, %fd154, 0d0000000000000000;
	ld.param.f64 	%fd5944, [%rd4379+920];
	fma.rn.f64 	%fd5945, %fd5944, %fd155, %fd5943;
	ld.param.f64 	%fd5946, [%rd4379+928];
	fma.rn.f64 	%fd5947, %fd5946, %fd156, %fd5945;
	ld.param.f64 	%fd5948, [%rd4379+936];
	fma.rn.f64 	%fd5949, %fd5948, %fd157, %fd5947;
	ld.param.f64 	%fd5950, [%rd4379+944];
	fma.rn.f64 	%fd5951, %fd5950, %fd158, %fd5949;
	ld.param.f64 	%fd5952, [%rd4379+952];
	fma.rn.f64 	%fd5953, %fd5952, %fd159, %fd5951;
	ld.param.f64 	%fd5954, [%rd4379+960];
	fma.rn.f64 	%fd5955, %fd5954, %fd160, %fd5953;
	ld.param.f64 	%fd5956, [%rd4379+968];
	fma.rn.f64 	%fd5957, %fd5956, %fd161, %fd5955;
	ld.param.f64 	%fd5958, [%rd4379+976];
	fma.rn.f64 	%fd5959, %fd5958, %fd162, %fd5957;
	ld.param.f64 	%fd5960, [%rd4379+984];
	fma.rn.f64 	%fd5961, %fd5960, %fd163, %fd5959;
	ld.param.f64 	%fd5962, [%rd4379+992];
	sub.f64 	%fd5963, %fd5961, %fd5962;
	abs.f64 	%fd5964, %fd5963;
	ld.param.f64 	%fd5965, [%rd4379+1000];
	mul.f64 	%fd5966, %fd43, %fd5965;
	setp.gt.f64 	%p1325, %fd5964, %fd5966;
	@%p1325 bra 	$L__BB9_594;
	mov.u64 	%rd4380, %rd3165;
	ld.param.f64 	%fd5967, [%rd4380+1008];
	fma.rn.f64 	%fd5968, %fd5967, %fd154, 0d0000000000000000;
	ld.param.f64 	%fd5969, [%rd4380+1016];
	fma.rn.f64 	%fd5970, %fd5969, %fd155, %fd5968;
	ld.param.f64 	%fd5971, [%rd4380+1024];
	fma.rn.f64 	%fd5972, %fd5971, %fd156, %fd5970;
	ld.param.f64 	%fd5973, [%rd4380+1032];
	fma.rn.f64 	%fd5974, %fd5973, %fd157, %fd5972;
	ld.param.f64 	%fd5975, [%rd4380+1040];
	fma.rn.f64 	%fd5976, %fd5975, %fd158, %fd5974;
	ld.param.f64 	%fd5977, [%rd4380+1048];
	fma.rn.f64 	%fd5978, %fd5977, %fd159, %fd5976;
	ld.param.f64 	%fd5979, [%rd4380+1056];
	fma.rn.f64 	%fd5980, %fd5979, %fd160, %fd5978;
	ld.param.f64 	%fd5981, [%rd4380+1064];
	fma.rn.f64 	%fd5982, %fd5981, %fd161, %fd5980;
	ld.param.f64 	%fd5983, [%rd4380+1072];
	fma.rn.f64 	%fd5984, %fd5983, %fd162, %fd5982;
	ld.param.f64 	%fd5985, [%rd4380+1080];
	fma.rn.f64 	%fd5986, %fd5985, %fd163, %fd5984;
	ld.param.f64 	%fd5987, [%rd4380+1088];
	sub.f64 	%fd5988, %fd5986, %fd5987;
	abs.f64 	%fd5989, %fd5988;
	ld.param.f64 	%fd5990, [%rd4380+1096];
	mul.f64 	%fd5991, %fd43, %fd5990;
	setp.gt.f64 	%p1327, %fd5989, %fd5991;
	@%p1327 bra 	$L__BB9_594;
	mov.u64 	%rd4381, %rd3165;
	ld.param.f64 	%fd5992, [%rd4381+1104];
	fma.rn.f64 	%fd5993, %fd5992, %fd154, 0d0000000000000000;
	ld.param.f64 	%fd5994, [%rd4381+1112];
	fma.rn.f64 	%fd5995, %fd5994, %fd155, %fd5993;
	ld.param.f64 	%fd5996, [%rd4381+1120];
	fma.rn.f64 	%fd5997, %fd5996, %fd156, %fd5995;
	ld.param.f64 	%fd5998, [%rd4381+1128];
	fma.rn.f64 	%fd5999, %fd5998, %fd157, %fd5997;
	ld.param.f64 	%fd6000, [%rd4381+1136];
	fma.rn.f64 	%fd6001, %fd6000, %fd158, %fd5999;
	ld.param.f64 	%fd6002, [%rd4381+1144];
	fma.rn.f64 	%fd6003, %fd6002, %fd159, %fd6001;
	ld.param.f64 	%fd6004, [%rd4381+1152];
	fma.rn.f64 	%fd6005, %fd6004, %fd160, %fd6003;
	ld.param.f64 	%fd6006, [%rd4381+1160];
	fma.rn.f64 	%fd6007, %fd6006, %fd161, %fd6005;
	ld.param.f64 	%fd6008, [%rd4381+1168];
	fma.rn.f64 	%fd6009, %fd6008, %fd162, %fd6007;
	ld.param.f64 	%fd6010, [%rd4381+1176];
	fma.rn.f64 	%fd6011, %fd6010, %fd163, %fd6009;
	ld.param.f64 	%fd6012, [%rd4381+1184];
	sub.f64 	%fd6013, %fd6011, %fd6012;
	abs.f64 	%fd6014, %fd6013;
	ld.param.f64 	%fd6015, [%rd4381+1192];
	mul.f64 	%fd6016, %fd43, %fd6015;
	setp.gt.f64 	%p1329, %fd6014, %fd6016;
	@%p1329 bra 	$L__BB9_594;
	mov.b32 	%r4296, 1;
	mov.pred 	%p2138, 0;
$L__BB9_594:
	setp.ge.u64 	%p1332, %rd795, %rd2;
	mov.b32 	%r4297, 0;
	mov.pred 	%p2139, -1;
	@%p1332 bra 	$L__BB9_636;
	cvt.s64.s32 	%rd872, %r10;
	or.b64  	%rd4382, %rd795, %rd872;
	and.b64  	%rd4383, %rd4382, -4294967296;
	setp.ne.s64 	%p1333, %rd4383, 0;
	@%p1333 bra 	$L__BB9_597;
	cvt.u32.u64 	%r2633, %rd872;
	cvt.u32.u64 	%r2634, %rd795;
	div.u32 	%r2635, %r2634, %r2633;
	mul.lo.s32 	%r2636, %r2635, %r2633;
	sub.s32 	%r2637, %r2634, %r2636;
	cvt.u64.u32 	%rd5697, %r2635;
	cvt.u64.u32 	%rd5698, %r2637;
	bra.uni 	$L__BB9_598;
$L__BB9_597:
	div.u64 	%rd5697, %rd795, %rd872;
	mul.lo.s64 	%rd4384, %rd5697, %rd872;
	sub.s64 	%rd5698, %rd795, %rd4384;
$L__BB9_598:
	cvt.u32.u64 	%r183, %rd5698;
	cvt.s64.s32 	%rd879, %r9;
	or.b64  	%rd4385, %rd5697, %rd879;
	and.b64  	%rd4386, %rd4385, -4294967296;
	setp.ne.s64 	%p1334, %rd4386, 0;
	@%p1334 bra 	$L__BB9_600;
	cvt.u32.u64 	%r2638, %rd879;
	cvt.u32.u64 	%r2639, %rd5697;
	div.u32 	%r2640, %r2639, %r2638;
	mul.lo.s32 	%r2641, %r2640, %r2638;
	sub.s32 	%r2642, %r2639, %r2641;
	cvt.u64.u32 	%rd5699, %r2640;
	cvt.u64.u32 	%rd5700, %r2642;
	bra.uni 	$L__BB9_601;
$L__BB9_600:
	div.u64 	%rd5699, %rd5697, %rd879;
	mul.lo.s64 	%rd4387, %rd5699, %rd879;
	sub.s64 	%rd5700, %rd5697, %rd4387;
$L__BB9_601:
	cvt.u32.u64 	%r184, %rd5700;
	cvt.s64.s32 	%rd886, %r8;
	or.b64  	%rd4388, %rd5699, %rd886;
	and.b64  	%rd4389, %rd4388, -4294967296;
	setp.ne.s64 	%p1335, %rd4389, 0;
	@%p1335 bra 	$L__BB9_603;
	cvt.u32.u64 	%r2643, %rd886;
	cvt.u32.u64 	%r2644, %rd5699;
	div.u32 	%r2645, %r2644, %r2643;
	mul.lo.s32 	%r2646, %r2645, %r2643;
	sub.s32 	%r2647, %r2644, %r2646;
	cvt.u64.u32 	%rd5701, %r2645;
	cvt.u64.u32 	%rd5702, %r2647;
	bra.uni 	$L__BB9_604;
$L__BB9_603:
	div.u64 	%rd5701, %rd5699, %rd886;
	mul.lo.s64 	%rd4390, %rd5701, %rd886;
	sub.s64 	%rd5702, %rd5699, %rd4390;
$L__BB9_604:
	cvt.u32.u64 	%r185, %rd5702;
	cvt.s64.s32 	%rd893, %r7;
	or.b64  	%rd4391, %rd5701, %rd893;
	and.b64  	%rd4392, %rd4391, -4294967296;
	setp.ne.s64 	%p1336, %rd4392, 0;
	@%p1336 bra 	$L__BB9_606;
	cvt.u32.u64 	%r2648, %rd893;
	cvt.u32.u64 	%r2649, %rd5701;
	div.u32 	%r2650, %r2649, %r2648;
	mul.lo.s32 	%r2651, %r2650, %r2648;
	sub.s32 	%r2652, %r2649, %r2651;
	cvt.u64.u32 	%rd5703, %r2650;
	cvt.u64.u32 	%rd5704, %r2652;
	bra.uni 	$L__BB9_607;
$L__BB9_606:
	div.u64 	%rd5703, %rd5701, %rd893;
	mul.lo.s64 	%rd4393, %rd5703, %rd893;
	sub.s64 	%rd5704, %rd5701, %rd4393;
$L__BB9_607:
	cvt.u32.u64 	%r186, %rd5704;
	cvt.s64.s32 	%rd900, %r6;
	or.b64  	%rd4394, %rd5703, %rd900;
	and.b64  	%rd4395, %rd4394, -4294967296;
	setp.ne.s64 	%p1337, %rd4395, 0;
	@%p1337 bra 	$L__BB9_609;
	cvt.u32.u64 	%r2653, %rd900;
	cvt.u32.u64 	%r2654, %rd5703;
	div.u32 	%r2655, %r2654, %r2653;
	mul.lo.s32 	%r2656, %r2655, %r2653;
	sub.s32 	%r2657, %r2654, %r2656;
	cvt.u64.u32 	%rd5705, %r2655;
	cvt.u64.u32 	%rd5706, %r2657;
	bra.uni 	$L__BB9_610;
$L__BB9_609:
	div.u64 	%rd5705, %rd5703, %rd900;
	mul.lo.s64 	%rd4396, %rd5705, %rd900;
	sub.s64 	%rd5706, %rd5703, %rd4396;
$L__BB9_610:
	cvt.u32.u64 	%r187, %rd5706;
	cvt.s64.s32 	%rd907, %r5;
	or.b64  	%rd4397, %rd5705, %rd907;
	and.b64  	%rd4398, %rd4397, -4294967296;
	setp.ne.s64 	%p1338, %rd4398, 0;
	@%p1338 bra 	$L__BB9_612;
	cvt.u32.u64 	%r2658, %rd907;
	cvt.u32.u64 	%r2659, %rd5705;
	div.u32 	%r2660, %r2659, %r2658;
	mul.lo.s32 	%r2661, %r2660, %r2658;
	sub.s32 	%r2662, %r2659, %r2661;
	cvt.u64.u32 	%rd5707, %r2660;
	cvt.u64.u32 	%rd5708, %r2662;
	bra.uni 	$L__BB9_613;
$L__BB9_612:
	div.u64 	%rd5707, %rd5705, %rd907;
	mul.lo.s64 	%rd4399, %rd5707, %rd907;
	sub.s64 	%rd5708, %rd5705, %rd4399;
$L__BB9_613:
	cvt.u32.u64 	%r188, %rd5708;
	cvt.s64.s32 	%rd914, %r4;
	or.b64  	%rd4400, %rd5707, %rd914;
	and.b64  	%rd4401, %rd4400, -4294967296;
	setp.ne.s64 	%p1339, %rd4401, 0;
	@%p1339 bra 	$L__BB9_615;
	cvt.u32.u64 	%r2663, %rd914;
	cvt.u32.u64 	%r2664, %rd5707;
	div.u32 	%r2665, %r2664, %r2663;
	mul.lo.s32 	%r2666, %r2665, %r2663;
	sub.s32 	%r2667, %r2664, %r2666;
	cvt.u64.u32 	%rd5709, %r2665;
	cvt.u64.u32 	%rd5710, %r2667;
	bra.uni 	$L__BB9_616;
$L__BB9_615:
	div.u64 	%rd5709, %rd5707, %rd914;
	mul.lo.s64 	%rd4402, %rd5709, %rd914;
	sub.s64 	%rd5710, %rd5707, %rd4402;
$L__BB9_616:
	cvt.u32.u64 	%r189, %rd5710;
	cvt.s64.s32 	%rd921, %r3;
	or.b64  	%rd4403, %rd5709, %rd921;
	and.b64  	%rd4404, %rd4403, -4294967296;
	setp.ne.s64 	%p1340, %rd4404, 0;
	@%p1340 bra 	$L__BB9_618;
	cvt.u32.u64 	%r2668, %rd921;
	cvt.u32.u64 	%r2669, %rd5709;
	div.u32 	%r2670, %r2669, %r2668;
	mul.lo.s32 	%r2671, %r2670, %r2668;
	sub.s32 	%r2672, %r2669, %r2671;
	cvt.u64.u32 	%rd5711, %r2670;
	cvt.u64.u32 	%rd5712, %r2672;
	bra.uni 	$L__BB9_619;
$L__BB9_618:
	div.u64 	%rd5711, %rd5709, %rd921;
	mul.lo.s64 	%rd4405, %rd5711, %rd921;
	sub.s64 	%rd5712, %rd5709, %rd4405;
$L__BB9_619:
	cvt.u32.u64 	%r190, %rd5712;
	cvt.s64.s32 	%rd928, %r2;
	or.b64  	%rd4406, %rd5711, %rd928;
	and.b64  	%rd4407, %rd4406, -4294967296;
	setp.ne.s64 	%p1341, %rd4407, 0;
	@%p1341 bra 	$L__BB9_621;
	cvt.u32.u64 	%r2673, %rd928;
	cvt.u32.u64 	%r2674, %rd5711;
	div.u32 	%r2675, %r2674, %r2673;
	mul.lo.s32 	%r2676, %r2675, %r2673;
	sub.s32 	%r2677, %r2674, %r2676;
	cvt.u64.u32 	%rd5713, %r2675;
	cvt.u64.u32 	%rd5714, %r2677;
	bra.uni 	$L__BB9_622;
$L__BB9_621:
	div.u64 	%rd5713, %rd5711, %rd928;
	mul.lo.s64 	%rd4408, %rd5713, %rd928;
	sub.s64 	%rd5714, %rd5711, %rd4408;
$L__BB9_622:
	cvt.u32.u64 	%r191, %rd5714;
	cvt.s64.s32 	%rd935, %r1;
	or.b64  	%rd4409, %rd5713, %rd935;
	and.b64  	%rd4410, %rd4409, -4294967296;
	setp.ne.s64 	%p1342, %rd4410, 0;
	@%p1342 bra 	$L__BB9_624;
	cvt.u32.u64 	%r2678, %rd935;
	cvt.u32.u64 	%r2679, %rd5713;
	rem.u32 	%r2680, %r2679, %r2678;
	cvt.u64.u32 	%rd5715, %r2680;
	bra.uni 	$L__BB9_625;
$L__BB9_624:
	rem.u64 	%rd5715, %rd5713, %rd935;
$L__BB9_625:
	cvt.u32.u64 	%r2682, %rd5715;
	cvt.rn.f64.s32 	%fd6017, %r2682;
	mov.u64 	%rd4411, %rd3165;
	ld.param.f64 	%fd6018, [%rd4411];
	fma.rn.f64 	%fd164, %fd1, %fd6017, %fd6018;
	cvt.rn.f64.s32 	%fd6019, %r191;
	fma.rn.f64 	%fd165, %fd3, %fd6019, %fd2;
	cvt.rn.f64.s32 	%fd6020, %r190;
	fma.rn.f64 	%fd166, %fd5, %fd6020, %fd4;
	cvt.rn.f64.s32 	%fd6021, %r189;
	fma.rn.f64 	%fd167, %fd7, %fd6021, %fd6;
	cvt.rn.f64.s32 	%fd6022, %r188;
	fma.rn.f64 	%fd168, %fd9, %fd6022, %fd8;
	cvt.rn.f64.s32 	%fd6023, %r187;
	fma.rn.f64 	%fd169, %fd11, %fd6023, %fd10;
	cvt.rn.f64.s32 	%fd6024, %r186;
	fma.rn.f64 	%fd170, %fd13, %fd6024, %fd12;
	cvt.rn.f64.s32 	%fd6025, %r185;
	fma.rn.f64 	%fd171, %fd15, %fd6025, %fd14;
	cvt.rn.f64.s32 	%fd6026, %r184;
	fma.rn.f64 	%fd172, %fd17, %fd6026, %fd16;
	cvt.rn.f64.s32 	%fd6027, %r183;
	fma.rn.f64 	%fd173, %fd19, %fd6027, %fd18;
	fma.rn.f64 	%fd6028, %fd20, %fd164, 0d0000000000000000;
	fma.rn.f64 	%fd6029, %fd21, %fd165, %fd6028;
	fma.rn.f64 	%fd6030, %fd22, %fd166, %fd6029;
	fma.rn.f64 	%fd6031, %fd23, %fd167, %fd6030;
	fma.rn.f64 	%fd6032, %fd24, %fd168, %fd6031;
	fma.rn.f64 	%fd6033, %fd25, %fd169, %fd6032;
	fma.rn.f64 	%fd6034, %fd26, %fd170, %fd6033;
	fma.rn.f64 	%fd6035, %fd27, %fd171, %fd6034;
	fma.rn.f64 	%fd6036, %fd28, %fd172, %fd6035;
	fma.rn.f64 	%fd6037, %fd29, %fd173, %fd6036;
	sub.f64 	%fd6038, %fd6037, %fd30;
	abs.f64 	%fd6039, %fd6038;
	mul.f64 	%fd6040, %fd43, %fd31;
	setp.gt.f64 	%p1344, %fd6039, %fd6040;
	@%p1344 bra 	$L__BB9_636;
	fma.rn.f64 	%fd6041, %fd32, %fd164, 0d0000000000000000;
	fma.rn.f64 	%fd6042, %fd33, %fd165, %fd6041;
	fma.rn.f64 	%fd6043, %fd34, %fd166, %fd6042;
	fma.rn.f64 	%fd6044, %fd35, %fd167, %fd6043;
	fma.rn.f64 	%fd6045, %fd36, %fd168, %fd6044;
	fma.rn.f64 	%fd6046, %fd37, %fd169, %fd6045;
	fma.rn.f64 	%fd6047, %fd38, %fd170, %fd6046;
	fma.rn.f64 	%fd6048, %fd39, %fd171, %fd6047;
	fma.rn.f64 	%fd6049, %fd40, %fd172, %fd6048;
	fma.rn.f64 	%fd6050, %fd41, %fd173, %fd6049;
	mov.u64 	%rd4412, %rd3165;
	ld.param.f64 	%fd6051, [%rd4412+416];
	sub.f64 	%fd6052, %fd6050, %fd6051;
	abs.f64 	%fd6053, %fd6052;
	ld.param.f64 	%fd6054, [%rd4412+424];
	mul.f64 	%fd6055, %fd43, %fd6054;
	setp.gt.f64 	%p1346, %fd6053, %fd6055;
	@%p1346 bra 	$L__BB9_636;
	mov.u64 	%rd4413, %rd3165;
	ld.param.f64 	%fd6056, [%rd4413+432];
	fma.rn.f64 	%fd6057, %fd6056, %fd164, 0d0000000000000000;
	ld.param.f64 	%fd6058, [%rd4413+440];
	fma.rn.f64 	%fd6059, %fd6058, %fd165, %fd6057;
	ld.param.f64 	%fd6060, [%rd4413+448];
	fma.rn.f64 	%fd6061, %fd6060, %fd166, %fd6059;
	ld.param.f64 	%fd6062, [%rd4413+456];
	fma.rn.f64 	%fd6063, %fd6062, %fd167, %fd6061;
	ld.param.f64 	%fd6064, [%rd4413+464];
	fma.rn.f64 	%fd6065, %fd6064, %fd168, %fd6063;
	ld.param.f64 	%fd6066, [%rd4413+472];
	fma.rn.f64 	%fd6067, %fd6066, %fd169, %fd6065;
	ld.param.f64 	%fd6068, [%rd4413+480];
	fma.rn.f64 	%fd6069, %fd6068, %fd170, %fd6067;
	ld.param.f64 	%fd6070, [%rd4413+488];
	fma.rn.f64 	%fd6071, %fd6070, %fd171, %fd6069;
	ld.param.f64 	%fd6072, [%rd4413+496];
	fma.rn.f64 	%fd6073, %fd6072, %fd172, %fd6071;
	ld.param.f64 	%fd6074, [%rd4413+504];
	fma.rn.f64 	%fd6075, %fd6074, %fd173, %fd6073;
	ld.param.f64 	%fd6076, [%rd4413+512];
	sub.f64 	%fd6077, %fd6075, %fd6076;
	abs.f64 	%fd6078, %fd6077;
	ld.param.f64 	%fd6079, [%rd4413+520];
	mul.f64 	%fd6080, %fd43, %fd6079;
	setp.gt.f64 	%p1348, %fd6078, %fd6080;
	@%p1348 bra 	$L__BB9_636;
	mov.u64 	%rd4414, %rd3165;
	ld.param.f64 	%fd6081, [%rd4414+528];
	fma.rn.f64 	%fd6082, %fd6081, %fd164, 0d0000000000000000;
	ld.param.f64 	%fd6083, [%rd4414+536];
	fma.rn.f64 	%fd6084, %fd6083, %fd165, %fd6082;
	ld.param.f64 	%fd6085, [%rd4414+544];
	fma.rn.f64 	%fd6086, %fd6085, %fd166, %fd6084;
	ld.param.f64 	%fd6087, [%rd4414+552];
	fma.rn.f64 	%fd6088, %fd6087, %fd167, %fd6086;
	ld.param.f64 	%fd6089, [%rd4414+560];
	fma.rn.f64 	%fd6090, %fd6089, %fd168, %fd6088;
	ld.param.f64 	%fd6091, [%rd4414+568];
	fma.rn.f64 	%fd6092, %fd6091, %fd169, %fd6090;
	ld.param.f64 	%fd6093, [%rd4414+576];
	fma.rn.f64 	%fd6094, %fd6093, %fd170, %fd6092;
	ld.param.f64 	%fd6095, [%rd4414+584];
	fma.rn.f64 	%fd6096, %fd6095, %fd171, %fd6094;
	ld.param.f64 	%fd6097, [%rd4414+592];
	fma.rn.f64 	%fd6098, %fd6097, %fd172, %fd6096;
	ld.param.f64 	%fd6099, [%rd4414+600];
	fma.rn.f64 	%fd6100, %fd6099, %fd173, %fd6098;
	ld.param.f64 	%fd6101, [%rd4414+608];
	sub.f64 	%fd6102, %fd6100, %fd6101;
	abs.f64 	%fd6103, %fd6102;
	ld.param.f64 	%fd6104, [%rd4414+616];
	mul.f64 	%fd6105, %fd43, %fd6104;
	setp.gt.f64 	%p1350, %fd6103, %fd6105;
	@%p1350 bra 	$L__BB9_636;
	mov.u64 	%rd4415, %rd3165;
	ld.param.f64 	%fd6106, [%rd4415+624];
	fma.rn.f64 	%fd6107, %fd6106, %fd164, 0d0000000000000000;
	ld.param.f64 	%fd6108, [%rd4415+632];
	fma.rn.f64 	%fd6109, %fd6108, %fd165, %fd6107;
	ld.param.f64 	%fd6110, [%rd4415+640];
	fma.rn.f64 	%fd6111, %fd6110, %fd166, %fd6109;
	ld.param.f64 	%fd6112, [%rd4415+648];
	fma.rn.f64 	%fd6113, %fd6112, %fd167, %fd6111;
	ld.param.f64 	%fd6114, [%rd4415+656];
	fma.rn.f64 	%fd6115, %fd6114, %fd168, %fd6113;
	ld.param.f64 	%fd6116, [%rd4415+664];
	fma.rn.f64 	%fd6117, %fd6116, %fd169, %fd6115;
	ld.param.f64 	%fd6118, [%rd4415+672];
	fma.rn.f64 	%fd6119, %fd6118, %fd170, %fd6117;
	ld.param.f64 	%fd6120, [%rd4415+680];
	fma.rn.f64 	%fd6121, %fd6120, %fd171, %fd6119;
	ld.param.f64 	%fd6122, [%rd4415+688];
	fma.rn.f64 	%fd6123, %fd6122, %fd172, %fd6121;
	ld.param.f64 	%fd6124, [%rd4415+696];
	fma.rn.f64 	%fd6125, %fd6124, %fd173, %fd6123;
	ld.param.f64 	%fd6126, [%rd4415+704];
	sub.f64 	%fd6127, %fd6125, %fd6126;
	abs.f64 	%fd6128, %fd6127;
	ld.param.f64 	%fd6129, [%rd4415+712];
	mul.f64 	%fd6130, %fd43, %fd6129;
	setp.gt.f64 	%p1352, %fd6128, %fd6130;
	@%p1352 bra 	$L__BB9_636;
	mov.u64 	%rd4416, %rd3165;
	ld.param.f64 	%fd6131, [%rd4416+720];
	fma.rn.f64 	%fd6132, %fd6131, %fd164, 0d0000000000000000;
	ld.param.f64 	%fd6133, [%rd4416+728];
	fma.rn.f64 	%fd6134, %fd6133, %fd165, %fd6132;
	ld.param.f64 	%fd6135, [%rd4416+736];
	fma.rn.f64 	%fd6136, %fd6135, %fd166, %fd6134;
	ld.param.f64 	%fd6137, [%rd4416+744];
	fma.rn.f64 	%fd6138, %fd6137, %fd167, %fd6136;
	ld.param.f64 	%fd6139, [%rd4416+752];
	fma.rn.f64 	%fd6140, %fd6139, %fd168, %fd6138;
	ld.param.f64 	%fd6141, [%rd4416+760];
	fma.rn.f64 	%fd6142, %fd6141, %fd169, %fd6140;
	ld.param.f64 	%fd6143, [%rd4416+768];
	fma.rn.f64 	%fd6144, %fd6143, %fd170, %fd6142;
	ld.param.f64 	%fd6145, [%rd4416+776];
	fma.rn.f64 	%fd6146, %fd6145, %fd171, %fd6144;
	ld.param.f64 	%fd6147, [%rd4416+784];
	fma.rn.f64 	%fd6148, %fd6147, %fd172, %fd6146;
	ld.param.f64 	%fd6149, [%rd4416+792];
	fma.rn.f64 	%fd6150, %fd6149, %fd173, %fd6148;
	ld.param.f64 	%fd6151, [%rd4416+800];
	sub.f64 	%fd6152, %fd6150, %fd6151;
	abs.f64 	%fd6153, %fd6152;
	ld.param.f64 	%fd6154, [%rd4416+808];
	mul.f64 	%fd6155, %fd43, %fd6154;
	setp.gt.f64 	%p1354, %fd6153, %fd6155;
	@%p1354 bra 	$L__BB9_636;
	mov.u64 	%rd4417, %rd3165;
	ld.param.f64 	%fd6156, [%rd4417+816];
	fma.rn.f64 	%fd6157, %fd6156, %fd164, 0d0000000000000000;
	ld.param.f64 	%fd6158, [%rd4417+824];
	fma.rn.f64 	%fd6159, %fd6158, %fd165, %fd6157;
	ld.param.f64 	%fd6160, [%rd4417+832];
	fma.rn.f64 	%fd6161, %fd6160, %fd166, %fd6159;
	ld.param.f64 	%fd6162, [%rd4417+840];
	fma.rn.f64 	%fd6163, %fd6162, %fd167, %fd6161;
	ld.param.f64 	%fd6164, [%rd4417+848];
	fma.rn.f64 	%fd6165, %fd6164, %fd168, %fd6163;
	ld.param.f64 	%fd6166, [%rd4417+856];
	fma.rn.f64 	%fd6167, %fd6166, %fd169, %fd6165;
	ld.param.f64 	%fd6168, [%rd4417+864];
	fma.rn.f64 	%fd6169, %fd6168, %fd170, %fd6167;
	ld.param.f64 	%fd6170, [%rd4417+872];
	fma.rn.f64 	%fd6171, %fd6170, %fd171, %fd6169;
	ld.param.f64 	%fd6172, [%rd4417+880];
	fma.rn.f64 	%fd6173, %fd6172, %fd172, %fd6171;
	ld.param.f64 	%fd6174, [%rd4417+888];
	fma.rn.f64 	%fd6175, %fd6174, %fd173, %fd6173;
	ld.param.f64 	%fd6176, [%rd4417+896];
	sub.f64 	%fd6177, %fd6175, %fd6176;
	abs.f64 	%fd6178, %fd6177;
	ld.param.f64 	%fd6179, [%rd4417+904];
	mul.f64 	%fd6180, %fd43, %fd6179;
	setp.gt.f64 	%p1356, %fd6178, %fd6180;
	@%p1356 bra 	$L__BB9_636;
	mov.u64 	%rd4418, %rd3165;
	ld.param.f64 	%fd6181, [%rd4418+912];
	fma.rn.f64 	%fd6182, %fd6181, %fd164, 0d0000000000000000;
	ld.param.f64 	%fd6183, [%rd4418+920];
	fma.rn.f64 	%fd6184, %fd6183, %fd165, %fd6182;
	ld.param.f64 	%fd6185, [%rd4418+928];
	fma.rn.f64 	%fd6186, %fd6185, %fd166, %fd6184;
	ld.param.f64 	%fd6187, [%rd4418+936];
	fma.rn.f64 	%fd6188, %fd6187, %fd167, %fd6186;
	ld.param.f64 	%fd6189, [%rd4418+944];
	fma.rn.f64 	%fd6190, %fd6189, %fd168, %fd6188;
	ld.param.f64 	%fd6191, [%rd4418+952];
	fma.rn.f64 	%fd6192, %fd6191, %fd169, %fd6190;
	ld.param.f64 	%fd6193, [%rd4418+960];
	fma.rn.f64 	%fd6194, %fd6193, %fd170, %fd6192;
	ld.param.f64 	%fd6195, [%rd4418+968];
	fma.rn.f64 	%fd6196, %fd6195, %fd171, %fd6194;
	ld.param.f64 	%fd6197, [%rd4418+976];
	fma.rn.f64 	%fd6198, %fd6197, %fd172, %fd6196;
	ld.param.f64 	%fd6199, [%rd4418+984];
	fma.rn.f64 	%fd6200, %fd6199, %fd173, %fd6198;
	ld.param.f64 	%fd6201, [%rd4418+992];
	sub.f64 	%fd6202, %fd6200, %fd6201;
	abs.f64 	%fd6203, %fd6202;
	ld.param.f64 	%fd6204, [%rd4418+1000];
	mul.f64 	%fd6205, %fd43, %fd6204;
	setp.gt.f64 	%p1358, %fd6203, %fd6205;
	@%p1358 bra 	$L__BB9_636;
	mov.u64 	%rd4419, %rd3165;
	ld.param.f64 	%fd6206, [%rd4419+1008];
	fma.rn.f64 	%fd6207, %fd6206, %fd164, 0d0000000000000000;
	ld.param.f64 	%fd6208, [%rd4419+1016];
	fma.rn.f64 	%fd6209, %fd6208, %fd165, %fd6207;
	ld.param.f64 	%fd6210, [%rd4419+1024];
	fma.rn.f64 	%fd6211, %fd6210, %fd166, %fd6209;
	ld.param.f64 	%fd6212, [%rd4419+1032];
	fma.rn.f64 	%fd6213, %fd6212, %fd167, %fd6211;
	ld.param.f64 	%fd6214, [%rd4419+1040];
	fma.rn.f64 	%fd6215, %fd6214, %fd168, %fd6213;
	ld.param.f64 	%fd6216, [%rd4419+1048];
	fma.rn.f64 	%fd6217, %fd6216, %fd169, %fd6215;
	ld.param.f64 	%fd6218, [%rd4419+1056];
	fma.rn.f64 	%fd6219, %fd6218, %fd170, %fd6217;
	ld.param.f64 	%fd6220, [%rd4419+1064];
	fma.rn.f64 	%fd6221, %fd6220, %fd171, %fd6219;
	ld.param.f64 	%fd6222, [%rd4419+1072];
	fma.rn.f64 	%fd6223, %fd6222, %fd172, %fd6221;
	ld.param.f64 	%fd6224, [%rd4419+1080];
	fma.rn.f64 	%fd6225, %fd6224, %fd173, %fd6223;
	ld.param.f64 	%fd6226, [%rd4419+1088];
	sub.f64 	%fd6227, %fd6225, %fd6226;
	abs.f64 	%fd6228, %fd6227;
	ld.param.f64 	%fd6229, [%rd4419+1096];
	mul.f64 	%fd6230, %fd43, %fd6229;
	setp.gt.f64 	%p1360, %fd6228, %fd6230;
	@%p1360 bra 	$L__BB9_636;
	mov.u64 	%rd4420, %rd3165;
	ld.param.f64 	%fd6231, [%rd4420+1104];
	fma.rn.f64 	%fd6232, %fd6231, %fd164, 0d0000000000000000;
	ld.param.f64 	%fd6233, [%rd4420+1112];
	fma.rn.f64 	%fd6234, %fd6233, %fd165, %fd6232;
	ld.param.f64 	%fd6235, [%rd4420+1120];
	fma.rn.f64 	%fd6236, %fd6235, %fd166, %fd6234;
	ld.param.f64 	%fd6237, [%rd4420+1128];
	fma.rn.f64 	%fd6238, %fd6237, %fd167, %fd6236;
	ld.param.f64 	%fd6239, [%rd4420+1136];
	fma.rn.f64 	%fd6240, %fd6239, %fd168, %fd6238;
	ld.param.f64 	%fd6241, [%rd4420+1144];
	fma.rn.f64 	%fd6242, %fd6241, %fd169, %fd6240;
	ld.param.f64 	%fd6243, [%rd4420+1152];
	fma.rn.f64 	%fd6244, %fd6243, %fd170, %fd6242;
	ld.param.f64 	%fd6245, [%rd4420+1160];
	fma.rn.f64 	%fd6246, %fd6245, %fd171, %fd6244;
	ld.param.f64 	%fd6247, [%rd4420+1168];
	fma.rn.f64 	%fd6248, %fd6247, %fd172, %fd6246;
	ld.param.f64 	%fd6249, [%rd4420+1176];
	fma.rn.f64 	%fd6250, %fd6249, %fd173, %fd6248;
	ld.param.f64 	%fd6251, [%rd4420+1184];
	sub.f64 	%fd6252, %fd6250, %fd6251;
	abs.f64 	%fd6253, %fd6252;
	ld.param.f64 	%fd6254, [%rd4420+1192];
	mul.f64 	%fd6255, %fd43, %fd6254;
	setp.gt.f64 	%p1362, %fd6253, %fd6255;
	@%p1362 bra 	$L__BB9_636;
	mov.b32 	%r4297, 1;
	mov.pred 	%p2139, 0;
$L__BB9_636:
	setp.ge.u64 	%p1365, %rd796, %rd2;
	mov.b32 	%r4298, 0;
	mov.pred 	%p2140, -1;
	@%p1365 bra 	$L__BB9_678;
	cvt.s64.s32 	%rd939, %r10;
	or.b64  	%rd4421, %rd796, %rd939;
	and.b64  	%rd4422, %rd4421, -4294967296;
	setp.ne.s64 	%p1366, %rd4422, 0;
	@%p1366 bra 	$L__BB9_639;
	cvt.u32.u64 	%r2694, %rd939;
	cvt.u32.u64 	%r2695, %rd796;
	div.u32 	%r2696, %r2695, %r2694;
	mul.lo.s32 	%r2697, %r2696, %r2694;
	sub.s32 	%r2698, %r2695, %r2697;
	cvt.u64.u32 	%rd5716, %r2696;
	cvt.u64.u32 	%rd5717, %r2698;
	bra.uni 	$L__BB9_640;
$L__BB9_639:
	div.u64 	%rd5716, %rd796, %rd939;
	mul.lo.s64 	%rd4423, %rd5716, %rd939;
	sub.s64 	%rd5717, %rd796, %rd4423;
$L__BB9_640:
	cvt.u32.u64 	%r193, %rd5717;
	cvt.s64.s32 	%rd946, %r9;
	or.b64  	%rd4424, %rd5716, %rd946;
	and.b64  	%rd4425, %rd4424, -4294967296;
	setp.ne.s64 	%p1367, %rd4425, 0;
	@%p1367 bra 	$L__BB9_642;
	cvt.u32.u64 	%r2699, %rd946;
	cvt.u32.u64 	%r2700, %rd5716;
	div.u32 	%r2701, %r2700, %r2699;
	mul.lo.s32 	%r2702, %r2701, %r2699;
	sub.s32 	%r2703, %r2700, %r2702;
	cvt.u64.u32 	%rd5718, %r2701;
	cvt.u64.u32 	%rd5719, %r2703;
	bra.uni 	$L__BB9_643;
$L__BB9_642:
	div.u64 	%rd5718, %rd5716, %rd946;
	mul.lo.s64 	%rd4426, %rd5718, %rd946;
	sub.s64 	%rd5719, %rd5716, %rd4426;
$L__BB9_643:
	cvt.u32.u64 	%r194, %rd5719;
	cvt.s64.s32 	%rd953, %r8;
	or.b64  	%rd4427, %rd5718, %rd953;
	and.b64  	%rd4428, %rd4427, -4294967296;
	setp.ne.s64 	%p1368, %rd4428, 0;
	@%p1368 bra 	$L__BB9_645;
	cvt.u32.u64 	%r2704, %rd953;
	cvt.u32.u64 	%r2705, %rd5718;
	div.u32 	%r2706, %r2705, %r2704;
	mul.lo.s32 	%r2707, %r2706, %r2704;
	sub.s32 	%r2708, %r2705, %r2707;
	cvt.u64.u32 	%rd5720, %r2706;
	cvt.u64.u32 	%rd5721, %r2708;
	bra.uni 	$L__BB9_646;
$L__BB9_645:
	div.u64 	%rd5720, %rd5718, %rd953;
	mul.lo.s64 	%rd4429, %rd5720, %rd953;
	sub.s64 	%rd5721, %rd5718, %rd4429;
$L__BB9_646:
	cvt.u32.u64 	%r195, %rd5721;
	cvt.s64.s32 	%rd960, %r7;
	or.b64  	%rd4430, %rd5720, %rd960;
	and.b64  	%rd4431, %rd4430, -4294967296;
	setp.ne.s64 	%p1369, %rd4431, 0;
	@%p1369 bra 	$L__BB9_648;
	cvt.u32.u64 	%r2709, %rd960;
	cvt.u32.u64 	%r2710, %rd5720;
	div.u32 	%r2711, %r2710, %r2709;
	mul.lo.s32 	%r2712, %r2711, %r2709;
	sub.s32 	%r2713, %r2710, %r2712;
	cvt.u64.u32 	%rd5722, %r2711;
	cvt.u64.u32 	%rd5723, %r2713;
	bra.uni 	$L__BB9_649;
$L__BB9_648:
	div.u64 	%rd5722, %rd5720, %rd960;
	mul.lo.s64 	%rd4432, %rd5722, %rd960;
	sub.s64 	%rd5723, %rd5720, %rd4432;
$L__BB9_649:
	cvt.u32.u64 	%r196, %rd5723;
	cvt.s64.s32 	%rd967, %r6;
	or.b64  	%rd4433, %rd5722, %rd967;
	and.b64  	%rd4434, %rd4433, -4294967296;
	setp.ne.s64 	%p1370, %rd4434, 0;
	@%p1370 bra 	$L__BB9_651;
	cvt.u32.u64 	%r2714, %rd967;
	cvt.u32.u64 	%r2715, %rd5722;
	div.u32 	%r2716, %r2715, %r2714;
	mul.lo.s32 	%r2717, %r2716, %r2714;
	sub.s32 	%r2718, %r2715, %r2717;
	cvt.u64.u32 	%rd5724, %r2716;
	cvt.u64.u32 	%rd5725, %r2718;
	bra.uni 	$L__BB9_652;
$L__BB9_651:
	div.u64 	%rd5724, %rd5722, %rd967;
	mul.lo.s64 	%rd4435, %rd5724, %rd967;
	sub.s64 	%rd5725, %rd5722, %rd4435;
$L__BB9_652:
	cvt.u32.u64 	%r197, %rd5725;
	cvt.s64.s32 	%rd974, %r5;
	or.b64  	%rd4436, %rd5724, %rd974;
	and.b64  	%rd4437, %rd4436, -4294967296;
	setp.ne.s64 	%p1371, %rd4437, 0;
	@%p1371 bra 	$L__BB9_654;
	cvt.u32.u64 	%r2719, %rd974;
	cvt.u32.u64 	%r2720, %rd5724;
	div.u32 	%r2721, %r2720, %r2719;
	mul.lo.s32 	%r2722, %r2721, %r2719;
	sub.s32 	%r2723, %r2720, %r2722;
	cvt.u64.u32 	%rd5726, %r2721;
	cvt.u64.u32 	%rd5727, %r2723;
	bra.uni 	$L__BB9_655;
$L__BB9_654:
	div.u64 	%rd5726, %rd5724, %rd974;
	mul.lo.s64 	%rd4438, %rd5726, %rd974;
	sub.s64 	%rd5727, %rd5724, %rd4438;
$L__BB9_655:
	cvt.u32.u64 	%r198, %rd5727;
	cvt.s64.s32 	%rd981, %r4;
	or.b64  	%rd4439, %rd5726, %rd981;
	and.b64  	%rd4440, %rd4439, -4294967296;
	setp.ne.s64 	%p1372, %rd4440, 0;
	@%p1372 bra 	$L__BB9_657;
	cvt.u32.u64 	%r2724, %rd981;
	cvt.u32.u64 	%r2725, %rd5726;
	div.u32 	%r2726, %r2725, %r2724;
	mul.lo.s32 	%r2727, %r2726, %r2724;
	sub.s32 	%r2728, %r2725, %r2727;
	cvt.u64.u32 	%rd5728, %r2726;
	cvt.u64.u32 	%rd5729, %r2728;
	bra.uni 	$L__BB9_658;
$L__BB9_657:
	div.u64 	%rd5728, %rd5726, %rd981;
	mul.lo.s64 	%rd4441, %rd5728, %rd981;
	sub.s64 	%rd5729, %rd5726, %rd4441;
$L__BB9_658:
	cvt.u32.u64 	%r199, %rd5729;
	cvt.s64.s32 	%rd988, %r3;
	or.b64  	%rd4442, %rd5728, %rd988;
	and.b64  	%rd4443, %rd4442, -4294967296;
	setp.ne.s64 	%p1373, %rd4443, 0;
	@%p1373 bra 	$L__BB9_660;
	cvt.u32.u64 	%r2729, %rd988;
	cvt.u32.u64 	%r2730, %rd5728;
	div.u32 	%r2731, %r2730, %r2729;
	mul.lo.s32 	%r2732, %r2731, %r2729;
	sub.s32 	%r2733, %r2730, %r2732;
	cvt.u64.u32 	%rd5730, %r2731;
	cvt.u64.u32 	%rd5731, %r2733;
	bra.uni 	$L__BB9_661;
$L__BB9_660:
	div.u64 	%rd5730, %rd5728, %rd988;
	mul.lo.s64 	%rd4444, %rd5730, %rd988;
	sub.s64 	%rd5731, %rd5728, %rd4444;
$L__BB9_661:
	cvt.u32.u64 	%r200, %rd5731;
	cvt.s64.s32 	%rd995, %r2;
	or.b64  	%rd4445, %rd5730, %rd995;
	and.b64  	%rd4446, %rd4445, -4294967296;
	setp.ne.s64 	%p1374, %rd4446, 0;
	@%p1374 bra 	$L__BB9_663;
	cvt.u32.u64 	%r2734, %rd995;
	cvt.u32.u64 	%r2735, %rd5730;
	div.u32 	%r2736, %r2735, %r2734;
	mul.lo.s32 	%r2737, %r2736, %r2734;
	sub.s32 	%r2738, %r2735, %r2737;
	cvt.u64.u32 	%rd5732, %r2736;
	cvt.u64.u32 	%rd5733, %r2738;
	bra.uni 	$L__BB9_664;
$L__BB9_663:
	div.u64 	%rd5732, %rd5730, %rd995;
	mul.lo.s64 	%rd4447, %rd5732, %rd995;
	sub.s64 	%rd5733, %rd5730, %rd4447;
$L__BB9_664:
	cvt.u32.u64 	%r201, %rd5733;
	cvt.s64.s32 	%rd1002, %r1;
	or.b64  	%rd4448, %rd5732, %rd1002;
	and.b64  	%rd4449, %rd4448, -4294967296;
	setp.ne.s64 	%p1375, %rd4449, 0;
	@%p1375 bra 	$L__BB9_666;
	cvt.u32.u64 	%r2739, %rd1002;
	cvt.u32.u64 	%r2740, %rd5732;
	rem.u32 	%r2741, %r2740, %r2739;
	cvt.u64.u32 	%rd5734, %r2741;
	bra.uni 	$L__BB9_667;
$L__BB9_666:
	rem.u64 	%rd5734, %rd5732, %rd1002;
$L__BB9_667:
	cvt.u32.u64 	%r2743, %rd5734;
	cvt.rn.f64.s32 	%fd6256, %r2743;
	mov.u64 	%rd4450, %rd3165;
	ld.param.f64 	%fd6257, [%rd4450];
	fma.rn.f64 	%fd174, %fd1, %fd6256, %fd6257;
	cvt.rn.f64.s32 	%fd6258, %r201;
	fma.rn.f64 	%fd175, %fd3, %fd6258, %fd2;
	cvt.rn.f64.s32 	%fd6259, %r200;
	fma.rn.f64 	%fd176, %fd5, %fd6259, %fd4;
	cvt.rn.f64.s32 	%fd6260, %r199;
	fma.rn.f64 	%fd177, %fd7, %fd6260, %fd6;
	cvt.rn.f64.s32 	%fd6261, %r198;
	fma.rn.f64 	%fd178, %fd9, %fd6261, %fd8;
	cvt.rn.f64.s32 	%fd6262, %r197;
	fma.rn.f64 	%fd179, %fd11, %fd6262, %fd10;
	cvt.rn.f64.s32 	%fd6263, %r196;
	fma.rn.f64 	%fd180, %fd13, %fd6263, %fd12;
	cvt.rn.f64.s32 	%fd6264, %r195;
	fma.rn.f64 	%fd181, %fd15, %fd6264, %fd14;
	cvt.rn.f64.s32 	%fd6265, %r194;
	fma.rn.f64 	%fd182, %fd17, %fd6265, %fd16;
	cvt.rn.f64.s32 	%fd6266, %r193;
	fma.rn.f64 	%fd183, %fd19, %fd6266, %fd18;
	fma.rn.f64 	%fd6267, %fd20, %fd174, 0d0000000000000000;
	fma.rn.f64 	%fd6268, %fd21, %fd175, %fd6267;
	fma.rn.f64 	%fd6269, %fd22, %fd176, %fd6268;
	fma.rn.f64 	%fd6270, %fd23, %fd177, %fd6269;
	fma.rn.f64 	%fd6271, %fd24, %fd178, %fd6270;
	fma.rn.f64 	%fd6272, %fd25, %fd179, %fd6271;
	fma.rn.f64 	%fd6273, %fd26, %fd180, %fd6272;
	fma.rn.f64 	%fd6274, %fd27, %fd181, %fd6273;
	fma.rn.f64 	%fd6275, %fd28, %fd182, %fd6274;
	fma.rn.f64 	%fd6276, %fd29, %fd183, %fd6275;
	sub.f64 	%fd6277, %fd6276, %fd30;
	abs.f64 	%fd6278, %fd6277;
	mul.f64 	%fd6279, %fd43, %fd31;
	setp.gt.f64 	%p1377, %fd6278, %fd6279;
	@%p1377 bra 	$L__BB9_678;
	fma.rn.f64 	%fd6280, %fd32, %fd174, 0d0000000000000000;
	fma.rn.f64 	%fd6281, %fd33, %fd175, %fd6280;
	fma.rn.f64 	%fd6282, %fd34, %fd176, %fd6281;
	fma.rn.f64 	%fd6283, %fd35, %fd177, %fd6282;
	fma.rn.f64 	%fd6284, %fd36, %fd178, %fd6283;
	fma.rn.f64 	%fd6285, %fd37, %fd179, %fd6284;
	fma.rn.f64 	%fd6286, %fd38, %fd180, %fd6285;
	fma.rn.f64 	%fd6287, %fd39, %fd181, %fd6286;
	fma.rn.f64 	%fd6288, %fd40, %fd182, %fd6287;
	fma.rn.f64 	%fd6289, %fd41, %fd183, %fd6288;
	mov.u64 	%rd4451, %rd3165;
	ld.param.f64 	%fd6290, [%rd4451+416];
	sub.f64 	%fd6291, %fd6289, %fd6290;
	abs.f64 	%fd6292, %fd6291;
	ld.param.f64 	%fd6293, [%rd4451+424];
	mul.f64 	%fd6294, %fd43, %fd6293;
	setp.gt.f64 	%p1379, %fd6292, %fd6294;
	@%p1379 bra 	$L__BB9_678;
	mov.u64 	%rd4452, %rd3165;
	ld.param.f64 	%fd6295, [%rd4452+432];
	fma.rn.f64 	%fd6296, %fd6295, %fd174, 0d0000000000000000;
	ld.param.f64 	%fd6297, [%rd4452+440];
	fma.rn.f64 	%fd6298, %fd6297, %fd175, %fd6296;
	ld.param.f64 	%fd6299, [%rd4452+448];
	fma.rn.f64 	%fd6300, %fd6299, %fd176, %fd6298;
	ld.param.f64 	%fd6301, [%rd4452+456];
	fma.rn.f64 	%fd6302, %fd6301, %fd177, %fd6300;
	ld.param.f64 	%fd6303, [%rd4452+464];
	fma.rn.f64 	%fd6304, %fd6303, %fd178, %fd6302;
	ld.param.f64 	%fd6305, [%rd4452+472];
	fma.rn.f64 	%fd6306, %fd6305, %fd179, %fd6304;
	ld.param.f64 	%fd6307, [%rd4452+480];
	fma.rn.f64 	%fd6308, %fd6307, %fd180, %fd6306;
	ld.param.f64 	%fd6309, [%rd4452+488];
	fma.rn.f64 	%fd6310, %fd6309, %fd181, %fd6308;
	ld.param.f64 	%fd6311, [%rd4452+496];
	fma.rn.f64 	%fd6312, %fd6311, %fd182, %fd6310;
	ld.param.f64 	%fd6313, [%rd4452+504];
	fma.rn.f64 	%fd6314, %fd6313, %fd183, %fd6312;
	ld.param.f64 	%fd6315, [%rd4452+512];
	sub.f64 	%fd6316, %fd6314, %fd6315;
	abs.f64 	%fd6317, %fd6316;
	ld.param.f64 	%fd6318, [%rd4452+520];
	mul.f64 	%fd6319, %fd43, %fd6318;
	setp.gt.f64 	%p1381, %fd6317, %fd6319;
	@%p1381 bra 	$L__BB9_678;
	mov.u64 	%rd4453, %rd3165;
	ld.param.f64 	%fd6320, [%rd4453+528];
	fma.rn.f64 	%fd6321, %fd6320, %fd174, 0d0000000000000000;
	ld.param.f64 	%fd6322, [%rd4453+536];
	fma.rn.f64 	%fd6323, %fd6322, %fd175, %fd6321;
	ld.param.f64 	%fd6324, [%rd4453+544];
	fma.rn.f64 	%fd6325, %fd6324, %fd176, %fd6323;
	ld.param.f64 	%fd6326, [%rd4453+552];
	fma.rn.f64 	%fd6327, %fd6326, %fd177, %fd6325;
	ld.param.f64 	%fd6328, [%rd4453+560];
	fma.rn.f64 	%fd6329, %fd6328, %fd178, %fd6327;
	ld.param.f64 	%fd6330, [%rd4453+568];
	fma.rn.f64 	%fd6331, %fd6330, %fd179, %fd6329;
	ld.param.f64 	%fd6332, [%rd4453+576];
	fma.rn.f64 	%fd6333, %fd6332, %fd180, %fd6331;
	ld.param.f64 	%fd6334, [%rd4453+584];
	fma.rn.f64 	%fd6335, %fd6334, %fd181, %fd6333;
	ld.param.f64 	%fd6336, [%rd4453+592];
	fma.rn.f64 	%fd6337, %fd6336, %fd182, %fd6335;
	ld.param.f64 	%fd6338, [%rd4453+600];
	fma.rn.f64 	%fd6339, %fd6338, %fd183, %fd6337;
	ld.param.f64 	%fd6340, [%rd4453+608];
	sub.f64 	%fd6341, %fd6339, %fd6340;
	abs.f64 	%fd6342, %fd6341;
	ld.param.f64 	%fd6343, [%rd4453+616];
	mul.f64 	%fd6344, %fd43, %fd6343;
	setp.gt.f64 	%p1383, %fd6342, %fd6344;
	@%p1383 bra 	$L__BB9_678;
	mov.u64 	%rd4454, %rd3165;
	ld.param.f64 	%fd6345, [%rd4454+624];
	fma.rn.f64 	%fd6346, %fd6345, %fd174, 0d0000000000000000;
	ld.param.f64 	%fd6347, [%rd4454+632];
	fma.rn.f64 	%fd6348, %fd6347, %fd175, %fd6346;
	ld.param.f64 	%fd6349, [%rd4454+640];
	fma.rn.f64 	%fd6350, %fd6349, %fd176, %fd6348;
	ld.param.f64 	%fd6351, [%rd4454+648];
	fma.rn.f64 	%fd6352, %fd6351, %fd177, %fd6350;
	ld.param.f64 	%fd6353, [%rd4454+656];
	fma.rn.f64 	%fd6354, %fd6353, %fd178, %fd6352;
	ld.param.f64 	%fd6355, [%rd4454+664];
	fma.rn.f64 	%fd6356, %fd6355, %fd179, %fd6354;
	ld.param.f64 	%fd6357, [%rd4454+672];
	fma.rn.f64 	%fd6358, %fd6357, %fd180, %fd6356;
	ld.param.f64 	%fd6359, [%rd4454+680];
	fma.rn.f64 	%fd6360, %fd6359, %fd181, %fd6358;
	ld.param.f64 	%fd6361, [%rd4454+688];
	fma.rn.f64 	%fd6362, %fd6361, %fd182, %fd6360;
	ld.param.f64 	%fd6363, [%rd4454+696];
	fma.rn.f64 	%fd6364, %fd6363, %fd183, %fd6362;
	ld.param.f64 	%fd6365, [%rd4454+704];
	sub.f64 	%fd6366, %fd6364, %fd6365;
	abs.f64 	%fd6367, %fd6366;
	ld.param.f64 	%fd6368, [%rd4454+712];
	mul.f64 	%fd6369, %fd43, %fd6368;
	setp.gt.f64 	%p1385, %fd6367, %fd6369;
	@%p1385 bra 	$L__BB9_678;
	mov.u64 	%rd4455, %rd3165;
	ld.param.f64 	%fd6370, [%rd4455+720];
	fma.rn.f64 	%fd6371, %fd6370, %fd174, 0d0000000000000000;
	ld.param.f64 	%fd6372, [%rd4455+728];
	fma.rn.f64 	%fd6373, %fd6372, %fd175, %fd6371;
	ld.param.f64 	%fd6374, [%rd4455+736];
	fma.rn.f64 	%fd6375, %fd6374, %fd176, %fd6373;
	ld.param.f64 	%fd6376, [%rd4455+744];
	fma.rn.f64 	%fd6377, %fd6376, %fd177, %fd6375;
	ld.param.f64 	%fd6378, [%rd4455+752];
	fma.rn.f64 	%fd6379, %fd6378, %fd178, %fd6377;
	ld.param.f64 	%fd6380, [%rd4455+760];
	fma.rn.f64 	%fd6381, %fd6380, %fd179, %fd6379;
	ld.param.f64 	%fd6382, [%rd4455+768];
	fma.rn.f64 	%fd6383, %fd6382, %fd180, %fd6381;
	ld.param.f64 	%fd6384, [%rd4455+776];
	fma.rn.f64 	%fd6385, %fd6384, %fd181, %fd6383;
	ld.param.f64 	%fd6386, [%rd4455+784];
	fma.rn.f64 	%fd6387, %fd6386, %fd182, %fd6385;
	ld.param.f64 	%fd6388, [%rd4455+792];
	fma.rn.f64 	%fd6389, %fd6388, %fd183, %fd6387;
	ld.param.f64 	%fd6390, [%rd4455+800];
	sub.f64 	%fd6391, %fd6389, %fd6390;
	abs.f64 	%fd6392, %fd6391;
	ld.param.f64 	%fd6393, [%rd4455+808];
	mul.f64 	%fd6394, %fd43, %fd6393;
	setp.gt.f64 	%p1387, %fd6392, %fd6394;
	@%p1387 bra 	$L__BB9_678;
	mov.u64 	%rd4456, %rd3165;
	ld.param.f64 	%fd6395, [%rd4456+816];
	fma.rn.f64 	%fd6396, %fd6395, %fd174, 0d0000000000000000;
	ld.param.f64 	%fd6397, [%rd4456+824];
	fma.rn.f64 	%fd6398, %fd6397, %fd175, %fd6396;
	ld.param.f64 	%fd6399, [%rd4456+832];
	fma.rn.f64 	%fd6400, %fd6399, %fd176, %fd6398;
	ld.param.f64 	%fd6401, [%rd4456+840];
	fma.rn.f64 	%fd6402, %fd6401, %fd177, %fd6400;
	ld.param.f64 	%fd6403, [%rd4456+848];
	fma.rn.f64 	%fd6404, %fd6403, %fd178, %fd6402;
	ld.param.f64 	%fd6405, [%rd4456+856];
	fma.rn.f64 	%fd6406, %fd6405, %fd179, %fd6404;
	ld.param.f64 	%fd6407, [%rd4456+864];
	fma.rn.f64 	%fd6408, %fd6407, %fd180, %fd6406;
	ld.param.f64 	%fd6409, [%rd4456+872];
	fma.rn.f64 	%fd6410, %fd6409, %fd181, %fd6408;
	ld.param.f64 	%fd6411, [%rd4456+880];
	fma.rn.f64 	%fd6412, %fd6411, %fd182, %fd6410;
	ld.param.f64 	%fd6413, [%rd4456+888];
	fma.rn.f64 	%fd6414, %fd6413, %fd183, %fd6412;
	ld.param.f64 	%fd6415, [%rd4456+896];
	sub.f64 	%fd6416, %fd6414, %fd6415;
	abs.f64 	%fd6417, %fd6416;
	ld.param.f64 	%fd6418, [%rd4456+904];
	mul.f64 	%fd6419, %fd43, %fd6418;
	setp.gt.f64 	%p1389, %fd6417, %fd6419;
	@%p1389 bra 	$L__BB9_678;
	mov.u64 	%rd4457, %rd3165;
	ld.param.f64 	%fd6420, [%rd4457+912];
	fma.rn.f64 	%fd6421, %fd6420, %fd174, 0d0000000000000000;
	ld.param.f64 	%fd6422, [%rd4457+920];
	fma.rn.f64 	%fd6423, %fd6422, %fd175, %fd6421;
	ld.param.f64 	%fd6424, [%rd4457+928];
	fma.rn.f64 	%fd6425, %fd6424, %fd176, %fd6423;
	ld.param.f64 	%fd6426, [%rd4457+936];
	fma.rn.f64 	%fd6427, %fd6426, %fd177, %fd6425;
	ld.param.f64 	%fd6428, [%rd4457+944];
	fma.rn.f64 	%fd6429, %fd6428, %fd178, %fd6427;
	ld.param.f64 	%fd6430, [%rd4457+952];
	fma.rn.f64 	%fd6431, %fd6430, %fd179, %fd6429;
	ld.param.f64 	%fd6432, [%rd4457+960];
	fma.rn.f64 	%fd6433, %fd6432, %fd180, %fd6431;
	ld.param.f64 	%fd6434, [%rd4457+968];
	fma.rn.f64 	%fd6435, %fd6434, %fd181, %fd6433;
	ld.param.f64 	%fd6436, [%rd4457+976];
	fma.rn.f64 	%fd6437, %fd6436, %fd182, %fd6435;
	ld.param.f64 	%fd6438, [%rd4457+984];
	fma.rn.f64 	%fd6439, %fd6438, %fd183, %fd6437;
	ld.param.f64 	%fd6440, [%rd4457+992];
	sub.f64 	%fd6441, %fd6439, %fd6440;
	abs.f64 	%fd6442, %fd6441;
	ld.param.f64 	%fd6443, [%rd4457+1000];
	mul.f64 	%fd6444, %fd43, %fd6443;
	setp.gt.f64 	%p1391, %fd6442, %fd6444;
	@%p1391 bra 	$L__BB9_678;
	mov.u64 	%rd4458, %rd3165;
	ld.param.f64 	%fd6445, [%rd4458+1008];
	fma.rn.f64 	%fd6446, %fd6445, %fd174, 0d0000000000000000;
	ld.param.f64 	%fd6447, [%rd4458+1016];
	fma.rn.f64 	%fd6448, %fd6447, %fd175, %fd6446;
	ld.param.f64 	%fd6449, [%rd4458+1024];
	fma.rn.f64 	%fd6450, %fd6449, %fd176, %fd6448;
	ld.param.f64 	%fd6451, [%rd4458+1032];
	fma.rn.f64 	%fd6452, %fd6451, %fd177, %fd6450;
	ld.param.f64 	%fd6453, [%rd4458+1040];
	fma.rn.f64 	%fd6454, %fd6453, %fd178, %fd6452;
	ld.param.f64 	%fd6455, [%rd4458+1048];
	fma.rn.f64 	%fd6456, %fd6455, %fd179, %fd6454;
	ld.param.f64 	%fd6457, [%rd4458+1056];
	fma.rn.f64 	%fd6458, %fd6457, %fd180, %fd6456;
	ld.param.f64 	%fd6459, [%rd4458+1064];
	fma.rn.f64 	%fd6460, %fd6459, %fd181, %fd6458;
	ld.param.f64 	%fd6461, [%rd4458+1072];
	fma.rn.f64 	%fd6462, %fd6461, %fd182, %fd6460;
	ld.param.f64 	%fd6463, [%rd4458+1080];
	fma.rn.f64 	%fd6464, %fd6463, %fd183, %fd6462;
	ld.param.f64 	%fd6465, [%rd4458+1088];
	sub.f64 	%fd6466, %fd6464, %fd6465;
	abs.f64 	%fd6467, %fd6466;
	ld.param.f64 	%fd6468, [%rd4458+1096];
	mul.f64 	%fd6469, %fd43, %fd6468;
	setp.gt.f64 	%p1393, %fd6467, %fd6469;
	@%p1393 bra 	$L__BB9_678;
	mov.u64 	%rd4459, %rd3165;
	ld.param.f64 	%fd6470, [%rd4459+1104];
	fma.rn.f64 	%fd6471, %fd6470, %fd174, 0d0000000000000000;
	ld.param.f64 	%fd6472, [%rd4459+1112];
	fma.rn.f64 	%fd6473, %fd6472, %fd175, %fd6471;
	ld.param.f64 	%fd6474, [%rd4459+1120];
	fma.rn.f64 	%fd6475, %fd6474, %fd176, %fd6473;
	ld.param.f64 	%fd6476, [%rd4459+1128];
	fma.rn.f64 	%fd6477, %fd6476, %fd177, %fd6475;
	ld.param.f64 	%fd6478, [%rd4459+1136];
	fma.rn.f64 	%fd6479, %fd6478, %fd178, %fd6477;
	ld.param.f64 	%fd6480, [%rd4459+1144];
	fma.rn.f64 	%fd6481, %fd6480, %fd179, %fd6479;
	ld.param.f64 	%fd6482, [%rd4459+1152];
	fma.rn.f64 	%fd6483, %fd6482, %fd180, %fd6481;
	ld.param.f64 	%fd6484, [%rd4459+1160];
	fma.rn.f64 	%fd6485, %fd6484, %fd181, %fd6483;
	ld.param.f64 	%fd6486, [%rd4459+1168];
	fma.rn.f64 	%fd6487, %fd6486, %fd182, %fd6485;
	ld.param.f64 	%fd6488, [%rd4459+1176];
	fma.rn.f64 	%fd6489, %fd6488, %fd183, %fd6487;
	ld.param.f64 	%fd6490, [%rd4459+1184];
	sub.f64 	%fd6491, %fd6489, %fd6490;
	abs.f64 	%fd6492, %fd6491;
	ld.param.f64 	%fd6493, [%rd4459+1192];
	mul.f64 	%fd6494, %fd43, %fd6493;
	setp.gt.f64 	%p1395, %fd6492, %fd6494;
	@%p1395 bra 	$L__BB9_678;
	mov.b32 	%r4298, 1;
	mov.pred 	%p2140, 0;
$L__BB9_678:
	setp.ge.u64 	%p1398, %rd797, %rd2;
	mov.b32 	%r4299, 0;
	mov.pred 	%p2141, -1;
	@%p1398 bra 	$L__BB9_720;
	cvt.s64.s32 	%rd1006, %r10;
	or.b64  	%rd4460, %rd797, %rd1006;
	and.b64  	%rd4461, %rd4460, -4294967296;
	setp.ne.s64 	%p1399, %rd4461, 0;
	@%p1399 bra 	$L__BB9_681;
	cvt.u32.u64 	%r2755, %rd1006;
	cvt.u32.u64 	%r2756, %rd797;
	div.u32 	%r2757, %r2756, %r2755;
	mul.lo.s32 	%r2758, %r2757, %r2755;
	sub.s32 	%r2759, %r2756, %r2758;
	cvt.u64.u32 	%rd5735, %r2757;
	cvt.u64.u32 	%rd5736, %r2759;
	bra.uni 	$L__BB9_682;
$L__BB9_681:
	div.u64 	%rd5735, %rd797, %rd1006;
	mul.lo.s64 	%rd4462, %rd5735, %rd1006;
	sub.s64 	%rd5736, %rd797, %rd4462;
$L__BB9_682:
	cvt.u32.u64 	%r203, %rd5736;
	cvt.s64.s32 	%rd1013, %r9;
	or.b64  	%rd4463, %rd5735, %rd1013;
	and.b64  	%rd4464, %rd4463, -4294967296;
	setp.ne.s64 	%p1400, %rd4464, 0;
	@%p1400 bra 	$L__BB9_684;
	cvt.u32.u64 	%r2760, %rd1013;
	cvt.u32.u64 	%r2761, %rd5735;
	div.u32 	%r2762, %r2761, %r2760;
	mul.lo.s32 	%r2763, %r2762, %r2760;
	sub.s32 	%r2764, %r2761, %r2763;
	cvt.u64.u32 	%rd5737, %r2762;
	cvt.u64.u32 	%rd5738, %r2764;
	bra.uni 	$L__BB9_685;
$L__BB9_684:
	div.u64 	%rd5737, %rd5735, %rd1013;
	mul.lo.s64 	%rd4465, %rd5737, %rd1013;
	sub.s64 	%rd5738, %rd5735, %rd4465;
$L__BB9_685:
	cvt.u32.u64 	%r204, %rd5738;
	cvt.s64.s32 	%rd1020, %r8;
	or.b64  	%rd4466, %rd5737, %rd1020;
	and.b64  	%rd4467, %rd4466, -4294967296;
	setp.ne.s64 	%p1401, %rd4467, 0;
	@%p1401 bra 	$L__BB9_687;
	cvt.u32.u64 	%r2765, %rd1020;
	cvt.u32.u64 	%r2766, %rd5737;
	div.u32 	%r2767, %r2766, %r2765;
	mul.lo.s32 	%r2768, %r2767, %r2765;
	sub.s32 	%r2769, %r2766, %r2768;
	cvt.u64.u32 	%rd5739, %r2767;
	cvt.u64.u32 	%rd5740, %r2769;
	bra.uni 	$L__BB9_688;
$L__BB9_687:
	div.u64 	%rd5739, %rd5737, %rd1020;
	mul.lo.s64 	%rd4468, %rd5739, %rd1020;
	sub.s64 	%rd5740, %rd5737, %rd4468;
$L__BB9_688:
	cvt.u32.u64 	%r205, %rd5740;
	cvt.s64.s32 	%rd1027, %r7;
	or.b64  	%rd4469, %rd5739, %rd1027;
	and.b64  	%rd4470, %rd4469, -4294967296;
	setp.ne.s64 	%p1402, %rd4470, 0;
	@%p1402 bra 	$L__BB9_690;
	cvt.u32.u64 	%r2770, %rd1027;
	cvt.u32.u64 	%r2771, %rd5739;
	div.u32 	%r2772, %r2771, %r2770;
	mul.lo.s32 	%r2773, %r2772, %r2770;
	sub.s32 	%r2774, %r2771, %r2773;
	cvt.u64.u32 	%rd5741, %r2772;
	cvt.u64.u32 	%rd5742, %r2774;
	bra.uni 	$L__BB9_691;
$L__BB9_690:
	div.u64 	%rd5741, %rd5739, %rd1027;
	mul.lo.s64 	%rd4471, %rd5741, %rd1027;
	sub.s64 	%rd5742, %rd5739, %rd4471;
$L__BB9_691:
	cvt.u32.u64 	%r206, %rd5742;
	cvt.s64.s32 	%rd1034, %r6;
	or.b64  	%rd4472, %rd5741, %rd1034;
	and.b64  	%rd4473, %rd4472, -4294967296;
	setp.ne.s64 	%p1403, %rd4473, 0;
	@%p1403 bra 	$L__BB9_693;
	cvt.u32.u64 	%r2775, %rd1034;
	cvt.u32.u64 	%r2776, %rd5741;
	div.u32 	%r2777, %r2776, %r2775;
	mul.lo.s32 	%r2778, %r2777, %r2775;
	sub.s32 	%r2779, %r2776, %r2778;
	cvt.u64.u32 	%rd5743, %r2777;
	cvt.u64.u32 	%rd5744, %r2779;
	bra.uni 	$L__BB9_694;
$L__BB9_693:
	div.u64 	%rd5743, %rd5741, %rd1034;
	mul.lo.s64 	%rd4474, %rd5743, %rd1034;
	sub.s64 	%rd5744, %rd5741, %rd4474;
$L__BB9_694:
	cvt.u32.u64 	%r207, %rd5744;
	cvt.s64.s32 	%rd1041, %r5;
	or.b64  	%rd4475, %rd5743, %rd1041;
	and.b64  	%rd4476, %rd4475, -4294967296;
	setp.ne.s64 	%p1404, %rd4476, 0;
	@%p1404 bra 	$L__BB9_696;
	cvt.u32.u64 	%r2780, %rd1041;
	cvt.u32.u64 	%r2781, %rd5743;
	div.u32 	%r2782, %r2781, %r2780;
	mul.lo.s32 	%r2783, %r2782, %r2780;
	sub.s32 	%r2784, %r2781, %r2783;
	cvt.u64.u32 	%rd5745, %r2782;
	cvt.u64.u32 	%rd5746, %r2784;
	bra.uni 	$L__BB9_697;
$L__BB9_696:
	div.u64 	%rd5745, %rd5743, %rd1041;
	mul.lo.s64 	%rd4477, %rd5745, %rd1041;
	sub.s64 	%rd5746, %rd5743, %rd4477;
$L__BB9_697:
	cvt.u32.u64 	%r208, %rd5746;
	cvt.s64.s32 	%rd1048, %r4;
	or.b64  	%rd4478, %rd5745, %rd1048;
	and.b64  	%rd4479, %rd4478, -4294967296;
	setp.ne.s64 	%p1405, %rd4479, 0;
	@%p1405 bra 	$L__BB9_699;
	cvt.u32.u64 	%r2785, %rd1048;
	cvt.u32.u64 	%r2786, %rd5745;
	div.u32 	%r2787, %r2786, %r2785;
	mul.lo.s32 	%r2788, %r2787, %r2785;
	sub.s32 	%r2789, %r2786, %r2788;
	cvt.u64.u32 	%rd5747, %r2787;
	cvt.u64.u32 	%rd5748, %r2789;
	bra.uni 	$L__BB9_700;
$L__BB9_699:
	div.u64 	%rd5747, %rd5745, %rd1048;
	mul.lo.s64 	%rd4480, %rd5747, %rd1048;
	sub.s64 	%rd5748, %rd5745, %rd4480;
$L__BB9_700:
	cvt.u32.u64 	%r209, %rd5748;
	cvt.s64.s32 	%rd1055, %r3;
	or.b64  	%rd4481, %rd5747, %rd1055;
	and.b64  	%rd4482, %rd4481, -4294967296;
	setp.ne.s64 	%p1406, %rd4482, 0;
	@%p1406 bra 	$L__BB9_702;
	cvt.u32.u64 	%r2790, %rd1055;
	cvt.u32.u64 	%r2791, %rd5747;
	div.u32 	%r2792, %r2791, %r2790;
	mul.lo.s32 	%r2793, %r2792, %r2790;
	sub.s32 	%r2794, %r2791, %r2793;
	cvt.u64.u32 	%rd5749, %r2792;
	cvt.u64.u32 	%rd5750, %r2794;
	bra.uni 	$L__BB9_703;
$L__BB9_702:
	div.u64 	%rd5749, %rd5747, %rd1055;
	mul.lo.s64 	%rd4483, %rd5749, %rd1055;
	sub.s64 	%rd5750, %rd5747, %rd4483;
$L__BB9_703:
	cvt.u32.u64 	%r210, %rd5750;
	cvt.s64.s32 	%rd1062, %r2;
	or.b64  	%rd4484, %rd5749, %rd1062;
	and.b64  	%rd4485, %rd4484, -4294967296;
	setp.ne.s64 	%p1407, %rd4485, 0;
	@%p1407 bra 	$L__BB9_705;
	cvt.u32.u64 	%r2795, %rd1062;
	cvt.u32.u64 	%r2796, %rd5749;
	div.u32 	%r2797, %r2796, %r2795;
	mul.lo.s32 	%r2798, %r2797, %r2795;
	sub.s32 	%r2799, %r2796, %r2798;
	cvt.u64.u32 	%rd5751, %r2797;
	cvt.u64.u32 	%rd5752, %r2799;
	bra.uni 	$L__BB9_706;
$L__BB9_705:
	div.u64 	%rd5751, %rd5749, %rd1062;
	mul.lo.s64 	%rd4486, %rd5751, %rd1062;
	sub.s64 	%rd5752, %rd5749, %rd4486;
$L__BB9_706:
	cvt.u32.u64 	%r211, %rd5752;
	cvt.s64.s32 	%rd1069, %r1;
	or.b64  	%rd4487, %rd5751, %rd1069;
	and.b64  	%rd4488, %rd4487, -4294967296;
	setp.ne.s64 	%p1408, %rd4488, 0;
	@%p1408 bra 	$L__BB9_708;
	cvt.u32.u64 	%r2800, %rd1069;
	cvt.u32.u64 	%r2801, %rd5751;
	rem.u32 	%r2802, %r2801, %r2800;
	cvt.u64.u32 	%rd5753, %r2802;
	bra.uni 	$L__BB9_709;
$L__BB9_708:
	rem.u64 	%rd5753, %rd5751, %rd1069;
$L__BB9_709:
	cvt.u32.u64 	%r2804, %rd5753;
	cvt.rn.f64.s32 	%fd6495, %r2804;
	mov.u64 	%rd4489, %rd3165;
	ld.param.f64 	%fd6496, [%rd4489];
	fma.rn.f64 	%fd184, %fd1, %fd6495, %fd6496;
	cvt.rn.f64.s32 	%fd6497, %r211;
	fma.rn.f64 	%fd185, %fd3, %fd6497, %fd2;
	cvt.rn.f64.s32 	%fd6498, %r210;
	fma.rn.f64 	%fd186, %fd5, %fd6498, %fd4;
	cvt.rn.f64.s32 	%fd6499, %r209;
	fma.rn.f64 	%fd187, %fd7, %fd6499, %fd6;
	cvt.rn.f64.s32 	%fd6500, %r208;
	fma.rn.f64 	%fd188, %fd9, %fd6500, %fd8;
	cvt.rn.f64.s32 	%fd6501, %r207;
	fma.rn.f64 	%fd189, %fd11, %fd6501, %fd10;
	cvt.rn.f64.s32 	%fd6502, %r206;
	fma.rn.f64 	%fd190, %fd13, %fd6502, %fd12;
	cvt.rn.f64.s32 	%fd6503, %r205;
	fma.rn.f64 	%fd191, %fd15, %fd6503, %fd14;
	cvt.rn.f64.s32 	%fd6504, %r204;
	fma.rn.f64 	%fd192, %fd17, %fd6504, %fd16;
	cvt.rn.f64.s32 	%fd6505, %r203;
	fma.rn.f64 	%fd193, %fd19, %fd6505, %fd18;
	fma.rn.f64 	%fd6506, %fd20, %fd184, 0d0000000000000000;
	fma.rn.f64 	%fd6507, %fd21, %fd185, %fd6506;
	fma.rn.f64 	%fd6508, %fd22, %fd186, %fd6507;
	fma.rn.f64 	%fd6509, %fd23, %fd187, %fd6508;
	fma.rn.f64 	%fd6510, %fd24, %fd188, %fd6509;
	fma.rn.f64 	%fd6511, %fd25, %fd189, %fd6510;
	fma.rn.f64 	%fd6512, %fd26, %fd190, %fd6511;
	fma.rn.f64 	%fd6513, %fd27, %fd191, %fd6512;
	fma.rn.f64 	%fd6514, %fd28, %fd192, %fd6513;
	fma.rn.f64 	%fd6515, %fd29, %fd193, %fd6514;
	sub.f64 	%fd6516, %fd6515, %fd30;
	abs.f64 	%fd6517, %fd6516;
	mul.f64 	%fd6518, %fd43, %fd31;
	setp.gt.f64 	%p1410, %fd6517, %fd6518;
	@%p1410 bra 	$L__BB9_720;
	fma.rn.f64 	%fd6519, %fd32, %fd184, 0d0000000000000000;
	fma.rn.f64 	%fd6520, %fd33, %fd185, %fd6519;
	fma.rn.f64 	%fd6521, %fd34, %fd186, %fd6520;
	fma.rn.f64 	%fd6522, %fd35, %fd187, %fd6521;
	fma.rn.f64 	%fd6523, %fd36, %fd188, %fd6522;
	fma.rn.f64 	%fd6524, %fd37, %fd189, %fd6523;
	fma.rn.f64 	%fd6525, %fd38, %fd190, %fd6524;
	fma.rn.f64 	%fd6526, %fd39, %fd191, %fd6525;
	fma.rn.f64 	%fd6527, %fd40, %fd192, %fd6526;
	mov.u64 	%rd4490, %rd3165;
	ld.param.f64 	%fd6528, [%rd4490+408];
	fma.rn.f64 	%fd6529, %fd6528, %fd193, %fd6527;
	ld.param.f64 	%fd6530, [%rd4490+416];
	sub.f64 	%fd6531, %fd6529, %fd6530;
	abs.f64 	%fd6532, %fd6531;
	ld.param.f64 	%fd6533, [%rd4490+424];
	mul.f64 	%fd6534, %fd43, %fd6533;
	setp.gt.f64 	%p1412, %fd6532, %fd6534;
	@%p1412 bra 	$L__BB9_720;
	mov.u64 	%rd4491, %rd3165;
	ld.param.f64 	%fd6535, [%rd4491+432];
	fma.rn.f64 	%fd6536, %fd6535, %fd184, 0d0000000000000000;
	ld.param.f64 	%fd6537, [%rd4491+440];
	fma.rn.f64 	%fd6538, %fd6537, %fd185, %fd6536;
	ld.param.f64 	%fd6539, [%rd4491+448];
	fma.rn.f64 	%fd6540, %fd6539, %fd186, %fd6538;
	ld.param.f64 	%fd6541, [%rd4491+456];
	fma.rn.f64 	%fd6542, %fd6541, %fd187, %fd6540;
	ld.param.f64 	%fd6543, [%rd4491+464];
	fma.rn.f64 	%fd6544, %fd6543, %fd188, %fd6542;
	ld.param.f64 	%fd6545, [%rd4491+472];
	fma.rn.f64 	%fd6546, %fd6545, %fd189, %fd6544;
	ld.param.f64 	%fd6547, [%rd4491+480];
	fma.rn.f64 	%fd6548, %fd6547, %fd190, %fd6546;
	ld.param.f64 	%fd6549, [%rd4491+488];
	fma.rn.f64 	%fd6550, %fd6549, %fd191, %fd6548;
	ld.param.f64 	%fd6551, [%rd4491+496];
	fma.rn.f64 	%fd6552, %fd6551, %fd192, %fd6550;
	ld.param.f64 	%fd6553, [%rd4491+504];
	fma.rn.f64 	%fd6554, %fd6553, %fd193, %fd6552;
	ld.param.f64 	%fd6555, [%rd4491+512];
	sub.f64 	%fd6556, %fd6554, %fd6555;
	abs.f64 	%fd6557, %fd6556;
	ld.param.f64 	%fd6558, [%rd4491+520];
	mul.f64 	%fd6559, %fd43, %fd6558;
	setp.gt.f64 	%p1414, %fd6557, %fd6559;
	@%p1414 bra 	$L__BB9_720;
	mov.u64 	%rd4492, %rd3165;
	ld.param.f64 	%fd6560, [%rd4492+528];
	fma.rn.f64 	%fd6561, %fd6560, %fd184, 0d0000000000000000;
	ld.param.f64 	%fd6562, [%rd4492+536];
	fma.rn.f64 	%fd6563, %fd6562, %fd185, %fd6561;
	ld.param.f64 	%fd6564, [%rd4492+544];
	fma.rn.f64 	%fd6565, %fd6564, %fd186, %fd6563;
	ld.param.f64 	%fd6566, [%rd4492+552];
	fma.rn.f64 	%fd6567, %fd6566, %fd187, %fd6565;
	ld.param.f64 	%fd6568, [%rd4492+560];
	fma.rn.f64 	%fd6569, %fd6568, %fd188, %fd6567;
	ld.param.f64 	%fd6570, [%rd4492+568];
	fma.rn.f64 	%fd6571, %fd6570, %fd189, %fd6569;
	ld.param.f64 	%fd6572, [%rd4492+576];
	fma.rn.f64 	%fd6573, %fd6572, %fd190, %fd6571;
	ld.param.f64 	%fd6574, [%rd4492+584];
	fma.rn.f64 	%fd6575, %fd6574, %fd191, %fd6573;
	ld.param.f64 	%fd6576, [%rd4492+592];
	fma.rn.f64 	%fd6577, %fd6576, %fd192, %fd6575;
	ld.param.f64 	%fd6578, [%rd4492+600];
	fma.rn.f64 	%fd6579, %fd6578, %fd193, %fd6577;
	ld.param.f64 	%fd6580, [%rd4492+608];
	sub.f64 	%fd6581, %fd6579, %fd6580;
	abs.f64 	%fd6582, %fd6581;
	ld.param.f64 	%fd6583, [%rd4492+616];
	mul.f64 	%fd6584, %fd43, %fd6583;
	setp.gt.f64 	%p1416, %fd6582, %fd6584;
	@%p1416 bra 	$L__BB9_720;
	mov.u64 	%rd4493, %rd3165;
	ld.param.f64 	%fd6585, [%rd4493+624];
	fma.rn.f64 	%fd6586, %fd6585, %fd184, 0d0000000000000000;
	ld.param.f64 	%fd6587, [%rd4493+632];
	fma.rn.f64 	%fd6588, %fd6587, %fd185, %fd6586;
	ld.param.f64 	%fd6589, [%rd4493+640];
	fma.rn.f64 	%fd6590, %fd6589, %fd186, %fd6588;
	ld.param.f64 	%fd6591, [%rd4493+648];
	fma.rn.f64 	%fd6592, %fd6591, %fd187, %fd6590;
	ld.param.f64 	%fd6593, [%rd4493+656];
	fma.rn.f64 	%fd6594, %fd6593, %fd188, %fd6592;
	ld.param.f64 	%fd6595, [%rd4493+664];
	fma.rn.f64 	%fd6596, %fd6595, %fd189, %fd6594;
	ld.param.f64 	%fd6597, [%rd4493+672];
	fma.rn.f64 	%fd6598, %fd6597, %fd190, %fd6596;
	ld.param.f64 	%fd6599, [%rd4493+680];
	fma.rn.f64 	%fd6600, %fd6599, %fd191, %fd6598;
	ld.param.f64 	%fd6601, [%rd4493+688];
	fma.rn.f64 	%fd6602, %fd6601, %fd192, %fd6600;
	ld.param.f64 	%fd6603, [%rd4493+696];
	fma.rn.f64 	%fd6604, %fd6603, %fd193, %fd6602;
	ld.param.f64 	%fd6605, [%rd4493+704];
	sub.f64 	%fd6606, %fd6604, %fd6605;
	abs.f64 	%fd6607, %fd6606;
	ld.param.f64 	%fd6608, [%rd4493+712];
	mul.f64 	%fd6609, %fd43, %fd6608;
	setp.gt.f64 	%p1418, %fd6607, %fd6609;
	@%p1418 bra 	$L__BB9_720;
	mov.u64 	%rd4494, %rd3165;
	ld.param.f64 	%fd6610, [%rd4494+720];
	fma.rn.f64 	%fd6611, %fd6610, %fd184, 0d0000000000000000;
	ld.param.f64 	%fd6612, [%rd4494+728];
	fma.rn.f64 	%fd6613, %fd6612, %fd185, %fd6611;
	ld.param.f64 	%fd6614, [%rd4494+736];
	fma.rn.f64 	%fd6615, %fd6614, %fd186, %fd6613;
	ld.param.f64 	%fd6616, [%rd4494+744];
	fma.rn.f64 	%fd6617, %fd6616, %fd187, %fd6615;
	ld.param.f64 	%fd6618, [%rd4494+752];
	fma.rn.f64 	%fd6619, %fd6618, %fd188, %fd6617;
	ld.param.f64 	%fd6620, [%rd4494+760];
	fma.rn.f64 	%fd6621, %fd6620, %fd189, %fd6619;
	ld.param.f64 	%fd6622, [%rd4494+768];
	fma.rn.f64 	%fd6623, %fd6622, %fd190, %fd6621;
	ld.param.f64 	%fd6624, [%rd4494+776];
	fma.rn.f64 	%fd6625, %fd6624, %fd191, %fd6623;
	ld.param.f64 	%fd6626, [%rd4494+784];
	fma.rn.f64 	%fd6627, %fd6626, %fd192, %fd6625;
	ld.param.f64 	%fd6628, [%rd4494+792];
	fma.rn.f64 	%fd6629, %fd6628, %fd193, %fd6627;
	ld.param.f64 	%fd6630, [%rd4494+800];
	sub.f64 	%fd6631, %fd6629, %fd6630;
	abs.f64 	%fd6632, %fd6631;
	ld.param.f64 	%fd6633, [%rd4494+808];
	mul.f64 	%fd6634, %fd43, %fd6633;
	setp.gt.f64 	%p1420, %fd6632, %fd6634;
	@%p1420 bra 	$L__BB9_720;
	mov.u64 	%rd4495, %rd3165;
	ld.param.f64 	%fd6635, [%rd4495+816];
	fma.rn.f64 	%fd6636, %fd6635, %fd184, 0d0000000000000000;
	ld.param.f64 	%fd6637, [%rd4495+824];
	fma.rn.f64 	%fd6638, %fd6637, %fd185, %fd6636;
	ld.param.f64 	%fd6639, [%rd4495+832];
	fma.rn.f64 	%fd6640, %fd6639, %fd186, %fd6638;
	ld.param.f64 	%fd6641, [%rd4495+840];
	fma.rn.f64 	%fd6642, %fd6641, %fd187, %fd6640;
	ld.param.f64 	%fd6643, [%rd4495+848];
	fma.rn.f64 	%fd6644, %fd6643, %fd188, %fd6642;
	ld.param.f64 	%fd6645, [%rd4495+856];
	fma.rn.f64 	%fd6646, %fd6645, %fd189, %fd6644;
	ld.param.f64 	%fd6647, [%rd4495+864];
	fma.rn.f64 	%fd6648, %fd6647, %fd190, %fd6646;
	ld.param.f64 	%fd6649, [%rd4495+872];
	fma.rn.f64 	%fd6650, %fd6649, %fd191, %fd6648;
	ld.param.f64 	%fd6651, [%rd4495+880];
	fma.rn.f64 	%fd6652, %fd6651, %fd192, %fd6650;
	ld.param.f64 	%fd6653, [%rd4495+888];
	fma.rn.f64 	%fd6654, %fd6653, %fd193, %fd6652;
	ld.param.f64 	%fd6655, [%rd4495+896];
	sub.f64 	%fd6656, %fd6654, %fd6655;
	abs.f64 	%fd6657, %fd6656;
	ld.param.f64 	%fd6658, [%rd4495+904];
	mul.f64 	%fd6659, %fd43, %fd6658;
	setp.gt.f64 	%p1422, %fd6657, %fd6659;
	@%p1422 bra 	$L__BB9_720;
	mov.u64 	%rd4496, %rd3165;
	ld.param.f64 	%fd6660, [%rd4496+912];
	fma.rn.f64 	%fd6661, %fd6660, %fd184, 0d0000000000000000;
	ld.param.f64 	%fd6662, [%rd4496+920];
	fma.rn.f64 	%fd6663, %fd6662, %fd185, %fd6661;
	ld.param.f64 	%fd6664, [%rd4496+928];
	fma.rn.f64 	%fd6665, %fd6664, %fd186, %fd6663;
	ld.param.f64 	%fd6666, [%rd4496+936];
	fma.rn.f64 	%fd6667, %fd6666, %fd187, %fd6665;
	ld.param.f64 	%fd6668, [%rd4496+944];
	fma.rn.f64 	%fd6669, %fd6668, %fd188, %fd6667;
	ld.param.f64 	%fd6670, [%rd4496+952];
	fma.rn.f64 	%fd6671, %fd6670, %fd189, %fd6669;
	ld.param.f64 	%fd6672, [%rd4496+960];
	fma.rn.f64 	%fd6673, %fd6672, %fd190, %fd6671;
	ld.param.f64 	%fd6674, [%rd4496+968];
	fma.rn.f64 	%fd6675, %fd6674, %fd191, %fd6673;
	ld.param.f64 	%fd6676, [%rd4496+976];
	fma.rn.f64 	%fd6677, %fd6676, %fd192, %fd6675;
	ld.param.f64 	%fd6678, [%rd4496+984];
	fma.rn.f64 	%fd6679, %fd6678, %fd193, %fd6677;
	ld.param.f64 	%fd6680, [%rd4496+992];
	sub.f64 	%fd6681, %fd6679, %fd6680;
	abs.f64 	%fd6682, %fd6681;
	ld.param.f64 	%fd6683, [%rd4496+1000];
	mul.f64 	%fd6684, %fd43, %fd6683;
	setp.gt.f64 	%p1424, %fd6682, %fd6684;
	@%p1424 bra 	$L__BB9_720;
	mov.u64 	%rd4497, %rd3165;
	ld.param.f64 	%fd6685, [%rd4497+1008];
	fma.rn.f64 	%fd6686, %fd6685, %fd184, 0d0000000000000000;
	ld.param.f64 	%fd6687, [%rd4497+1016];
	fma.rn.f64 	%fd6688, %fd6687, %fd185, %fd6686;
	ld.param.f64 	%fd6689, [%rd4497+1024];
	fma.rn.f64 	%fd6690, %fd6689, %fd186, %fd6688;
	ld.param.f64 	%fd6691, [%rd4497+1032];
	fma.rn.f64 	%fd6692, %fd6691, %fd187, %fd6690;
	ld.param.f64 	%fd6693, [%rd4497+1040];
	fma.rn.f64 	%fd6694, %fd6693, %fd188, %fd6692;
	ld.param.f64 	%fd6695, [%rd4497+1048];
	fma.rn.f64 	%fd6696, %fd6695, %fd189, %fd6694;
	ld.param.f64 	%fd6697, [%rd4497+1056];
	fma.rn.f64 	%fd6698, %fd6697, %fd190, %fd6696;
	ld.param.f64 	%fd6699, [%rd4497+1064];
	fma.rn.f64 	%fd6700, %fd6699, %fd191, %fd6698;
	ld.param.f64 	%fd6701, [%rd4497+1072];
	fma.rn.f64 	%fd6702, %fd6701, %fd192, %fd6700;
	ld.param.f64 	%fd6703, [%rd4497+1080];
	fma.rn.f64 	%fd6704, %fd6703, %fd193, %fd6702;
	ld.param.f64 	%fd6705, [%rd4497+1088];
	sub.f64 	%fd6706, %fd6704, %fd6705;
	abs.f64 	%fd6707, %fd6706;
	ld.param.f64 	%fd6708, [%rd4497+1096];
	mul.f64 	%fd6709, %fd43, %fd6708;
	setp.gt.f64 	%p1426, %fd6707, %fd6709;
	@%p1426 bra 	$L__BB9_720;
	mov.u64 	%rd4498, %rd3165;
	ld.param.f64 	%fd6710, [%rd4498+1104];
	fma.rn.f64 	%fd6711, %fd6710, %fd184, 0d0000000000000000;
	ld.param.f64 	%fd6712, [%rd4498+1112];
	fma.rn.f64 	%fd6713, %fd6712, %fd185, %fd6711;
	ld.param.f64 	%fd6714, [%rd4498+1120];
	fma.rn.f64 	%fd6715, %fd6714, %fd186, %fd6713;
	ld.param.f64 	%fd6716, [%rd4498+1128];
	fma.rn.f64 	%fd6717, %fd6716, %fd187, %fd6715;
	ld.param.f64 	%fd6718, [%rd4498+1136];
	fma.rn.f64 	%fd6719, %fd6718, %fd188, %fd6717;
	ld.param.f64 	%fd6720, [%rd4498+1144];
	fma.rn.f64 	%fd6721, %fd6720, %fd189, %fd6719;
	ld.param.f64 	%fd6722, [%rd4498+1152];
	fma.rn.f64 	%fd6723, %fd6722, %fd190, %fd6721;
	ld.param.f64 	%fd6724, [%rd4498+1160];
	fma.rn.f64 	%fd6725, %fd6724, %fd191, %fd6723;
	ld.param.f64 	%fd6726, [%rd4498+1168];
	fma.rn.f64 	%fd6727, %fd6726, %fd192, %fd6725;
	ld.param.f64 	%fd6728, [%rd4498+1176];
	fma.rn.f64 	%fd6729, %fd6728, %fd193, %fd6727;
	ld.param.f64 	%fd6730, [%rd4498+1184];
	sub.f64 	%fd6731, %fd6729, %fd6730;
	abs.f64 	%fd6732, %fd6731;
	ld.param.f64 	%fd6733, [%rd4498+1192];
	mul.f64 	%fd6734, %fd43, %fd6733;
	setp.gt.f64 	%p1428, %fd6732, %fd6734;
	@%p1428 bra 	$L__BB9_720;
	mov.b32 	%r4299, 1;
	mov.pred 	%p2141, 0;
$L__BB9_720:
	setp.ge.u64 	%p1431, %rd798, %rd2;
	mov.b32 	%r4300, 0;
	mov.pred 	%p2142, -1;
	@%p1431 bra 	$L__BB9_762;
	cvt.s64.s32 	%rd1073, %r10;
	or.b64  	%rd4499, %rd798, %rd1073;
	and.b64  	%rd4500, %rd4499, -4294967296;
	setp.ne.s64 	%p1432, %rd4500, 0;
	@%p1432 bra 	$L__BB9_723;
	cvt.u32.u64 	%r2816, %rd1073;
	cvt.u32.u64 	%r2817, %rd798;
	div.u32 	%r2818, %r2817, %r2816;
	mul.lo.s32 	%r2819, %r2818, %r2816;
	sub.s32 	%r2820, %r2817, %r2819;
	cvt.u64.u32 	%rd5754, %r2818;
	cvt.u64.u32 	%rd5755, %r2820;
	bra.uni 	$L__BB9_724;
$L__BB9_723:
	div.u64 	%rd5754, %rd798, %rd1073;
	mul.lo.s64 	%rd4501, %rd5754, %rd1073;
	sub.s64 	%rd5755, %rd798, %rd4501;
$L__BB9_724:
	cvt.u32.u64 	%r213, %rd5755;
	cvt.s64.s32 	%rd1080, %r9;
	or.b64  	%rd4502, %rd5754, %rd1080;
	and.b64  	%rd4503, %rd4502, -4294967296;
	setp.ne.s64 	%p1433, %rd4503, 0;
	@%p1433 bra 	$L__BB9_726;
	cvt.u32.u64 	%r2821, %rd1080;
	cvt.u32.u64 	%r2822, %rd5754;
	div.u32 	%r2823, %r2822, %r2821;
	mul.lo.s32 	%r2824, %r2823, %r2821;
	sub.s32 	%r2825, %r2822, %r2824;
	cvt.u64.u32 	%rd5756, %r2823;
	cvt.u64.u32 	%rd5757, %r2825;
	bra.uni 	$L__BB9_727;
$L__BB9_726:
	div.u64 	%rd5756, %rd5754, %rd1080;
	mul.lo.s64 	%rd4504, %rd5756, %rd1080;
	sub.s64 	%rd5757, %rd5754, %rd4504;
$L__BB9_727:
	cvt.u32.u64 	%r214, %rd5757;
	cvt.s64.s32 	%rd1087, %r8;
	or.b64  	%rd4505, %rd5756, %rd1087;
	and.b64  	%rd4506, %rd4505, -4294967296;
	setp.ne.s64 	%p1434, %rd4506, 0;
	@%p1434 bra 	$L__BB9_729;
	cvt.u32.u64 	%r2826, %rd1087;
	cvt.u32.u64 	%r2827, %rd5756;
	div.u32 	%r2828, %r2827, %r2826;
	mul.lo.s32 	%r2829, %r2828, %r2826;
	sub.s32 	%r2830, %r2827, %r2829;
	cvt.u64.u32 	%rd5758, %r2828;
	cvt.u64.u32 	%rd5759, %r2830;
	bra.uni 	$L__BB9_730;
$L__BB9_729:
	div.u64 	%rd5758, %rd5756, %rd1087;
	mul.lo.s64 	%rd4507, %rd5758, %rd1087;
	sub.s64 	%rd5759, %rd5756, %rd4507;
$L__BB9_730:
	cvt.u32.u64 	%r215, %rd5759;
	cvt.s64.s32 	%rd1094, %r7;
	or.b64  	%rd4508, %rd5758, %rd1094;
	and.b64  	%rd4509, %rd4508, -4294967296;
	setp.ne.s64 	%p1435, %rd4509, 0;
	@%p1435 bra 	$L__BB9_732;
	cvt.u32.u64 	%r2831, %rd1094;
	cvt.u32.u64 	%r2832, %rd5758;
	div.u32 	%r2833, %r2832, %r2831;
	mul.lo.s32 	%r2834, %r2833, %r2831;
	sub.s32 	%r2835, %r2832, %r2834;
	cvt.u64.u32 	%rd5760, %r2833;
	cvt.u64.u32 	%rd5761, %r2835;
	bra.uni 	$L__BB9_733;
$L__BB9_732:
	div.u64 	%rd5760, %rd5758, %rd1094;
	mul.lo.s64 	%rd4510, %rd5760, %rd1094;
	sub.s64 	%rd5761, %rd5758, %rd4510;
$L__BB9_733:
	cvt.u32.u64 	%r216, %rd5761;
	cvt.s64.s32 	%rd1101, %r6;
	or.b64  	%rd4511, %rd5760, %rd1101;
	and.b64  	%rd4512, %rd4511, -4294967296;
	setp.ne.s64 	%p1436, %rd4512, 0;
	@%p1436 bra 	$L__BB9_735;
	cvt.u32.u64 	%r2836, %rd1101;
	cvt.u32.u64 	%r2837, %rd5760;
	div.u32 	%r2838, %r2837, %r2836;
	mul.lo.s32 	%r2839, %r2838, %r2836;
	sub.s32 	%r2840, %r2837, %r2839;
	cvt.u64.u32 	%rd5762, %r2838;
	cvt.u64.u32 	%rd5763, %r2840;
	bra.uni 	$L__BB9_736;
$L__BB9_735:
	div.u64 	%rd5762, %rd5760, %rd1101;
	mul.lo.s64 	%rd4513, %rd5762, %rd1101;
	sub.s64 	%rd5763, %rd5760, %rd4513;
$L__BB9_736:
	cvt.u32.u64 	%r217, %rd5763;
	cvt.s64.s32 	%rd1108, %r5;
	or.b64  	%rd4514, %rd5762, %rd1108;
	and.b64  	%rd4515, %rd4514, -4294967296;
	setp.ne.s64 	%p1437, %rd4515, 0;
	@%p1437 bra 	$L__BB9_738;
	cvt.u32.u64 	%r2841, %rd1108;
	cvt.u32.u64 	%r2842, %rd5762;
	div.u32 	%r2843, %r2842, %r2841;
	mul.lo.s32 	%r2844, %r2843, %r2841;
	sub.s32 	%r2845, %r2842, %r2844;
	cvt.u64.u32 	%rd5764, %r2843;
	cvt.u64.u32 	%rd5765, %r2845;
	bra.uni 	$L__BB9_739;
$L__BB9_738:
	div.u64 	%rd5764, %rd5762, %rd1108;
	mul.lo.s64 	%rd4516, %rd5764, %rd1108;
	sub.s64 	%rd5765, %rd5762, %rd4516;
$L__BB9_739:
	cvt.u32.u64 	%r218, %rd5765;
	cvt.s64.s32 	%rd1115, %r4;
	or.b64  	%rd4517, %rd5764, %rd1115;
	and.b64  	%rd4518, %rd4517, -4294967296;
	setp.ne.s64 	%p1438, %rd4518, 0;
	@%p1438 bra 	$L__BB9_741;
	cvt.u32.u64 	%r2846, %rd1115;
	cvt.u32.u64 	%r2847, %rd5764;
	div.u32 	%r2848, %r2847, %r2846;
	mul.lo.s32 	%r2849, %r2848, %r2846;
	sub.s32 	%r2850, %r2847, %r2849;
	cvt.u64.u32 	%rd5766, %r2848;
	cvt.u64.u32 	%rd5767, %r2850;
	bra.uni 	$L__BB9_742;
$L__BB9_741:
	div.u64 	%rd5766, %rd5764, %rd1115;
	mul.lo.s64 	%rd4519, %rd5766, %rd1115;
	sub.s64 	%rd5767, %rd5764, %rd4519;
$L__BB9_742:
	cvt.u32.u64 	%r219, %rd5767;
	cvt.s64.s32 	%rd1122, %r3;
	or.b64  	%rd4520, %rd5766, %rd1122;
	and.b64  	%rd4521, %rd4520, -4294967296;
	setp.ne.s64 	%p1439, %rd4521, 0;
	@%p1439 bra 	$L__BB9_744;
	cvt.u32.u64 	%r2851, %rd1122;
	cvt.u32.u64 	%r2852, %rd5766;
	div.u32 	%r2853, %r2852, %r2851;
	mul.lo.s32 	%r2854, %r2853, %r2851;
	sub.s32 	%r2855, %r2852, %r2854;
	cvt.u64.u32 	%rd5768, %r2853;
	cvt.u64.u32 	%rd5769, %r2855;
	bra.uni 	$L__BB9_745;
$L__BB9_744:
	div.u64 	%rd5768, %rd5766, %rd1122;
	mul.lo.s64 	%rd4522, %rd5768, %rd1122;
	sub.s64 	%rd5769, %rd5766, %rd4522;
$L__BB9_745:
	cvt.u32.u64 	%r220, %rd5769;
	cvt.s64.s32 	%rd1129, %r2;
	or.b64  	%rd4523, %rd5768, %rd1129;
	and.b64  	%rd4524, %rd4523, -4294967296;
	setp.ne.s64 	%p1440, %rd4524, 0;
	@%p1440 bra 	$L__BB9_747;
	cvt.u32.u64 	%r2856, %rd1129;
	cvt.u32.u64 	%r2857, %rd5768;
	div.u32 	%r2858, %r2857, %r2856;
	mul.lo.s32 	%r2859, %r2858, %r2856;
	sub.s32 	%r2860, %r2857, %r2859;
	cvt.u64.u32 	%rd5770, %r2858;
	cvt.u64.u32 	%rd5771, %r2860;
	bra.uni 	$L__BB9_748;
$L__BB9_747:
	div.u64 	%rd5770, %rd5768, %rd1129;
	mul.lo.s64 	%rd4525, %rd5770, %rd1129;
	sub.s64 	%rd5771, %rd5768, %rd4525;
$L__BB9_748:
	cvt.u32.u64 	%r221, %rd5771;
	cvt.s64.s32 	%rd1136, %r1;
	or.b64  	%rd4526, %rd5770, %rd1136;
	and.b64  	%rd4527, %rd4526, -4294967296;
	setp.ne.s64 	%p1441, %rd4527, 0;
	@%p1441 bra 	$L__BB9_750;
	cvt.u32.u64 	%r2861, %rd1136;
	cvt.u32.u64 	%r2862, %rd5770;
	rem.u32 	%r2863, %r2862, %r2861;
	cvt.u64.u32 	%rd5772, %r2863;
	bra.uni 	$L__BB9_751;
$L__BB9_750:
	rem.u64 	%rd5772, %rd5770, %rd1136;
$L__BB9_751:
	cvt.u32.u64 	%r2865, %rd5772;
	cvt.rn.f64.s32 	%fd6735, %r2865;
	mov.u64 	%rd4528, %rd3165;
	ld.param.f64 	%fd6736, [%rd4528];
	fma.rn.f64 	%fd194, %fd1, %fd6735, %fd6736;
	cvt.rn.f64.s32 	%fd6737, %r221;
	fma.rn.f64 	%fd195, %fd3, %fd6737, %fd2;
	cvt.rn.f64.s32 	%fd6738, %r220;
	fma.rn.f64 	%fd196, %fd5, %fd6738, %fd4;
	cvt.rn.f64.s32 	%fd6739, %r219;
	fma.rn.f64 	%fd197, %fd7, %fd6739, %fd6;
	cvt.rn.f64.s32 	%fd6740, %r218;
	fma.rn.f64 	%fd198, %fd9, %fd6740, %fd8;
	cvt.rn.f64.s32 	%fd6741, %r217;
	fma.rn.f64 	%fd199, %fd11, %fd6741, %fd10;
	cvt.rn.f64.s32 	%fd6742, %r216;
	fma.rn.f64 	%fd200, %fd13, %fd6742, %fd12;
	cvt.rn.f64.s32 	%fd6743, %r215;
	fma.rn.f64 	%fd201, %fd15, %fd6743, %fd14;
	cvt.rn.f64.s32 	%fd6744, %r214;
	fma.rn.f64 	%fd202, %fd17, %fd6744, %fd16;
	cvt.rn.f64.s32 	%fd6745, %r213;
	fma.rn.f64 	%fd203, %fd19, %fd6745, %fd18;
	fma.rn.f64 	%fd6746, %fd20, %fd194, 0d0000000000000000;
	fma.rn.f64 	%fd6747, %fd21, %fd195, %fd6746;
	fma.rn.f64 	%fd6748, %fd22, %fd196, %fd6747;
	fma.rn.f64 	%fd6749, %fd23, %fd197, %fd6748;
	fma.rn.f64 	%fd6750, %fd24, %fd198, %fd6749;
	fma.rn.f64 	%fd6751, %fd25, %fd199, %fd6750;
	fma.rn.f64 	%fd6752, %fd26, %fd200, %fd6751;
	fma.rn.f64 	%fd6753, %fd27, %fd201, %fd6752;
	fma.rn.f64 	%fd6754, %fd28, %fd202, %fd6753;
	fma.rn.f64 	%fd6755, %fd29, %fd203, %fd6754;
	sub.f64 	%fd6756, %fd6755, %fd30;
	abs.f64 	%fd6757, %fd6756;
	mul.f64 	%fd6758, %fd43, %fd31;
	setp.gt.f64 	%p1443, %fd6757, %fd6758;
	@%p1443 bra 	$L__BB9_762;
	fma.rn.f64 	%fd6759, %fd32, %fd194, 0d0000000000000000;
	fma.rn.f64 	%fd6760, %fd33, %fd195, %fd6759;
	fma.rn.f64 	%fd6761, %fd34, %fd196, %fd6760;
	fma.rn.f64 	%fd6762, %fd35, %fd197, %fd6761;
	fma.rn.f64 	%fd6763, %fd36, %fd198, %fd6762;
	fma.rn.f64 	%fd6764, %fd37, %fd199, %fd6763;
	fma.rn.f64 	%fd6765, %fd38, %fd200, %fd6764;
	fma.rn.f64 	%fd6766, %fd39, %fd201, %fd6765;
	fma.rn.f64 	%fd6767, %fd40, %fd202, %fd6766;
	mov.u64 	%rd4529, %rd3165;
	ld.param.f64 	%fd6768, [%rd4529+408];
	fma.rn.f64 	%fd6769, %fd6768, %fd203, %fd6767;
	ld.param.f64 	%fd6770, [%rd4529+416];
	sub.f64 	%fd6771, %fd6769, %fd6770;
	abs.f64 	%fd6772, %fd6771;
	ld.param.f64 	%fd6773, [%rd4529+424];
	mul.f64 	%fd6774, %fd43, %fd6773;
	setp.gt.f64 	%p1445, %fd6772, %fd6774;
	@%p1445 bra 	$L__BB9_762;
	mov.u64 	%rd4530, %rd3165;
	ld.param.f64 	%fd6775, [%rd4530+432];
	fma.rn.f64 	%fd6776, %fd6775, %fd194, 0d0000000000000000;
	ld.param.f64 	%fd6777, [%rd4530+440];
	fma.rn.f64 	%fd6778, %fd6777, %fd195, %fd6776;
	ld.param.f64 	%fd6779, [%rd4530+448];
	fma.rn.f64 	%fd6780, %fd6779, %fd196, %fd6778;
	ld.param.f64 	%fd6781, [%rd4530+456];
	fma.rn.f64 	%fd6782, %fd6781, %fd197, %fd6780;
	ld.param.f64 	%fd6783, [%rd4530+464];
	fma.rn.f64 	%fd6784, %fd6783, %fd198, %fd6782;
	ld.param.f64 	%fd6785, [%rd4530+472];
	fma.rn.f64 	%fd6786, %fd6785, %fd199, %fd6784;
	ld.param.f64 	%fd6787, [%rd4530+480];
	fma.rn.f64 	%fd6788, %fd6787, %fd200, %fd6786;
	ld.param.f64 	%fd6789, [%rd4530+488];
	fma.rn.f64 	%fd6790, %fd6789, %fd201, %fd6788;
	ld.param.f64 	%fd6791, [%rd4530+496];
	fma.rn.f64 	%fd6792, %fd6791, %fd202, %fd6790;
	ld.param.f64 	%fd6793, [%rd4530+504];
	fma.rn.f64 	%fd6794, %fd6793, %fd203, %fd6792;
	ld.param.f64 	%fd6795, [%rd4530+512];
	sub.f64 	%fd6796, %fd6794, %fd6795;
	abs.f64 	%fd6797, %fd6796;
	ld.param.f64 	%fd6798, [%rd4530+520];
	mul.f64 	%fd6799, %fd43, %fd6798;
	setp.gt.f64 	%p1447, %fd6797, %fd6799;
	@%p1447 bra 	$L__BB9_762;
	mov.u64 	%rd4531, %rd3165;
	ld.param.f64 	%fd6800, [%rd4531+528];
	fma.rn.f64 	%fd6801, %fd6800, %fd194, 0d0000000000000000;
	ld.param.f64 	%fd6802, [%rd4531+536];
	fma.rn.f64 	%fd6803, %fd6802, %fd195, %fd6801;
	ld.param.f64 	%fd6804, [%rd4531+544];
	fma.rn.f64 	%fd6805, %fd6804, %fd196, %fd6803;
	ld.param.f64 	%fd6806, [%rd4531+552];
	fma.rn.f64 	%fd6807, %fd6806, %fd197, %fd6805;
	ld.param.f64 	%fd6808, [%rd4531+560];
	fma.rn.f64 	%fd6809, %fd6808, %fd198, %fd6807;
	ld.param.f64 	%fd6810, [%rd4531+568];
	fma.rn.f64 	%fd6811, %fd6810, %fd199, %fd6809;
	ld.param.f64 	%fd6812, [%rd4531+576];
	fma.rn.f64 	%fd6813, %fd6812, %fd200, %fd6811;
	ld.param.f64 	%fd6814, [%rd4531+584];
	fma.rn.f64 	%fd6815, %fd6814, %fd201, %fd6813;
	ld.param.f64 	%fd6816, [%rd4531+592];
	fma.rn.f64 	%fd6817, %fd6816, %fd202, %fd6815;
	ld.param.f64 	%fd6818, [%rd4531+600];
	fma.rn.f64 	%fd6819, %fd6818, %fd203, %fd6817;
	ld.param.f64 	%fd6820, [%rd4531+608];
	sub.f64 	%fd6821, %fd6819, %fd6820;
	abs.f64 	%fd6822, %fd6821;
	ld.param.f64 	%fd6823, [%rd4531+616];
	mul.f64 	%fd6824, %fd43, %fd6823;
	setp.gt.f64 	%p1449, %fd6822, %fd6824;
	@%p1449 bra 	$L__BB9_762;
	mov.u64 	%rd4532, %rd3165;
	ld.param.f64 	%fd6825, [%rd4532+624];
	fma.rn.f64 	%fd6826, %fd6825, %fd194, 0d0000000000000000;
	ld.param.f64 	%fd6827, [%rd4532+632];
	fma.rn.f64 	%fd6828, %fd6827, %fd195, %fd6826;
	ld.param.f64 	%fd6829, [%rd4532+640];
	fma.rn.f64 	%fd6830, %fd6829, %fd196, %fd6828;
	ld.param.f64 	%fd6831, [%rd4532+648];
	fma.rn.f64 	%fd6832, %fd6831, %fd197, %fd6830;
	ld.param.f64 	%fd6833, [%rd4532+656];
	fma.rn.f64 	%fd6834, %fd6833, %fd198, %fd6832;
	ld.param.f64 	%fd6835, [%rd4532+664];
	fma.rn.f64 	%fd6836, %fd6835, %fd199, %fd6834;
	ld.param.f64 	%fd6837, [%rd4532+672];
	fma.rn.f64 	%fd6838, %fd6837, %fd200, %fd6836;
	ld.param.f64 	%fd6839, [%rd4532+680];
	fma.rn.f64 	%fd6840, %fd6839, %fd201, %fd6838;
	ld.param.f64 	%fd6841, [%rd4532+688];
	fma.rn.f64 	%fd6842, %fd6841, %fd202, %fd6840;
	ld.param.f64 	%fd6843, [%rd4532+696];
	fma.rn.f64 	%fd6844, %fd6843, %fd203, %fd6842;
	ld.param.f64 	%fd6845, [%rd4532+704];
	sub.f64 	%fd6846, %fd6844, %fd6845;
	abs.f64 	%fd6847, %fd6846;
	ld.param.f64 	%fd6848, [%rd4532+712];
	mul.f64 	%fd6849, %fd43, %fd6848;
	setp.gt.f64 	%p1451, %fd6847, %fd6849;
	@%p1451 bra 	$L__BB9_762;
	mov.u64 	%rd4533, %rd3165;
	ld.param.f64 	%fd6850, [%rd4533+720];
	fma.rn.f64 	%fd6851, %fd6850, %fd194, 0d0000000000000000;
	ld.param.f64 	%fd6852, [%rd4533+728];
	fma.rn.f64 	%fd6853, %fd6852, %fd195, %fd6851;
	ld.param.f64 	%fd6854, [%rd4533+736];
	fma.rn.f64 	%fd6855, %fd6854, %fd196, %fd6853;
	ld.param.f64 	%fd6856, [%rd4533+744];
	fma.rn.f64 	%fd6857, %fd6856, %fd197, %fd6855;
	ld.param.f64 	%fd6858, [%rd4533+752];
	fma.rn.f64 	%fd6859, %fd6858, %fd198, %fd6857;
	ld.param.f64 	%fd6860, [%rd4533+760];
	fma.rn.f64 	%fd6861, %fd6860, %fd199, %fd6859;
	ld.param.f64 	%fd6862, [%rd4533+768];
	fma.rn.f64 	%fd6863, %fd6862, %fd200, %fd6861;
	ld.param.f64 	%fd6864, [%rd4533+776];
	fma.rn.f64 	%fd6865, %fd6864, %fd201, %fd6863;
	ld.param.f64 	%fd6866, [%rd4533+784];
	fma.rn.f64 	%fd6867, %fd6866, %fd202, %fd6865;
	ld.param.f64 	%fd6868, [%rd4533+792];
	fma.rn.f64 	%fd6869, %fd6868, %fd203, %fd6867;
	ld.param.f64 	%fd6870, [%rd4533+800];
	sub.f64 	%fd6871, %fd6869, %fd6870;
	abs.f64 	%fd6872, %fd6871;
	ld.param.f64 	%fd6873, [%rd4533+808];
	mul.f64 	%fd6874, %fd43, %fd6873;
	setp.gt.f64 	%p1453, %fd6872, %fd6874;
	@%p1453 bra 	$L__BB9_762;
	mov.u64 	%rd4534, %rd3165;
	ld.param.f64 	%fd6875, [%rd4534+816];
	fma.rn.f64 	%fd6876, %fd6875, %fd194, 0d0000000000000000;
	ld.param.f64 	%fd6877, [%rd4534+824];
	fma.rn.f64 	%fd6878, %fd6877, %fd195, %fd6876;
	ld.param.f64 	%fd6879, [%rd4534+832];
	fma.rn.f64 	%fd6880, %fd6879, %fd196, %fd6878;
	ld.param.f64 	%fd6881, [%rd4534+840];
	fma.rn.f64 	%fd6882, %fd6881, %fd197, %fd6880;
	ld.param.f64 	%fd6883, [%rd4534+848];
	fma.rn.f64 	%fd6884, %fd6883, %fd198, %fd6882;
	ld.param.f64 	%fd6885, [%rd4534+856];
	fma.rn.f64 	%fd6886, %fd6885, %fd199, %fd6884;
	ld.param.f64 	%fd6887, [%rd4534+864];
	fma.rn.f64 	%fd6888, %fd6887, %fd200, %fd6886;
	ld.param.f64 	%fd6889, [%rd4534+872];
	fma.rn.f64 	%fd6890, %fd6889, %fd201, %fd6888;
	ld.param.f64 	%fd6891, [%rd4534+880];
	fma.rn.f64 	%fd6892, %fd6891, %fd202, %fd6890;
	ld.param.f64 	%fd6893, [%rd4534+888];
	fma.rn.f64 	%fd6894, %fd6893, %fd203, %fd6892;
	ld.param.f64 	%fd6895, [%rd4534+896];
	sub.f64 	%fd6896, %fd6894, %fd6895;
	abs.f64 	%fd6897, %fd6896;
	ld.param.f64 	%fd6898, [%rd4534+904];
	mul.f64 	%fd6899, %fd43, %fd6898;
	setp.gt.f64 	%p1455, %fd6897, %fd6899;
	@%p1455 bra 	$L__BB9_762;
	mov.u64 	%rd4535, %rd3165;
	ld.param.f64 	%fd6900, [%rd4535+912];
	fma.rn.f64 	%fd6901, %fd6900, %fd194, 0d0000000000000000;
	ld.param.f64 	%fd6902, [%rd4535+920];
	fma.rn.f64 	%fd6903, %fd6902, %fd195, %fd6901;
	ld.param.f64 	%fd6904, [%rd4535+928];
	fma.rn.f64 	%fd6905, %fd6904, %fd196, %fd6903;
	ld.param.f64 	%fd6906, [%rd4535+936];
	fma.rn.f64 	%fd6907, %fd6906, %fd197, %fd6905;
	ld.param.f64 	%fd6908, [%rd4535+944];
	fma.rn.f64 	%fd6909, %fd6908, %fd198, %fd6907;
	ld.param.f64 	%fd6910, [%rd4535+952];
	fma.rn.f64 	%fd6911, %fd6910, %fd199, %fd6909;
	ld.param.f64 	%fd6912, [%rd4535+960];
	fma.rn.f64 	%fd6913, %fd6912, %fd200, %fd6911;
	ld.param.f64 	%fd6914, [%rd4535+968];
	fma.rn.f64 	%fd6915, %fd6914, %fd201, %fd6913;
	ld.param.f64 	%fd6916, [%rd4535+976];
	fma.rn.f64 	%fd6917, %fd6916, %fd202, %fd6915;
	ld.param.f64 	%fd6918, [%rd4535+984];
	fma.rn.f64 	%fd6919, %fd6918, %fd203, %fd6917;
	ld.param.f64 	%fd6920, [%rd4535+992];
	sub.f64 	%fd6921, %fd6919, %fd6920;
	abs.f64 	%fd6922, %fd6921;
	ld.param.f64 	%fd6923, [%rd4535+1000];
	mul.f64 	%fd6924, %fd43, %fd6923;
	setp.gt.f64 	%p1457, %fd6922, %fd6924;
	@%p1457 bra 	$L__BB9_762;
	mov.u64 	%rd4536, %rd3165;
	ld.param.f64 	%fd6925, [%rd4536+1008];
	fma.rn.f64 	%fd6926, %fd6925, %fd194, 0d0000000000000000;
	ld.param.f64 	%fd6927, [%rd4536+1016];
	fma.rn.f64 	%fd6928, %fd6927, %fd195, %fd6926;
	ld.param.f64 	%fd6929, [%rd4536+1024];
	fma.rn.f64 	%fd6930, %fd6929, %fd196, %fd6928;
	ld.param.f64 	%fd6931, [%rd4536+1032];
	fma.rn.f64 	%fd6932, %fd6931, %fd197, %fd6930;
	ld.param.f64 	%fd6933, [%rd4536+1040];
	fma.rn.f64 	%fd6934, %fd6933, %fd198, %fd6932;
	ld.param.f64 	%fd6935, [%rd4536+1048];
	fma.rn.f64 	%fd6936, %fd6935, %fd199, %fd6934;
	ld.param.f64 	%fd6937, [%rd4536+1056];
	fma.rn.f64 	%fd6938, %fd6937, %fd200, %fd6936;
	ld.param.f64 	%fd6939, [%rd4536+1064];
	fma.rn.f64 	%fd6940, %fd6939, %fd201, %fd6938;
	ld.param.f64 	%fd6941, [%rd4536+1072];
	fma.rn.f64 	%fd6942, %fd6941, %fd202, %fd6940;
	ld.param.f64 	%fd6943, [%rd4536+1080];
	fma.rn.f64 	%fd6944, %fd6943, %fd203, %fd6942;
	ld.param.f64 	%fd6945, [%rd4536+1088];
	sub.f64 	%fd6946, %fd6944, %fd6945;
	abs.f64 	%fd6947, %fd6946;
	ld.param.f64 	%fd6948, [%rd4536+1096];
	mul.f64 	%fd6949, %fd43, %fd6948;
	setp.gt.f64 	%p1459, %fd6947, %fd6949;
	@%p1459 bra 	$L__BB9_762;
	mov.u64 	%rd4537, %rd3165;
	ld.param.f64 	%fd6950, [%rd4537+1104];
	fma.rn.f64 	%fd6951, %fd6950, %fd194, 0d0000000000000000;
	ld.param.f64 	%fd6952, [%rd4537+1112];
	fma.rn.f64 	%fd6953, %fd6952, %fd195, %fd6951;
	ld.param.f64 	%fd6954, [%rd4537+1120];
	fma.rn.f64 	%fd6955, %fd6954, %fd196, %fd6953;
	ld.param.f64 	%fd6956, [%rd4537+1128];
	fma.rn.f64 	%fd6957, %fd6956, %fd197, %fd6955;
	ld.param.f64 	%fd6958, [%rd4537+1136];
	fma.rn.f64 	%fd6959, %fd6958, %fd198, %fd6957;
	ld.param.f64 	%fd6960, [%rd4537+1144];
	fma.rn.f64 	%fd6961, %fd6960, %fd199, %fd6959;
	ld.param.f64 	%fd6962, [%rd4537+1152];
	fma.rn.f64 	%fd6963, %fd6962, %fd200, %fd6961;
	ld.param.f64 	%fd6964, [%rd4537+1160];
	fma.rn.f64 	%fd6965, %fd6964, %fd201, %fd6963;
	ld.param.f64 	%fd6966, [%rd4537+1168];
	fma.rn.f64 	%fd6967, %fd6966, %fd202, %fd6965;
	ld.param.f64 	%fd6968, [%rd4537+1176];
	fma.rn.f64 	%fd6969, %fd6968, %fd203, %fd6967;
	ld.param.f64 	%fd6970, [%rd4537+1184];
	sub.f64 	%fd6971, %fd6969, %fd6970;
	abs.f64 	%fd6972, %fd6971;
	ld.param.f64 	%fd6973, [%rd4537+1192];
	mul.f64 	%fd6974, %fd43, %fd6973;
	setp.gt.f64 	%p1461, %fd6972, %fd6974;
	@%p1461 bra 	$L__BB9_762;
	mov.b32 	%r4300, 1;
	mov.pred 	%p2142, 0;
$L__BB9_762:
	setp.ge.u64 	%p1464, %rd799, %rd2;
	mov.b32 	%r4301, 0;
	mov.pred 	%p2143, -1;
	@%p1464 bra 	$L__BB9_804;
	cvt.s64.s32 	%rd1140, %r10;
	or.b64  	%rd4538, %rd799, %rd1140;
	and.b64  	%rd4539, %rd4538, -4294967296;
	setp.ne.s64 	%p1465, %rd4539, 0;
	@%p1465 bra 	$L__BB9_765;
	cvt.u32.u64 	%r2877, %rd1140;
	cvt.u32.u64 	%r2878, %rd799;
	div.u32 	%r2879, %r2878, %r2877;
	mul.lo.s32 	%r2880, %r2879, %r2877;
	sub.s32 	%r2881, %r2878, %r2880;
	cvt.u64.u32 	%rd5773, %r2879;
	cvt.u64.u32 	%rd5774, %r2881;
	bra.uni 	$L__BB9_766;
$L__BB9_765:
	div.u64 	%rd5773, %rd799, %rd1140;
	mul.lo.s64 	%rd4540, %rd5773, %rd1140;
	sub.s64 	%rd5774, %rd799, %rd4540;
$L__BB9_766:
	cvt.u32.u64 	%r223, %rd5774;
	cvt.s64.s32 	%rd1147, %r9;
	or.b64  	%rd4541, %rd5773, %rd1147;
	and.b64  	%rd4542, %rd4541, -4294967296;
	setp.ne.s64 	%p1466, %rd4542, 0;
	@%p1466 bra 	$L__BB9_768;
	cvt.u32.u64 	%r2882, %rd1147;
	cvt.u32.u64 	%r2883, %rd5773;
	div.u32 	%r2884, %r2883, %r2882;
	mul.lo.s32 	%r2885, %r2884, %r2882;
	sub.s32 	%r2886, %r2883, %r2885;
	cvt.u64.u32 	%rd5775, %r2884;
	cvt.u64.u32 	%rd5776, %r2886;
	bra.uni 	$L__BB9_769;
$L__BB9_768:
	div.u64 	%rd5775, %rd5773, %rd1147;
	mul.lo.s64 	%rd4543, %rd5775, %rd1147;
	sub.s64 	%rd5776, %rd5773, %rd4543;
$L__BB9_769:
	cvt.u32.u64 	%r224, %rd5776;
	cvt.s64.s32 	%rd1154, %r8;
	or.b64  	%rd4544, %rd5775, %rd1154;
	and.b64  	%rd4545, %rd4544, -4294967296;
	setp.ne.s64 	%p1467, %rd4545, 0;
	@%p1467 bra 	$L__BB9_771;
	cvt.u32.u64 	%r2887, %rd1154;
	cvt.u32.u64 	%r2888, %rd5775;
	div.u32 	%r2889, %r2888, %r2887;
	mul.lo.s32 	%r2890, %r2889, %r2887;
	sub.s32 	%r2891, %r2888, %r2890;
	cvt.u64.u32 	%rd5777, %r2889;
	cvt.u64.u32 	%rd5778, %r2891;
	bra.uni 	$L__BB9_772;
$L__BB9_771:
	div.u64 	%rd5777, %rd5775, %rd1154;
	mul.lo.s64 	%rd4546, %rd5777, %rd1154;
	sub.s64 	%rd5778, %rd5775, %rd4546;
$L__BB9_772:
	cvt.u32.u64 	%r225, %rd5778;
	cvt.s64.s32 	%rd1161, %r7;
	or.b64  	%rd4547, %rd5777, %rd1161;
	and.b64  	%rd4548, %rd4547, -4294967296;
	setp.ne.s64 	%p1468, %rd4548, 0;
	@%p1468 bra 	$L__BB9_774;
	cvt.u32.u64 	%r2892, %rd1161;
	cvt.u32.u64 	%r2893, %rd5777;
	div.u32 	%r2894, %r2893, %r2892;
	mul.lo.s32 	%r2895, %r2894, %r2892;
	sub.s32 	%r2896, %r2893, %r2895;
	cvt.u64.u32 	%rd5779, %r2894;
	cvt.u64.u32 	%rd5780, %r2896;
	bra.uni 	$L__BB9_775;
$L__BB9_774:
	div.u64 	%rd5779, %rd5777, %rd1161;
	mul.lo.s64 	%rd4549, %rd5779, %rd1161;
	sub.s64 	%rd5780, %rd5777, %rd4549;
$L__BB9_775:
	cvt.u32.u64 	%r226, %rd5780;
	cvt.s64.s32 	%rd1168, %r6;
	or.b64  	%rd4550, %rd5779, %rd1168;
	and.b64  	%rd4551, %rd4550, -4294967296;
	setp.ne.s64 	%p1469, %rd4551, 0;
	@%p1469 bra 	$L__BB9_777;
	cvt.u32.u64 	%r2897, %rd1168;
	cvt.u32.u64 	%r2898, %rd5779;
	div.u32 	%r2899, %r2898, %r2897;
	mul.lo.s32 	%r2900, %r2899, %r2897;
	sub.s32 	%r2901, %r2898, %r2900;
	cvt.u64.u32 	%rd5781, %r2899;
	cvt.u64.u32 	%rd5782, %r2901;
	bra.uni 	$L__BB9_778;
$L__BB9_777:
	div.u64 	%rd5781, %rd5779, %rd1168;
	mul.lo.s64 	%rd4552, %rd5781, %rd1168;
	sub.s64 	%rd5782, %rd5779, %rd4552;
$L__BB9_778:
	cvt.u32.u64 	%r227, %rd5782;
	cvt.s64.s32 	%rd1175, %r5;
	or.b64  	%rd4553, %rd5781, %rd1175;
	and.b64  	%rd4554, %rd4553, -4294967296;
	setp.ne.s64 	%p1470, %rd4554, 0;
	@%p1470 bra 	$L__BB9_780;
	cvt.u32.u64 	%r2902, %rd1175;
	cvt.u32.u64 	%r2903, %rd5781;
	div.u32 	%r2904, %r2903, %r2902;
	mul.lo.s32 	%r2905, %r2904, %r2902;
	sub.s32 	%r2906, %r2903, %r2905;
	cvt.u64.u32 	%rd5783, %r2904;
	cvt.u64.u32 	%rd5784, %r2906;
	bra.uni 	$L__BB9_781;
$L__BB9_780:
	div.u64 	%rd5783, %rd5781, %rd1175;
	mul.lo.s64 	%rd4555, %rd5783, %rd1175;
	sub.s64 	%rd5784, %rd5781, %rd4555;
$L__BB9_781:
	cvt.u32.u64 	%r228, %rd5784;
	cvt.s64.s32 	%rd1182, %r4;
	or.b64  	%rd4556, %rd5783, %rd1182;
	and.b64  	%rd4557, %rd4556, -4294967296;
	setp.ne.s64 	%p1471, %rd4557, 0;
	@%p1471 bra 	$L__BB9_783;
	cvt.u32.u64 	%r2907, %rd1182;
	cvt.u32.u64 	%r2908, %rd5783;
	div.u32 	%r2909, %r2908, %r2907;
	mul.lo.s32 	%r2910, %r2909, %r2907;
	sub.s32 	%r2911, %r2908, %r2910;
	cvt.u64.u32 	%rd5785, %r2909;
	cvt.u64.u32 	%rd5786, %r2911;
	bra.uni 	$L__BB9_784;
$L__BB9_783:
	div.u64 	%rd5785, %rd5783, %rd1182;
	mul.lo.s64 	%rd4558, %rd5785, %rd1182;
	sub.s64 	%rd5786, %rd5783, %rd4558;
$L__BB9_784:
	cvt.u32.u64 	%r229, %rd5786;
	cvt.s64.s32 	%rd1189, %r3;
	or.b64  	%rd4559, %rd5785, %rd1189;
	and.b64  	%rd4560, %rd4559, -4294967296;
	setp.ne.s64 	%p1472, %rd4560, 0;
	@%p1472 bra 	$L__BB9_786;
	cvt.u32.u64 	%r2912, %rd1189;
	cvt.u32.u64 	%r2913, %rd5785;
	div.u32 	%r2914, %r2913, %r2912;
	mul.lo.s32 	%r2915, %r2914, %r2912;
	sub.s32 	%r2916, %r2913, %r2915;
	cvt.u64.u32 	%rd5787, %r2914;
	cvt.u64.u32 	%rd5788, %r2916;
	bra.uni 	$L__BB9_787;
$L__BB9_786:
	div.u64 	%rd5787, %rd5785, %rd1189;
	mul.lo.s64 	%rd4561, %rd5787, %rd1189;
	sub.s64 	%rd5788, %rd5785, %rd4561;
$L__BB9_787:
	cvt.u32.u64 	%r230, %rd5788;
	cvt.s64.s32 	%rd1196, %r2;
	or.b64  	%rd4562, %rd5787, %rd1196;
	and.b64  	%rd4563, %rd4562, -4294967296;
	setp.ne.s64 	%p1473, %rd4563, 0;
	@%p1473 bra 	$L__BB9_789;
	cvt.u32.u64 	%r2917, %rd1196;
	cvt.u32.u64 	%r2918, %rd5787;
	div.u32 	%r2919, %r2918, %r2917;
	mul.lo.s32 	%r2920, %r2919, %r2917;
	sub.s32 	%r2921, %r2918, %r2920;
	cvt.u64.u32 	%rd5789, %r2919;
	cvt.u64.u32 	%rd5790, %r2921;
	bra.uni 	$L__BB9_790;
$L__BB9_789:
	div.u64 	%rd5789, %rd5787, %rd1196;
	mul.lo.s64 	%rd4564, %rd5789, %rd1196;
	sub.s64 	%rd5790, %rd5787, %rd4564;
$L__BB9_790:
	cvt.u32.u64 	%r231, %rd5790;
	cvt.s64.s32 	%rd1203, %r1;
	or.b64  	%rd4565, %rd5789, %rd1203;
	and.b64  	%rd4566, %rd4565, -4294967296;
	setp.ne.s64 	%p1474, %rd4566, 0;
	@%p1474 bra 	$L__BB9_792;
	cvt.u32.u64 	%r2922, %rd1203;
	cvt.u32.u64 	%r2923, %rd5789;
	rem.u32 	%r2924, %r2923, %r2922;
	cvt.u64.u32 	%rd5791, %r2924;
	bra.uni 	$L__BB9_793;
$L__BB9_792:
	rem.u64 	%rd5791, %rd5789, %rd1203;
$L__BB9_793:
	cvt.u32.u64 	%r2926, %rd5791;
	cvt.rn.f64.s32 	%fd6975, %r2926;
	mov.u64 	%rd4567, %rd3165;
	ld.param.f64 	%fd6976, [%rd4567];
	fma.rn.f64 	%fd204, %fd1, %fd6975, %fd6976;
	cvt.rn.f64.s32 	%fd6977, %r231;
	fma.rn.f64 	%fd205, %fd3, %fd6977, %fd2;
	cvt.rn.f64.s32 	%fd6978, %r230;
	fma.rn.f64 	%fd206, %fd5, %fd6978, %fd4;
	cvt.rn.f64.s32 	%fd6979, %r229;
	fma.rn.f64 	%fd207, %fd7, %fd6979, %fd6;
	cvt.rn.f64.s32 	%fd6980, %r228;
	fma.rn.f64 	%fd208, %fd9, %fd6980, %fd8;
	cvt.rn.f64.s32 	%fd6981, %r227;
	fma.rn.f64 	%fd209, %fd11, %fd6981, %fd10;
	cvt.rn.f64.s32 	%fd6982, %r226;
	fma.rn.f64 	%fd210, %fd13, %fd6982, %fd12;
	cvt.rn.f64.s32 	%fd6983, %r225;
	fma.rn.f64 	%fd211, %fd15, %fd6983, %fd14;
	cvt.rn.f64.s32 	%fd6984, %r224;
	fma.rn.f64 	%fd212, %fd17, %fd6984, %fd16;
	cvt.rn.f64.s32 	%fd6985, %r223;
	fma.rn.f64 	%fd213, %fd19, %fd6985, %fd18;
	fma.rn.f64 	%fd6986, %fd20, %fd204, 0d0000000000000000;
	fma.rn.f64 	%fd6987, %fd21, %fd205, %fd6986;
	fma.rn.f64 	%fd6988, %fd22, %fd206, %fd6987;
	fma.rn.f64 	%fd6989, %fd23, %fd207, %fd6988;
	fma.rn.f64 	%fd6990, %fd24, %fd208, %fd6989;
	fma.rn.f64 	%fd6991, %fd25, %fd209, %fd6990;
	fma.rn.f64 	%fd6992, %fd26, %fd210, %fd6991;
	fma.rn.f64 	%fd6993, %fd27, %fd211, %fd6992;
	fma.rn.f64 	%fd6994, %fd28, %fd212, %fd6993;
	fma.rn.f64 	%fd6995, %fd29, %fd213, %fd6994;
	sub.f64 	%fd6996, %fd6995, %fd30;
	abs.f64 	%fd6997, %fd6996;
	mul.f64 	%fd6998, %fd43, %fd31;
	setp.gt.f64 	%p1476, %fd6997, %fd6998;
	@%p1476 bra 	$L__BB9_804;
	fma.rn.f64 	%fd6999, %fd32, %fd204, 0d0000000000000000;
	fma.rn.f64 	%fd7000, %fd33, %fd205, %fd6999;
	fma.rn.f64 	%fd7001, %fd34, %fd206, %fd7000;
	fma.rn.f64 	%fd7002, %fd35, %fd207, %fd7001;
	fma.rn.f64 	%fd7003, %fd36, %fd208, %fd7002;
	fma.rn.f64 	%fd7004, %fd37, %fd209, %fd7003;
	fma.rn.f64 	%fd7005, %fd38, %fd210, %fd7004;
	fma.rn.f64 	%fd7006, %fd39, %fd211, %fd7005;
	mov.u64 	%rd4568, %rd3165;
	ld.param.f64 	%fd7007, [%rd4568+400];
	fma.rn.f64 	%fd7008, %fd7007, %fd212, %fd7006;
	ld.param.f64 	%fd7009, [%rd4568+408];
	fma.rn.f64 	%fd7010, %fd7009, %fd213, %fd7008;
	ld.param.f64 	%fd7011, [%rd4568+416];
	sub.f64 	%fd7012, %fd7010, %fd7011;
	abs.f64 	%fd7013, %fd7012;
	ld.param.f64 	%fd7014, [%rd4568+424];
	mul.f64 	%fd7015, %fd43, %fd7014;
	setp.gt.f64 	%p1478, %fd7013, %fd7015;
	@%p1478 bra 	$L__BB9_804;
	mov.u64 	%rd4569, %rd3165;
	ld.param.f64 	%fd7016, [%rd4569+432];
	fma.rn.f64 	%fd7017, %fd7016, %fd204, 0d0000000000000000;
	ld.param.f64 	%fd7018, [%rd4569+440];
	fma.rn.f64 	%fd7019, %fd7018, %fd205, %fd7017;
	ld.param.f64 	%fd7020, [%rd4569+448];
	fma.rn.f64 	%fd7021, %fd7020, %fd206, %fd7019;
	ld.param.f64 	%fd7022, [%rd4569+456];
	fma.rn.f64 	%fd7023, %fd7022, %fd207, %fd7021;
	ld.param.f64 	%fd7024, [%rd4569+464];
	fma.rn.f64 	%fd7025, %fd7024, %fd208, %fd7023;
	ld.param.f64 	%fd7026, [%rd4569+472];
	fma.rn.f64 	%fd7027, %fd7026, %fd209, %fd7025;
	ld.param.f64 	%fd7028, [%rd4569+480];
	fma.rn.f64 	%fd7029, %fd7028, %fd210, %fd7027;
	ld.param.f64 	%fd7030, [%rd4569+488];
	fma.rn.f64 	%fd7031, %fd7030, %fd211, %fd7029;
	ld.param.f64 	%fd7032, [%rd4569+496];
	fma.rn.f64 	%fd7033, %fd7032, %fd212, %fd7031;
	ld.param.f64 	%fd7034, [%rd4569+504];
	fma.rn.f64 	%fd7035, %fd7034, %fd213, %fd7033;
	ld.param.f64 	%fd7036, [%rd4569+512];
	sub.f64 	%fd7037, %fd7035, %fd7036;
	abs.f64 	%fd7038, %fd7037;
	ld.param.f64 	%fd7039, [%rd4569+520];
	mul.f64 	%fd7040, %fd43, %fd7039;
	setp.gt.f64 	%p1480, %fd7038, %fd7040;
	@%p1480 bra 	$L__BB9_804;
	mov.u64 	%rd4570, %rd3165;
	ld.param.f64 	%fd7041, [%rd4570+528];
	fma.rn.f64 	%fd7042, %fd7041, %fd204, 0d0000000000000000;
	ld.param.f64 	%fd7043, [%rd4570+536];
	fma.rn.f64 	%fd7044, %fd7043, %fd205, %fd7042;
	ld.param.f64 	%fd7045, [%rd4570+544];
	fma.rn.f64 	%fd7046, %fd7045, %fd206, %fd7044;
	ld.param.f64 	%fd7047, [%rd4570+552];
	fma.rn.f64 	%fd7048, %fd7047, %fd207, %fd7046;
	ld.param.f64 	%fd7049, [%rd4570+560];
	fma.rn.f64 	%fd7050, %fd7049, %fd208, %fd7048;
	ld.param.f64 	%fd7051, [%rd4570+568];
	fma.rn.f64 	%fd7052, %fd7051, %fd209, %fd7050;
	ld.param.f64 	%fd7053, [%rd4570+576];
	fma.rn.f64 	%fd7054, %fd7053, %fd210, %fd7052;
	ld.param.f64 	%fd7055, [%rd4570+584];
	fma.rn.f64 	%fd7056, %fd7055, %fd211, %fd7054;
	ld.param.f64 	%fd7057, [%rd4570+592];
	fma.rn.f64 	%fd7058, %fd7057, %fd212, %fd7056;
	ld.param.f64 	%fd7059, [%rd4570+600];
	fma.rn.f64 	%fd7060, %fd7059, %fd213, %fd7058;
	ld.param.f64 	%fd7061, [%rd4570+608];
	sub.f64 	%fd7062, %fd7060, %fd7061;
	abs.f64 	%fd7063, %fd7062;
	ld.param.f64 	%fd7064, [%rd4570+616];
	mul.f64 	%fd7065, %fd43, %fd7064;
	setp.gt.f64 	%p1482, %fd7063, %fd7065;
	@%p1482 bra 	$L__BB9_804;
	mov.u64 	%rd4571, %rd3165;
	ld.param.f64 	%fd7066, [%rd4571+624];
	fma.rn.f64 	%fd7067, %fd7066, %fd204, 0d0000000000000000;
	ld.param.f64 	%fd7068, [%rd4571+632];
	fma.rn.f64 	%fd7069, %fd7068, %fd205, %fd7067;
	ld.param.f64 	%fd7070, [%rd4571+640];
	fma.rn.f64 	%fd7071, %fd7070, %fd206, %fd7069;
	ld.param.f64 	%fd7072, [%rd4571+648];
	fma.rn.f64 	%fd7073, %fd7072, %fd207, %fd7071;
	ld.param.f64 	%fd7074, [%rd4571+656];
	fma.rn.f64 	%fd7075, %fd7074, %fd208, %fd7073;
	ld.param.f64 	%fd7076, [%rd4571+664];
	fma.rn.f64 	%fd7077, %fd7076, %fd209, %fd7075;
	ld.param.f64 	%fd7078, [%rd4571+672];
	fma.rn.f64 	%fd7079, %fd7078, %fd210, %fd7077;
	ld.param.f64 	%fd7080, [%rd4571+680];
	fma.rn.f64 	%fd7081, %fd7080, %fd211, %fd7079;
	ld.param.f64 	%fd7082, [%rd4571+688];
	fma.rn.f64 	%fd7083, %fd7082, %fd212, %fd7081;
	ld.param.f64 	%fd7084, [%rd4571+696];
	fma.rn.f64 	%fd7085, %fd7084, %fd213, %fd7083;
	ld.param.f64 	%fd7086, [%rd4571+704];
	sub.f64 	%fd7087, %fd7085, %fd7086;
	abs.f64 	%fd7088, %fd7087;
	ld.param.f64 	%fd7089, [%rd4571+712];
	mul.f64 	%fd7090, %fd43, %fd7089;
	setp.gt.f64 	%p1484, %fd7088, %fd7090;
	@%p1484 bra 	$L__BB9_804;
	mov.u64 	%rd4572, %rd3165;
	ld.param.f64 	%fd7091, [%rd4572+720];
	fma.rn.f64 	%fd7092, %fd7091, %fd204, 0d0000000000000000;
	ld.param.f64 	%fd7093, [%rd4572+728];
	fma.rn.f64 	%fd7094, %fd7093, %fd205, %fd7092;
	ld.param.f64 	%fd7095, [%rd4572+736];
	fma.rn.f64 	%fd7096, %fd7095, %fd206, %fd7094;
	ld.param.f64 	%fd7097, [%rd4572+744];
	fma.rn.f64 	%fd7098, %fd7097, %fd207, %fd7096;
	ld.param.f64 	%fd7099, [%rd4572+752];
	fma.rn.f64 	%fd7100, %fd7099, %fd208, %fd7098;
	ld.param.f64 	%fd7101, [%rd4572+760];
	fma.rn.f64 	%fd7102, %fd7101, %fd209, %fd7100;
	ld.param.f64 	%fd7103, [%rd4572+768];
	fma.rn.f64 	%fd7104, %fd7103, %fd210, %fd7102;
	ld.param.f64 	%fd7105, [%rd4572+776];
	fma.rn.f64 	%fd7106, %fd7105, %fd211, %fd7104;
	ld.param.f64 	%fd7107, [%rd4572+784];
	fma.rn.f64 	%fd7108, %fd7107, %fd212, %fd7106;
	ld.param.f64 	%fd7109, [%rd4572+792];
	fma.rn.f64 	%fd7110, %fd7109, %fd213, %fd7108;
	ld.param.f64 	%fd7111, [%rd4572+800];
	sub.f64 	%fd7112, %fd7110, %fd7111;
	abs.f64 	%fd7113, %fd7112;
	ld.param.f64 	%fd7114, [%rd4572+808];
	mul.f64 	%fd7115, %fd43, %fd7114;
	setp.gt.f64 	%p1486, %fd7113, %fd7115;
	@%p1486 bra 	$L__BB9_804;
	mov.u64 	%rd4573, %rd3165;
	ld.param.f64 	%fd7116, [%rd4573+816];
	fma.rn.f64 	%fd7117, %fd7116, %fd204, 0d0000000000000000;
	ld.param.f64 	%fd7118, [%rd4573+824];
	fma.rn.f64 	%fd7119, %fd7118, %fd205, %fd7117;
	ld.param.f64 	%fd7120, [%rd4573+832];
	fma.rn.f64 	%fd7121, %fd7120, %fd206, %fd7119;
	ld.param.f64 	%fd7122, [%rd4573+840];
	fma.rn.f64 	%fd7123, %fd7122, %fd207, %fd7121;
	ld.param.f64 	%fd7124, [%rd4573+848];
	fma.rn.f64 	%fd7125, %fd7124, %fd208, %fd7123;
	ld.param.f64 	%fd7126, [%rd4573+856];
	fma.rn.f64 	%fd7127, %fd7126, %fd209, %fd7125;
	ld.param.f64 	%fd7128, [%rd4573+864];
	fma.rn.f64 	%fd7129, %fd7128, %fd210, %fd7127;
	ld.param.f64 	%fd7130, [%rd4573+872];
	fma.rn.f64 	%fd7131, %fd7130, %fd211, %fd7129;
	ld.param.f64 	%fd7132, [%rd4573+880];
	fma.rn.f64 	%fd7133, %fd7132, %fd212, %fd7131;
	ld.param.f64 	%fd7134, [%rd4573+888];
	fma.rn.f64 	%fd7135, %fd7134, %fd213, %fd7133;
	ld.param.f64 	%fd7136, [%rd4573+896];
	sub.f64 	%fd7137, %fd7135, %fd7136;
	abs.f64 	%fd7138, %fd7137;
	ld.param.f64 	%fd7139, [%rd4573+904];
	mul.f64 	%fd7140, %fd43, %fd7139;
	setp.gt.f64 	%p1488, %fd7138, %fd7140;
	@%p1488 bra 	$L__BB9_804;
	mov.u64 	%rd4574, %rd3165;
	ld.param.f64 	%fd7141, [%rd4574+912];
	fma.rn.f64 	%fd7142, %fd7141, %fd204, 0d0000000000000000;
	ld.param.f64 	%fd7143, [%rd4574+920];
	fma.rn.f64 	%fd7144, %fd7143, %fd205, %fd7142;
	ld.param.f64 	%fd7145, [%rd4574+928];
	fma.rn.f64 	%fd7146, %fd7145, %fd206, %fd7144;
	ld.param.f64 	%fd7147, [%rd4574+936];
	fma.rn.f64 	%fd7148, %fd7147, %fd207, %fd7146;
	ld.param.f64 	%fd7149, [%rd4574+944];
	fma.rn.f64 	%fd7150, %fd7149, %fd208, %fd7148;
	ld.param.f64 	%fd7151, [%rd4574+952];
	fma.rn.f64 	%fd7152, %fd7151, %fd209, %fd7150;
	ld.param.f64 	%fd7153, [%rd4574+960];
	fma.rn.f64 	%fd7154, %fd7153, %fd210, %fd7152;
	ld.param.f64 	%fd7155, [%rd4574+968];
	fma.rn.f64 	%fd7156, %fd7155, %fd211, %fd7154;
	ld.param.f64 	%fd7157, [%rd4574+976];
	fma.rn.f64 	%fd7158, %fd7157, %fd212, %fd7156;
	ld.param.f64 	%fd7159, [%rd4574+984];
	fma.rn.f64 	%fd7160, %fd7159, %fd213, %fd7158;
	ld.param.f64 	%fd7161, [%rd4574+992];
	sub.f64 	%fd7162, %fd7160, %fd7161;
	abs.f64 	%fd7163, %fd7162;
	ld.param.f64 	%fd7164, [%rd4574+1000];
	mul.f64 	%fd7165, %fd43, %fd7164;
	setp.gt.f64 	%p1490, %fd7163, %fd7165;
	@%p1490 bra 	$L__BB9_804;
	mov.u64 	%rd4575, %rd3165;
	ld.param.f64 	%fd7166, [%rd4575+1008];
	fma.rn.f64 	%fd7167, %fd7166, %fd204, 0d0000000000000000;
	ld.param.f64 	%fd7168, [%rd4575+1016];
	fma.rn.f64 	%fd7169, %fd7168, %fd205, %fd7167;
	ld.param.f64 	%fd7170, [%rd4575+1024];
	fma.rn.f64 	%fd7171, %fd7170, %fd206, %fd7169;
	ld.param.f64 	%fd7172, [%rd4575+1032];
	fma.rn.f64 	%fd7173, %fd7172, %fd207, %fd7171;
	ld.param.f64 	%fd7174, [%rd4575+1040];
	fma.rn.f64 	%fd7175, %fd7174, %fd208, %fd7173;
	ld.param.f64 	%fd7176, [%rd4575+1048];
	fma.rn.f64 	%fd7177, %fd7176, %fd209, %fd7175;
	ld.param.f64 	%fd7178, [%rd4575+1056];
	fma.rn.f64 	%fd7179, %fd7178, %fd210, %fd7177;
	ld.param.f64 	%fd7180, [%rd4575+1064];
	fma.rn.f64 	%fd7181, %fd7180, %fd211, %fd7179;
	ld.param.f64 	%fd7182, [%rd4575+1072];
	fma.rn.f64 	%fd7183, %fd7182, %fd212, %fd7181;
	ld.param.f64 	%fd7184, [%rd4575+1080];
	fma.rn.f64 	%fd7185, %fd7184, %fd213, %fd7183;
	ld.param.f64 	%fd7186, [%rd4575+1088];
	sub.f64 	%fd7187, %fd7185, %fd7186;
	abs.f64 	%fd7188, %fd7187;
	ld.param.f64 	%fd7189, [%rd4575+1096];
	mul.f64 	%fd7190, %fd43, %fd7189;
	setp.gt.f64 	%p1492, %fd7188, %fd7190;
	@%p1492 bra 	$L__BB9_804;
	mov.u64 	%rd4576, %rd3165;
	ld.param.f64 	%fd7191, [%rd4576+1104];
	fma.rn.f64 	%fd7192, %fd7191, %fd204, 0d0000000000000000;
	ld.param.f64 	%fd7193, [%rd4576+1112];
	fma.rn.f64 	%fd7194, %fd7193, %fd205, %fd7192;
	ld.param.f64 	%fd7195, [%rd4576+1120];
	fma.rn.f64 	%fd7196, %fd7195, %fd206, %fd7194;
	ld.param.f64 	%fd7197, [%rd4576+1128];
	fma.rn.f64 	%fd7198, %fd7197, %fd207, %fd7196;
	ld.param.f64 	%fd7199, [%rd4576+1136];
	fma.rn.f64 	%fd7200, %fd7199, %fd208, %fd7198;
	ld.param.f64 	%fd7201, [%rd4576+1144];
	fma.rn.f64 	%fd7202, %fd7201, %fd209, %fd7200;
	ld.param.f64 	%fd7203, [%rd4576+1152];
	fma.rn.f64 	%fd7204, %fd7203, %fd210, %fd7202;
	ld.param.f64 	%fd7205, [%rd4576+1160];
	fma.rn.f64 	%fd7206, %fd7205, %fd211, %fd7204;
	ld.param.f64 	%fd7207, [%rd4576+1168];
	fma.rn.f64 	%fd7208, %fd7207, %fd212, %fd7206;
	ld.param.f64 	%fd7209, [%rd4576+1176];
	fma.rn.f64 	%fd7210, %fd7209, %fd213, %fd7208;
	ld.param.f64 	%fd7211, [%rd4576+1184];
	sub.f64 	%fd7212, %fd7210, %fd7211;
	abs.f64 	%fd7213, %fd7212;
	ld.param.f64 	%fd7214, [%rd4576+1192];
	mul.f64 	%fd7215, %fd43, %fd7214;
	setp.gt.f64 	%p1494, %fd7213, %fd7215;
	@%p1494 bra 	$L__BB9_804;
	mov.b32 	%r4301, 1;
	mov.pred 	%p2143, 0;
$L__BB9_804:
	setp.ge.u64 	%p1497, %rd800, %rd2;
	mov.b32 	%r4302, 0;
	mov.pred 	%p2144, -1;
	@%p1497 bra 	$L__BB9_846;
	cvt.s64.s32 	%rd1207, %r10;
	or.b64  	%rd4577, %rd800, %rd1207;
	and.b64  	%rd4578, %rd4577, -4294967296;
	setp.ne.s64 	%p1498, %rd4578, 0;
	@%p1498 bra 	$L__BB9_807;
	cvt.u32.u64 	%r2938, %rd1207;
	cvt.u32.u64 	%r2939, %rd800;
	div.u32 	%r2940, %r2939, %r2938;
	mul.lo.s32 	%r2941, %r2940, %r2938;
	sub.s32 	%r2942, %r2939, %r2941;
	cvt.u64.u32 	%rd5792, %r2940;
	cvt.u64.u32 	%rd5793, %r2942;
	bra.uni 	$L__BB9_808;
$L__BB9_807:
	div.u64 	%rd5792, %rd800, %rd1207;
	mul.lo.s64 	%rd4579, %rd5792, %rd1207;
	sub.s64 	%rd5793, %rd800, %rd4579;
$L__BB9_808:
	cvt.u32.u64 	%r233, %rd5793;
	cvt.s64.s32 	%rd1214, %r9;
	or.b64  	%rd4580, %rd5792, %rd1214;
	and.b64  	%rd4581, %rd4580, -4294967296;
	setp.ne.s64 	%p1499, %rd4581, 0;
	@%p1499 bra 	$L__BB9_810;
	cvt.u32.u64 	%r2943, %rd1214;
	cvt.u32.u64 	%r2944, %rd5792;
	div.u32 	%r2945, %r2944, %r2943;
	mul.lo.s32 	%r2946, %r2945, %r2943;
	sub.s32 	%r2947, %r2944, %r2946;
	cvt.u64.u32 	%rd5794, %r2945;
	cvt.u64.u32 	%rd5795, %r2947;
	bra.uni 	$L__BB9_811;
$L__BB9_810:
	div.u64 	%rd5794, %rd5792, %rd1214;
	mul.lo.s64 	%rd4582, %rd5794, %rd1214;
	sub.s64 	%rd5795, %rd5792, %rd4582;
$L__BB9_811:
	cvt.u32.u64 	%r234, %rd5795;
	cvt.s64.s32 	%rd1221, %r8;
	or.b64  	%rd4583, %rd5794, %rd1221;
	and.b64  	%rd4584, %rd4583, -4294967296;
	setp.ne.s64 	%p1500, %rd4584, 0;
	@%p1500 bra 	$L__BB9_813;
	cvt.u32.u64 	%r2948, %rd1221;
	cvt.u32.u64 	%r2949, %rd5794;
	div.u32 	%r2950, %r2949, %r2948;
	mul.lo.s32 	%r2951, %r2950, %r2948;
	sub.s32 	%r2952, %r2949, %r2951;
	cvt.u64.u32 	%rd5796, %r2950;
	cvt.u64.u32 	%rd5797, %r2952;
	bra.uni 	$L__BB9_814;
$L__BB9_813:
	div.u64 	%rd5796, %rd5794, %rd1221;
	mul.lo.s64 	%rd4585, %rd5796, %rd1221;
	sub.s64 	%rd5797, %rd5794, %rd4585;
$L__BB9_814:
	cvt.u32.u64 	%r235, %rd5797;
	cvt.s64.s32 	%rd1228, %r7;
	or.b64  	%rd4586, %rd5796, %rd1228;
	and.b64  	%rd4587, %rd4586, -4294967296;
	setp.ne.s64 	%p1501, %rd4587, 0;
	@%p1501 bra 	$L__BB9_816;
	cvt.u32.u64 	%r2953, %rd1228;
	cvt.u32.u64 	%r2954, %rd5796;
	div.u32 	%r2955, %r2954, %r2953;
	mul.lo.s32 	%r2956, %r2955, %r2953;
	sub.s32 	%r2957, %r2954, %r2956;
	cvt.u64.u32 	%rd5798, %r2955;
	cvt.u64.u32 	%rd5799, %r2957;
	bra.uni 	$L__BB9_817;
$L__BB9_816:
	div.u64 	%rd5798, %rd5796, %rd1228;
	mul.lo.s64 	%rd4588, %rd5798, %rd1228;
	sub.s64 	%rd5799, %rd5796, %rd4588;
$L__BB9_817:
	cvt.u32.u64 	%r236, %rd5799;
	cvt.s64.s32 	%rd1235, %r6;
	or.b64  	%rd4589, %rd5798, %rd1235;
	and.b64  	%rd4590, %rd4589, -4294967296;
	setp.ne.s64 	%p1502, %rd4590, 0;
	@%p1502 bra 	$L__BB9_819;
	cvt.u32.u64 	%r2958, %rd1235;
	cvt.u32.u64 	%r2959, %rd5798;
	div.u32 	%r2960, %r2959, %r2958;
	mul.lo.s32 	%r2961, %r2960, %r2958;
	sub.s32 	%r2962, %r2959, %r2961;
	cvt.u64.u32 	%rd5800, %r2960;
	cvt.u64.u32 	%rd5801, %r2962;
	bra.uni 	$L__BB9_820;
$L__BB9_819:
	div.u64 	%rd5800, %rd5798, %rd1235;
	mul.lo.s64 	%rd4591, %rd5800, %rd1235;
	sub.s64 	%rd5801, %rd5798, %rd4591;
$L__BB9_820:
	cvt.u32.u64 	%r237, %rd5801;
	cvt.s64.s32 	%rd1242, %r5;
	or.b64  	%rd4592, %rd5800, %rd1242;
	and.b64  	%rd4593, %rd4592, -4294967296;
	setp.ne.s64 	%p1503, %rd4593, 0;
	@%p1503 bra 	$L__BB9_822;
	cvt.u32.u64 	%r2963, %rd1242;
	cvt.u32.u64 	%r2964, %rd5800;
	div.u32 	%r2965, %r2964, %r2963;
	mul.lo.s32 	%r2966, %r2965, %r2963;
	sub.s32 	%r2967, %r2964, %r2966;
	cvt.u64.u32 	%rd5802, %r2965;
	cvt.u64.u32 	%rd5803, %r2967;
	bra.uni 	$L__BB9_823;
$L__BB9_822:
	div.u64 	%rd5802, %rd5800, %rd1242;
	mul.lo.s64 	%rd4594, %rd5802, %rd1242;
	sub.s64 	%rd5803, %rd5800, %rd4594;
$L__BB9_823:
	cvt.u32.u64 	%r238, %rd5803;
	cvt.s64.s32 	%rd1249, %r4;
	or.b64  	%rd4595, %rd5802, %rd1249;
	and.b64  	%rd4596, %rd4595, -4294967296;
	setp.ne.s64 	%p1504, %rd4596, 0;
	@%p1504 bra 	$L__BB9_825;
	cvt.u32.u64 	%r2968, %rd1249;
	cvt.u32.u64 	%r2969, %rd5802;
	div.u32 	%r2970, %r2969, %r2968;
	mul.lo.s32 	%r2971, %r2970, %r2968;
	sub.s32 	%r2972, %r2969, %r2971;
	cvt.u64.u32 	%rd5804, %r2970;
	cvt.u64.u32 	%rd5805, %r2972;
	bra.uni 	$L__BB9_826;
$L__BB9_825:
	div.u64 	%rd5804, %rd5802, %rd1249;
	mul.lo.s64 	%rd4597, %rd5804, %rd1249;
	sub.s64 	%rd5805, %rd5802, %rd4597;
$L__BB9_826:
	cvt.u32.u64 	%r239, %rd5805;
	cvt.s64.s32 	%rd1256, %r3;
	or.b64  	%rd4598, %rd5804, %rd1256;
	and.b64  	%rd4599, %rd4598, -4294967296;
	setp.ne.s64 	%p1505, %rd4599, 0;
	@%p1505 bra 	$L__BB9_828;
	cvt.u32.u64 	%r2973, %rd1256;
	cvt.u32.u64 	%r2974, %rd5804;
	div.u32 	%r2975, %r2974, %r2973;
	mul.lo.s32 	%r2976, %r2975, %r2973;
	sub.s32 	%r2977, %r2974, %r2976;
	cvt.u64.u32 	%rd5806, %r2975;
	cvt.u64.u32 	%rd5807, %r2977;
	bra.uni 	$L__BB9_829;
$L__BB9_828:
	div.u64 	%rd5806, %rd5804, %rd1256;
	mul.lo.s64 	%rd4600, %rd5806, %rd1256;
	sub.s64 	%rd5807, %rd5804, %rd4600;
$L__BB9_829:
	cvt.u32.u64 	%r240, %rd5807;
	cvt.s64.s32 	%rd1263, %r2;
	or.b64  	%rd4601, %rd5806, %rd1263;
	and.b64  	%rd4602, %rd4601, -4294967296;
	setp.ne.s64 	%p1506, %rd4602, 0;
	@%p1506 bra 	$L__BB9_831;
	cvt.u32.u64 	%r2978, %rd1263;
	cvt.u32.u64 	%r2979, %rd5806;
	div.u32 	%r2980, %r2979, %r2978;
	mul.lo.s32 	%r2981, %r2980, %r2978;
	sub.s32 	%r2982, %r2979, %r2981;
	cvt.u64.u32 	%rd5808, %r2980;
	cvt.u64.u32 	%rd5809, %r2982;
	bra.uni 	$L__BB9_832;
$L__BB9_831:
	div.u64 	%rd5808, %rd5806, %rd1263;
	mul.lo.s64 	%rd4603, %rd5808, %rd1263;
	sub.s64 	%rd5809, %rd5806, %rd4603;
$L__BB9_832:
	cvt.u32.u64 	%r241, %rd5809;
	cvt.s64.s32 	%rd1270, %r1;
	or.b64  	%rd4604, %rd5808, %rd1270;
	and.b64  	%rd4605, %rd4604, -4294967296;
	setp.ne.s64 	%p1507, %rd4605, 0;
	@%p1507 bra 	$L__BB9_834;
	cvt.u32.u64 	%r2983, %rd1270;
	cvt.u32.u64 	%r2984, %rd5808;
	rem.u32 	%r2985, %r2984, %r2983;
	cvt.u64.u32 	%rd5810, %r2985;
	bra.uni 	$L__BB9_835;
$L__BB9_834:
	rem.u64 	%rd5810, %rd5808, %rd1270;
$L__BB9_835:
	cvt.u32.u64 	%r2987, %rd5810;
	cvt.rn.f64.s32 	%fd7216, %r2987;
	mov.u64 	%rd4606, %rd3165;
	ld.param.f64 	%fd7217, [%rd4606];
	fma.rn.f64 	%fd214, %fd1, %fd7216, %fd7217;
	cvt.rn.f64.s32 	%fd7218, %r241;
	fma.rn.f64 	%fd215, %fd3, %fd7218, %fd2;
	cvt.rn.f64.s32 	%fd7219, %r240;
	fma.rn.f64 	%fd216, %fd5, %fd7219, %fd4;
	cvt.rn.f64.s32 	%fd7220, %r239;
	fma.rn.f64 	%fd217, %fd7, %fd7220, %fd6;
	cvt.rn.f64.s32 	%fd7221, %r238;
	fma.rn.f64 	%fd218, %fd9, %fd7221, %fd8;
	cvt.rn.f64.s32 	%fd7222, %r237;
	fma.rn.f64 	%fd219, %fd11, %fd7222, %fd10;
	cvt.rn.f64.s32 	%fd7223, %r236;
	fma.rn.f64 	%fd220, %fd13, %fd7223, %fd12;
	cvt.rn.f64.s32 	%fd7224, %r235;
	fma.rn.f64 	%fd221, %fd15, %fd7224, %fd14;
	cvt.rn.f64.s32 	%fd7225, %r234;
	fma.rn.f64 	%fd222, %fd17, %fd7225, %fd16;
	cvt.rn.f64.s32 	%fd7226, %r233;
	fma.rn.f64 	%fd223, %fd19, %fd7226, %fd18;
	fma.rn.f64 	%fd7227, %fd20, %fd214, 0d0000000000000000;
	fma.rn.f64 	%fd7228, %fd21, %fd215, %fd7227;
	fma.rn.f64 	%fd7229, %fd22, %fd216, %fd7228;
	fma.rn.f64 	%fd7230, %fd23, %fd217, %fd7229;
	fma.rn.f64 	%fd7231, %fd24, %fd218, %fd7230;
	fma.rn.f64 	%fd7232, %fd25, %fd219, %fd7231;
	fma.rn.f64 	%fd7233, %fd26, %fd220, %fd7232;
	fma.rn.f64 	%fd7234, %fd27, %fd221, %fd7233;
	fma.rn.f64 	%fd7235, %fd28, %fd222, %fd7234;
	fma.rn.f64 	%fd7236, %fd29, %fd223, %fd7235;
	sub.f64 	%fd7237, %fd7236, %fd30;
	abs.f64 	%fd7238, %fd7237;
	mul.f64 	%fd7239, %fd43, %fd31;
	setp.gt.f64 	%p1509, %fd7238, %fd7239;
	@%p1509 bra 	$L__BB9_846;
	fma.rn.f64 	%fd7240, %fd32, %fd214, 0d0000000000000000;
	fma.rn.f64 	%fd7241, %fd33, %fd215, %fd7240;
	fma.rn.f64 	%fd7242, %fd34, %fd216, %fd7241;
	fma.rn.f64 	%fd7243, %fd35, %fd217, %fd7242;
	fma.rn.f64 	%fd7244, %fd36, %fd218, %fd7243;
	fma.rn.f64 	%fd7245, %fd37, %fd219, %fd7244;
	fma.rn.f64 	%fd7246, %fd38, %fd220, %fd7245;
	fma.rn.f64 	%fd7247, %fd39, %fd221, %fd7246;
	mov.u64 	%rd4607, %rd3165;
	ld.param.f64 	%fd7248, [%rd4607+400];
	fma.rn.f64 	%fd7249, %fd7248, %fd222, %fd7247;
	ld.param.f64 	%fd7250, [%rd4607+408];
	fma.rn.f64 	%fd7251, %fd7250, %fd223, %fd7249;
	ld.param.f64 	%fd7252, [%rd4607+416];
	sub.f64 	%fd7253, %fd7251, %fd7252;
	abs.f64 	%fd7254, %fd7253;
	ld.param.f64 	%fd7255, [%rd4607+424];
	mul.f64 	%fd7256, %fd43, %fd7255;
	setp.gt.f64 	%p1511, %fd7254, %fd7256;
	@%p1511 bra 	$L__BB9_846;
	mov.u64 	%rd4608, %rd3165;
	ld.param.f64 	%fd7257, [%rd4608+432];
	fma.rn.f64 	%fd7258, %fd7257, %fd214, 0d0000000000000000;
	ld.param.f64 	%fd7259, [%rd4608+440];
	fma.rn.f64 	%fd7260, %fd7259, %fd215, %fd7258;
	ld.param.f64 	%fd7261, [%rd4608+448];
	fma.rn.f64 	%fd7262, %fd7261, %fd216, %fd7260;
	ld.param.f64 	%fd7263, [%rd4608+456];
	fma.rn.f64 	%fd7264, %fd7263, %fd217, %fd7262;
	ld.param.f64 	%fd7265, [%rd4608+464];
	fma.rn.f64 	%fd7266, %fd7265, %fd218, %fd7264;
	ld.param.f64 	%fd7267, [%rd4608+472];
	fma.rn.f64 	%fd7268, %fd7267, %fd219, %fd7266;
	ld.param.f64 	%fd7269, [%rd4608+480];
	fma.rn.f64 	%fd7270, %fd7269, %fd220, %fd7268;
	ld.param.f64 	%fd7271, [%rd4608+488];
	fma.rn.f64 	%fd7272, %fd7271, %fd221, %fd7270;
	ld.param.f64 	%fd7273, [%rd4608+496];
	fma.rn.f64 	%fd7274, %fd7273, %fd222, %fd7272;
	ld.param.f64 	%fd7275, [%rd4608+504];
	fma.rn.f64 	%fd7276, %fd7275, %fd223, %fd7274;
	ld.param.f64 	%fd7277, [%rd4608+512];
	sub.f64 	%fd7278, %fd7276, %fd7277;
	abs.f64 	%fd7279, %fd7278;
	ld.param.f64 	%fd7280, [%rd4608+520];
	mul.f64 	%fd7281, %fd43, %fd7280;
	setp.gt.f64 	%p1513, %fd7279, %fd7281;
	@%p1513 bra 	$L__BB9_846;
	mov.u64 	%rd4609, %rd3165;
	ld.param.f64 	%fd7282, [%rd4609+528];
	fma.rn.f64 	%fd7283, %fd7282, %fd214, 0d0000000000000000;
	ld.param.f64 	%fd7284, [%rd4609+536];
	fma.rn.f64 	%fd7285, %fd7284, %fd215, %fd7283;
	ld.param.f64 	%fd7286, [%rd4609+544];
	fma.rn.f64 	%fd7287, %fd7286, %fd216, %fd7285;
	ld.param.f64 	%fd7288, [%rd4609+552];
	fma.rn.f64 	%fd7289, %fd7288, %fd217, %fd7287;
	ld.param.f64 	%fd7290, [%rd4609+560];
	fma.rn.f64 	%fd7291, %fd7290, %fd218, %fd7289;
	ld.param.f64 	%fd7292, [%rd4609+568];
	fma.rn.f64 	%fd7293, %fd7292, %fd219, %fd7291;
	ld.param.f64 	%fd7294, [%rd4609+576];
	fma.rn.f64 	%fd7295, %fd7294, %fd220, %fd7293;
	ld.param.f64 	%fd7296, [%rd4609+584];
	fma.rn.f64 	%fd7297, %fd7296, %fd221, %fd7295;
	ld.param.f64 	%fd7298, [%rd4609+592];
	fma.rn.f64 	%fd7299, %fd7298, %fd222, %fd7297;
	ld.param.f64 	%fd7300, [%rd4609+600];
	fma.rn.f64 	%fd7301, %fd7300, %fd223, %fd7299;
	ld.param.f64 	%fd7302, [%rd4609+608];
	sub.f64 	%fd7303, %fd7301, %fd7302;
	abs.f64 	%fd7304, %fd7303;
	ld.param.f64 	%fd7305, [%rd4609+616];
	mul.f64 	%fd7306, %fd43, %fd7305;
	setp.gt.f64 	%p1515, %fd7304, %fd7306;
	@%p1515 bra 	$L__BB9_846;
	mov.u64 	%rd4610, %rd3165;
	ld.param.f64 	%fd7307, [%rd4610+624];
	fma.rn.f64 	%fd7308, %fd7307, %fd214, 0d0000000000000000;
	ld.param.f64 	%fd7309, [%rd4610+632];
	fma.rn.f64 	%fd7310, %fd7309, %fd215, %fd7308;
	ld.param.f64 	%fd7311, [%rd4610+640];
	fma.rn.f64 	%fd7312, %fd7311, %fd216, %fd7310;
	ld.param.f64 	%fd7313, [%rd4610+648];
	fma.rn.f64 	%fd7314, %fd7313, %fd217, %fd7312;
	ld.param.f64 	%fd7315, [%rd4610+656];
	fma.rn.f64 	%fd7316, %fd7315, %fd218, %fd7314;
	ld.param.f64 	%fd7317, [%rd4610+664];
	fma.rn.f64 	%fd7318, %fd7317, %fd219, %fd7316;
	ld.param.f64 	%fd7319, [%rd4610+672];
	fma.rn.f64 	%fd7320, %fd7319, %fd220, %fd7318;
	ld.param.f64 	%fd7321, [%rd4610+680];
	fma.rn.f64 	%fd7322, %fd7321, %fd221, %fd7320;
	ld.param.f64 	%fd7323, [%rd4610+688];
	fma.rn.f64 	%fd7324, %fd7323, %fd222, %fd7322;
	ld.param.f64 	%fd7325, [%rd4610+696];
	fma.rn.f64 	%fd7326, %fd7325, %fd223, %fd7324;
	ld.param.f64 	%fd7327, [%rd4610+704];
	sub.f64 	%fd7328, %fd7326, %fd7327;
	abs.f64 	%fd7329, %fd7328;
	ld.param.f64 	%fd7330, [%rd4610+712];
	mul.f64 	%fd7331, %fd43, %fd7330;
	setp.gt.f64 	%p1517, %fd7329, %fd7331;
	@%p1517 bra 	$L__BB9_846;
	mov.u64 	%rd4611, %rd3165;
	ld.param.f64 	%fd7332, [%rd4611+720];
	fma.rn.f64 	%fd7333, %fd7332, %fd214, 0d0000000000000000;
	ld.param.f64 	%fd7334, [%rd4611+728];
	fma.rn.f64 	%fd7335, %fd7334, %fd215, %fd7333;
	ld.param.f64 	%fd7336, [%rd4611+736];
	fma.rn.f64 	%fd7337, %fd7336, %fd216, %fd7335;
	ld.param.f64 	%fd7338, [%rd4611+744];
	fma.rn.f64 	%fd7339, %fd7338, %fd217, %fd7337;
	ld.param.f64 	%fd7340, [%rd4611+752];
	fma.rn.f64 	%fd7341, %fd7340, %fd218, %fd7339;
	ld.param.f64 	%fd7342, [%rd4611+760];
	fma.rn.f64 	%fd7343, %fd7342, %fd219, %fd7341;
	ld.param.f64 	%fd7344, [%rd4611+768];
	fma.rn.f64 	%fd7345, %fd7344, %fd220, %fd7343;
	ld.param.f64 	%fd7346, [%rd4611+776];
	fma.rn.f64 	%fd7347, %fd7346, %fd221, %fd7345;
	ld.param.f64 	%fd7348, [%rd4611+784];
	fma.rn.f64 	%fd7349, %fd7348, %fd222, %fd7347;
	ld.param.f64 	%fd7350, [%rd4611+792];
	fma.rn.f64 	%fd7351, %fd7350, %fd223, %fd7349;
	ld.param.f64 	%fd7352, [%rd4611+800];
	sub.f64 	%fd7353, %fd7351, %fd7352;
	abs.f64 	%fd7354, %fd7353;
	ld.param.f64 	%fd7355, [%rd4611+808];
	mul.f64 	%fd7356, %fd43, %fd7355;
	setp.gt.f64 	%p1519, %fd7354, %fd7356;
	@%p1519 bra 	$L__BB9_846;
	mov.u64 	%rd4612, %rd3165;
	ld.param.f64 	%fd7357, [%rd4612+816];
	fma.rn.f64 	%fd7358, %fd7357, %fd214, 0d0000000000000000;
	ld.param.f64 	%fd7359, [%rd4612+824];
	fma.rn.f64 	%fd7360, %fd7359, %fd215, %fd7358;
	ld.param.f64 	%fd7361, [%rd4612+832];
	fma.rn.f64 	%fd7362, %fd7361, %fd216, %fd7360;
	ld.param.f64 	%fd7363, [%rd4612+840];
	fma.rn.f64 	%fd7364, %fd7363, %fd217, %fd7362;
	ld.param.f64 	%fd7365, [%rd4612+848];
	fma.rn.f64 	%fd7366, %fd7365, %fd218, %fd7364;
	ld.param.f64 	%fd7367, [%rd4612+856];
	fma.rn.f64 	%fd7368, %fd7367, %fd219, %fd7366;
	ld.param.f64 	%fd7369, [%rd4612+864];
	fma.rn.f64 	%fd7370, %fd7369, %fd220, %fd7368;
	ld.param.f64 	%fd7371, [%rd4612+872];
	fma.rn.f64 	%fd7372, %fd7371, %fd221, %fd7370;
	ld.param.f64 	%fd7373, [%rd4612+880];
	fma.rn.f64 	%fd7374, %fd7373, %fd222, %fd7372;
	ld.param.f64 	%fd7375, [%rd4612+888];
	fma.rn.f64 	%fd7376, %fd7375, %fd223, %fd7374;
	ld.param.f64 	%fd7377, [%rd4612+896];
	sub.f64 	%fd7378, %fd7376, %fd7377;
	abs.f64 	%fd7379, %fd7378;
	ld.param.f64 	%fd7380, [%rd4612+904];
	mul.f64 	%fd7381, %fd43, %fd7380;
	setp.gt.f64 	%p1521, %fd7379, %fd7381;
	@%p1521 bra 	$L__BB9_846;
	mov.u64 	%rd4613, %rd3165;
	ld.param.f64 	%fd7382, [%rd4613+912];
	fma.rn.f64 	%fd7383, %fd7382, %fd214, 0d0000000000000000;
	ld.param.f64 	%fd7384, [%rd4613+920];
	fma.rn.f64 	%fd7385, %fd7384, %fd215, %fd7383;
	ld.param.f64 	%fd7386, [%rd4613+928];
	fma.rn.f64 	%fd7387, %fd7386, %fd216, %fd7385;
	ld.param.f64 	%fd7388, [%rd4613+936];
	fma.rn.f64 	%fd7389, %fd7388, %fd217, %fd7387;
	ld.param.f64 	%fd7390, [%rd4613+944];
	fma.rn.f64 	%fd7391, %fd7390, %fd218, %fd7389;
	ld.param.f64 	%fd7392, [%rd4613+952];
	fma.rn.f64 	%fd7393, %fd7392, %fd219, %fd7391;
	ld.param.f64 	%fd7394, [%rd4613+960];
	fma.rn.f64 	%fd7395, %fd7394, %fd220, %fd7393;
	ld.param.f64 	%fd7396, [%rd4613+968];
	fma.rn.f64 	%fd7397, %fd7396, %fd221, %fd7395;
	ld.param.f64 	%fd7398, [%rd4613+976];
	fma.rn.f64 	%fd7399, %fd7398, %fd222, %fd7397;
	ld.param.f64 	%fd7400, [%rd4613+984];
	fma.rn.f64 	%fd7401, %fd7400, %fd223, %fd7399;
	ld.param.f64 	%fd7402, [%rd4613+992];
	sub.f64 	%fd7403, %fd7401, %fd7402;
	abs.f64 	%fd7404, %fd7403;
	ld.param.f64 	%fd7405, [%rd4613+1000];
	mul.f64 	%fd7406, %fd43, %fd7405;
	setp.gt.f64 	%p1523, %fd7404, %fd7406;
	@%p1523 bra 	$L__BB9_846;
	mov.u64 	%rd4614, %rd3165;
	ld.param.f64 	%fd7407, [%rd4614+1008];
	fma.rn.f64 	%fd7408, %fd7407, %fd214, 0d0000000000000000;
	ld.param.f64 	%fd7409, [%rd4614+1016];
	fma.rn.f64 	%fd7410, %fd7409, %fd215, %fd7408;
	ld.param.f64 	%fd7411, [%rd4614+1024];
	fma.rn.f64 	%fd7412, %fd7411, %fd216, %fd7410;
	ld.param.f64 	%fd7413, [%rd4614+1032];
	fma.rn.f64 	%fd7414, %fd7413, %fd217, %fd7412;
	ld.param.f64 	%fd7415, [%rd4614+1040];
	fma.rn.f64 	%fd7416, %fd7415, %fd218, %fd7414;
	ld.param.f64 	%fd7417, [%rd4614+1048];
	fma.rn.f64 	%fd7418, %fd7417, %fd219, %fd7416;
	ld.param.f64 	%fd7419, [%rd4614+1056];
	fma.rn.f64 	%fd7420, %fd7419, %fd220, %fd7418;
	ld.param.f64 	%fd7421, [%rd4614+1064];
	fma.rn.f64 	%fd7422, %fd7421, %fd221, %fd7420;
	ld.param.f64 	%fd7423, [%rd4614+1072];
	fma.rn.f64 	%fd7424, %fd7423, %fd222, %fd7422;
	ld.param.f64 	%fd7425, [%rd4614+1080];
	fma.rn.f64 	%fd7426, %fd7425, %fd223, %fd7424;
	ld.param.f64 	%fd7427, [%rd4614+1088];
	sub.f64 	%fd7428, %fd7426, %fd7427;
	abs.f64 	%fd7429, %fd7428;
	ld.param.f64 	%fd7430, [%rd4614+1096];
	mul.f64 	%fd7431, %fd43, %fd7430;
	setp.gt.f64 	%p1525, %fd7429, %fd7431;
	@%p1525 bra 	$L__BB9_846;
	mov.u64 	%rd4615, %rd3165;
	ld.param.f64 	%fd7432, [%rd4615+1104];
	fma.rn.f64 	%fd7433, %fd7432, %fd214, 0d0000000000000000;
	ld.param.f64 	%fd7434, [%rd4615+1112];
	fma.rn.f64 	%fd7435, %fd7434, %fd215, %fd7433;
	ld.param.f64 	%fd7436, [%rd4615+1120];
	fma.rn.f64 	%fd7437, %fd7436, %fd216, %fd7435;
	ld.param.f64 	%fd7438, [%rd4615+1128];
	fma.rn.f64 	%fd7439, %fd7438, %fd217, %fd7437;
	ld.param.f64 	%fd7440, [%rd4615+1136];
	fma.rn.f64 	%fd7441, %fd7440, %fd218, %fd7439;
	ld.param.f64 	%fd7442, [%rd4615+1144];
	fma.rn.f64 	%fd7443, %fd7442, %fd219, %fd7441;
	ld.param.f64 	%fd7444, [%rd4615+1152];
	fma.rn.f64 	%fd7445, %fd7444, %fd220, %fd7443;
	ld.param.f64 	%fd7446, [%rd4615+1160];
	fma.rn.f64 	%fd7447, %fd7446, %fd221, %fd7445;
	ld.param.f64 	%fd7448, [%rd4615+1168];
	fma.rn.f64 	%fd7449, %fd7448, %fd222, %fd7447;
	ld.param.f64 	%fd7450, [%rd4615+1176];
	fma.rn.f64 	%fd7451, %fd7450, %fd223, %fd7449;
	ld.param.f64 	%fd7452, [%rd4615+1184];
	sub.f64 	%fd7453, %fd7451, %fd7452;
	abs.f64 	%fd7454, %fd7453;
	ld.param.f64 	%fd7455, [%rd4615+1192];
	mul.f64 	%fd7456, %fd43, %fd7455;
	setp.gt.f64 	%p1527, %fd7454, %fd7456;
	@%p1527 bra 	$L__BB9_846;
	mov.b32 	%r4302, 1;
	mov.pred 	%p2144, 0;
$L__BB9_846:
	setp.ge.u64 	%p1530, %rd801, %rd2;
	mov.b32 	%r4303, 0;
	mov.pred 	%p2145, -1;
	@%p1530 bra 	$L__BB9_888;
	cvt.s64.s32 	%rd1274, %r10;
	or.b64  	%rd4616, %rd801, %rd1274;
	and.b64  	%rd4617, %rd4616, -4294967296;
	setp.ne.s64 	%p1531, %rd4617, 0;
	@%p1531 bra 	$L__BB9_849;
	cvt.u32.u64 	%r2999, %rd1274;
	cvt.u32.u64 	%r3000, %rd801;
	div.u32 	%r3001, %r3000, %r2999;
	mul.lo.s32 	%r3002, %r3001, %r2999;
	sub.s32 	%r3003, %r3000, %r3002;
	cvt.u64.u32 	%rd5811, %r3001;
	cvt.u64.u32 	%rd5812, %r3003;
	bra.uni 	$L__BB9_850;
$L__BB9_849:
	div.u64 	%rd5811, %rd801, %rd1274;
	mul.lo.s64 	%rd4618, %rd5811, %rd1274;
	sub.s64 	%rd5812, %rd801, %rd4618;
$L__BB9_850:
	cvt.u32.u64 	%r243, %rd5812;
	cvt.s64.s32 	%rd1281, %r9;
	or.b64  	%rd4619, %rd5811, %rd1281;
	and.b64  	%rd4620, %rd4619, -4294967296;
	setp.ne.s64 	%p1532, %rd4620, 0;
	@%p1532 bra 	$L__BB9_852;
	cvt.u32.u64 	%r3004, %rd1281;
	cvt.u32.u64 	%r3005, %rd5811;
	div.u32 	%r3006, %r3005, %r3004;
	mul.lo.s32 	%r3007, %r3006, %r3004;
	sub.s32 	%r3008, %r3005, %r3007;
	cvt.u64.u32 	%rd5813, %r3006;
	cvt.u64.u32 	%rd5814, %r3008;
	bra.uni 	$L__BB9_853;
$L__BB9_852:
	div.u64 	%rd5813, %rd5811, %rd1281;
	mul.lo.s64 	%rd4621, %rd5813, %rd1281;
	sub.s64 	%rd5814, %rd5811, %rd4621;
$L__BB9_853:
	cvt.u32.u64 	%r244, %rd5814;
	cvt.s64.s32 	%rd1288, %r8;
	or.b64  	%rd4622, %rd5813, %rd1288;
	and.b64  	%rd4623, %rd4622, -4294967296;
	setp.ne.s64 	%p1533, %rd4623, 0;
	@%p1533 bra 	$L__BB9_855;
	cvt.u32.u64 	%r3009, %rd1288;
	cvt.u32.u64 	%r3010, %rd5813;
	div.u32 	%r3011, %r3010, %r3009;
	mul.lo.s32 	%r3012, %r3011, %r3009;
	sub.s32 	%r3013, %r3010, %r3012;
	cvt.u64.u32 	%rd5815, %r3011;
	cvt.u64.u32 	%rd5816, %r3013;
	bra.uni 	$L__BB9_856;
$L__BB9_855:
	div.u64 	%rd5815, %rd5813, %rd1288;
	mul.lo.s64 	%rd4624, %rd5815, %rd1288;
	sub.s64 	%rd5816, %rd5813, %rd4624;
$L__BB9_856:
	cvt.u32.u64 	%r245, %rd5816;
	cvt.s64.s32 	%rd1295, %r7;
	or.b64  	%rd4625, %rd5815, %rd1295;
	and.b64  	%rd4626, %rd4625, -4294967296;
	setp.ne.s64 	%p1534, %rd4626, 0;
	@%p1534 bra 	$L__BB9_858;
	cvt.u32.u64 	%r3014, %rd1295;
	cvt.u32.u64 	%r3015, %rd5815;
	div.u32 	%r3016, %r3015, %r3014;
	mul.lo.s32 	%r3017, %r3016, %r3014;
	sub.s32 	%r3018, %r3015, %r3017;
	cvt.u64.u32 	%rd5817, %r3016;
	cvt.u64.u32 	%rd5818, %r3018;
	bra.uni 	$L__BB9_859;
$L__BB9_858:
	div.u64 	%rd5817, %rd5815, %rd1295;
	mul.lo.s64 	%rd4627, %rd5817, %rd1295;
	sub.s64 	%rd5818, %rd5815, %rd4627;
$L__BB9_859:
	cvt.u32.u64 	%r246, %rd5818;
	cvt.s64.s32 	%rd1302, %r6;
	or.b64  	%rd4628, %rd5817, %rd1302;
	and.b64  	%rd4629, %rd4628, -4294967296;
	setp.ne.s64 	%p1535, %rd4629, 0;
	@%p1535 bra 	$L__BB9_861;
	cvt.u32.u64 	%r3019, %rd1302;
	cvt.u32.u64 	%r3020, %rd5817;
	div.u32 	%r3021, %r3020, %r3019;
	mul.lo.s32 	%r3022, %r3021, %r3019;
	sub.s32 	%r3023, %r3020, %r3022;
	cvt.u64.u32 	%rd5819, %r3021;
	cvt.u64.u32 	%rd5820, %r3023;
	bra.uni 	$L__BB9_862;
$L__BB9_861:
	div.u64 	%rd5819, %rd5817, %rd1302;
	mul.lo.s64 	%rd4630, %rd5819, %rd1302;
	sub.s64 	%rd5820, %rd5817, %rd4630;
$L__BB9_862:
	cvt.u32.u64 	%r247, %rd5820;
	cvt.s64.s32 	%rd1309, %r5;
	or.b64  	%rd4631, %rd5819, %rd1309;
	and.b64  	%rd4632, %rd4631, -4294967296;
	setp.ne.s64 	%p1536, %rd4632, 0;
	@%p1536 bra 	$L__BB9_864;
	cvt.u32.u64 	%r3024, %rd1309;
	cvt.u32.u64 	%r3025, %rd5819;
	div.u32 	%r3026, %r3025, %r3024;
	mul.lo.s32 	%r3027, %r3026, %r3024;
	sub.s32 	%r3028, %r3025, %r3027;
	cvt.u64.u32 	%rd5821, %r3026;
	cvt.u64.u32 	%rd5822, %r3028;
	bra.uni 	$L__BB9_865;
$L__BB9_864:
	div.u64 	%rd5821, %rd5819, %rd1309;
	mul.lo.s64 	%rd4633, %rd5821, %rd1309;
	sub.s64 	%rd5822, %rd5819, %rd4633;
$L__BB9_865:
	cvt.u32.u64 	%r248, %rd5822;
	cvt.s64.s32 	%rd1316, %r4;
	or.b64  	%rd4634, %rd5821, %rd1316;
	and.b64  	%rd4635, %rd4634, -4294967296;
	setp.ne.s64 	%p1537, %rd4635, 0;
	@%p1537 bra 	$L__BB9_867;
	cvt.u32.u64 	%r3029, %rd1316;
	cvt.u32.u64 	%r3030, %rd5821;
	div.u32 	%r3031, %r3030, %r3029;
	mul.lo.s32 	%r3032, %r3031, %r3029;
	sub.s32 	%r3033, %r3030, %r3032;
	cvt.u64.u32 	%rd5823, %r3031;
	cvt.u64.u32 	%rd5824, %r3033;
	bra.uni 	$L__BB9_868;
$L__BB9_867:
	div.u64 	%rd5823, %rd5821, %rd1316;
	mul.lo.s64 	%rd4636, %rd5823, %rd1316;
	sub.s64 	%rd5824, %rd5821, %rd4636;
$L__BB9_868:
	cvt.u32.u64 	%r249, %rd5824;
	cvt.s64.s32 	%rd1323, %r3;
	or.b64  	%rd4637, %rd5823, %rd1323;
	and.b64  	%rd4638, %rd4637, -4294967296;
	setp.ne.s64 	%p1538, %rd4638, 0;
	@%p1538 bra 	$L__BB9_870;
	cvt.u32.u64 	%r3034, %rd1323;
	cvt.u32.u64 	%r3035, %rd5823;
	div.u32 	%r3036, %r3035, %r3034;
	mul.lo.s32 	%r3037, %r3036, %r3034;
	sub.s32 	%r3038, %r3035, %r3037;
	cvt.u64.u32 	%rd5825, %r3036;
	cvt.u64.u32 	%rd5826, %r3038;
	bra.uni 	$L__BB9_871;
$L__BB9_870:
	div.u64 	%rd5825, %rd5823, %rd1323;
	mul.lo.s64 	%rd4639, %rd5825, %rd1323;
	sub.s64 	%rd5826, %rd5823, %rd4639;
$L__BB9_871:
	cvt.u32.u64 	%r250, %rd5826;
	cvt.s64.s32 	%rd1330, %r2;
	or.b64  	%rd4640, %rd5825, %rd1330;
	and.b64  	%rd4641, %rd4640, -4294967296;
	setp.ne.s64 	%p1539, %rd4641, 0;
	@%p1539 bra 	$L__BB9_873;
	cvt.u32.u64 	%r3039, %rd1330;
	cvt.u32.u64 	%r3040, %rd5825;
	div.u32 	%r3041, %r3040, %r3039;
	mul.lo.s32 	%r3042, %r3041, %r3039;
	sub.s32 	%r3043, %r3040, %r3042;
	cvt.u64.u32 	%rd5827, %r3041;
	cvt.u64.u32 	%rd5828, %r3043;
	bra.uni 	$L__BB9_874;
$L__BB9_873:
	div.u64 	%rd5827, %rd5825, %rd1330;
	mul.lo.s64 	%rd4642, %rd5827, %rd1330;
	sub.s64 	%rd5828, %rd5825, %rd4642;
$L__BB9_874:
	cvt.u32.u64 	%r251, %rd5828;
	cvt.s64.s32 	%rd1337, %r1;
	or.b64  	%rd4643, %rd5827, %rd1337;
	and.b64  	%rd4644, %rd4643, -4294967296;
	setp.ne.s64 	%p1540, %rd4644, 0;
	@%p1540 bra 	$L__BB9_876;
	cvt.u32.u64 	%r3044, %rd1337;
	cvt.u32.u64 	%r3045, %rd5827;
	rem.u32 	%r3046, %r3045, %r3044;
	cvt.u64.u32 	%rd5829, %r3046;
	bra.uni 	$L__BB9_877;
$L__BB9_876:
	rem.u64 	%rd5829, %rd5827, %rd1337;
$L__BB9_877:
	cvt.u32.u64 	%r3048, %rd5829;
	cvt.rn.f64.s32 	%fd7457, %r3048;
	mov.u64 	%rd4645, %rd3165;
	ld.param.f64 	%fd7458, [%rd4645];
	fma.rn.f64 	%fd224, %fd1, %fd7457, %fd7458;
	cvt.rn.f64.s32 	%fd7459, %r251;
	fma.rn.f64 	%fd225, %fd3, %fd7459, %fd2;
	cvt.rn.f64.s32 	%fd7460, %r250;
	fma.rn.f64 	%fd226, %fd5, %fd7460, %fd4;
	cvt.rn.f64.s32 	%fd7461, %r249;
	fma.rn.f64 	%fd227, %fd7, %fd7461, %fd6;
	cvt.rn.f64.s32 	%fd7462, %r248;
	fma.rn.f64 	%fd228, %fd9, %fd7462, %fd8;
	cvt.rn.f64.s32 	%fd7463, %r247;
	fma.rn.f64 	%fd229, %fd11, %fd7463, %fd10;
	cvt.rn.f64.s32 	%fd7464, %r246;
	fma.rn.f64 	%fd230, %fd13, %fd7464, %fd12;
	cvt.rn.f64.s32 	%fd7465, %r245;
	fma.rn.f64 	%fd231, %fd15, %fd7465, %fd14;
	cvt.rn.f64.s32 	%fd7466, %r244;
	fma.rn.f64 	%fd232, %fd17, %fd7466, %fd16;
	cvt.rn.f64.s32 	%fd7467, %r243;
	fma.rn.f64 	%fd233, %fd19, %fd7467, %fd18;
	fma.rn.f64 	%fd7468, %fd20, %fd224, 0d0000000000000000;
	fma.rn.f64 	%fd7469, %fd21, %fd225, %fd7468;
	fma.rn.f64 	%fd7470, %fd22, %fd226, %fd7469;
	fma.rn.f64 	%fd7471, %fd23, %fd227, %fd7470;
	fma.rn.f64 	%fd7472, %fd24, %fd228, %fd7471;
	fma.rn.f64 	%fd7473, %fd25, %fd229, %fd7472;
	fma.rn.f64 	%fd7474, %fd26, %fd230, %fd7473;
	fma.rn.f64 	%fd7475, %fd27, %fd231, %fd7474;
	fma.rn.f64 	%fd7476, %fd28, %fd232, %fd7475;
	fma.rn.f64 	%fd7477, %fd29, %fd233, %fd7476;
	sub.f64 	%fd7478, %fd7477, %fd30;
	abs.f64 	%fd7479, %fd7478;
	mul.f64 	%fd7480, %fd43, %fd31;
	setp.gt.f64 	%p1542, %fd7479, %fd7480;
	@%p1542 bra 	$L__BB9_888;
	fma.rn.f64 	%fd7481, %fd32, %fd224, 0d0000000000000000;
	fma.rn.f64 	%fd7482, %fd33, %fd225, %fd7481;
	fma.rn.f64 	%fd7483, %fd34, %fd226, %fd7482;
	fma.rn.f64 	%fd7484, %fd35, %fd227, %fd7483;
	fma.rn.f64 	%fd7485, %fd36, %fd228, %fd7484;
	fma.rn.f64 	%fd7486, %fd37, %fd229, %fd7485;
	fma.rn.f64 	%fd7487, %fd38, %fd230, %fd7486;
	mov.u64 	%rd4646, %rd3165;
	ld.param.f64 	%fd7488, [%rd4646+392];
	fma.rn.f64 	%fd7489, %fd7488, %fd231, %fd7487;
	ld.param.f64 	%fd7490, [%rd4646+400];
	fma.rn.f64 	%fd7491, %fd7490, %fd232, %fd7489;
	ld.param.f64 	%fd7492, [%rd4646+408];
	fma.rn.f64 	%fd7493, %fd7492, %fd233, %fd7491;
	ld.param.f64 	%fd7494, [%rd4646+416];
	sub.f64 	%fd7495, %fd7493, %fd7494;
	abs.f64 	%fd7496, %fd7495;
	ld.param.f64 	%fd7497, [%rd4646+424];
	mul.f64 	%fd7498, %fd43, %fd7497;
	setp.gt.f64 	%p1544, %fd7496, %fd7498;
	@%p1544 bra 	$L__BB9_888;
	mov.u64 	%rd4647, %rd3165;
	ld.param.f64 	%fd7499, [%rd4647+432];
	fma.rn.f64 	%fd7500, %fd7499, %fd224, 0d0000000000000000;
	ld.param.f64 	%fd7501, [%rd4647+440];
	fma.rn.f64 	%fd7502, %fd7501, %fd225, %fd7500;
	ld.param.f64 	%fd7503, [%rd4647+448];
	fma.rn.f64 	%fd7504, %fd7503, %fd226, %fd7502;
	ld.param.f64 	%fd7505, [%rd4647+456];
	fma.rn.f64 	%fd7506, %fd7505, %fd227, %fd7504;
	ld.param.f64 	%fd7507, [%rd4647+464];
	fma.rn.f64 	%fd7508, %fd7507, %fd228, %fd7506;
	ld.param.f64 	%fd7509, [%rd4647+472];
	fma.rn.f64 	%fd7510, %fd7509, %fd229, %fd7508;
	ld.param.f64 	%fd7511, [%rd4647+480];
	fma.rn.f64 	%fd7512, %fd7511, %fd230, %fd7510;
	ld.param.f64 	%fd7513, [%rd4647+488];
	fma.rn.f64 	%fd7514, %fd7513, %fd231, %fd7512;
	ld.param.f64 	%fd7515, [%rd4647+496];
	fma.rn.f64 	%fd7516, %fd7515, %fd232, %fd7514;
	ld.param.f64 	%fd7517, [%rd4647+504];
	fma.rn.f64 	%fd7518, %fd7517, %fd233, %fd7516;
	ld.param.f64 	%fd7519, [%rd4647+512];
	sub.f64 	%fd7520, %fd7518, %fd7519;
	abs.f64 	%fd7521, %fd7520;
	ld.param.f64 	%fd7522, [%rd4647+520];
	mul.f64 	%fd7523, %fd43, %fd7522;
	setp.gt.f64 	%p1546, %fd7521, %fd7523;
	@%p1546 bra 	$L__BB9_888;
	mov.u64 	%rd4648, %rd3165;
	ld.param.f64 	%fd7524, [%rd4648+528];
	fma.rn.f64 	%fd7525, %fd7524, %fd224, 0d0000000000000000;
	ld.param.f64 	%fd7526, [%rd4648+536];
	fma.rn.f64 	%fd7527, %fd7526, %fd225, %fd7525;
	ld.param.f64 	%fd7528, [%rd4648+544];
	fma.rn.f64 	%fd7529, %fd7528, %fd226, %fd7527;
	ld.param.f64 	%fd7530, [%rd4648+552];
	fma.rn.f64 	%fd7531, %fd7530, %fd227, %fd7529;
	ld.param.f64 	%fd7532, [%rd4648+560];
	fma.rn.f64 	%fd7533, %fd7532, %fd228, %fd7531;
	ld.param.f64 	%fd7534, [%rd4648+568];
	fma.rn.f64 	%fd7535, %fd7534, %fd229, %fd7533;
	ld.param.f64 	%fd7536, [%rd4648+576];
	fma.rn.f64 	%fd7537, %fd7536, %fd230, %fd7535;
	ld.param.f64 	%fd7538, [%rd4648+584];
	fma.rn.f64 	%fd7539, %fd7538, %fd231, %fd7537;
	ld.param.f64 	%fd7540, [%rd4648+592];
	fma.rn.f64 	%fd7541, %fd7540, %fd232, %fd7539;
	ld.param.f64 	%fd7542, [%rd4648+600];
	fma.rn.f64 	%fd7543, %fd7542, %fd233, %fd7541;
	ld.param.f64 	%fd7544, [%rd4648+608];
	sub.f64 	%fd7545, %fd7543, %fd7544;
	abs.f64 	%fd7546, %fd7545;
	ld.param.f64 	%fd7547, [%rd4648+616];
	mul.f64 	%fd7548, %fd43, %fd7547;
	setp.gt.f64 	%p1548, %fd7546, %fd7548;
	@%p1548 bra 	$L__BB9_888;
	mov.u64 	%rd4649, %rd3165;
	ld.param.f64 	%fd7549, [%rd4649+624];
	fma.rn.f64 	%fd7550, %fd7549, %fd224, 0d0000000000000000;
	ld.param.f64 	%fd7551, [%rd4649+632];
	fma.rn.f64 	%fd7552, %fd7551, %fd225, %fd7550;
	ld.param.f64 	%fd7553, [%rd4649+640];
	fma.rn.f64 	%fd7554, %fd7553, %fd226, %fd7552;
	ld.param.f64 	%fd7555, [%rd4649+648];
	fma.rn.f64 	%fd7556, %fd7555, %fd227, %fd7554;
	ld.param.f64 	%fd7557, [%rd4649+656];
	fma.rn.f64 	%fd7558, %fd7557, %fd228, %fd7556;
	ld.param.f64 	%fd7559, [%rd4649+664];
	fma.rn.f64 	%fd7560, %fd7559, %fd229, %fd7558;
	ld.param.f64 	%fd7561, [%rd4649+672];
	fma.rn.f64 	%fd7562, %fd7561, %fd230, %fd7560;
	ld.param.f64 	%fd7563, [%rd4649+680];
	fma.rn.f64 	%fd7564, %fd7563, %fd231, %fd7562;
	ld.param.f64 	%fd7565, [%rd4649+688];
	fma.rn.f64 	%fd7566, %fd7565, %fd232, %fd7564;
	ld.param.f64 	%fd7567, [%rd4649+696];
	fma.rn.f64 	%fd7568, %fd7567, %fd233, %fd7566;
	ld.param.f64 	%fd7569, [%rd4649+704];
	sub.f64 	%fd7570, %fd7568, %fd7569;
	abs.f64 	%fd7571, %fd7570;
	ld.param.f64 	%fd7572, [%rd4649+712];
	mul.f64 	%fd7573, %fd43, %fd7572;
	setp.gt.f64 	%p1550, %fd7571, %fd7573;
	@%p1550 bra 	$L__BB9_888;
	mov.u64 	%rd4650, %rd3165;
	ld.param.f64 	%fd7574, [%rd4650+720];
	fma.rn.f64 	%fd7575, %fd7574, %fd224, 0d0000000000000000;
	ld.param.f64 	%fd7576, [%rd4650+728];
	fma.rn.f64 	%fd7577, %fd7576, %fd225, %fd7575;
	ld.param.f64 	%fd7578, [%rd4650+736];
	fma.rn.f64 	%fd7579, %fd7578, %fd226, %fd7577;
	ld.param.f64 	%fd7580, [%rd4650+744];
	fma.rn.f64 	%fd7581, %fd7580, %fd227, %fd7579;
	ld.param.f64 	%fd7582, [%rd4650+752];
	fma.rn.f64 	%fd7583, %fd7582, %fd228, %fd7581;
	ld.param.f64 	%fd7584, [%rd4650+760];
	fma.rn.f64 	%fd7585, %fd7584, %fd229, %fd7583;
	ld.param.f64 	%fd7586, [%rd4650+768];
	fma.rn.f64 	%fd7587, %fd7586, %fd230, %fd7585;
	ld.param.f64 	%fd7588, [%rd4650+776];
	fma.rn.f64 	%fd7589, %fd7588, %fd231, %fd7587;
	ld.param.f64 	%fd7590, [%rd4650+784];
	fma.rn.f64 	%fd7591, %fd7590, %fd232, %fd7589;
	ld.param.f64 	%fd7592, [%rd4650+792];
	fma.rn.f64 	%fd7593, %fd7592, %fd233, %fd7591;
	ld.param.f64 	%fd7594, [%rd4650+800];
	sub.f64 	%fd7595, %fd7593, %fd7594;
	abs.f64 	%fd7596, %fd7595;
	ld.param.f64 	%fd7597, [%rd4650+808];
	mul.f64 	%fd7598, %fd43, %fd7597;
	setp.gt.f64 	%p1552, %fd7596, %fd7598;
	@%p1552 bra 	$L__BB9_888;
	mov.u64 	%rd4651, %rd3165;
	ld.param.f64 	%fd7599, [%rd4651+816];
	fma.rn.f64 	%fd7600, %fd7599, %fd224, 0d0000000000000000;
	ld.param.f64 	%fd7601, [%rd4651+824];
	fma.rn.f64 	%fd7602, %fd7601, %fd225, %fd7600;
	ld.param.f64 	%fd7603, [%rd4651+832];
	fma.rn.f64 	%fd7604, %fd7603, %fd226, %fd7602;
	ld.param.f64 	%fd7605, [%rd4651+840];
	fma.rn.f64 	%fd7606, %fd7605, %fd227, %fd7604;
	ld.param.f64 	%fd7607, [%rd4651+848];
	fma.rn.f64 	%fd7608, %fd7607, %fd228, %fd7606;
	ld.param.f64 	%fd7609, [%rd4651+856];
	fma.rn.f64 	%fd7610, %fd7609, %fd229, %fd7608;
	ld.param.f64 	%fd7611, [%rd4651+864];
	fma.rn.f64 	%fd7612, %fd7611, %fd230, %fd7610;
	ld.param.f64 	%fd7613, [%rd4651+872];
	fma.rn.f64 	%fd7614, %fd7613, %fd231, %fd7612;
	ld.param.f64 	%fd7615, [%rd4651+880];
	fma.rn.f64 	%fd7616, %fd7615, %fd232, %fd7614;
	ld.param.f64 	%fd7617, [%rd4651+888];
	fma.rn.f64 	%fd7618, %fd7617, %fd233, %fd7616;
	ld.param.f64 	%fd7619, [%rd4651+896];
	sub.f64 	%fd7620, %fd7618, %fd7619;
	abs.f64 	%fd7621, %fd7620;
	ld.param.f64 	%fd7622, [%rd4651+904];
	mul.f64 	%fd7623, %fd43, %fd7622;
	setp.gt.f64 	%p1554, %fd7621, %fd7623;
	@%p1554 bra 	$L__BB9_888;
	mov.u64 	%rd4652, %rd3165;
	ld.param.f64 	%fd7624, [%rd4652+912];
	fma.rn.f64 	%fd7625, %fd7624, %fd224, 0d0000000000000000;
	ld.param.f64 	%fd7626, [%rd4652+920];
	fma.rn.f64 	%fd7627, %fd7626, %fd225, %fd7625;
	ld.param.f64 	%fd7628, [%rd4652+928];
	fma.rn.f64 	%fd7629, %fd7628, %fd226, %fd7627;
	ld.param.f64 	%fd7630, [%rd4652+936];
	fma.rn.f64 	%fd7631, %fd7630, %fd227, %fd7629;
	ld.param.f64 	%fd7632, [%rd4652+944];
	fma.rn.f64 	%fd7633, %fd7632, %fd228, %fd7631;
	ld.param.f64 	%fd7634, [%rd4652+952];
	fma.rn.f64 	%fd7635, %fd7634, %fd229, %fd7633;
	ld.param.f64 	%fd7636, [%rd4652+960];
	fma.rn.f64 	%fd7637, %fd7636, %fd230, %fd7635;
	ld.param.f64 	%fd7638, [%rd4652+968];
	fma.rn.f64 	%fd7639, %fd7638, %fd231, %fd7637;
	ld.param.f64 	%fd7640, [%rd4652+976];
	fma.rn.f64 	%fd7641, %fd7640, %fd232, %fd7639;
	ld.param.f64 	%fd7642, [%rd4652+984];
	fma.rn.f64 	%fd7643, %fd7642, %fd233, %fd7641;
	ld.param.f64 	%fd7644, [%rd4652+992];
	sub.f64 	%fd7645, %fd7643, %fd7644;
	abs.f64 	%fd7646, %fd7645;
	ld.param.f64 	%fd7647, [%rd4652+1000];
	mul.f64 	%fd7648, %fd43, %fd7647;
	setp.gt.f64 	%p1556, %fd7646, %fd7648;
	@%p1556 bra 	$L__BB9_888;
	mov.u64 	%rd4653, %rd3165;
	ld.param.f64 	%fd7649, [%rd4653+1008];
	fma.rn.f64 	%fd7650, %fd7649, %fd224, 0d0000000000000000;
	ld.param.f64 	%fd7651, [%rd4653+1016];
	fma.rn.f64 	%fd7652, %fd7651, %fd225, %fd7650;
	ld.param.f64 	%fd7653, [%rd4653+1024];
	fma.rn.f64 	%fd7654, %fd7653, %fd226, %fd7652;
	ld.param.f64 	%fd7655, [%rd4653+1032];
	fma.rn.f64 	%fd7656, %fd7655, %fd227, %fd7654;
	ld.param.f64 	%fd7657, [%rd4653+1040];
	fma.rn.f64 	%fd7658, %fd7657, %fd228, %fd7656;
	ld.param.f64 	%fd7659, [%rd4653+1048];
	fma.rn.f64 	%fd7660, %fd7659, %fd229, %fd7658;
	ld.param.f64 	%fd7661, [%rd4653+1056];
	fma.rn.f64 	%fd7662, %fd7661, %fd230, %fd7660;
	ld.param.f64 	%fd7663, [%rd4653+1064];
	fma.rn.f64 	%fd7664, %fd7663, %fd231, %fd7662;
	ld.param.f64 	%fd7665, [%rd4653+1072];
	fma.rn.f64 	%fd7666, %fd7665, %fd232, %fd7664;
	ld.param.f64 	%fd7667, [%rd4653+1080];
	fma.rn.f64 	%fd7668, %fd7667, %fd233, %fd7666;
	ld.param.f64 	%fd7669, [%rd4653+1088];
	sub.f64 	%fd7670, %fd7668, %fd7669;
	abs.f64 	%fd7671, %fd7670;
	ld.param.f64 	%fd7672, [%rd4653+1096];
	mul.f64 	%fd7673, %fd43, %fd7672;
	setp.gt.f64 	%p1558, %fd7671, %fd7673;
	@%p1558 bra 	$L__BB9_888;
	mov.u64 	%rd4654, %rd3165;
	ld.param.f64 	%fd7674, [%rd4654+1104];
	fma.rn.f64 	%fd7675, %fd7674, %fd224, 0d0000000000000000;
	ld.param.f64 	%fd7676, [%rd4654+1112];
	fma.rn.f64 	%fd7677, %fd7676, %fd225, %fd7675;
	ld.param.f64 	%fd7678, [%rd4654+1120];
	fma.rn.f64 	%fd7679, %fd7678, %fd226, %fd7677;
	ld.param.f64 	%fd7680, [%rd4654+1128];
	fma.rn.f64 	%fd7681, %fd7680, %fd227, %fd7679;
	ld.param.f64 	%fd7682, [%rd4654+1136];
	fma.rn.f64 	%fd7683, %fd7682, %fd228, %fd7681;
	ld.param.f64 	%fd7684, [%rd4654+1144];
	fma.rn.f64 	%fd7685, %fd7684, %fd229, %fd7683;
	ld.param.f64 	%fd7686, [%rd4654+1152];
	fma.rn.f64 	%fd7687, %fd7686, %fd230, %fd7685;
	ld.param.f64 	%fd7688, [%rd4654+1160];
	fma.rn.f64 	%fd7689, %fd7688, %fd231, %fd7687;
	ld.param.f64 	%fd7690, [%rd4654+1168];
	fma.rn.f64 	%fd7691, %fd7690, %fd232, %fd7689;
	ld.param.f64 	%fd7692, [%rd4654+1176];
	fma.rn.f64 	%fd7693, %fd7692, %fd233, %fd7691;
	ld.param.f64 	%fd7694, [%rd4654+1184];
	sub.f64 	%fd7695, %fd7693, %fd7694;
	abs.f64 	%fd7696, %fd7695;
	ld.param.f64 	%fd7697, [%rd4654+1192];
	mul.f64 	%fd7698, %fd43, %fd7697;
	setp.gt.f64 	%p1560, %fd7696, %fd7698;
	@%p1560 bra 	$L__BB9_888;
	mov.b32 	%r4303, 1;
	mov.pred 	%p2145, 0;
$L__BB9_888:
	setp.ge.u64 	%p1563, %rd802, %rd2;
	mov.b32 	%r4304, 0;
	mov.pred 	%p2146, -1;
	@%p1563 bra 	$L__BB9_930;
	cvt.s64.s32 	%rd1341, %r10;
	or.b64  	%rd4655, %rd802, %rd1341;
	and.b64  	%rd4656, %rd4655, -4294967296;
	setp.ne.s64 	%p1564, %rd4656, 0;
	@%p1564 bra 	$L__BB9_891;
	cvt.u32.u64 	%r3060, %rd1341;
	cvt.u32.u64 	%r3061, %rd802;
	div.u32 	%r3062, %r3061, %r3060;
	mul.lo.s32 	%r3063, %r3062, %r3060;
	sub.s32 	%r3064, %r3061, %r3063;
	cvt.u64.u32 	%rd5830, %r3062;
	cvt.u64.u32 	%rd5831, %r3064;
	bra.uni 	$L__BB9_892;
$L__BB9_891:
	div.u64 	%rd5830, %rd802, %rd1341;
	mul.lo.s64 	%rd4657, %rd5830, %rd1341;
	sub.s64 	%rd5831, %rd802, %rd4657;
$L__BB9_892:
	cvt.u32.u64 	%r253, %rd5831;
	cvt.s64.s32 	%rd1348, %r9;
	or.b64  	%rd4658, %rd5830, %rd1348;
	and.b64  	%rd4659, %rd4658, -4294967296;
	setp.ne.s64 	%p1565, %rd4659, 0;
	@%p1565 bra 	$L__BB9_894;
	cvt.u32.u64 	%r3065, %rd1348;
	cvt.u32.u64 	%r3066, %rd5830;
	div.u32 	%r3067, %r3066, %r3065;
	mul.lo.s32 	%r3068, %r3067, %r3065;
	sub.s32 	%r3069, %r3066, %r3068;
	cvt.u64.u32 	%rd5832, %r3067;
	cvt.u64.u32 	%rd5833, %r3069;
	bra.uni 	$L__BB9_895;
$L__BB9_894:
	div.u64 	%rd5832, %rd5830, %rd1348;
	mul.lo.s64 	%rd4660, %rd5832, %rd1348;
	sub.s64 	%rd5833, %rd5830, %rd4660;
$L__BB9_895:
	cvt.u32.u64 	%r254, %rd5833;
	cvt.s64.s32 	%rd1355, %r8;
	or.b64  	%rd4661, %rd5832, %rd1355;
	and.b64  	%rd4662, %rd4661, -4294967296;
	setp.ne.s64 	%p1566, %rd4662, 0;
	@%p1566 bra 	$L__BB9_897;
	cvt.u32.u64 	%r3070, %rd1355;
	cvt.u32.u64 	%r3071, %rd5832;
	div.u32 	%r3072, %r3071, %r3070;
	mul.lo.s32 	%r3073, %r3072, %r3070;
	sub.s32 	%r3074, %r3071, %r3073;
	cvt.u64.u32 	%rd5834, %r3072;
	cvt.u64.u32 	%rd5835, %r3074;
	bra.uni 	$L__BB9_898;
$L__BB9_897:
	div.u64 	%rd5834, %rd5832, %rd1355;
	mul.lo.s64 	%rd4663, %rd5834, %rd1355;
	sub.s64 	%rd5835, %rd5832, %rd4663;
$L__BB9_898:
	cvt.u32.u64 	%r255, %rd5835;
	cvt.s64.s32 	%rd1362, %r7;
	or.b64  	%rd4664, %rd5834, %rd1362;
	and.b64  	%rd4665, %rd4664, -4294967296;
	setp.ne.s64 	%p1567, %rd4665, 0;
	@%p1567 bra 	$L__BB9_900;
	cvt.u32.u64 	%r3075, %rd1362;
	cvt.u32.u64 	%r3076, %rd5834;
	div.u32 	%r3077, %r3076, %r3075;
	mul.lo.s32 	%r3078, %r3077, %r3075;
	sub.s32 	%r3079, %r3076, %r3078;
	cvt.u64.u32 	%rd5836, %r3077;
	cvt.u64.u32 	%rd5837, %r3079;
	bra.uni 	$L__BB9_901;
$L__BB9_900:
	div.u64 	%rd5836, %rd5834, %rd1362;
	mul.lo.s64 	%rd4666, %rd5836, %rd1362;
	sub.s64 	%rd5837, %rd5834, %rd4666;
$L__BB9_901:
	cvt.u32.u64 	%r256, %rd5837;
	cvt.s64.s32 	%rd1369, %r6;
	or.b64  	%rd4667, %rd5836, %rd1369;
	and.b64  	%rd4668, %rd4667, -4294967296;
	setp.ne.s64 	%p1568, %rd4668, 0;
	@%p1568 bra 	$L__BB9_903;
	cvt.u32.u64 	%r3080, %rd1369;
	cvt.u32.u64 	%r3081, %rd5836;
	div.u32 	%r3082, %r3081, %r3080;
	mul.lo.s32 	%r3083, %r3082, %r3080;
	sub.s32 	%r3084, %r3081, %r3083;
	cvt.u64.u32 	%rd5838, %r3082;
	cvt.u64.u32 	%rd5839, %r3084;
	bra.uni 	$L__BB9_904;
$L__BB9_903:
	div.u64 	%rd5838, %rd5836, %rd1369;
	mul.lo.s64 	%rd4669, %rd5838, %rd1369;
	sub.s64 	%rd5839, %rd5836, %rd4669;
$L__BB9_904:
	cvt.u32.u64 	%r257, %rd5839;
	cvt.s64.s32 	%rd1376, %r5;
	or.b64  	%rd4670, %rd5838, %rd1376;
	and.b64  	%rd4671, %rd4670, -4294967296;
	setp.ne.s64 	%p1569, %rd4671, 0;
	@%p1569 bra 	$L__BB9_906;
	cvt.u32.u64 	%r3085, %rd1376;
	cvt.u32.u64 	%r3086, %rd5838;
	div.u32 	%r3087, %r3086, %r3085;
	mul.lo.s32 	%r3088, %r3087, %r3085;
	sub.s32 	%r3089, %r3086, %r3088;
	cvt.u64.u32 	%rd5840, %r3087;
	cvt.u64.u32 	%rd5841, %r3089;
	bra.uni 	$L__BB9_907;
$L__BB9_906:
	div.u64 	%rd5840, %rd5838, %rd1376;
	mul.lo.s64 	%rd4672, %rd5840, %rd1376;
	sub.s64 	%rd5841, %rd5838, %rd4672;
$L__BB9_907:
	cvt.u32.u64 	%r258, %rd5841;
	cvt.s64.s32 	%rd1383, %r4;
	or.b64  	%rd4673, %rd5840, %rd1383;
	and.b64  	%rd4674, %rd4673, -4294967296;
	setp.ne.s64 	%p1570, %rd4674, 0;
	@%p1570 bra 	$L__BB9_909;
	cvt.u32.u64 	%r3090, %rd1383;
	cvt.u32.u64 	%r3091, %rd5840;
	div.u32 	%r3092, %r3091, %r3090;
	mul.lo.s32 	%r3093, %r3092, %r3090;
	sub.s32 	%r3094, %r3091, %r3093;
	cvt.u64.u32 	%rd5842, %r3092;
	cvt.u64.u32 	%rd5843, %r3094;
	bra.uni 	$L__BB9_910;
$L__BB9_909:
	div.u64 	%rd5842, %rd5840, %rd1383;
	mul.lo.s64 	%rd4675, %rd5842, %rd1383;
	sub.s64 	%rd5843, %rd5840, %rd4675;
$L__BB9_910:
	cvt.u32.u64 	%r259, %rd5843;
	cvt.s64.s32 	%rd1390, %r3;
	or.b64  	%rd4676, %rd5842, %rd1390;
	and.b64  	%rd4677, %rd4676, -4294967296;
	setp.ne.s64 	%p1571, %rd4677, 0;
	@%p1571 bra 	$L__BB9_912;
	cvt.u32.u64 	%r3095, %rd1390;
	cvt.u32.u64 	%r3096, %rd5842;
	div.u32 	%r3097, %r3096, %r3095;
	mul.lo.s32 	%r3098, %r3097, %r3095;
	sub.s32 	%r3099, %r3096, %r3098;
	cvt.u64.u32 	%rd5844, %r3097;
	cvt.u64.u32 	%rd5845, %r3099;
	bra.uni 	$L__BB9_913;
$L__BB9_912:
	div.u64 	%rd5844, %rd5842, %rd1390;
	mul.lo.s64 	%rd4678, %rd5844, %rd1390;
	sub.s64 	%rd5845, %rd5842, %rd4678;
$L__BB9_913:
	cvt.u32.u64 	%r260, %rd5845;
	cvt.s64.s32 	%rd1397, %r2;
	or.b64  	%rd4679, %rd5844, %rd1397;
	and.b64  	%rd4680, %rd4679, -4294967296;
	setp.ne.s64 	%p1572, %rd4680, 0;
	@%p1572 bra 	$L__BB9_915;
	cvt.u32.u64 	%r3100, %rd1397;
	cvt.u32.u64 	%r3101, %rd5844;
	div.u32 	%r3102, %r3101, %r3100;
	mul.lo.s32 	%r3103, %r3102, %r3100;
	sub.s32 	%r3104, %r3101, %r3103;
	cvt.u64.u32 	%rd5846, %r3102;
	cvt.u64.u32 	%rd5847, %r3104;
	bra.uni 	$L__BB9_916;
$L__BB9_915:
	div.u64 	%rd5846, %rd5844, %rd1397;
	mul.lo.s64 	%rd4681, %rd5846, %rd1397;
	sub.s64 	%rd5847, %rd5844, %rd4681;
$L__BB9_916:
	cvt.u32.u64 	%r261, %rd5847;
	cvt.s64.s32 	%rd1404, %r1;
	or.b64  	%rd4682, %rd5846, %rd1404;
	and.b64  	%rd4683, %rd4682, -4294967296;
	setp.ne.s64 	%p1573, %rd4683, 0;
	@%p1573 bra 	$L__BB9_918;
	cvt.u32.u64 	%r3105, %rd1404;
	cvt.u32.u64 	%r3106, %rd5846;
	rem.u32 	%r3107, %r3106, %r3105;
	cvt.u64.u32 	%rd5848, %r3107;
	bra.uni 	$L__BB9_919;
$L__BB9_918:
	rem.u64 	%rd5848, %rd5846, %rd1404;
$L__BB9_919:
	cvt.u32.u64 	%r3109, %rd5848;
	cvt.rn.f64.s32 	%fd7699, %r3109;
	mov.u64 	%rd4684, %rd3165;
	ld.param.f64 	%fd7700, [%rd4684];
	fma.rn.f64 	%fd234, %fd1, %fd7699, %fd7700;
	cvt.rn.f64.s32 	%fd7701, %r261;
	fma.rn.f64 	%fd235, %fd3, %fd7701, %fd2;
	cvt.rn.f64.s32 	%fd7702, %r260;
	fma.rn.f64 	%fd236, %fd5, %fd7702, %fd4;
	cvt.rn.f64.s32 	%fd7703, %r259;
	fma.rn.f64 	%fd237, %fd7, %fd7703, %fd6;
	cvt.rn.f64.s32 	%fd7704, %r258;
	fma.rn.f64 	%fd238, %fd9, %fd7704, %fd8;
	cvt.rn.f64.s32 	%fd7705, %r257;
	fma.rn.f64 	%fd239, %fd11, %fd7705, %fd10;
	cvt.rn.f64.s32 	%fd7706, %r256;
	fma.rn.f64 	%fd240, %fd13, %fd7706, %fd12;
	cvt.rn.f64.s32 	%fd7707, %r255;
	fma.rn.f64 	%fd241, %fd15, %fd7707, %fd14;
	cvt.rn.f64.s32 	%fd7708, %r254;
	fma.rn.f64 	%fd242, %fd17, %fd7708, %fd16;
	cvt.rn.f64.s32 	%fd7709, %r253;
	fma.rn.f64 	%fd243, %fd19, %fd7709, %fd18;
	fma.rn.f64 	%fd7710, %fd20, %fd234, 0d0000000000000000;
	fma.rn.f64 	%fd7711, %fd21, %fd235, %fd7710;
	fma.rn.f64 	%fd7712, %fd22, %fd236, %fd7711;
	fma.rn.f64 	%fd7713, %fd23, %fd237, %fd7712;
	fma.rn.f64 	%fd7714, %fd24, %fd238, %fd7713;
	fma.rn.f64 	%fd7715, %fd25, %fd239, %fd7714;
	fma.rn.f64 	%fd7716, %fd26, %fd240, %fd7715;
	fma.rn.f64 	%fd7717, %fd27, %fd241, %fd7716;
	fma.rn.f64 	%fd7718, %fd28, %fd242, %fd7717;
	fma.rn.f64 	%fd7719, %fd29, %fd243, %fd7718;
	sub.f64 	%fd7720, %fd7719, %fd30;
	abs.f64 	%fd7721, %fd7720;
	mul.f64 	%fd7722, %fd43, %fd31;
	setp.gt.f64 	%p1575, %fd7721, %fd7722;
	@%p1575 bra 	$L__BB9_930;
	fma.rn.f64 	%fd7723, %fd32, %fd234, 0d0000000000000000;
	fma.rn.f64 	%fd7724, %fd33, %fd235, %fd7723;
	fma.rn.f64 	%fd7725, %fd34, %fd236, %fd7724;
	fma.rn.f64 	%fd7726, %fd35, %fd237, %fd7725;
	fma.rn.f64 	%fd7727, %fd36, %fd238, %fd7726;
	fma.rn.f64 	%fd7728, %fd37, %fd239, %fd7727;
	fma.rn.f64 	%fd7729, %fd38, %fd240, %fd7728;
	mov.u64 	%rd4685, %rd3165;
	ld.param.f64 	%fd7730, [%rd4685+392];
	fma.rn.f64 	%fd7731, %fd7730, %fd241, %fd7729;
	ld.param.f64 	%fd7732, [%rd4685+400];
	fma.rn.f64 	%fd7733, %fd7732, %fd242, %fd7731;
	ld.param.f64 	%fd7734, [%rd4685+408];
	fma.rn.f64 	%fd7735, %fd7734, %fd243, %fd7733;
	ld.param.f64 	%fd7736, [%rd4685+416];
	sub.f64 	%fd7737, %fd7735, %fd7736;
	abs.f64 	%fd7738, %fd7737;
	ld.param.f64 	%fd7739, [%rd4685+424];
	mul.f64 	%fd7740, %fd43, %fd7739;
	setp.gt.f64 	%p1577, %fd7738, %fd7740;
	@%p1577 bra 	$L__BB9_930;
	mov.u64 	%rd4686, %rd3165;
	ld.param.f64 	%fd7741, [%rd4686+432];
	fma.rn.f64 	%fd7742, %fd7741, %fd234, 0d0000000000000000;
	ld.param.f64 	%fd7743, [%rd4686+440];
	fma.rn.f64 	%fd7744, %fd7743, %fd235, %fd7742;
	ld.param.f64 	%fd7745, [%rd4686+448];
	fma.rn.f64 	%fd7746, %fd7745, %fd236, %fd7744;
	ld.param.f64 	%fd7747, [%rd4686+456];
	fma.rn.f64 	%fd7748, %fd7747, %fd237, %fd7746;
	ld.param.f64 	%fd7749, [%rd4686+464];
	fma.rn.f64 	%fd7750, %fd7749, %fd238, %fd7748;
	ld.param.f64 	%fd7751, [%rd4686+472];
	fma.rn.f64 	%fd7752, %fd7751, %fd239, %fd7750;
	ld.param.f64 	%fd7753, [%rd4686+480];
	fma.rn.f64 	%fd7754, %fd7753, %fd240, %fd7752;
	ld.param.f64 	%fd7755, [%rd4686+488];
	fma.rn.f64 	%fd7756, %fd7755, %fd241, %fd7754;
	ld.param.f64 	%fd7757, [%rd4686+496];
	fma.rn.f64 	%fd7758, %fd7757, %fd242, %fd7756;
	ld.param.f64 	%fd7759, [%rd4686+504];
	fma.rn.f64 	%fd7760, %fd7759, %fd243, %fd7758;
	ld.param.f64 	%fd7761, [%rd4686+512];
	sub.f64 	%fd7762, %fd7760, %fd7761;
	abs.f64 	%fd7763, %fd7762;
	ld.param.f64 	%fd7764, [%rd4686+520];
	mul.f64 	%fd7765, %fd43, %fd7764;
	setp.gt.f64 	%p1579, %fd7763, %fd7765;
	@%p1579 bra 	$L__BB9_930;
	mov.u64 	%rd4687, %rd3165;
	ld.param.f64 	%fd7766, [%rd4687+528];
	fma.rn.f64 	%fd7767, %fd7766, %fd234, 0d0000000000000000;
	ld.param.f64 	%fd7768, [%rd4687+536];
	fma.rn.f64 	%fd7769, %fd7768, %fd235, %fd7767;
	ld.param.f64 	%fd7770, [%rd4687+544];
	fma.rn.f64 	%fd7771, %fd7770, %fd236, %fd7769;
	ld.param.f64 	%fd7772, [%rd4687+552];
	fma.rn.f64 	%fd7773, %fd7772, %fd237, %fd7771;
	ld.param.f64 	%fd7774, [%rd4687+560];
	fma.rn.f64 	%fd7775, %fd7774, %fd238, %fd7773;
	ld.param.f64 	%fd7776, [%rd4687+568];
	fma.rn.f64 	%fd7777, %fd7776, %fd239, %fd7775;
	ld.param.f64 	%fd7778, [%rd4687+576];
	fma.rn.f64 	%fd7779, %fd7778, %fd240, %fd7777;
	ld.param.f64 	%fd7780, [%rd4687+584];
	fma.rn.f64 	%fd7781, %fd7780, %fd241, %fd7779;
	ld.param.f64 	%fd7782, [%rd4687+592];
	fma.rn.f64 	%fd7783, %fd7782, %fd242, %fd7781;
	ld.param.f64 	%fd7784, [%rd4687+600];
	fma.rn.f64 	%fd7785, %fd7784, %fd243, %fd7783;
	ld.param.f64 	%fd7786, [%rd4687+608];
	sub.f64 	%fd7787, %fd7785, %fd7786;
	abs.f64 	%fd7788, %fd7787;
	ld.param.f64 	%fd7789, [%rd4687+616];
	mul.f64 	%fd7790, %fd43, %fd7789;
	setp.gt.f64 	%p1581, %fd7788, %fd7790;
	@%p1581 bra 	$L__BB9_930;
	mov.u64 	%rd4688, %rd3165;
	ld.param.f64 	%fd7791, [%rd4688+624];
	fma.rn.f64 	%fd7792, %fd7791, %fd234, 0d0000000000000000;
	ld.param.f64 	%fd7793, [%rd4688+632];
	fma.rn.f64 	%fd7794, %fd7793, %fd235, %fd7792;
	ld.param.f64 	%fd7795, [%rd4688+640];
	fma.rn.f64 	%fd7796, %fd7795, %fd236, %fd7794;
	ld.param.f64 	%fd7797, [%rd4688+648];
	fma.rn.f64 	%fd7798, %fd7797, %fd237, %fd7796;
	ld.param.f64 	%fd7799, [%rd4688+656];
	fma.rn.f64 	%fd7800, %fd7799, %fd238, %fd7798;
	ld.param.f64 	%fd7801, [%rd4688+664];
	fma.rn.f64 	%fd7802, %fd7801, %fd239, %fd7800;
	ld.param.f64 	%fd7803, [%rd4688+672];
	fma.rn.f64 	%fd7804, %fd7803, %fd240, %fd7802;
	ld.param.f64 	%fd7805, [%rd4688+680];
	fma.rn.f64 	%fd7806, %fd7805, %fd241, %fd7804;
	ld.param.f64 	%fd7807, [%rd4688+688];
	fma.rn.f64 	%fd7808, %fd7807, %fd242, %fd7806;
	ld.param.f64 	%fd7809, [%rd4688+696];
	fma.rn.f64 	%fd7810, %fd7809, %fd243, %fd7808;
	ld.param.f64 	%fd7811, [%rd4688+704];
	sub.f64 	%fd7812, %fd7810, %fd7811;
	abs.f64 	%fd7813, %fd7812;
	ld.param.f64 	%fd7814, [%rd4688+712];
	mul.f64 	%fd7815, %fd43, %fd7814;
	setp.gt.f64 	%p1583, %fd7813, %fd7815;
	@%p1583 bra 	$L__BB9_930;
	mov.u64 	%rd4689, %rd3165;
	ld.param.f64 	%fd7816, [%rd4689+720];
	fma.rn.f64 	%fd7817, %fd7816, %fd234, 0d0000000000000000;
	ld.param.f64 	%fd7818, [%rd4689+728];
	fma.rn.f64 	%fd7819, %fd7818, %fd235, %fd7817;
	ld.param.f64 	%fd7820, [%rd4689+736];
	fma.rn.f64 	%fd7821, %fd7820, %fd236, %fd7819;
	ld.param.f64 	%fd7822, [%rd4689+744];
	fma.rn.f64 	%fd7823, %fd7822, %fd237, %fd7821;
	ld.param.f64 	%fd7824, [%rd4689+752];
	fma.rn.f64 	%fd7825, %fd7824, %fd238, %fd7823;
	ld.param.f64 	%fd7826, [%rd4689+760];
	fma.rn.f64 	%fd7827, %fd7826, %fd239, %fd7825;
	ld.param.f64 	%fd7828, [%rd4689+768];
	fma.rn.f64 	%fd7829, %fd7828, %fd240, %fd7827;
	ld.param.f64 	%fd7830, [%rd4689+776];
	fma.rn.f64 	%fd7831, %fd7830, %fd241, %fd7829;
	ld.param.f64 	%fd7832, [%rd4689+784];
	fma.rn.f64 	%fd7833, %fd7832, %fd242, %fd7831;
	ld.param.f64 	%fd7834, [%rd4689+792];
	fma.rn.f64 	%fd7835, %fd7834, %fd243, %fd7833;
	ld.param.f64 	%fd7836, [%rd4689+800];
	sub.f64 	%fd7837, %fd7835, %fd7836;
	abs.f64 	%fd7838, %fd7837;
	ld.param.f64 	%fd7839, [%rd4689+808];
	mul.f64 	%fd7840, %fd43, %fd7839;
	setp.gt.f64 	%p1585, %fd7838, %fd7840;
	@%p1585 bra 	$L__BB9_930;
	mov.u64 	%rd4690, %rd3165;
	ld.param.f64 	%fd7841, [%rd4690+816];
	fma.rn.f64 	%fd7842, %fd7841, %fd234, 0d0000000000000000;
	ld.param.f64 	%fd7843, [%rd4690+824];
	fma.rn.f64 	%fd7844, %fd7843, %fd235, %fd7842;
	ld.param.f64 	%fd7845, [%rd4690+832];
	fma.rn.f64 	%fd7846, %fd7845, %fd236, %fd7844;
	ld.param.f64 	%fd7847, [%rd4690+840];
	fma.rn.f64 	%fd7848, %fd7847, %fd237, %fd7846;
	ld.param.f64 	%fd7849, [%rd4690+848];
	fma.rn.f64 	%fd7850, %fd7849, %fd238, %fd7848;
	ld.param.f64 	%fd7851, [%rd4690+856];
	fma.rn.f64 	%fd7852, %fd7851, %fd239, %fd7850;
	ld.param.f64 	%fd7853, [%rd4690+864];
	fma.rn.f64 	%fd7854, %fd7853, %fd240, %fd7852;
	ld.param.f64 	%fd7855, [%rd4690+872];
	fma.rn.f64 	%fd7856, %fd7855, %fd241, %fd7854;
	ld.param.f64 	%fd7857, [%rd4690+880];
	fma.rn.f64 	%fd7858, %fd7857, %fd242, %fd7856;
	ld.param.f64 	%fd7859, [%rd4690+888];
	fma.rn.f64 	%fd7860, %fd7859, %fd243, %fd7858;
	ld.param.f64 	%fd7861, [%rd4690+896];
	sub.f64 	%fd7862, %fd7860, %fd7861;
	abs.f64 	%fd7863, %fd7862;
	ld.param.f64 	%fd7864, [%rd4690+904];
	mul.f64 	%fd7865, %fd43, %fd7864;
	setp.gt.f64 	%p1587, %fd7863, %fd7865;
	@%p1587 bra 	$L__BB9_930;
	mov.u64 	%rd4691, %rd3165;
	ld.param.f64 	%fd7866, [%rd4691+912];
	fma.rn.f64 	%fd7867, %fd7866, %fd234, 0d0000000000000000;
	ld.param.f64 	%fd7868, [%rd4691+920];
	fma.rn.f64 	%fd7869, %fd7868, %fd235, %fd7867;
	ld.param.f64 	%fd7870, [%rd4691+928];
	fma.rn.f64 	%fd7871, %fd7870, %fd236, %fd7869;
	ld.param.f64 	%fd7872, [%rd4691+936];
	fma.rn.f64 	%fd7873, %fd7872, %fd237, %fd7871;
	ld.param.f64 	%fd7874, [%rd4691+944];
	fma.rn.f64 	%fd7875, %fd7874, %fd238, %fd7873;
	ld.param.f64 	%fd7876, [%rd4691+952];
	fma.rn.f64 	%fd7877, %fd7876, %fd239, %fd7875;
	ld.param.f64 	%fd7878, [%rd4691+960];
	fma.rn.f64 	%fd7879, %fd7878, %fd240, %fd7877;
	ld.param.f64 	%fd7880, [%rd4691+968];
	fma.rn.f64 	%fd7881, %fd7880, %fd241, %fd7879;
	ld.param.f64 	%fd7882, [%rd4691+976];
	fma.rn.f64 	%fd7883, %fd7882, %fd242, %fd7881;
	ld.param.f64 	%fd7884, [%rd4691+984];
	fma.rn.f64 	%fd7885, %fd7884, %fd243, %fd7883;
	ld.param.f64 	%fd7886, [%rd4691+992];
	sub.f64 	%fd7887, %fd7885, %fd7886;
	abs.f64 	%fd7888, %fd7887;
	ld.param.f64 	%fd7889, [%rd4691+1000];
	mul.f64 	%fd7890, %fd43, %fd7889;
	setp.gt.f64 	%p1589, %fd7888, %fd7890;
	@%p1589 bra 	$L__BB9_930;
	mov.u64 	%rd4692, %rd3165;
	ld.param.f64 	%fd7891, [%rd4692+1008];
	fma.rn.f64 	%fd7892, %fd7891, %fd234, 0d0000000000000000;
	ld.param.f64 	%fd7893, [%rd4692+1016];
	fma.rn.f64 	%fd7894, %fd7893, %fd235, %fd7892;
	ld.param.f64 	%fd7895, [%rd4692+1024];
	fma.rn.f64 	%fd7896, %fd7895, %fd236, %fd7894;
	ld.param.f64 	%fd7897, [%rd4692+1032];
	fma.rn.f64 	%fd7898, %fd7897, %fd237, %fd7896;
	ld.param.f64 	%fd7899, [%rd4692+1040];
	fma.rn.f64 	%fd7900, %fd7899, %fd238, %fd7898;
	ld.param.f64 	%fd7901, [%rd4692+1048];
	fma.rn.f64 	%fd7902, %fd7901, %fd239, %fd7900;
	ld.param.f64 	%fd7903, [%rd4692+1056];
	fma.rn.f64 	%fd7904, %fd7903, %fd240, %fd7902;
	ld.param.f64 	%fd7905, [%rd4692+1064];
	fma.rn.f64 	%fd7906, %fd7905, %fd241, %fd7904;
	ld.param.f64 	%fd7907, [%rd4692+1072];
	fma.rn.f64 	%fd7908, %fd7907, %fd242, %fd7906;
	ld.param.f64 	%fd7909, [%rd4692+1080];
	fma.rn.f64 	%fd7910, %fd7909, %fd243, %fd7908;
	ld.param.f64 	%fd7911, [%rd4692+1088];
	sub.f64 	%fd7912, %fd7910, %fd7911;
	abs.f64 	%fd7913, %fd7912;
	ld.param.f64 	%fd7914, [%rd4692+1096];
	mul.f64 	%fd7915, %fd43, %fd7914;
	setp.gt.f64 	%p1591, %fd7913, %fd7915;
	@%p1591 bra 	$L__BB9_930;
	mov.u64 	%rd4693, %rd3165;
	ld.param.f64 	%fd7916, [%rd4693+1104];
	fma.rn.f64 	%fd7917, %fd7916, %fd234, 0d0000000000000000;
	ld.param.f64 	%fd7918, [%rd4693+1112];
	fma.rn.f64 	%fd7919, %fd7918, %fd235, %fd7917;
	ld.param.f64 	%fd7920, [%rd4693+1120];
	fma.rn.f64 	%fd7921, %fd7920, %fd236, %fd7919;
	ld.param.f64 	%fd7922, [%rd4693+1128];
	fma.rn.f64 	%fd7923, %fd7922, %fd237, %fd7921;
	ld.param.f64 	%fd7924, [%rd4693+1136];
	fma.rn.f64 	%fd7925, %fd7924, %fd238, %fd7923;
	ld.param.f64 	%fd7926, [%rd4693+1144];
	fma.rn.f64 	%fd7927, %fd7926, %fd239, %fd7925;
	ld.param.f64 	%fd7928, [%rd4693+1152];
	fma.rn.f64 	%fd7929, %fd7928, %fd240, %fd7927;
	ld.param.f64 	%fd7930, [%rd4693+1160];
	fma.rn.f64 	%fd7931, %fd7930, %fd241, %fd7929;
	ld.param.f64 	%fd7932, [%rd4693+1168];
	fma.rn.f64 	%fd7933, %fd7932, %fd242, %fd7931;
	ld.param.f64 	%fd7934, [%rd4693+1176];
	fma.rn.f64 	%fd7935, %fd7934, %fd243, %fd7933;
	ld.param.f64 	%fd7936, [%rd4693+1184];
	sub.f64 	%fd7937, %fd7935, %fd7936;
	abs.f64 	%fd7938, %fd7937;
	ld.param.f64 	%fd7939, [%rd4693+1192];
	mul.f64 	%fd7940, %fd43, %fd7939;
	setp.gt.f64 	%p1593, %fd7938, %fd7940;
	@%p1593 bra 	$L__BB9_930;
	mov.b32 	%r4304, 1;
	mov.pred 	%p2146, 0;
$L__BB9_930:
	setp.ge.u64 	%p1596, %rd803, %rd2;
	mov.b32 	%r4305, 0;
	mov.pred 	%p2147, -1;
	@%p1596 bra 	$L__BB9_972;
	cvt.s64.s32 	%rd1408, %r10;
	or.b64  	%rd4694, %rd803, %rd1408;
	and.b64  	%rd4695, %rd4694, -4294967296;
	setp.ne.s64 	%p1597, %rd4695, 0;
	@%p1597 bra 	$L__BB9_933;
	cvt.u32.u64 	%r3121, %rd1408;
	cvt.u32.u64 	%r3122, %rd803;
	div.u32 	%r3123, %r3122, %r3121;
	mul.lo.s32 	%r3124, %r3123, %r3121;
	sub.s32 	%r3125, %r3122, %r3124;
	cvt.u64.u32 	%rd5849, %r3123;
	cvt.u64.u32 	%rd5850, %r3125;
	bra.uni 	$L__BB9_934;
$L__BB9_933:
	div.u64 	%rd5849, %rd803, %rd1408;
	mul.lo.s64 	%rd4696, %rd5849, %rd1408;
	sub.s64 	%rd5850, %rd803, %rd4696;
$L__BB9_934:
	cvt.u32.u64 	%r263, %rd5850;
	cvt.s64.s32 	%rd1415, %r9;
	or.b64  	%rd4697, %rd5849, %rd1415;
	and.b64  	%rd4698, %rd4697, -4294967296;
	setp.ne.s64 	%p1598, %rd4698, 0;
	@%p1598 bra 	$L__BB9_936;
	cvt.u32.u64 	%r3126, %rd1415;
	cvt.u32.u64 	%r3127, %rd5849;
	div.u32 	%r3128, %r3127, %r3126;
	mul.lo.s32 	%r3129, %r3128, %r3126;
	sub.s32 	%r3130, %r3127, %r3129;
	cvt.u64.u32 	%rd5851, %r3128;
	cvt.u64.u32 	%rd5852, %r3130;
	bra.uni 	$L__BB9_937;
$L__BB9_936:
	div.u64 	%rd5851, %rd5849, %rd1415;
	mul.lo.s64 	%rd4699, %rd5851, %rd1415;
	sub.s64 	%rd5852, %rd5849, %rd4699;
$L__BB9_937:
	cvt.u32.u64 	%r264, %rd5852;
	cvt.s64.s32 	%rd1422, %r8;
	or.b64  	%rd4700, %rd5851, %rd1422;
	and.b64  	%rd4701, %rd4700, -4294967296;
	setp.ne.s64 	%p1599, %rd4701, 0;
	@%p1599 bra 	$L__BB9_939;
	cvt.u32.u64 	%r3131, %rd1422;
	cvt.u32.u64 	%r3132, %rd5851;
	div.u32 	%r3133, %r3132, %r3131;
	mul.lo.s32 	%r3134, %r3133, %r3131;
	sub.s32 	%r3135, %r3132, %r3134;
	cvt.u64.u32 	%rd5853, %r3133;
	cvt.u64.u32 	%rd5854, %r3135;
	bra.uni 	$L__BB9_940;
$L__BB9_939:
	div.u64 	%rd5853, %rd5851, %rd1422;
	mul.lo.s64 	%rd4702, %rd5853, %rd1422;
	sub.s64 	%rd5854, %rd5851, %rd4702;
$L__BB9_940:
	cvt.u32.u64 	%r265, %rd5854;
	cvt.s64.s32 	%rd1429, %r7;
	or.b64  	%rd4703, %rd5853, %rd1429;
	and.b64  	%rd4704, %rd4703, -4294967296;
	setp.ne.s64 	%p1600, %rd4704, 0;
	@%p1600 bra 	$L__BB9_942;
	cvt.u32.u64 	%r3136, %rd1429;
	cvt.u32.u64 	%r3137, %rd5853;
	div.u32 	%r3138, %r3137, %r3136;
	mul.lo.s32 	%r3139, %r3138, %r3136;
	sub.s32 	%r3140, %r3137, %r3139;
	cvt.u64.u32 	%rd5855, %r3138;
	cvt.u64.u32 	%rd5856, %r3140;
	bra.uni 	$L__BB9_943;
$L__BB9_942:
	div.u64 	%rd5855, %rd5853, %rd1429;
	mul.lo.s64 	%rd4705, %rd5855, %rd1429;
	sub.s64 	%rd5856, %rd5853, %rd4705;
$L__BB9_943:
	cvt.u32.u64 	%r266, %rd5856;
	cvt.s64.s32 	%rd1436, %r6;
	or.b64  	%rd4706, %rd5855, %rd1436;
	and.b64  	%rd4707, %rd4706, -4294967296;
	setp.ne.s64 	%p1601, %rd4707, 0;
	@%p1601 bra 	$L__BB9_945;
	cvt.u32.u64 	%r3141, %rd1436;
	cvt.u32.u64 	%r3142, %rd5855;
	div.u32 	%r3143, %r3142, %r3141;
	mul.lo.s32 	%r3144, %r3143, %r3141;
	sub.s32 	%r3145, %r3142, %r3144;
	cvt.u64.u32 	%rd5857, %r3143;
	cvt.u64.u32 	%rd5858, %r3145;
	bra.uni 	$L__BB9_946;
$L__BB9_945:
	div.u64 	%rd5857, %rd5855, %rd1436;
	mul.lo.s64 	%rd4708, %rd5857, %rd1436;
	sub.s64 	%rd5858, %rd5855, %rd4708;
$L__BB9_946:
	cvt.u32.u64 	%r267, %rd5858;
	cvt.s64.s32 	%rd1443, %r5;
	or.b64  	%rd4709, %rd5857, %rd1443;
	and.b64  	%rd4710, %rd4709, -4294967296;
	setp.ne.s64 	%p1602, %rd4710, 0;
	@%p1602 bra 	$L__BB9_948;
	cvt.u32.u64 	%r3146, %rd1443;
	cvt.u32.u64 	%r3147, %rd5857;
	div.u32 	%r3148, %r3147, %r3146;
	mul.lo.s32 	%r3149, %r3148, %r3146;
	sub.s32 	%r3150, %r3147, %r3149;
	cvt.u64.u32 	%rd5859, %r3148;
	cvt.u64.u32 	%rd5860, %r3150;
	bra.uni 	$L__BB9_949;
$L__BB9_948:
	div.u64 	%rd5859, %rd5857, %rd1443;
	mul.lo.s64 	%rd4711, %rd5859, %rd1443;
	sub.s64 	%rd5860, %rd5857, %rd4711;
$L__BB9_949:
	cvt.u32.u64 	%r268, %rd5860;
	cvt.s64.s32 	%rd1450, %r4;
	or.b64  	%rd4712, %rd5859, %rd1450;
	and.b64  	%rd4713, %rd4712, -4294967296;
	setp.ne.s64 	%p1603, %rd4713, 0;
	@%p1603 bra 	$L__BB9_951;
	cvt.u32.u64 	%r3151, %rd1450;
	cvt.u32.u64 	%r3152, %rd5859;
	div.u32 	%r3153, %r3152, %r3151;
	mul.lo.s32 	%r3154, %r3153, %r3151;
	sub.s32 	%r3155, %r3152, %r3154;
	cvt.u64.u32 	%rd5861, %r3153;
	cvt.u64.u32 	%rd5862, %r3155;
	bra.uni 	$L__BB9_952;
$L__BB9_951:
	div.u64 	%rd5861, %rd5859, %rd1450;
	mul.lo.s64 	%rd4714, %rd5861, %rd1450;
	sub.s64 	%rd5862, %rd5859, %rd4714;
$L__BB9_952:
	cvt.u32.u64 	%r269, %rd5862;
	cvt.s64.s32 	%rd1457, %r3;
	or.b64  	%rd4715, %rd5861, %rd1457;
	and.b64  	%rd4716, %rd4715, -4294967296;
	setp.ne.s64 	%p1604, %rd4716, 0;
	@%p1604 bra 	$L__BB9_954;
	cvt.u32.u64 	%r3156, %rd1457;
	cvt.u32.u64 	%r3157, %rd5861;
	div.u32 	%r3158, %r3157, %r3156;
	mul.lo.s32 	%r3159, %r3158, %r3156;
	sub.s32 	%r3160, %r3157, %r3159;
	cvt.u64.u32 	%rd5863, %r3158;
	cvt.u64.u32 	%rd5864, %r3160;
	bra.uni 	$L__BB9_955;
$L__BB9_954:
	div.u64 	%rd5863, %rd5861, %rd1457;
	mul.lo.s64 	%rd4717, %rd5863, %rd1457;
	sub.s64 	%rd5864, %rd5861, %rd4717;
$L__BB9_955:
	cvt.u32.u64 	%r270, %rd5864;
	cvt.s64.s32 	%rd1464, %r2;
	or.b64  	%rd4718, %rd5863, %rd1464;
	and.b64  	%rd4719, %rd4718, -4294967296;
	setp.ne.s64 	%p1605, %rd4719, 0;
	@%p1605 bra 	$L__BB9_957;
	cvt.u32.u64 	%r3161, %rd1464;
	cvt.u32.u64 	%r3162, %rd5863;
	div.u32 	%r3163, %r3162, %r3161;
	mul.lo.s32 	%r3164, %r3163, %r3161;
	sub.s32 	%r3165, %r3162, %r3164;
	cvt.u64.u32 	%rd5865, %r3163;
	cvt.u64.u32 	%rd5866, %r3165;
	bra.uni 	$L__BB9_958;
$L__BB9_957:
	div.u64 	%rd5865, %rd5863, %rd1464;
	mul.lo.s64 	%rd4720, %rd5865, %rd1464;
	sub.s64 	%rd5866, %rd5863, %rd4720;
$L__BB9_958:
	cvt.u32.u64 	%r271, %rd5866;
	cvt.s64.s32 	%rd1471, %r1;
	or.b64  	%rd4721, %rd5865, %rd1471;
	and.b64  	%rd4722, %rd4721, -4294967296;
	setp.ne.s64 	%p1606, %rd4722, 0;
	@%p1606 bra 	$L__BB9_960;
	cvt.u32.u64 	%r3166, %rd1471;
	cvt.u32.u64 	%r3167, %rd5865;
	rem.u32 	%r3168, %r3167, %r3166;
	cvt.u64.u32 	%rd5867, %r3168;
	bra.uni 	$L__BB9_961;
$L__BB9_960:
	rem.u64 	%rd5867, %rd5865, %rd1471;
$L__BB9_961:
	cvt.u32.u64 	%r3170, %rd5867;
	cvt.rn.f64.s32 	%fd7941, %r3170;
	mov.u64 	%rd4723, %rd3165;
	ld.param.f64 	%fd7942, [%rd4723];
	fma.rn.f64 	%fd244, %fd1, %fd7941, %fd7942;
	cvt.rn.f64.s32 	%fd7943, %r271;
	fma.rn.f64 	%fd245, %fd3, %fd7943, %fd2;
	cvt.rn.f64.s32 	%fd7944, %r270;
	fma.rn.f64 	%fd246, %fd5, %fd7944, %fd4;
	cvt.rn.f64.s32 	%fd7945, %r269;
	fma.rn.f64 	%fd247, %fd7, %fd7945, %fd6;
	cvt.rn.f64.s32 	%fd7946, %r268;
	fma.rn.f64 	%fd248, %fd9, %fd7946, %fd8;
	cvt.rn.f64.s32 	%fd7947, %r267;
	fma.rn.f64 	%fd249, %fd11, %fd7947, %fd10;
	cvt.rn.f64.s32 	%fd7948, %r266;
	fma.rn.f64 	%fd250, %fd13, %fd7948, %fd12;
	cvt.rn.f64.s32 	%fd7949, %r265;
	fma.rn.f64 	%fd251, %fd15, %fd7949, %fd14;
	cvt.rn.f64.s32 	%fd7950, %r264;
	fma.rn.f64 	%fd252, %fd17, %fd7950, %fd16;
	cvt.rn.f64.s32 	%fd7951, %r263;
	fma.rn.f64 	%fd253, %fd19, %fd7951, %fd18;
	fma.rn.f64 	%fd7952, %fd20, %fd244, 0d0000000000000000;
	fma.rn.f64 	%fd7953, %fd21, %fd245, %fd7952;
	fma.rn.f64 	%fd7954, %fd22, %fd246, %fd7953;
	fma.rn.f64 	%fd7955, %fd23, %fd247, %fd7954;
	fma.rn.f64 	%fd7956, %fd24, %fd248, %fd7955;
	fma.rn.f64 	%fd7957, %fd25, %fd249, %fd7956;
	fma.rn.f64 	%fd7958, %fd26, %fd250, %fd7957;
	fma.rn.f64 	%fd7959, %fd27, %fd251, %fd7958;
	fma.rn.f64 	%fd7960, %fd28, %fd252, %fd7959;
	fma.rn.f64 	%fd7961, %fd29, %fd253, %fd7960;
	sub.f64 	%fd7962, %fd7961, %fd30;
	abs.f64 	%fd7963, %fd7962;
	mul.f64 	%fd7964, %fd43, %fd31;
	setp.gt.f64 	%p1608, %fd7963, %fd7964;
	@%p1608 bra 	$L__BB9_972;
	fma.rn.f64 	%fd7965, %fd32, %fd244, 0d0000000000000000;
	fma.rn.f64 	%fd7966, %fd33, %fd245, %fd7965;
	fma.rn.f64 	%fd7967, %fd34, %fd246, %fd7966;
	fma.rn.f64 	%fd7968, %fd35, %fd247, %fd7967;
	fma.rn.f64 	%fd7969, %fd36, %fd248, %fd7968;
	fma.rn.f64 	%fd7970, %fd37, %fd249, %fd7969;
	mov.u64 	%rd4724, %rd3165;
	ld.param.f64 	%fd7971, [%rd4724+384];
	fma.rn.f64 	%fd7972, %fd7971, %fd250, %fd7970;
	ld.param.f64 	%fd7973, [%rd4724+392];
	fma.rn.f64 	%fd7974, %fd7973, %fd251, %fd7972;
	ld.param.f64 	%fd7975, [%rd4724+400];
	fma.rn.f64 	%fd7976, %fd7975, %fd252, %fd7974;
	ld.param.f64 	%fd7977, [%rd4724+408];
	fma.rn.f64 	%fd7978, %fd7977, %fd253, %fd7976;
	ld.param.f64 	%fd7979, [%rd4724+416];
	sub.f64 	%fd7980, %fd7978, %fd7979;
	abs.f64 	%fd7981, %fd7980;
	ld.param.f64 	%fd7982, [%rd4724+424];
	mul.f64 	%fd7983, %fd43, %fd7982;
	setp.gt.f64 	%p1610, %fd7981, %fd7983;
	@%p1610 bra 	$L__BB9_972;
	mov.u64 	%rd4725, %rd3165;
	ld.param.f64 	%fd7984, [%rd4725+432];
	fma.rn.f64 	%fd7985, %fd7984, %fd244, 0d0000000000000000;
	ld.param.f64 	%fd7986, [%rd4725+440];
	fma.rn.f64 	%fd7987, %fd7986, %fd245, %fd7985;
	ld.param.f64 	%fd7988, [%rd4725+448];
	fma.rn.f64 	%fd7989, %fd7988, %fd246, %fd7987;
	ld.param.f64 	%fd7990, [%rd4725+456];
	fma.rn.f64 	%fd7991, %fd7990, %fd247, %fd7989;
	ld.param.f64 	%fd7992, [%rd4725+464];
	fma.rn.f64 	%fd7993, %fd7992, %fd248, %fd7991;
	ld.param.f64 	%fd7994, [%rd4725+472];
	fma.rn.f64 	%fd7995, %fd7994, %fd249, %fd7993;
	ld.param.f64 	%fd7996, [%rd4725+480];
	fma.rn.f64 	%fd7997, %fd7996, %fd250, %fd7995;
	ld.param.f64 	%fd7998, [%rd4725+488];
	fma.rn.f64 	%fd7999, %fd7998, %fd251, %fd7997;
	ld.param.f64 	%fd8000, [%rd4725+496];
	fma.rn.f64 	%fd8001, %fd8000, %fd252, %fd7999;
	ld.param.f64 	%fd8002, [%rd4725+504];
	fma.rn.f64 	%fd8003, %fd8002, %fd253, %fd8001;
	ld.param.f64 	%fd8004, [%rd4725+512];
	sub.f64 	%fd8005, %fd8003, %fd8004;
	abs.f64 	%fd8006, %fd8005;
	ld.param.f64 	%fd8007, [%rd4725+520];
	mul.f64 	%fd8008, %fd43, %fd8007;
	setp.gt.f64 	%p1612, %fd8006, %fd8008;
	@%p1612 bra 	$L__BB9_972;
	mov.u64 	%rd4726, %rd3165;
	ld.param.f64 	%fd8009, [%rd4726+528];
	fma.rn.f64 	%fd8010, %fd8009, %fd244, 0d0000000000000000;
	ld.param.f64 	%fd8011, [%rd4726+536];
	fma.rn.f64 	%fd8012, %fd8011, %fd245, %fd8010;
	ld.param.f64 	%fd8013, [%rd4726+544];
	fma.rn.f64 	%fd8014, %fd8013, %fd246, %fd8012;
	ld.param.f64 	%fd8015, [%rd4726+552];
	fma.rn.f64 	%fd8016, %fd8015, %fd247, %fd8014;
	ld.param.f64 	%fd8017, [%rd4726+560];
	fma.rn.f64 	%fd8018, %fd8017, %fd248, %fd8016;
	ld.param.f64 	%fd8019, [%rd4726+568];
	fma.rn.f64 	%fd8020, %fd8019, %fd249, %fd8018;
	ld.param.f64 	%fd8021, [%rd4726+576];
	fma.rn.f64 	%fd8022, %fd8021, %fd250, %fd8020;
	ld.param.f64 	%fd8023, [%rd4726+584];
	fma.rn.f64 	%fd8024, %fd8023, %fd251, %fd8022;
	ld.param.f64 	%fd8025, [%rd4726+592];
	fma.rn.f64 	%fd8026, %fd8025, %fd252, %fd8024;
	ld.param.f64 	%fd8027, [%rd4726+600];
	fma.rn.f64 	%fd8028, %fd8027, %fd253, %fd8026;
	ld.param.f64 	%fd8029, [%rd4726+608];
	sub.f64 	%fd8030, %fd8028, %fd8029;
	abs.f64 	%fd8031, %fd8030;
	ld.param.f64 	%fd8032, [%rd4726+616];
	mul.f64 	%fd8033, %fd43, %fd8032;
	setp.gt.f64 	%p1614, %fd8031, %fd8033;
	@%p1614 bra 	$L__BB9_972;
	mov.u64 	%rd4727, %rd3165;
	ld.param.f64 	%fd8034, [%rd4727+624];
	fma.rn.f64 	%fd8035, %fd8034, %fd244, 0d0000000000000000;
	ld.param.f64 	%fd8036, [%rd4727+632];
	fma.rn.f64 	%fd8037, %fd8036, %fd245, %fd8035;
	ld.param.f64 	%fd8038, [%rd4727+640];
	fma.rn.f64 	%fd8039, %fd8038, %fd246, %fd8037;
	ld.param.f64 	%fd8040, [%rd4727+648];
	fma.rn.f64 	%fd8041, %fd8040, %fd247, %fd8039;
	ld.param.f64 	%fd8042, [%rd4727+656];
	fma.rn.f64 	%fd8043, %fd8042, %fd248, %fd8041;
	ld.param.f64 	%fd8044, [%rd4727+664];
	fma.rn.f64 	%fd8045, %fd8044, %fd249, %fd8043;
	ld.param.f64 	%fd8046, [%rd4727+672];
	fma.rn.f64 	%fd8047, %fd8046, %fd250, %fd8045;
	ld.param.f64 	%fd8048, [%rd4727+680];
	fma.rn.f64 	%fd8049, %fd8048, %fd251, %fd8047;
	ld.param.f64 	%fd8050, [%rd4727+688];
	fma.rn.f64 	%fd8051, %fd8050, %fd252, %fd8049;
	ld.param.f64 	%fd8052, [%rd4727+696];
	fma.rn.f64 	%fd8053, %fd8052, %fd253, %fd8051;
	ld.param.f64 	%fd8054, [%rd4727+704];
	sub.f64 	%fd8055, %fd8053, %fd8054;
	abs.f64 	%fd8056, %fd8055;
	ld.param.f64 	%fd8057, [%rd4727+712];
	mul.f64 	%fd8058, %fd43, %fd8057;
	setp.gt.f64 	%p1616, %fd8056, %fd8058;
	@%p1616 bra 	$L__BB9_972;
	mov.u64 	%rd4728, %rd3165;
	ld.param.f64 	%fd8059, [%rd4728+720];
	fma.rn.f64 	%fd8060, %fd8059, %fd244, 0d0000000000000000;
	ld.param.f64 	%fd8061, [%rd4728+728];
	fma.rn.f64 	%fd8062, %fd8061, %fd245, %fd8060;
	ld.param.f64 	%fd8063, [%rd4728+736];
	fma.rn.f64 	%fd8064, %fd8063, %fd246, %fd8062;
	ld.param.f64 	%fd8065, [%rd4728+744];
	fma.rn.f64 	%fd8066, %fd8065, %fd247, %fd8064;
	ld.param.f64 	%fd8067, [%rd4728+752];
	fma.rn.f64 	%fd8068, %fd8067, %fd248, %fd8066;
	ld.param.f64 	%fd8069, [%rd4728+760];
	fma.rn.f64 	%fd8070, %fd8069, %fd249, %fd8068;
	ld.param.f64 	%fd8071, [%rd4728+768];
	fma.rn.f64 	%fd8072, %fd8071, %fd250, %fd8070;
	ld.param.f64 	%fd8073, [%rd4728+776];
	fma.rn.f64 	%fd8074, %fd8073, %fd251, %fd8072;
	ld.param.f64 	%fd8075, [%rd4728+784];
	fma.rn.f64 	%fd8076, %fd8075, %fd252, %fd8074;
	ld.param.f64 	%fd8077, [%rd4728+792];
	fma.rn.f64 	%fd8078, %fd8077, %fd253, %fd8076;
	ld.param.f64 	%fd8079, [%rd4728+800];
	sub.f64 	%fd8080, %fd8078, %fd8079;
	abs.f64 	%fd8081, %fd8080;
	ld.param.f64 	%fd8082, [%rd4728+808];
	mul.f64 	%fd8083, %fd43, %fd8082;
	setp.gt.f64 	%p1618, %fd8081, %fd8083;
	@%p1618 bra 	$L__BB9_972;
	mov.u64 	%rd4729, %rd3165;
	ld.param.f64 	%fd8084, [%rd4729+816];
	fma.rn.f64 	%fd8085, %fd8084, %fd244, 0d0000000000000000;
	ld.param.f64 	%fd8086, [%rd4729+824];
	fma.rn.f64 	%fd8087, %fd8086, %fd245, %fd8085;
	ld.param.f64 	%fd8088, [%rd4729+832];
	fma.rn.f64 	%fd8089, %fd8088, %fd246, %fd8087;
	ld.param.f64 	%fd8090, [%rd4729+840];
	fma.rn.f64 	%fd8091, %fd8090, %fd247, %fd8089;
	ld.param.f64 	%fd8092, [%rd4729+848];
	fma.rn.f64 	%fd8093, %fd8092, %fd248, %fd8091;
	ld.param.f64 	%fd8094, [%rd4729+856];
	fma.rn.f64 	%fd8095, %fd8094, %fd249, %fd8093;
	ld.param.f64 	%fd8096, [%rd4729+864];
	fma.rn.f64 	%fd8097, %fd8096, %fd250, %fd8095;
	ld.param.f64 	%fd8098, [%rd4729+872];
	fma.rn.f64 	%fd8099, %fd8098, %fd251, %fd8097;
	ld.param.f64 	%fd8100, [%rd4729+880];
	fma.rn.f64 	%fd8101, %fd8100, %fd252, %fd8099;
	ld.param.f64 	%fd8102, [%rd4729+888];
	fma.rn.f64 	%fd8103, %fd8102, %fd253, %fd8101;
	ld.param.f64 	%fd8104, [%rd4729+896];
	sub.f64 	%fd8105, %fd8103, %fd8104;
	abs.f64 	%fd8106, %fd8105;
	ld.param.f64 	%fd8107, [%rd4729+904];
	mul.f64 	%fd8108, %fd43, %fd8107;
	setp.gt.f64 	%p1620, %fd8106, %fd8108;
	@%p1620 bra 	$L__BB9_972;
	mov.u64 	%rd4730, %rd3165;
	ld.param.f64 	%fd8109, [%rd4730+912];
	fma.rn.f64 	%fd8110, %fd8109, %fd244, 0d0000000000000000;
	ld.param.f64 	%fd8111, [%rd4730+920];
	fma.rn.f64 	%fd8112, %fd8111, %fd245, %fd8110;
	ld.param.f64 	%fd8113, [%rd4730+928];
	fma.rn.f64 	%fd8114, %fd8113, %fd246, %fd8112;
	ld.param.f64 	%fd8115, [%rd4730+936];
	fma.rn.f64 	%fd8116, %fd8115, %fd247, %fd8114;
	ld.param.f64 	%fd8117, [%rd4730+944];
	fma.rn.f64 	%fd8118, %fd8117, %fd248, %fd8116;
	ld.param.f64 	%fd8119, [%rd4730+952];
	fma.rn.f64 	%fd8120, %fd8119, %fd249, %fd8118;
	ld.param.f64 	%fd8121, [%rd4730+960];
	fma.rn.f64 	%fd8122, %fd8121, %fd250, %fd8120;
	ld.param.f64 	%fd8123, [%rd4730+968];
	fma.rn.f64 	%fd8124, %fd8123, %fd251, %fd8122;
	ld.param.f64 	%fd8125, [%rd4730+976];
	fma.rn.f64 	%fd8126, %fd8125, %fd252, %fd8124;
	ld.param.f64 	%fd8127, [%rd4730+984];
	fma.rn.f64 	%fd8128, %fd8127, %fd253, %fd8126;
	ld.param.f64 	%fd8129, [%rd4730+992];
	sub.f64 	%fd8130, %fd8128, %fd8129;
	abs.f64 	%fd8131, %fd8130;
	ld.param.f64 	%fd8132, [%rd4730+1000];
	mul.f64 	%fd8133, %fd43, %fd8132;
	setp.gt.f64 	%p1622, %fd8131, %fd8133;
	@%p1622 bra 	$L__BB9_972;
	mov.u64 	%rd4731, %rd3165;
	ld.param.f64 	%fd8134, [%rd4731+1008];
	fma.rn.f64 	%fd8135, %fd8134, %fd244, 0d0000000000000000;
	ld.param.f64 	%fd8136, [%rd4731+1016];
	fma.rn.f64 	%fd8137, %fd8136, %fd245, %fd8135;
	ld.param.f64 	%fd8138, [%rd4731+1024];
	fma.rn.f64 	%fd8139, %fd8138, %fd246, %fd8137;
	ld.param.f64 	%fd8140, [%rd4731+1032];
	fma.rn.f64 	%fd8141, %fd8140, %fd247, %fd8139;
	ld.param.f64 	%fd8142, [%rd4731+1040];
	fma.rn.f64 	%fd8143, %fd8142, %fd248, %fd8141;
	ld.param.f64 	%fd8144, [%rd4731+1048];
	fma.rn.f64 	%fd8145, %fd8144, %fd249, %fd8143;
	ld.param.f64 	%fd8146, [%rd4731+1056];
	fma.rn.f64 	%fd8147, %fd8146, %fd250, %fd8145;
	ld.param.f64 	%fd8148, [%rd4731+1064];
	fma.rn.f64 	%fd8149, %fd8148, %fd251, %fd8147;
	ld.param.f64 	%fd8150, [%rd4731+1072];
	fma.rn.f64 	%fd8151, %fd8150, %fd252, %fd8149;
	ld.param.f64 	%fd8152, [%rd4731+1080];
	fma.rn.f64 	%fd8153, %fd8152, %fd253, %fd8151;
	ld.param.f64 	%fd8154, [%rd4731+1088];
	sub.f64 	%fd8155, %fd8153, %fd8154;
	abs.f64 	%fd8156, %fd8155;
	ld.param.f64 	%fd8157, [%rd4731+1096];
	mul.f64 	%fd8158, %fd43, %fd8157;
	setp.gt.f64 	%p1624, %fd8156, %fd8158;
	@%p1624 bra 	$L__BB9_972;
	mov.u64 	%rd4732, %rd3165;
	ld.param.f64 	%fd8159, [%rd4732+1104];
	fma.rn.f64 	%fd8160, %fd8159, %fd244, 0d0000000000000000;
	ld.param.f64 	%fd8161, [%rd4732+1112];
	fma.rn.f64 	%fd8162, %fd8161, %fd245, %fd8160;
	ld.param.f64 	%fd8163, [%rd4732+1120];
	fma.rn.f64 	%fd8164, %fd8163, %fd246, %fd8162;
	ld.param.f64 	%fd8165, [%rd4732+1128];
	fma.rn.f64 	%fd8166, %fd8165, %fd247, %fd8164;
	ld.param.f64 	%fd8167, [%rd4732+1136];
	fma.rn.f64 	%fd8168, %fd8167, %fd248, %fd8166;
	ld.param.f64 	%fd8169, [%rd4732+1144];
	fma.rn.f64 	%fd8170, %fd8169, %fd249, %fd8168;
	ld.param.f64 	%fd8171, [%rd4732+1152];
	fma.rn.f64 	%fd8172, %fd8171, %fd250, %fd8170;
	ld.param.f64 	%fd8173, [%rd4732+1160];
	fma.rn.f64 	%fd8174, %fd8173, %fd251, %fd8172;
	ld.param.f64 	%fd8175, [%rd4732+1168];
	fma.rn.f64 	%fd8176, %fd8175, %fd252, %fd8174;
	ld.param.f64 	%fd8177, [%rd4732+1176];
	fma.rn.f64 	%fd8178, %fd8177, %fd253, %fd8176;
	ld.param.f64 	%fd8179, [%rd4732+1184];
	sub.f64 	%fd8180, %fd8178, %fd8179;
	abs.f64 	%fd8181, %fd8180;
	ld.param.f64 	%fd8182, [%rd4732+1192];
	mul.f64 	%fd8183, %fd43, %fd8182;
	setp.gt.f64 	%p1626, %fd8181, %fd8183;
	@%p1626 bra 	$L__BB9_972;
	mov.b32 	%r4305, 1;
	mov.pred 	%p2147, 0;
$L__BB9_972:
	setp.ge.u64 	%p1629, %rd804, %rd2;
	mov.b32 	%r4306, 0;
	mov.pred 	%p2148, -1;
	@%p1629 bra 	$L__BB9_1014;
	cvt.s64.s32 	%rd1475, %r10;
	or.b64  	%rd4733, %rd804, %rd1475;
	and.b64  	%rd4734, %rd4733, -4294967296;
	setp.ne.s64 	%p1630, %rd4734, 0;
	@%p1630 bra 	$L__BB9_975;
	cvt.u32.u64 	%r3182, %rd1475;
	cvt.u32.u64 	%r3183, %rd804;
	div.u32 	%r3184, %r3183, %r3182;
	mul.lo.s32 	%r3185, %r3184, %r3182;
	sub.s32 	%r3186, %r3183, %r3185;
	cvt.u64.u32 	%rd5868, %r3184;
	cvt.u64.u32 	%rd5869, %r3186;
	bra.uni 	$L__BB9_976;
$L__BB9_975:
	div.u64 	%rd5868, %rd804, %rd1475;
	mul.lo.s64 	%rd4735, %rd5868, %rd1475;
	sub.s64 	%rd5869, %rd804, %rd4735;
$L__BB9_976:
	cvt.u32.u64 	%r273, %rd5869;
	cvt.s64.s32 	%rd1482, %r9;
	or.b64  	%rd4736, %rd5868, %rd1482;
	and.b64  	%rd4737, %rd4736, -4294967296;
	setp.ne.s64 	%p1631, %rd4737, 0;
	@%p1631 bra 	$L__BB9_978;
	cvt.u32.u64 	%r3187, %rd1482;
	cvt.u32.u64 	%r3188, %rd5868;
	div.u32 	%r3189, %r3188, %r3187;
	mul.lo.s32 	%r3190, %r3189, %r3187;
	sub.s32 	%r3191, %r3188, %r3190;
	cvt.u64.u32 	%rd5870, %r3189;
	cvt.u64.u32 	%rd5871, %r3191;
	bra.uni 	$L__BB9_979;
$L__BB9_978:
	div.u64 	%rd5870, %rd5868, %rd1482;
	mul.lo.s64 	%rd4738, %rd5870, %rd1482;
	sub.s64 	%rd5871, %rd5868, %rd4738;
$L__BB9_979:
	cvt.u32.u64 	%r274, %rd5871;
	cvt.s64.s32 	%rd1489, %r8;
	or.b64  	%rd4739, %rd5870, %rd1489;
	and.b64  	%rd4740, %rd4739, -4294967296;
	setp.ne.s64 	%p1632, %rd4740, 0;
	@%p1632 bra 	$L__BB9_981;
	cvt.u32.u64 	%r3192, %rd1489;
	cvt.u32.u64 	%r3193, %rd5870;
	div.u32 	%r3194, %r3193, %r3192;
	mul.lo.s32 	%r3195, %r3194, %r3192;
	sub.s32 	%r3196, %r3193, %r3195;
	cvt.u64.u32 	%rd5872, %r3194;
	cvt.u64.u32 	%rd5873, %r3196;
	bra.uni 	$L__BB9_982;
$L__BB9_981:
	div.u64 	%rd5872, %rd5870, %rd1489;
	mul.lo.s64 	%rd4741, %rd5872, %rd1489;
	sub.s64 	%rd5873, %rd5870, %rd4741;
$L__BB9_982:
	cvt.u32.u64 	%r275, %rd5873;
	cvt.s64.s32 	%rd1496, %r7;
	or.b64  	%rd4742, %rd5872, %rd1496;
	and.b64  	%rd4743, %rd4742, -4294967296;
	setp.ne.s64 	%p1633, %rd4743, 0;
	@%p1633 bra 	$L__BB9_984;
	cvt.u32.u64 	%r3197, %rd1496;
	cvt.u32.u64 	%r3198, %rd5872;
	div.u32 	%r3199, %r3198, %r3197;
	mul.lo.s32 	%r3200, %r3199, %r3197;
	sub.s32 	%r3201, %r3198, %r3200;
	cvt.u64.u32 	%rd5874, %r3199;
	cvt.u64.u32 	%rd5875, %r3201;
	bra.uni 	$L__BB9_985;
$L__BB9_984:
	div.u64 	%rd5874, %rd5872, %rd1496;
	mul.lo.s64 	%rd4744, %rd5874, %rd1496;
	sub.s64 	%rd5875, %rd5872, %rd4744;
$L__BB9_985:
	cvt.u32.u64 	%r276, %rd5875;
	cvt.s64.s32 	%rd1503, %r6;
	or.b64  	%rd4745, %rd5874, %rd1503;
	and.b64  	%rd4746, %rd4745, -4294967296;
	setp.ne.s64 	%p1634, %rd4746, 0;
	@%p1634 bra 	$L__BB9_987;
	cvt.u32.u64 	%r3202, %rd1503;
	cvt.u32.u64 	%r3203, %rd5874;
	div.u32 	%r3204, %r3203, %r3202;
	mul.lo.s32 	%r3205, %r3204, %r3202;
	sub.s32 	%r3206, %r3203, %r3205;
	cvt.u64.u32 	%rd5876, %r3204;
	cvt.u64.u32 	%rd5877, %r3206;
	bra.uni 	$L__BB9_988;
$L__BB9_987:
	div.u64 	%rd5876, %rd5874, %rd1503;
	mul.lo.s64 	%rd4747, %rd5876, %rd1503;
	sub.s64 	%rd5877, %rd5874, %rd4747;
$L__BB9_988:
	cvt.u32.u64 	%r277, %rd5877;
	cvt.s64.s32 	%rd1510, %r5;
	or.b64  	%rd4748, %rd5876, %rd1510;
	and.b64  	%rd4749, %rd4748, -4294967296;
	setp.ne.s64 	%p1635, %rd4749, 0;
	@%p1635 bra 	$L__BB9_990;
	cvt.u32.u64 	%r3207, %rd1510;
	cvt.u32.u64 	%r3208, %rd5876;
	div.u32 	%r3209, %r3208, %r3207;
	mul.lo.s32 	%r3210, %r3209, %r3207;
	sub.s32 	%r3211, %r3208, %r3210;
	cvt.u64.u32 	%rd5878, %r3209;
	cvt.u64.u32 	%rd5879, %r3211;
	bra.uni 	$L__BB9_991;
$L__BB9_990:
	div.u64 	%rd5878, %rd5876, %rd1510;
	mul.lo.s64 	%rd4750, %rd5878, %rd1510;
	sub.s64 	%rd5879, %rd5876, %rd4750;
$L__BB9_991:
	cvt.u32.u64 	%r278, %rd5879;
	cvt.s64.s32 	%rd1517, %r4;
	or.b64  	%rd4751, %rd5878, %rd1517;
	and.b64  	%rd4752, %rd4751, -4294967296;
	setp.ne.s64 	%p1636, %rd4752, 0;
	@%p1636 bra 	$L__BB9_993;
	cvt.u32.u64 	%r3212, %rd1517;
	cvt.u32.u64 	%r3213, %rd5878;
	div.u32 	%r3214, %r3213, %r3212;
	mul.lo.s32 	%r3215, %r3214, %r3212;
	sub.s32 	%r3216, %r3213, %r3215;
	cvt.u64.u32 	%rd5880, %r3214;
	cvt.u64.u32 	%rd5881, %r3216;
	bra.uni 	$L__BB9_994;
$L__BB9_993:
	div.u64 	%rd5880, %rd5878, %rd1517;
	mul.lo.s64 	%rd4753, %rd5880, %rd1517;
	sub.s64 	%rd5881, %rd5878, %rd4753;
$L__BB9_994:
	cvt.u32.u64 	%r279, %rd5881;
	cvt.s64.s32 	%rd1524, %r3;
	or.b64  	%rd4754, %rd5880, %rd1524;
	and.b64  	%rd4755, %rd4754, -4294967296;
	setp.ne.s64 	%p1637, %rd4755, 0;
	@%p1637 bra 	$L__BB9_996;
	cvt.u32.u64 	%r3217, %rd1524;
	cvt.u32.u64 	%r3218, %rd5880;
	div.u32 	%r3219, %r3218, %r3217;
	mul.lo.s32 	%r3220, %r3219, %r3217;
	sub.s32 	%r3221, %r3218, %r3220;
	cvt.u64.u32 	%rd5882, %r3219;
	cvt.u64.u32 	%rd5883, %r3221;
	bra.uni 	$L__BB9_997;
$L__BB9_996:
	div.u64 	%rd5882, %rd5880, %rd1524;
	mul.lo.s64 	%rd4756, %rd5882, %rd1524;
	sub.s64 	%rd5883, %rd5880, %rd4756;
$L__BB9_997:
	cvt.u32.u64 	%r280, %rd5883;
	cvt.s64.s32 	%rd1531, %r2;
	or.b64  	%rd4757, %rd5882, %rd1531;
	and.b64  	%rd4758, %rd4757, -4294967296;
	setp.ne.s64 	%p1638, %rd4758, 0;
	@%p1638 bra 	$L__BB9_999;
	cvt.u32.u64 	%r3222, %rd1531;
	cvt.u32.u64 	%r3223, %rd5882;
	div.u32 	%r3224, %r3223, %r3222;
	mul.lo.s32 	%r3225, %r3224, %r3222;
	sub.s32 	%r3226, %r3223, %r3225;
	cvt.u64.u32 	%rd5884, %r3224;
	cvt.u64.u32 	%rd5885, %r3226;
	bra.uni 	$L__BB9_1000;
$L__BB9_999:
	div.u64 	%rd5884, %rd5882, %rd1531;
	mul.lo.s64 	%rd4759, %rd5884, %rd1531;
	sub.s64 	%rd5885, %rd5882, %rd4759;
$L__BB9_1000:
	cvt.u32.u64 	%r281, %rd5885;
	cvt.s64.s32 	%rd1538, %r1;
	or.b64  	%rd4760, %rd5884, %rd1538;
	and.b64  	%rd4761, %rd4760, -4294967296;
	setp.ne.s64 	%p1639, %rd4761, 0;
	@%p1639 bra 	$L__BB9_1002;
	cvt.u32.u64 	%r3227, %rd1538;
	cvt.u32.u64 	%r3228, %rd5884;
	rem.u32 	%r3229, %r3228, %r3227;
	cvt.u64.u32 	%rd5886, %r3229;
	bra.uni 	$L__BB9_1003;
$L__BB9_1002:
	rem.u64 	%rd5886, %rd5884, %rd1538;
$L__BB9_1003:
	cvt.u32.u64 	%r3231, %rd5886;
	cvt.rn.f64.s32 	%fd8184, %r3231;
	mov.u64 	%rd4762, %rd3165;
	ld.param.f64 	%fd8185, [%rd4762];
	fma.rn.f64 	%fd254, %fd1, %fd8184, %fd8185;
	cvt.rn.f64.s32 	%fd8186, %r281;
	fma.rn.f64 	%fd255, %fd3, %fd8186, %fd2;
	cvt.rn.f64.s32 	%fd8187, %r280;
	fma.rn.f64 	%fd256, %fd5, %fd8187, %fd4;
	cvt.rn.f64.s32 	%fd8188, %r279;
	fma.rn.f64 	%fd257, %fd7, %fd8188, %fd6;
	cvt.rn.f64.s32 	%fd8189, %r278;
	fma.rn.f64 	%fd258, %fd9, %fd8189, %fd8;
	cvt.rn.f64.s32 	%fd8190, %r277;
	fma.rn.f64 	%fd259, %fd11, %fd8190, %fd10;
	cvt.rn.f64.s32 	%fd8191, %r276;
	fma.rn.f64 	%fd260, %fd13, %fd8191, %fd12;
	cvt.rn.f64.s32 	%fd8192, %r275;
	fma.rn.f64 	%fd261, %fd15, %fd8192, %fd14;
	cvt.rn.f64.s32 	%fd8193, %r274;
	fma.rn.f64 	%fd262, %fd17, %fd8193, %fd16;
	cvt.rn.f64.s32 	%fd8194, %r273;
	fma.rn.f64 	%fd263, %fd19, %fd8194, %fd18;
	fma.rn.f64 	%fd8195, %fd20, %fd254, 0d0000000000000000;
	fma.rn.f64 	%fd8196, %fd21, %fd255, %fd8195;
	fma.rn.f64 	%fd8197, %fd22, %fd256, %fd8196;
	fma.rn.f64 	%fd8198, %fd23, %fd257, %fd8197;
	fma.rn.f64 	%fd8199, %fd24, %fd258, %fd8198;
	fma.rn.f64 	%fd8200, %fd25, %fd259, %fd8199;
	fma.rn.f64 	%fd8201, %fd26, %fd260, %fd8200;
	fma.rn.f64 	%fd8202, %fd27, %fd261, %fd8201;
	fma.rn.f64 	%fd8203, %fd28, %fd262, %fd8202;
	fma.rn.f64 	%fd8204, %fd29, %fd263, %fd8203;
	sub.f64 	%fd8205, %fd8204, %fd30;
	abs.f64 	%fd8206, %fd8205;
	mul.f64 	%fd8207, %fd43, %fd31;
	setp.gt.f64 	%p1641, %fd8206, %fd8207;
	@%p1641 bra 	$L__BB9_1014;
	fma.rn.f64 	%fd8208, %fd32, %fd254, 0d0000000000000000;
	fma.rn.f64 	%fd8209, %fd33, %fd255, %fd8208;
	fma.rn.f64 	%fd8210, %fd34, %fd256, %fd8209;
	fma.rn.f64 	%fd8211, %fd35, %fd257, %fd8210;
	fma.rn.f64 	%fd8212, %fd36, %fd258, %fd8211;
	fma.rn.f64 	%fd8213, %fd37, %fd259, %fd8212;
	mov.u64 	%rd4763, %rd3165;
	ld.param.f64 	%fd8214, [%rd4763+384];
	fma.rn.f64 	%fd8215, %fd8214, %fd260, %fd8213;
	ld.param.f64 	%fd8216, [%rd4763+392];
	fma.rn.f64 	%fd8217, %fd8216, %fd261, %fd8215;
	ld.param.f64 	%fd8218, [%rd4763+400];
	fma.rn.f64 	%fd8219, %fd8218, %fd262, %fd8217;
	ld.param.f64 	%fd8220, [%rd4763+408];
	fma.rn.f64 	%fd8221, %fd8220, %fd263, %fd8219;
	ld.param.f64 	%fd8222, [%rd4763+416];
	sub.f64 	%fd8223, %fd8221, %fd8222;
	abs.f64 	%fd8224, %fd8223;
	ld.param.f64 	%fd8225, [%rd4763+424];
	mul.f64 	%fd8226, %fd43, %fd8225;
	setp.gt.f64 	%p1643, %fd8224, %fd8226;
	@%p1643 bra 	$L__BB9_1014;
	mov.u64 	%rd4764, %rd3165;
	ld.param.f64 	%fd8227, [%rd4764+432];
	fma.rn.f64 	%fd8228, %fd8227, %fd254, 0d0000000000000000;
	ld.param.f64 	%fd8229, [%rd4764+440];
	fma.rn.f64 	%fd8230, %fd8229, %fd255, %fd8228;
	ld.param.f64 	%fd8231, [%rd4764+448];
	fma.rn.f64 	%fd8232, %fd8231, %fd256, %fd8230;
	ld.param.f64 	%fd8233, [%rd4764+456];
	fma.rn.f64 	%fd8234, %fd8233, %fd257, %fd8232;
	ld.param.f64 	%fd8235, [%rd4764+464];
	fma.rn.f64 	%fd8236, %fd8235, %fd258, %fd8234;
	ld.param.f64 	%fd8237, [%rd4764+472];
	fma.rn.f64 	%fd8238, %fd8237, %fd259, %fd8236;
	ld.param.f64 	%fd8239, [%rd4764+480];
	fma.rn.f64 	%fd8240, %fd8239, %fd260, %fd8238;
	ld.param.f64 	%fd8241, [%rd4764+488];
	fma.rn.f64 	%fd8242, %fd8241, %fd261, %fd8240;
	ld.param.f64 	%fd8243, [%rd4764+496];
	fma.rn.f64 	%fd8244, %fd8243, %fd262, %fd8242;
	ld.param.f64 	%fd8245, [%rd4764+504];
	fma.rn.f64 	%fd8246, %fd8245, %fd263, %fd8244;
	ld.param.f64 	%fd8247, [%rd4764+512];
	sub.f64 	%fd8248, %fd8246, %fd8247;
	abs.f64 	%fd8249, %fd8248;
	ld.param.f64 	%fd8250, [%rd4764+520];
	mul.f64 	%fd8251, %fd43, %fd8250;
	setp.gt.f64 	%p1645, %fd8249, %fd8251;
	@%p1645 bra 	$L__BB9_1014;
	mov.u64 	%rd4765, %rd3165;
	ld.param.f64 	%fd8252, [%rd4765+528];
	fma.rn.f64 	%fd8253, %fd8252, %fd254, 0d0000000000000000;
	ld.param.f64 	%fd8254, [%rd4765+536];
	fma.rn.f64 	%fd8255, %fd8254, %fd255, %fd8253;
	ld.param.f64 	%fd8256, [%rd4765+544];
	fma.rn.f64 	%fd8257, %fd8256, %fd256, %fd8255;
	ld.param.f64 	%fd8258, [%rd4765+552];
	fma.rn.f64 	%fd8259, %fd8258, %fd257, %fd8257;
	ld.param.f64 	%fd8260, [%rd4765+560];
	fma.rn.f64 	%fd8261, %fd8260, %fd258, %fd8259;
	ld.param.f64 	%fd8262, [%rd4765+568];
	fma.rn.f64 	%fd8263, %fd8262, %fd259, %fd8261;
	ld.param.f64 	%fd8264, [%rd4765+576];
	fma.rn.f64 	%fd8265, %fd8264, %fd260, %fd8263;
	ld.param.f64 	%fd8266, [%rd4765+584];
	fma.rn.f64 	%fd8267, %fd8266, %fd261, %fd8265;
	ld.param.f64 	%fd8268, [%rd4765+592];
	fma.rn.f64 	%fd8269, %fd8268, %fd262, %fd8267;
	ld.param.f64 	%fd8270, [%rd4765+600];
	fma.rn.f64 	%fd8271, %fd8270, %fd263, %fd8269;
	ld.param.f64 	%fd8272, [%rd4765+608];
	sub.f64 	%fd8273, %fd8271, %fd8272;
	abs.f64 	%fd8274, %fd8273;
	ld.param.f64 	%fd8275, [%rd4765+616];
	mul.f64 	%fd8276, %fd43, %fd8275;
	setp.gt.f64 	%p1647, %fd8274, %fd8276;
	@%p1647 bra 	$L__BB9_1014;
	mov.u64 	%rd4766, %rd3165;
	ld.param.f64 	%fd8277, [%rd4766+624];
	fma.rn.f64 	%fd8278, %fd8277, %fd254, 0d0000000000000000;
	ld.param.f64 	%fd8279, [%rd4766+632];
	fma.rn.f64 	%fd8280, %fd8279, %fd255, %fd8278;
	ld.param.f64 	%fd8281, [%rd4766+640];
	fma.rn.f64 	%fd8282, %fd8281, %fd256, %fd8280;
	ld.param.f64 	%fd8283, [%rd4766+648];
	fma.rn.f64 	%fd8284, %fd8283, %fd257, %fd8282;
	ld.param.f64 	%fd8285, [%rd4766+656];
	fma.rn.f64 	%fd8286, %fd8285, %fd258, %fd8284;
	ld.param.f64 	%fd8287, [%rd4766+664];
	fma.rn.f64 	%fd8288, %fd8287, %fd259, %fd8286;
	ld.param.f64 	%fd8289, [%rd4766+672];
	fma.rn.f64 	%fd8290, %fd8289, %fd260, %fd8288;
	ld.param.f64 	%fd8291, [%rd4766+680];
	fma.rn.f64 	%fd8292, %fd8291, %fd261, %fd8290;
	ld.param.f64 	%fd8293, [%rd4766+688];
	fma.rn.f64 	%fd8294, %fd8293, %fd262, %fd8292;
	ld.param.f64 	%fd8295, [%rd4766+696];
	fma.rn.f64 	%fd8296, %fd8295, %fd263, %fd8294;
	ld.param.f64 	%fd8297, [%rd4766+704];
	sub.f64 	%fd8298, %fd8296, %fd8297;
	abs.f64 	%fd8299, %fd8298;
	ld.param.f64 	%fd8300, [%rd4766+712];
	mul.f64 	%fd8301, %fd43, %fd8300;
	setp.gt.f64 	%p1649, %fd8299, %fd8301;
	@%p1649 bra 	$L__BB9_1014;
	mov.u64 	%rd4767, %rd3165;
	ld.param.f64 	%fd8302, [%rd4767+720];
	fma.rn.f64 	%fd8303, %fd8302, %fd254, 0d0000000000000000;
	ld.param.f64 	%fd8304, [%rd4767+728];
	fma.rn.f64 	%fd8305, %fd8304, %fd255, %fd8303;
	ld.param.f64 	%fd8306, [%rd4767+736];
	fma.rn.f64 	%fd8307, %fd8306, %fd256, %fd8305;
	ld.param.f64 	%fd8308, [%rd4767+744];
	fma.rn.f64 	%fd8309, %fd8308, %fd257, %fd8307;
	ld.param.f64 	%fd8310, [%rd4767+752];
	fma.rn.f64 	%fd8311, %fd8310, %fd258, %fd8309;
	ld.param.f64 	%fd8312, [%rd4767+760];
	fma.rn.f64 	%fd8313, %fd8312, %fd259, %fd8311;
	ld.param.f64 	%fd8314, [%rd4767+768];
	fma.rn.f64 	%fd8315, %fd8314, %fd260, %fd8313;
	ld.param.f64 	%fd8316, [%rd4767+776];
	fma.rn.f64 	%fd8317, %fd8316, %fd261, %fd8315;
	ld.param.f64 	%fd8318, [%rd4767+784];
	fma.rn.f64 	%fd8319, %fd8318, %fd262, %fd8317;
	ld.param.f64 	%fd8320, [%rd4767+792];
	fma.rn.f64 	%fd8321, %fd8320, %fd263, %fd8319;
	ld.param.f64 	%fd8322, [%rd4767+800];
	sub.f64 	%fd8323, %fd8321, %fd8322;
	abs.f64 	%fd8324, %fd8323;
	ld.param.f64 	%fd8325, [%rd4767+808];
	mul.f64 	%fd8326, %fd43, %fd8325;
	setp.gt.f64 	%p1651, %fd8324, %fd8326;
	@%p1651 bra 	$L__BB9_1014;
	mov.u64 	%rd4768, %rd3165;
	ld.param.f64 	%fd8327, [%rd4768+816];
	fma.rn.f64 	%fd8328, %fd8327, %fd254, 0d0000000000000000;
	ld.param.f64 	%fd8329, [%rd4768+824];
	fma.rn.f64 	%fd8330, %fd8329, %fd255, %fd8328;
	ld.param.f64 	%fd8331, [%rd4768+832];
	fma.rn.f64 	%fd8332, %fd8331, %fd256, %fd8330;
	ld.param.f64 	%fd8333, [%rd4768+840];
	fma.rn.f64 	%fd8334, %fd8333, %fd257, %fd8332;
	ld.param.f64 	%fd8335, [%rd4768+848];
	fma.rn.f64 	%fd8336, %fd8335, %fd258, %fd8334;
	ld.param.f64 	%fd8337, [%rd4768+856];
	fma.rn.f64 	%fd8338, %fd8337, %fd259, %fd8336;
	ld.param.f64 	%fd8339, [%rd4768+864];
	fma.rn.f64 	%fd8340, %fd8339, %fd260, %fd8338;
	ld.param.f64 	%fd8341, [%rd4768+872];
	fma.rn.f64 	%fd8342, %fd8341, %fd261, %fd8340;
	ld.param.f64 	%fd8343, [%rd4768+880];
	fma.rn.f64 	%fd8344, %fd8343, %fd262, %fd8342;
	ld.param.f64 	%fd8345, [%rd4768+888];
	fma.rn.f64 	%fd8346, %fd8345, %fd263, %fd8344;
	ld.param.f64 	%fd8347, [%rd4768+896];
	sub.f64 	%fd8348, %fd8346, %fd8347;
	abs.f64 	%fd8349, %fd8348;
	ld.param.f64 	%fd8350, [%rd4768+904];
	mul.f64 	%fd8351, %fd43, %fd8350;
	setp.gt.f64 	%p1653, %fd8349, %fd8351;
	@%p1653 bra 	$L__BB9_1014;
	mov.u64 	%rd4769, %rd3165;
	ld.param.f64 	%fd8352, [%rd4769+912];
	fma.rn.f64 	%fd8353, %fd8352, %fd254, 0d0000000000000000;
	ld.param.f64 	%fd8354, [%rd4769+920];
	fma.rn.f64 	%fd8355, %fd8354, %fd255, %fd8353;
	ld.param.f64 	%fd8356, [%rd4769+928];
	fma.rn.f64 	%fd8357, %fd8356, %fd256, %fd8355;
	ld.param.f64 	%fd8358, [%rd4769+936];
	fma.rn.f64 	%fd8359, %fd8358, %fd257, %fd8357;
	ld.param.f64 	%fd8360, [%rd4769+944];
	fma.rn.f64 	%fd8361, %fd8360, %fd258, %fd8359;
	ld.param.f64 	%fd8362, [%rd4769+952];
	fma.rn.f64 	%fd8363, %fd8362, %fd259, %fd8361;
	ld.param.f64 	%fd8364, [%rd4769+960];
	fma.rn.f64 	%fd8365, %fd8364, %fd260, %fd8363;
	ld.param.f64 	%fd8366, [%rd4769+968];
	fma.rn.f64 	%fd8367, %fd8366, %fd261, %fd8365;
	ld.param.f64 	%fd8368, [%rd4769+976];
	fma.rn.f64 	%fd8369, %fd8368, %fd262, %fd8367;
	ld.param.f64 	%fd8370, [%rd4769+984];
	fma.rn.f64 	%fd8371, %fd8370, %fd263, %fd8369;
	ld.param.f64 	%fd8372, [%rd4769+992];
	sub.f64 	%fd8373, %fd8371, %fd8372;
	abs.f64 	%fd8374, %fd8373;
	ld.param.f64 	%fd8375, [%rd4769+1000];
	mul.f64 	%fd8376, %fd43, %fd8375;
	setp.gt.f64 	%p1655, %fd8374, %fd8376;
	@%p1655 bra 	$L__BB9_1014;
	mov.u64 	%rd4770, %rd3165;
	ld.param.f64 	%fd8377, [%rd4770+1008];
	fma.rn.f64 	%fd8378, %fd8377, %fd254, 0d0000000000000000;
	ld.param.f64 	%fd8379, [%rd4770+1016];
	fma.rn.f64 	%fd8380, %fd8379, %fd255, %fd8378;
	ld.param.f64 	%fd8381, [%rd4770+1024];
	fma.rn.f64 	%fd8382, %fd8381, %fd256, %fd8380;
	ld.param.f64 	%fd8383, [%rd4770+1032];
	fma.rn.f64 	%fd8384, %fd8383, %fd257, %fd8382;
	ld.param.f64 	%fd8385, [%rd4770+1040];
	fma.rn.f64 	%fd8386, %fd8385, %fd258, %fd8384;
	ld.param.f64 	%fd8387, [%rd4770+1048];
	fma.rn.f64 	%fd8388, %fd8387, %fd259, %fd8386;
	ld.param.f64 	%fd8389, [%rd4770+1056];
	fma.rn.f64 	%fd8390, %fd8389, %fd260, %fd8388;
	ld.param.f64 	%fd8391, [%rd4770+1064];
	fma.rn.f64 	%fd8392, %fd8391, %fd261, %fd8390;
	ld.param.f64 	%fd8393, [%rd4770+1072];
	fma.rn.f64 	%fd8394, %fd8393, %fd262, %fd8392;
	ld.param.f64 	%fd8395, [%rd4770+1080];
	fma.rn.f64 	%fd8396, %fd8395, %fd263, %fd8394;
	ld.param.f64 	%fd8397, [%rd4770+1088];
	sub.f64 	%fd8398, %fd8396, %fd8397;
	abs.f64 	%fd8399, %fd8398;
	ld.param.f64 	%fd8400, [%rd4770+1096];
	mul.f64 	%fd8401, %fd43, %fd8400;
	setp.gt.f64 	%p1657, %fd8399, %fd8401;
	@%p1657 bra 	$L__BB9_1014;
	mov.u64 	%rd4771, %rd3165;
	ld.param.f64 	%fd8402, [%rd4771+1104];
	fma.rn.f64 	%fd8403, %fd8402, %fd254, 0d0000000000000000;
	ld.param.f64 	%fd8404, [%rd4771+1112];
	fma.rn.f64 	%fd8405, %fd8404, %fd255, %fd8403;
	ld.param.f64 	%fd8406, [%rd4771+1120];
	fma.rn.f64 	%fd8407, %fd8406, %fd256, %fd8405;
	ld.param.f64 	%fd8408, [%rd4771+1128];
	fma.rn.f64 	%fd8409, %fd8408, %fd257, %fd8407;
	ld.param.f64 	%fd8410, [%rd4771+1136];
	fma.rn.f64 	%fd8411, %fd8410, %fd258, %fd8409;
	ld.param.f64 	%fd8412, [%rd4771+1144];
	fma.rn.f64 	%fd8413, %fd8412, %fd259, %fd8411;
	ld.param.f64 	%fd8414, [%rd4771+1152];
	fma.rn.f64 	%fd8415, %fd8414, %fd260, %fd8413;
	ld.param.f64 	%fd8416, [%rd4771+1160];
	fma.rn.f64 	%fd8417, %fd8416, %fd261, %fd8415;
	ld.param.f64 	%fd8418, [%rd4771+1168];
	fma.rn.f64 	%fd8419, %fd8418, %fd262, %fd8417;
	ld.param.f64 	%fd8420, [%rd4771+1176];
	fma.rn.f64 	%fd8421, %fd8420, %fd263, %fd8419;
	ld.param.f64 	%fd8422, [%rd4771+1184];
	sub.f64 	%fd8423, %fd8421, %fd8422;
	abs.f64 	%fd8424, %fd8423;
	ld.param.f64 	%fd8425, [%rd4771+1192];
	mul.f64 	%fd8426, %fd43, %fd8425;
	setp.gt.f64 	%p1659, %fd8424, %fd8426;
	@%p1659 bra 	$L__BB9_1014;
	mov.b32 	%r4306, 1;
	mov.pred 	%p2148, 0;
$L__BB9_1014:
	mov.u32 	%r4318, %tid.x;
	shr.u32 	%r284, %r4318, 5;
	bar.sync 	0;
	add.s32 	%r285, %r4297, %r4296;
	add.s32 	%r286, %r4298, %r285;
	add.s32 	%r287, %r4299, %r286;
	add.s32 	%r288, %r4300, %r287;
	add.s32 	%r289, %r4301, %r288;
	add.s32 	%r290, %r4302, %r289;
	add.s32 	%r291, %r4303, %r290;
	add.s32 	%r292, %r4304, %r291;
	add.s32 	%r293, %r4305, %r292;
	add.s32 	%r3246, %r4306, %r293;
	mov.b32 	%r3244, 1;
	mov.b32 	%r3269, 0;
	mov.b32 	%r3271, -1;
	// begin inline asm
	{  .reg .s32 r0;  .reg .pred p;  shfl.sync.up.b32 r0|p, %r3246, %r3244, %r3269, %r3271;  @p add.s32 r0, r0, %r3246;  mov.s32 %r3242, r0;}
	// end inline asm
	mov.b32 	%r3250, 2;
	// begin inline asm
	{  .reg .s32 r0;  .reg .pred p;  shfl.sync.up.b32 r0|p, %r3242, %r3250, %r3269, %r3271;  @p add.s32 r0, r0, %r3242;  mov.s32 %r3248, r0;}
	// end inline asm
	mov.b32 	%r3256, 4;
	// begin inline asm
	{  .reg .s32 r0;  .reg .pred p;  shfl.sync.up.b32 r0|p, %r3248, %r3256, %r3269, %r3271;  @p add.s32 r0, r0, %r3248;  mov.s32 %r3254, r0;}
	// end inline asm
	mov.b32 	%r3262, 8;
	// begin inline asm
	{  .reg .s32 r0;  .reg .pred p;  shfl.sync.up.b32 r0|p, %r3254, %r3262, %r3269, %r3271;  @p add.s32 r0, r0, %r3254;  mov.s32 %r3260, r0;}
	// end inline asm
	mov.b32 	%r3268, 16;
	// begin inline asm
	{  .reg .s32 r0;  .reg .pred p;  shfl.sync.up.b32 r0|p, %r3260, %r3268, %r3269, %r3271;  @p add.s32 r0, r0, %r3260;  mov.s32 %r3266, r0;}
	// end inline asm
	setp.ne.s32 	%p1661, %r2544, 31;
	@%p1661 bra 	$L__BB9_1016;
	shl.b32 	%r3272, %r284, 2;
	mov.u32 	%r3273, _ZZN3cub18CUB_300001_SM_10006detail6select23DeviceSelectSweepKernelINS2_10policy_hubIyNS0_8NullTypeEiLb0ELNS0_10SelectImplE0EE10Policy1000EN6thrust24THRUST_300001_SM_1000_NS17counting_iteratorIyNSA_11use_defaultESC_SC_EEPS5_NSA_6detail15normal_iteratorINSA_10device_ptrIyEEEEPlNS0_13ScanTileStateIiLb1EEE18GridPointValidatorS5_iNS2_19streaming_context_tIlLb1EEELS6_0EEEvT0_T1_T2_T3_T4_T5_T6_T7_iT8_NS1_7vsmem_tEE19static_temp_storage;
	add.s32 	%r3274, %r3273, %r3272;
	st.shared.u32 	[%r3274], %r3266;
$L__BB9_1016:
	sub.s32 	%r3275, %r3266, %r3246;
	bar.sync 	0;
	ld.shared.v4.u32 	{%r3276, %r3277, %r3278, %r3279}, [_ZZN3cub18CUB_300001_SM_10006detail6select23DeviceSelectSweepKernelINS2_10policy_hubIyNS0_8NullTypeEiLb0ELNS0_10SelectImplE0EE10Policy1000EN6thrust24THRUST_300001_SM_1000_NS17counting_iteratorIyNSA_11use_defaultESC_SC_EEPS5_NSA_6detail15normal_iteratorINSA_10device_ptrIyEEEEPlNS0_13ScanTileStateIiLb1EEE18GridPointValidatorS5_iNS2_19streaming_context_tIlLb1EEELS6_0EEEvT0_T1_T2_T3_T4_T5_T6_T7_iT8_NS1_7vsmem_tEE19static_temp_storage];
	add.s32 	%r3280, %r3277, %r3276;
	setp.eq.s32 	%p1662, %r284, 2;
	selp.b32 	%r3281, %r3280, %r3276, %p1662;
	add.s32 	%r3282, %r3280, %r3278;
	setp.eq.s32 	%p1663, %r284, 3;
	selp.b32 	%r3283, %r3282, %r3281, %p1663;
	add.s32 	%r3284, %r3282, %r3279;
	setp.eq.s32 	%p1664, %r284, 4;
	selp.b32 	%r3285, %r3284, %r3283, %p1664;
	ld.shared.v4.u32 	{%r3286, %r3287, %r3288, %r3289}, [_ZZN3cub18CUB_300001_SM_10006detail6select23DeviceSelectSweepKernelINS2_10policy_hubIyNS0_8NullTypeEiLb0ELNS0_10SelectImplE0EE10Policy1000EN6thrust24THRUST_300001_SM_1000_NS17counting_iteratorIyNSA_11use_defaultESC_SC_EEPS5_NSA_6detail15normal_iteratorINSA_10device_ptrIyEEEEPlNS0_13ScanTileStateIiLb1EEE18GridPointValidatorS5_iNS2_19streaming_context_tIlLb1EEELS6_0EEEvT0_T1_T2_T3_T4_T5_T6_T7_iT8_NS1_7vsmem_tEE19static_temp_storage+16];
	add.s32 	%r3290, %r3284, %r3286;
	setp.eq.s32 	%p1665, %r284, 5;
	selp.b32 	%r3291, %r3290, %r3285, %p1665;
	add.s32 	%r3292, %r3290, %r3287;
	setp.eq.s32 	%p1666, %r284, 6;
	selp.b32 	%r3293, %r3292, %r3291, %p1666;
	add.s32 	%r3294, %r3292, %r3288;
	setp.eq.s32 	%p1667, %r284, 7;
	selp.b32 	%r3295, %r3294, %r3293, %p1667;
	add.s32 	%r3296, %r3294, %r3289;
	setp.eq.s32 	%p1668, %r284, 8;
	selp.b32 	%r3297, %r3296, %r3295, %p1668;
	ld.shared.v4.u32 	{%r3298, %r3299, %r3300, %r3301}, [_ZZN3cub18CUB_300001_SM_10006detail6select23DeviceSelectSweepKernelINS2_10policy_hubIyNS0_8NullTypeEiLb0ELNS0_10SelectImplE0EE10Policy1000EN6thrust24THRUST_300001_SM_1000_NS17counting_iteratorIyNSA_11use_defaultESC_SC_EEPS5_NSA_6detail15normal_iteratorINSA_10device_ptrIyEEEEPlNS0_13ScanTileStateIiLb1EEE18GridPointValidatorS5_iNS2_19streaming_context_tIlLb1EEELS6_0EEEvT0_T1_T2_T3_T4_T5_T6_T7_iT8_NS1_7vsmem_tEE19static_temp_storage+32];
	add.s32 	%r3302, %r3296, %r3298;
	setp.eq.s32 	%p1669, %r284, 9;
	selp.b32 	%r3303, %r3302, %r3297, %p1669;
	add.s32 	%r3304, %r3302, %r3299;
	setp.eq.s32 	%p1670, %r284, 10;
	selp.b32 	%r3305, %r3304, %r3303, %p1670;
	add.s32 	%r3306, %r3304, %r3300;
	setp.eq.s32 	%p1671, %r284, 11;
	selp.b32 	%r3307, %r3306, %r3305, %p1671;
	add.s32 	%r296, %r3306, %r3301;
	setp.gt.u32 	%p1672, %r4318, 31;
	setp.lt.u32 	%p1673, %r4318, 32;
	setp.eq.s32 	%p1674, %r2544, 0;
	selp.b32 	%r3308, 0, %r3275, %p1674;
	add.s32 	%r4314, %r3307, %r3308;
	selp.b32 	%r298, %r3275, %r4314, %p1673;
	@%p1672 bra 	$L__BB9_1041;
	setp.ne.s32 	%p1675, %r4318, 0;
	mov.u32 	%r3309, %ctaid.x;
	mov.u32 	%r3310, %nctaid.y;
	mov.u32 	%r3311, %ctaid.y;
	mad.lo.s32 	%r299, %r3309, %r3310, %r3311;
	mul.wide.s32 	%rd4772, %r299, 8;
	add.s64 	%rd1542, %rd1, %rd4772;
	@%p1675 bra 	$L__BB9_1019;
	st.shared.u32 	[_ZZN3cub18CUB_300001_SM_10006detail6select23DeviceSelectSweepKernelINS2_10policy_hubIyNS0_8NullTypeEiLb0ELNS0_10SelectImplE0EE10Policy1000EN6thrust24THRUST_300001_SM_1000_NS17counting_iteratorIyNSA_11use_defaultESC_SC_EEPS5_NSA_6detail15normal_iteratorINSA_10device_ptrIyEEEEPlNS0_13ScanTileStateIiLb1EEE18GridPointValidatorS5_iNS2_19streaming_context_tIlLb1EEELS6_0EEEvT0_T1_T2_T3_T4_T5_T6_T7_iT8_NS1_7vsmem_tEE19static_temp_storage+76], %r296;
	add.s64 	%rd4773, %rd1542, 256;
	mov.b32 	%r3312, 100;
	// begin inline asm
	st.relaxed.gpu.v2.u32 [%rd4773], {%r3312, %r296};
	// end inline asm
$L__BB9_1019:
	not.b32 	%r3314, %r4318;
	add.s32 	%r4311, %r299, %r3314;
	mov.u32 	%r301, %nctaid.x;
	setp.gt.u32 	%p1676, %r301, 499;
	@%p1676 bra 	$L__BB9_1021;
	membar.cta;
	bra.uni 	$L__BB9_1022;
$L__BB9_1021:
	mov.b32 	%r3315, 1140;
	// begin inline asm
	nanosleep.u32 %r3315;
	// end inline asm
$L__BB9_1022:
	mul.wide.s32 	%rd4775, %r4311, 8;
	add.s64 	%rd4776, %rd1, %rd4775;
	add.s64 	%rd4774, %rd4776, 256;
	// begin inline asm
	ld.relaxed.gpu.v2.u32 {%r4312, %r4308}, [%rd4774];
	// end inline asm
$L__BB9_1023:
	setp.eq.s32 	%p1677, %r4312, 99;
	mov.b32 	%r3318, -1;
	vote.sync.any.pred 	%p1678, %p1677, %r3318;
	not.pred 	%p1679, %p1678;
	@%p1679 bra 	$L__BB9_1028;
	setp.gt.u32 	%p1726, %r301, 499;
	@%p1726 bra 	$L__BB9_1026;
	membar.cta;
	bra.uni 	$L__BB9_1027;
$L__BB9_1026:
	mov.b32 	%r3464, 380;
	// begin inline asm
	nanosleep.u32 %r3464;
	// end inline asm
$L__BB9_1027:
	// begin inline asm
	ld.relaxed.gpu.v2.u32 {%r4312, %r4308}, [%rd4774];
	// end inline asm
	bra.uni 	$L__BB9_1023;
$L__BB9_1028:
	setp.eq.s32 	%p1680, %r4312, 101;
	mov.b32 	%r3345, -1;
	vote.sync.ballot.b32 	%r3346, %p1680, %r3345;
	// begin inline asm
	mov.u32 %r3320, %lanemask_ge;
	// end inline asm
	and.b32  	%r3347, %r3346, %r3320;
	or.b32  	%r3348, %r3347, -2147483648;
	add.s32 	%r3349, %r3348, -1;
	not.b32 	%r3350, %r3348;
	and.b32  	%r3351, %r3350, %r3349;
	popc.b32 	%r3324, %r3351;
	mov.b32 	%r3323, 1;
	// begin inline asm
	shfl.sync.down.b32 %r3321, %r4308, %r3323, %r3324, %r3345;
	// end inline asm
	setp.lt.s32 	%p1682, %r2544, %r3324;
	selp.b32 	%r3352, %r3321, 0, %p1682;
	add.s32 	%r3327, %r3352, %r4308;
	mov.b32 	%r3328, 2;
	// begin inline asm
	shfl.sync.down.b32 %r3326, %r3327, %r3328, %r3324, %r3345;
	// end inline asm
	add.s32 	%r311, %r2544, 2;
	setp.gt.s32 	%p1683, %r311, %r3324;
	selp.b32 	%r3353, 0, %r3326, %p1683;
	add.s32 	%r3332, %r3327, %r3353;
	mov.b32 	%r3333, 4;
	// begin inline asm
	shfl.sync.down.b32 %r3331, %r3332, %r3333, %r3324, %r3345;
	// end inline asm
	add.s32 	%r312, %r2544, 4;
	setp.gt.s32 	%p1684, %r312, %r3324;
	selp.b32 	%r3354, 0, %r3331, %p1684;
	add.s32 	%r3337, %r3332, %r3354;
	mov.b32 	%r3338, 8;
	// begin inline asm
	shfl.sync.down.b32 %r3336, %r3337, %r3338, %r3324, %r3345;
	// end inline asm
	add.s32 	%r313, %r2544, 8;
	setp.gt.s32 	%p1685, %r313, %r3324;
	selp.b32 	%r3355, 0, %r3336, %p1685;
	add.s32 	%r3342, %r3337, %r3355;
	mov.b32 	%r3343, 16;
	// begin inline asm
	shfl.sync.down.b32 %r3341, %r3342, %r3343, %r3324, %r3345;
	// end inline asm
	add.s32 	%r314, %r2544, 16;
	setp.gt.s32 	%p1686, %r314, %r3324;
	selp.b32 	%r3356, 0, %r3341, %p1686;
	add.s32 	%r4309, %r3342, %r3356;
	add.s64 	%rd1544, %rd1, 256;
$L__BB9_1029:
	setp.ne.s32 	%p1687, %r4312, 101;
	mov.b32 	%r3357, -1;
	vote.sync.all.pred 	%p1688, %p1687, %r3357;
	not.pred 	%p1689, %p1688;
	@%p1689 bra 	$L__BB9_1037;
	mul.wide.s32 	%rd4884, %r4311, 8;
	add.s64 	%rd4885, %rd1544, %rd4884;
	add.s64 	%rd4883, %rd4885, -256;
	// begin inline asm
	ld.relaxed.gpu.v2.u32 {%r4312, %r4313}, [%rd4883];
	// end inline asm
$L__BB9_1031:
	setp.eq.s32 	%p1715, %r4312, 99;
	mov.b32 	%r3422, -1;
	vote.sync.any.pred 	%p1716, %p1715, %r3422;
	not.pred 	%p1717, %p1716;
	@%p1717 bra 	$L__BB9_1036;
	setp.gt.u32 	%p1725, %r301, 499;
	@%p1725 bra 	$L__BB9_1034;
	membar.cta;
	bra.uni 	$L__BB9_1035;
$L__BB9_1034:
	mov.b32 	%r3461, 380;
	// begin inline asm
	nanosleep.u32 %r3461;
	// end inline asm
$L__BB9_1035:
	// begin inline asm
	ld.relaxed.gpu.v2.u32 {%r4312, %r4313}, [%rd4883];
	// end inline asm
	bra.uni 	$L__BB9_1031;
$L__BB9_1036:
	setp.eq.s32 	%p1718, %r4312, 101;
	mov.b32 	%r3448, -1;
	vote.sync.ballot.b32 	%r3449, %p1718, %r3448;
	and.b32  	%r3450, %r3449, %r3320;
	or.b32  	%r3451, %r3450, -2147483648;
	add.s32 	%r3452, %r3451, -1;
	not.b32 	%r3453, %r3451;
	and.b32  	%r3454, %r3453, %r3452;
	popc.b32 	%r3427, %r3454;
	mov.b32 	%r3426, 1;
	// begin inline asm
	shfl.sync.down.b32 %r3424, %r4313, %r3426, %r3427, %r3448;
	// end inline asm
	setp.lt.s32 	%p1720, %r2544, %r3427;
	selp.b32 	%r3455, %r3424, 0, %p1720;
	add.s32 	%r3430, %r3455, %r4313;
	mov.b32 	%r3431, 2;
	// begin inline asm
	shfl.sync.down.b32 %r3429, %r3430, %r3431, %r3427, %r3448;
	// end inline asm
	setp.gt.s32 	%p1721, %r311, %r3427;
	selp.b32 	%r3456, 0, %r3429, %p1721;
	add.s32 	%r3435, %r3430, %r3456;
	mov.b32 	%r3436, 4;
	// begin inline asm
	shfl.sync.down.b32 %r3434, %r3435, %r3436, %r3427, %r3448;
	// end inline asm
	setp.gt.s32 	%p1722, %r312, %r3427;
	selp.b32 	%r3457, 0, %r3434, %p1722;
	add.s32 	%r3440, %r3435, %r3457;
	mov.b32 	%r3441, 8;
	// begin inline asm
	shfl.sync.down.b32 %r3439, %r3440, %r3441, %r3427, %r3448;
	// end inline asm
	setp.gt.s32 	%p1723, %r313, %r3427;
	selp.b32 	%r3458, 0, %r3439, %p1723;
	add.s32 	%r3445, %r3440, %r3458;
	mov.b32 	%r3446, 16;
	// begin inline asm
	shfl.sync.down.b32 %r3444, %r3445, %r3446, %r3427, %r3448;
	// end inline asm
	setp.gt.s32 	%p1724, %r314, %r3427;
	selp.b32 	%r3459, 0, %r3444, %p1724;
	add.s32 	%r3460, %r3459, %r4309;
	add.s32 	%r4309, %r3460, %r3445;
	add.s32 	%r4311, %r4311, -32;
	bra.uni 	$L__BB9_1029;
$L__BB9_1037:
	setp.ne.s32 	%p1690, %r4318, 0;
	@%p1690 bra 	$L__BB9_1039;
	add.s32 	%r3360, %r4309, %r296;
	add.s64 	%rd4777, %rd1542, 256;
	mov.b32 	%r3359, 101;
	// begin inline asm
	st.relaxed.gpu.v2.u32 [%rd4777], {%r3359, %r3360};
	// end inline asm
	st.shared.u32 	[_ZZN3cub18CUB_300001_SM_10006detail6select23DeviceSelectSweepKernelINS2_10policy_hubIyNS0_8NullTypeEiLb0ELNS0_10SelectImplE0EE10Policy1000EN6thrust24THRUST_300001_SM_1000_NS17counting_iteratorIyNSA_11use_defaultESC_SC_EEPS5_NSA_6detail15normal_iteratorINSA_10device_ptrIyEEEEPlNS0_13ScanTileStateIiLb1EEE18GridPointValidatorS5_iNS2_19streaming_context_tIlLb1EEELS6_0EEEvT0_T1_T2_T3_T4_T5_T6_T7_iT8_NS1_7vsmem_tEE19static_temp_storage+68], %r4309;
	st.shared.u32 	[_ZZN3cub18CUB_300001_SM_10006detail6select23DeviceSelectSweepKernelINS2_10policy_hubIyNS0_8NullTypeEiLb0ELNS0_10SelectImplE0EE10Policy1000EN6thrust24THRUST_300001_SM_1000_NS17counting_iteratorIyNSA_11use_defaultESC_SC_EEPS5_NSA_6detail15normal_iteratorINSA_10device_ptrIyEEEEPlNS0_13ScanTileStateIiLb1EEE18GridPointValidatorS5_iNS2_19streaming_context_tIlLb1EEELS6_0EEEvT0_T1_T2_T3_T4_T5_T6_T7_iT8_NS1_7vsmem_tEE19static_temp_storage+72], %r3360;
$L__BB9_1039:
	setp.ne.s32 	%p1691, %r2544, 0;
	mov.u32 	%r4314, %r298;
	@%p1691 bra 	$L__BB9_1041;
	st.shared.u32 	[_ZZN3cub18CUB_300001_SM_10006detail6select23DeviceSelectSweepKernelINS2_10policy_hubIyNS0_8NullTypeEiLb0ELNS0_10SelectImplE0EE10Policy1000EN6thrust24THRUST_300001_SM_1000_NS17counting_iteratorIyNSA_11use_defaultESC_SC_EEPS5_NSA_6detail15normal_iteratorINSA_10device_ptrIyEEEEPlNS0_13ScanTileStateIiLb1EEE18GridPointValidatorS5_iNS2_19streaming_context_tIlLb1EEELS6_0EEEvT0_T1_T2_T3_T4_T5_T6_T7_iT8_NS1_7vsmem_tEE19static_temp_storage+60], %r4309;
	mov.u32 	%r4314, %r4309;
$L__BB9_1041:
	mov.u64 	%rd1546, %rd3166;
	bar.sync 	0;
	setp.eq.s32 	%p1692, %r4318, 0;
	ld.shared.u32 	%r3361, [_ZZN3cub18CUB_300001_SM_10006detail6select23DeviceSelectSweepKernelINS2_10policy_hubIyNS0_8NullTypeEiLb0ELNS0_10SelectImplE0EE10Policy1000EN6thrust24THRUST_300001_SM_1000_NS17counting_iteratorIyNSA_11use_defaultESC_SC_EEPS5_NSA_6detail15normal_iteratorINSA_10device_ptrIyEEEEPlNS0_13ScanTileStateIiLb1EEE18GridPointValidatorS5_iNS2_19streaming_context_tIlLb1EEELS6_0EEEvT0_T1_T2_T3_T4_T5_T6_T7_iT8_NS1_7vsmem_tEE19static_temp_storage+60];
	.pragma "used_bytes_mask 61680";
	ld.shared.v4.u32 	{%r3362, %r330, %r3363, %r331}, [_ZZN3cub18CUB_300001_SM_10006detail6select23DeviceSelectSweepKernelINS2_10policy_hubIyNS0_8NullTypeEiLb0ELNS0_10SelectImplE0EE10Policy1000EN6thrust24THRUST_300001_SM_1000_NS17counting_iteratorIyNSA_11use_defaultESC_SC_EEPS5_NSA_6detail15normal_iteratorINSA_10device_ptrIyEEEEPlNS0_13ScanTileStateIiLb1EEE18GridPointValidatorS5_iNS2_19streaming_context_tIlLb1EEELS6_0EEEvT0_T1_T2_T3_T4_T5_T6_T7_iT8_NS1_7vsmem_tEE19static_temp_storage+64];
	selp.b32 	%r3364, 0, %r3361, %p1692;
	add.s32 	%r332, %r4314, %r3364;
	add.s32 	%r333, %r4296, %r332;
	add.s32 	%r334, %r285, %r332;
	add.s32 	%r335, %r286, %r332;
	add.s32 	%r336, %r287, %r332;
	add.s32 	%r337, %r288, %r332;
	add.s32 	%r338, %r289, %r332;
	add.s32 	%r339, %r290, %r332;
	add.s32 	%r340, %r291, %r332;
	add.s32 	%r341, %r292, %r332;
	add.s32 	%r342, %r293, %r332;
	setp.gt.s32 	%p1693, %r331, 384;
	@%p1693 bra 	$L__BB9_1086;
	@%p2138 bra 	$L__BB9_1046;
	ld.param.u8 	%rs47, [%rd1546];
	setp.ne.s16 	%p1694, %rs47, 0;
	mov.b64 	%rd5892, 0;
	@%p1694 bra 	$L__BB9_1045;
	ld.param.u64 	%rd4779, [%rd1546+24];
	cvta.to.global.u64 	%rd4780, %rd4779;
	ld.global.u64 	%rd5892, [%rd4780];
$L__BB9_1045:
	cvt.s64.s32 	%rd4781, %r332;
	add.s64 	%rd4782, %rd5892, %rd4781;
	shl.b64 	%rd4783, %rd4782, 3;
	add.s64 	%rd4784, %rd4, %rd4783;
	st.global.u64 	[%rd4784], %rd794;
$L__BB9_1046:
	@%p2139 bra 	$L__BB9_1050;
	ld.param.u8 	%rs48, [%rd1546];
	setp.ne.s16 	%p1695, %rs48, 0;
	mov.b64 	%rd5893, 0;
	@%p1695 bra 	$L__BB9_1049;
	ld.param.u64 	%rd4786, [%rd1546+24];
	cvta.to.global.u64 	%rd4787, %rd4786;
	ld.global.u64 	%rd5893, [%rd4787];
$L__BB9_1049:
	cvt.s64.s32 	%rd4788, %r333;
	add.s64 	%rd4789, %rd5893, %rd4788;
	shl.b64 	%rd4790, %rd4789, 3;
	add.s64 	%rd4791, %rd4, %rd4790;
	st.global.u64 	[%rd4791], %rd795;
$L__BB9_1050:
	@%p2140 bra 	$L__BB9_1054;
	ld.param.u8 	%rs49, [%rd1546];
	setp.ne.s16 	%p1696, %rs49, 0;
	mov.b64 	%rd5894, 0;
	@%p1696 bra 	$L__BB9_1053;
	ld.param.u64 	%rd4793, [%rd1546+24];
	cvta.to.global.u64 	%rd4794, %rd4793;
	ld.global.u64 	%rd5894, [%rd4794];
$L__BB9_1053:
	cvt.s64.s32 	%rd4795, %r334;
	add.s64 	%rd4796, %rd5894, %rd4795;
	shl.b64 	%rd4797, %rd4796, 3;
	add.s64 	%rd4798, %rd4, %rd4797;
	st.global.u64 	[%rd4798], %rd796;
$L__BB9_1054:
	@%p2141 bra 	$L__BB9_1058;
	ld.param.u8 	%rs50, [%rd1546];
	setp.ne.s16 	%p1697, %rs50, 0;
	mov.b64 	%rd5895, 0;
	@%p1697 bra 	$L__BB9_1057;
	ld.param.u64 	%rd4800, [%rd1546+24];
	cvta.to.global.u64 	%rd4801, %rd4800;
	ld.global.u64 	%rd5895, [%rd4801];
$L__BB9_1057:
	cvt.s64.s32 	%rd4802, %r335;
	add.s64 	%rd4803, %rd5895, %rd4802;
	shl.b64 	%rd4804, %rd4803, 3;
	add.s64 	%rd4805, %rd4, %rd4804;
	st.global.u64 	[%rd4805], %rd797;
$L__BB9_1058:
	@%p2142 bra 	$L__BB9_1062;
	ld.param.u8 	%rs51, [%rd1546];
	setp.ne.s16 	%p1698, %rs51, 0;
	mov.b64 	%rd5896, 0;
	@%p1698 bra 	$L__BB9_1061;
	ld.param.u64 	%rd4807, [%rd1546+24];
	cvta.to.global.u64 	%rd4808, %rd4807;
	ld.global.u64 	%rd5896, [%rd4808];
$L__BB9_1061:
	cvt.s64.s32 	%rd4809, %r336;
	add.s64 	%rd4810, %rd5896, %rd4809;
	shl.b64 	%rd4811, %rd4810, 3;
	add.s64 	%rd4812, %rd4, %rd4811;
	st.global.u64 	[%rd4812], %rd798;
$L__BB9_1062:
	@%p2143 bra 	$L__BB9_1066;
	ld.param.u8 	%rs52, [%rd1546];
	setp.ne.s16 	%p1699, %rs52, 0;
	mov.b64 	%rd5897, 0;
	@%p1699 bra 	$L__BB9_1065;
	ld.param.u64 	%rd4814, [%rd1546+24];
	cvta.to.global.u64 	%rd4815, %rd4814;
	ld.global.u64 	%rd5897, [%rd4815];
$L__BB9_1065:
	cvt.s64.s32 	%rd4816, %r337;
	add.s64 	%rd4817, %rd5897, %rd4816;
	shl.b64 	%rd4818, %rd4817, 3;
	add.s64 	%rd4819, %rd4, %rd4818;
	st.global.u64 	[%rd4819], %rd799;
$L__BB9_1066:
	@%p2144 bra 	$L__BB9_1070;
	ld.param.u8 	%rs53, [%rd1546];
	setp.ne.s16 	%p1700, %rs53, 0;
	mov.b64 	%rd5898, 0;
	@%p1700 bra 	$L__BB9_1069;
	ld.param.u64 	%rd4821, [%rd1546+24];
	cvta.to.global.u64 	%rd4822, %rd4821;
	ld.global.u64 	%rd5898, [%rd4822];
$L__BB9_1069:
	cvt.s64.s32 	%rd4823, %r338;
	add.s64 	%rd4824, %rd5898, %rd4823;
	shl.b64 	%rd4825, %rd4824, 3;
	add.s64 	%rd4826, %rd4, %rd4825;
	st.global.u64 	[%rd4826], %rd800;
$L__BB9_1070:
	@%p2145 bra 	$L__BB9_1074;
	ld.param.u8 	%rs54, [%rd1546];
	setp.ne.s16 	%p1701, %rs54, 0;
	mov.b64 	%rd5899, 0;
	@%p1701 bra 	$L__BB9_1073;
	ld.param.u64 	%rd4828, [%rd1546+24];
	cvta.to.global.u64 	%rd4829, %rd4828;
	ld.global.u64 	%rd5899, [%rd4829];
$L__BB9_1073:
	cvt.s64.s32 	%rd4830, %r339;
	add.s64 	%rd4831, %rd5899, %rd4830;
	shl.b64 	%rd4832, %rd4831, 3;
	add.s64 	%rd4833, %rd4, %rd4832;
	st.global.u64 	[%rd4833], %rd801;
$L__BB9_1074:
	@%p2146 bra 	$L__BB9_1078;
	ld.param.u8 	%rs55, [%rd1546];
	setp.ne.s16 	%p1702, %rs55, 0;
	mov.b64 	%rd5900, 0;
	@%p1702 bra 	$L__BB9_1077;
	ld.param.u64 	%rd4835, [%rd1546+24];
	cvta.to.global.u64 	%rd4836, %rd4835;
	ld.global.u64 	%rd5900, [%rd4836];
$L__BB9_1077:
	cvt.s64.s32 	%rd4837, %r340;
	add.s64 	%rd4838, %rd5900, %rd4837;
	shl.b64 	%rd4839, %rd4838, 3;
	add.s64 	%rd4840, %rd4, %rd4839;
	st.global.u64 	[%rd4840], %rd802;
$L__BB9_1078:
	@%p2147 bra 	$L__BB9_1082;
	ld.param.u8 	%rs56, [%rd1546];
	setp.ne.s16 	%p1703, %rs56, 0;
	mov.b64 	%rd5901, 0;
	@%p1703 bra 	$L__BB9_1081;
	ld.param.u64 	%rd4842, [%rd1546+24];
	cvta.to.global.u64 	%rd4843, %rd4842;
	ld.global.u64 	%rd5901, [%rd4843];
$L__BB9_1081:
	cvt.s64.s32 	%rd4844, %r341;
	add.s64 	%rd4845, %rd5901, %rd4844;
	shl.b64 	%rd4846, %rd4845, 3;
	add.s64 	%rd4847, %rd4, %rd4846;
	st.global.u64 	[%rd4847], %rd803;
$L__BB9_1082:
	@%p2148 bra 	$L__BB9_2277;
	ld.param.u8 	%rs57, [%rd1546];
	setp.ne.s16 	%p1704, %rs57, 0;
	mov.b64 	%rd5902, 0;
	@%p1704 bra 	$L__BB9_1085;
	ld.param.u64 	%rd4849, [%rd1546+24];
	cvta.to.global.u64 	%rd4850, %rd4849;
	ld.global.u64 	%rd5902, [%rd4850];
$L__BB9_1085:
	cvt.s64.s32 	%rd4851, %r342;
	add.s64 	%rd4852, %rd5902, %rd4851;
	shl.b64 	%rd4853, %rd4852, 3;
	add.s64 	%rd4854, %rd4, %rd4853;
	st.global.u64 	[%rd4854], %rd804;
	bra.uni 	$L__BB9_2277;
$L__BB9_1086:
	bar.sync 	0;
	@%p2138 bra 	$L__BB9_1088;
	sub.s32 	%r3365, %r332, %r330;
	shl.b32 	%r3366, %r3365, 3;
	mov.u32 	%r3367, _ZZN3cub18CUB_300001_SM_10006detail6select23DeviceSelectSweepKernelINS2_10policy_hubIyNS0_8NullTypeEiLb0ELNS0_10SelectImplE0EE10Policy1000EN6thrust24THRUST_300001_SM_1000_NS17counting_iteratorIyNSA_11use_defaultESC_SC_EEPS5_NSA_6detail15normal_iteratorINSA_10device_ptrIyEEEEPlNS0_13ScanTileStateIiLb1EEE18GridPointValidatorS5_iNS2_19streaming_context_tIlLb1EEELS6_0EEEvT0_T1_T2_T3_T4_T5_T6_T7_iT8_NS1_7vsmem_tEE19static_temp_storage;
	add.s32 	%r3368, %r3367, %r3366;
	st.shared.u64 	[%r3368], %rd794;
$L__BB9_1088:
	@%p2139 bra 	$L__BB9_1090;
	sub.s32 	%r3369, %r333, %r330;
	shl.b32 	%r3370, %r3369, 3;
	mov.u32 	%r3371, _ZZN3cub18CUB_300001_SM_10006detail6select23DeviceSelectSweepKernelINS2_10policy_hubIyNS0_8NullTypeEiLb0ELNS0_10SelectImplE0EE10Policy1000EN6thrust24THRUST_300001_SM_1000_NS17counting_iteratorIyNSA_11use_defaultESC_SC_EEPS5_NSA_6detail15normal_iteratorINSA_10device_ptrIyEEEEPlNS0_13ScanTileStateIiLb1EEE18GridPointValidatorS5_iNS2_19streaming_context_tIlLb1EEELS6_0EEEvT0_T1_T2_T3_T4_T5_T6_T7_iT8_NS1_7vsmem_tEE19static_temp_storage;
	add.s32 	%r3372, %r3371, %r3370;
	st.shared.u64 	[%r3372], %rd795;
$L__BB9_1090:
	@%p2140 bra 	$L__BB9_1092;
	sub.s32 	%r3373, %r334, %r330;
	shl.b32 	%r3374, %r3373, 3;
	mov.u32 	%r3375, _ZZN3cub18CUB_300001_SM_10006detail6select23DeviceSelectSweepKernelINS2_10policy_hubIyNS0_8NullTypeEiLb0ELNS0_10SelectImplE0EE10Policy1000EN6thrust24THRUST_300001_SM_1000_NS17counting_iteratorIyNSA_11use_defaultESC_SC_EEPS5_NSA_6detail15normal_iteratorINSA_10device_ptrIyEEEEPlNS0_13ScanTileStateIiLb1EEE18GridPointValidatorS5_iNS2_19streaming_context_tIlLb1EEELS6_0EEEvT0_T1_T2_T3_T4_T5_T6_T7_iT8_NS1_7vsmem_tEE19static_temp_storage;
	add.s32 	%r3376, %r3375, %r3374;
	st.shared.u64 	[%r3376], %rd796;
$L__BB9_1092:
	@%p2141 bra 	$L__BB9_1094;
	sub.s32 	%r3377, %r335, %r330;
	shl.b32 	%r3378, %r3377, 3;
	mov.u32 	%r3379, _ZZN3cub18CUB_300001_SM_10006detail6select23DeviceSelectSweepKernelINS2_10policy_hubIyNS0_8NullTypeEiLb0ELNS0_10SelectImplE0EE10Policy1000EN6thrust24THRUST_300001_SM_1000_NS17counting_iteratorIyNSA_11use_defaultESC_SC_EEPS5_NSA_6detail15normal_iteratorINSA_10device_ptrIyEEEEPlNS0_13ScanTileStateIiLb1EEE18GridPointValidatorS5_iNS2_19streaming_context_tIlLb1EEELS6_0EEEvT0_T1_T2_T3_T4_T5_T6_T7_iT8_NS1_7vsmem_tEE19static_temp_storage;
	add.s32 	%r3380, %r3379, %r3378;
	st.shared.u64 	[%r3380], %rd797;
$L__BB9_1094:
	@%p2142 bra 	$L__BB9_1096;
	sub.s32 	%r3381, %r336, %r330;
	shl.b32 	%r3382, %r3381, 3;
	mov.u32 	%r3383, _ZZN3cub18CUB_300001_SM_10006detail6select23DeviceSelectSweepKernelINS2_10policy_hubIyNS0_8NullTypeEiLb0ELNS0_10SelectImplE0EE10Policy1000EN6thrust24THRUST_300001_SM_1000_NS17counting_iteratorIyNSA_11use_defaultESC_SC_EEPS5_NSA_6detail15normal_iteratorINSA_10device_ptrIyEEEEPlNS0_13ScanTileStateIiLb1EEE18GridPointValidatorS5_iNS2_19streaming_context_tIlLb1EEELS6_0EEEvT0_T1_T2_T3_T4_T5_T6_T7_iT8_NS1_7vsmem_tEE19static_temp_storage;
	add.s32 	%r3384, %r3383, %r3382;
	st.shared.u64 	[%r3384], %rd798;
$L__BB9_1096:
	@%p2143 bra 	$L__BB9_1098;
	sub.s32 	%r3385, %r337, %r330;
	shl.b32 	%r3386, %r3385, 3;
	mov.u32 	%r3387, _ZZN3cub18CUB_300001_SM_10006detail6select23DeviceSelectSweepKernelINS2_10policy_hubIyNS0_8NullTypeEiLb0ELNS0_10SelectImplE0EE10Policy1000EN6thrust24THRUST_300001_SM_1000_NS17counting_iteratorIyNSA_11use_defaultESC_SC_EEPS5_NSA_6detail15normal_iteratorINSA_10device_ptrIyEEEEPlNS0_13ScanTileStateIiLb1EEE18GridPointValidatorS5_iNS2_19streaming_context_tIlLb1EEELS6_0EEEvT0_T1_T2_T3_T4_T5_T6_T7_iT8_NS1_7vsmem_tEE19static_temp_storage;
	add.s32 	%r3388, %r3387, %r3386;
	st.shared.u64 	[%r3388], %rd799;
$L__BB9_1098:
	@%p2144 bra 	$L__BB9_1100;
	sub.s32 	%r3389, %r338, %r330;
	shl.b32 	%r3390, %r3389, 3;
	mov.u32 	%r3391, _ZZN3cub18CUB_300001_SM_10006detail6select23DeviceSelectSweepKernelINS2_10policy_hubIyNS0_8NullTypeEiLb0ELNS0_10SelectImplE0EE10Policy1000EN6thrust24THRUST_300001_SM_1000_NS17counting_iteratorIyNSA_11use_defaultESC_SC_EEPS5_NSA_6detail15normal_iteratorINSA_10device_ptrIyEEEEPlNS0_13ScanTileStateIiLb1EEE18GridPointValidatorS5_iNS2_19streaming_context_tIlLb1EEELS6_0EEEvT0_T1_T2_T3_T4_T5_T6_T7_iT8_NS1_7vsmem_tEE19static_temp_storage;
	add.s32 	%r3392, %r3391, %r3390;
	st.shared.u64 	[%r3392], %rd800;
$L__BB9_1100:
	@%p2145 bra 	$L__BB9_1102;
	sub.s32 	%r3393, %r339, %r330;
	shl.b32 	%r3394, %r3393, 3;
	mov.u32 	%r3395, _ZZN3cub18CUB_300001_SM_10006detail6select23DeviceSelectSweepKernelINS2_10policy_hubIyNS0_8NullTypeEiLb0ELNS0_10SelectImplE0EE10Policy1000EN6thrust24THRUST_300001_SM_1000_NS17counting_iteratorIyNSA_11use_defaultESC_SC_EEPS5_NSA_6detail15normal_iteratorINSA_10device_ptrIyEEEEPlNS0_13ScanTileStateIiLb1EEE18GridPointValidatorS5_iNS2_19streaming_context_tIlLb1EEELS6_0EEEvT0_T1_T2_T3_T4_T5_T6_T7_iT8_NS1_7vsmem_tEE19static_temp_storage;
	add.s32 	%r3396, %r3395, %r3394;
	st.shared.u64 	[%r3396], %rd801;
$L__BB9_1102:
	@%p2146 bra 	$L__BB9_1104;
	sub.s32 	%r3397, %r340, %r330;
	shl.b32 	%r3398, %r3397, 3;
	mov.u32 	%r3399, _ZZN3cub18CUB_300001_SM_10006detail6select23DeviceSelectSweepKernelINS2_10policy_hubIyNS0_8NullTypeEiLb0ELNS0_10SelectImplE0EE10Policy1000EN6thrust24THRUST_300001_SM_1000_NS17counting_iteratorIyNSA_11use_defaultESC_SC_EEPS5_NSA_6detail15normal_iteratorINSA_10device_ptrIyEEEEPlNS0_13ScanTileStateIiLb1EEE18GridPointValidatorS5_iNS2_19streaming_context_tIlLb1EEELS6_0EEEvT0_T1_T2_T3_T4_T5_T6_T7_iT8_NS1_7vsmem_tEE19static_temp_storage;
	add.s32 	%r3400, %r3399, %r3398;
	st.shared.u64 	[%r3400], %rd802;
$L__BB9_1104:
	@%p2147 bra 	$L__BB9_1106;
	sub.s32 	%r3401, %r341, %r330;
	shl.b32 	%r3402, %r3401, 3;
	mov.u32 	%r3403, _ZZN3cub18CUB_300001_SM_10006detail6select23DeviceSelectSweepKernelINS2_10policy_hubIyNS0_8NullTypeEiLb0ELNS0_10SelectImplE0EE10Policy1000EN6thrust24THRUST_300001_SM_1000_NS17counting_iteratorIyNSA_11use_defaultESC_SC_EEPS5_NSA_6detail15normal_iteratorINSA_10device_ptrIyEEEEPlNS0_13ScanTileStateIiLb1EEE18GridPointValidatorS5_iNS2_19streaming_context_tIlLb1EEELS6_0EEEvT0_T1_T2_T3_T4_T5_T6_T7_iT8_NS1_7vsmem_tEE19static_temp_storage;
	add.s32 	%r3404, %r3403, %r3402;
	st.shared.u64 	[%r3404], %rd803;
$L__BB9_1106:
	@%p2148 bra 	$L__BB9_1108;
	sub.s32 	%r3405, %r342, %r330;
	shl.b32 	%r3406, %r3405, 3;
	mov.u32 	%r3407, _ZZN3cub18CUB_300001_SM_10006detail6select23DeviceSelectSweepKernelINS2_10policy_hubIyNS0_8NullTypeEiLb0ELNS0_10SelectImplE0EE10Policy1000EN6thrust24THRUST_300001_SM_1000_NS17counting_iteratorIyNSA_11use_defaultESC_SC_EEPS5_NSA_6detail15normal_iteratorINSA_10device_ptrIyEEEEPlNS0_13ScanTileStateIiLb1EEE18GridPointValidatorS5_iNS2_19streaming_context_tIlLb1EEELS6_0EEEvT0_T1_T2_T3_T4_T5_T6_T7_iT8_NS1_7vsmem_tEE19static_temp_storage;
	add.s32 	%r3408, %r3407, %r3406;
	st.shared.u64 	[%r3408], %rd804;
$L__BB9_1108:
	bar.sync 	0;
	setp.ge.s32 	%p1705, %r4318, %r331;
	@%p1705 bra 	$L__BB9_2277;
	not.b32 	%r3409, %r4318;
	add.s32 	%r343, %r331, %r3409;
	mul.hi.u32 	%r3410, %r343, -1431655765;
	shr.u32 	%r3411, %r3410, 8;
	add.s32 	%r344, %r3411, 1;
	and.b32  	%r3412, %r3411, 3;
	setp.eq.s32 	%p1706, %r3412, 3;
	@%p1706 bra 	$L__BB9_1114;
	and.b32  	%r3413, %r344, 3;
	ld.param.u8 	%rs3, [%rd1546];
	ld.param.u64 	%rd4855, [%rd1546+24];
	cvta.to.global.u64 	%rd1547, %rd4855;
	shl.b32 	%r3414, %r4318, 3;
	mov.u32 	%r3415, _ZZN3cub18CUB_300001_SM_10006detail6select23DeviceSelectSweepKernelINS2_10policy_hubIyNS0_8NullTypeEiLb0ELNS0_10SelectImplE0EE10Policy1000EN6thrust24THRUST_300001_SM_1000_NS17counting_iteratorIyNSA_11use_defaultESC_SC_EEPS5_NSA_6detail15normal_iteratorINSA_10device_ptrIyEEEEPlNS0_13ScanTileStateIiLb1EEE18GridPointValidatorS5_iNS2_19streaming_context_tIlLb1EEELS6_0EEEvT0_T1_T2_T3_T4_T5_T6_T7_iT8_NS1_7vsmem_tEE19static_temp_storage;
	add.s32 	%r4317, %r3415, %r3414;
	add.s32 	%r4316, %r330, %r4318;
	neg.s32 	%r4315, %r3413;
	mad.lo.s32 	%r4318, %r3413, 384, %r4318;
$L__BB9_1111:
	.pragma "nounroll";
	setp.ne.s16 	%p1707, %rs3, 0;
	mov.b64 	%rd5887, 0;
	@%p1707 bra 	$L__BB9_1113;
	ld.global.u64 	%rd5887, [%rd1547];
$L__BB9_1113:
	cvt.s64.s32 	%rd4857, %r4316;
	add.s64 	%rd4858, %rd5887, %rd4857;
	shl.b64 	%rd4859, %rd4858, 3;
	add.s64 	%rd4860, %rd4, %rd4859;
	ld.shared.u64 	%rd4861, [%r4317];
	st.global.u64 	[%rd4860], %rd4861;
	add.s32 	%r4317, %r4317, 3072;
	add.s32 	%r4316, %r4316, 384;
	add.s32 	%r4315, %r4315, 1;
	setp.ne.s32 	%p1708, %r4315, 0;
	@%p1708 bra 	$L__BB9_1111;
$L__BB9_1114:
	setp.lt.u32 	%p1709, %r343, 1152;
	@%p1709 bra 	$L__BB9_2277;
	ld.param.u8 	%rs4, [%rd1546];
	ld.param.u64 	%rd4862, [%rd1546+24];
	cvta.to.global.u64 	%rd1550, %rd4862;
	add.s32 	%r4320, %r330, %r4318;
	shl.b32 	%r3416, %r4318, 3;
	mov.u32 	%r3417, _ZZN3cub18CUB_300001_SM_10006detail6select23DeviceSelectSweepKernelINS2_10policy_hubIyNS0_8NullTypeEiLb0ELNS0_10SelectImplE0EE10Policy1000EN6thrust24THRUST_300001_SM_1000_NS17counting_iteratorIyNSA_11use_defaultESC_SC_EEPS5_NSA_6detail15normal_iteratorINSA_10device_ptrIyEEEEPlNS0_13ScanTileStateIiLb1EEE18GridPointValidatorS5_iNS2_19streaming_context_tIlLb1EEELS6_0EEEvT0_T1_T2_T3_T4_T5_T6_T7_iT8_NS1_7vsmem_tEE19static_temp_storage;
	add.s32 	%r3418, %r3416, %r3417;
	add.s32 	%r4319, %r3418, 6144;
$L__BB9_1116:
	setp.ne.s16 	%p1710, %rs4, 0;
	cvt.s64.s32 	%rd1551, %r4320;
	mov.b64 	%rd5888, 0;
	@%p1710 bra 	$L__BB9_1118;
	ld.global.u64 	%rd5888, [%rd1550];
$L__BB9_1118:
	setp.ne.s16 	%p1711, %rs4, 0;
	add.s64 	%rd4865, %rd5888, %rd1551;
	shl.b64 	%rd4866, %rd4865, 3;
	add.s64 	%rd4867, %rd4, %rd4866;
	ld.shared.u64 	%rd4868, [%r4319+-6144];
	st.global.u64 	[%rd4867], %rd4868;
	mov.b64 	%rd5889, 0;
	@%p1711 bra 	$L__BB9_1120;
	ld.global.u64 	%rd5889, [%rd1550];
$L__BB9_1120:
	setp.ne.s16 	%p1712, %rs4, 0;
	add.s64 	%rd4870, %rd5889, %rd1551;
	shl.b64 	%rd4871, %rd4870, 3;
	add.s64 	%rd4872, %rd4, %rd4871;
	ld.shared.u64 	%rd4873, [%r4319+-3072];
	st.global.u64 	[%rd4872+3072], %rd4873;
	mov.b64 	%rd5890, 0;
	@%p1712 bra 	$L__BB9_1122;
	ld.global.u64 	%rd5890, [%rd1550];
$L__BB9_1122:
	setp.ne.s16 	%p1713, %rs4, 0;
	add.s64 	%rd4875, %rd5890, %rd1551;
	shl.b64 	%rd4876, %rd4875, 3;
	add.s64 	%rd4877, %rd4, %rd4876;
	ld.shared.u64 	%rd4878, [%r4319];
	st.global.u64 	[%rd4877+6144], %rd4878;
	mov.b64 	%rd5891, 0;
	@%p1713 bra 	$L__BB9_1124;
	ld.global.u64 	%rd5891, [%rd1550];
$L__BB9_1124:
	cvt.u32.u64 	%r3419, %rd1551;
	add.s64 	%rd4879, %rd5891, %rd1551;
	shl.b64 	%rd4880, %rd4879, 3;
	add.s64 	%rd4881, %rd4, %rd4880;
	ld.shared.u64 	%rd4882, [%r4319+3072];
	st.global.u64 	[%rd4881+9216], %rd4882;
	add.s32 	%r4318, %r4318, 1536;
	add.s32 	%r4320, %r3419, 1536;
	add.s32 	%r4319, %r4319, 12288;
	setp.lt.s32 	%p1714, %r4318, %r331;
	@%p1714 bra 	$L__BB9_1116;
	bra.uni 	$L__BB9_2277;
$L__BB9_1125:
	ld.param.u32 	%r4278, [_ZN3cub18CUB_300001_SM_10006detail6select23DeviceSelectSweepKernelINS2_10policy_hubIyNS0_8NullTypeEiLb0ELNS0_10SelectImplE0EE10Policy1000EN6thrust24THRUST_300001_SM_1000_NS17counting_iteratorIyNSA_11use_defaultESC_SC_EEPS5_NSA_6detail15normal_iteratorINSA_10device_ptrIyEEEEPlNS0_13ScanTileStateIiLb1EEE18GridPointValidatorS5_iNS2_19streaming_context_tIlLb1EEELS6_0EEEvT0_T1_T2_T3_T4_T5_T6_T7_iT8_NS1_7vsmem_tE_param_7];
	mov.u32 	%r728, %ctaid.x;
	mov.u32 	%r729, %nctaid.y;
	mov.u32 	%r730, %ctaid.y;
	mad.lo.s32 	%r731, %r728, %r729, %r730;
	mul.lo.s32 	%r732, %r731, 4224;
	sub.s32 	%r364, %r4278, %r732;
	setp.ne.s32 	%p68, %r731, 0;
	@%p68 bra 	$L__BB9_1685;
	mov.u64 	%rd3741, %rd3166;
	ld.param.u8 	%rs26, [%rd3741];
	setp.eq.s16 	%p698, %rs26, 0;
	ld.param.u64 	%rd3742, [%rd3741+16];
	selp.b64 	%rd3743, %rd3742, 0, %p698;
	mov.u32 	%r1697, %ctaid.x;
	mov.u32 	%r1698, %nctaid.y;
	mov.u32 	%r1699, %ctaid.y;
	mad.lo.s32 	%r1700, %r1697, %r1698, %r1699;
	mul.lo.s32 	%r1701, %r1700, 4224;
	cvt.u64.u32 	%rd3744, %r1701;
	mov.u32 	%r1702, %tid.x;
	and.b32  	%r1703, %r1702, 31;
	and.b32  	%r1704, %r1702, 992;
	mul.lo.s32 	%r1705, %r1704, 11;
	or.b32  	%r1706, %r1705, %r1703;
	add.s64 	%rd3745, %rd3743, %rd3744;
	add.s64 	%rd3746, %rd3745, %rd3;
	cvt.u64.u32 	%rd3747, %r1706;
	add.s64 	%rd3748, %rd3746, %rd3747;
	add.s32 	%r1707, %r1706, 32;
	cvt.u64.u32 	%rd3749, %r1707;
	add.s64 	%rd3750, %rd3746, %rd3749;
	add.s32 	%r1708, %r1706, 64;
	cvt.u64.u32 	%rd3751, %r1708;
	add.s64 	%rd3752, %rd3746, %rd3751;
	add.s32 	%r1709, %r1706, 96;
	cvt.u64.u32 	%rd3753, %r1709;
	add.s64 	%rd3754, %rd3746, %rd3753;
	add.s32 	%r1710, %r1706, 128;
	cvt.u64.u32 	%rd3755, %r1710;
	add.s64 	%rd3756, %rd3746, %rd3755;
	add.s32 	%r1711, %r1706, 160;
	cvt.u64.u32 	%rd3757, %r1711;
	add.s64 	%rd3758, %rd3746, %rd3757;
	add.s32 	%r1712, %r1706, 192;
	cvt.u64.u32 	%rd3759, %r1712;
	add.s64 	%rd3760, %rd3746, %rd3759;
	add.s32 	%r1713, %r1706, 224;
	cvt.u64.u32 	%rd3761, %r1713;
	add.s64 	%rd3762, %rd3746, %rd3761;
	add.s32 	%r1714, %r1706, 256;
	cvt.u64.u32 	%rd3763, %r1714;
	add.s64 	%rd3764, %rd3746, %rd3763;
	add.s32 	%r1715, %r1706, 288;
	cvt.u64.u32 	%rd3765, %r1715;
	add.s64 	%rd3766, %rd3746, %rd3765;
	add.s32 	%r1716, %r1706, 320;
	cvt.u64.u32 	%rd3767, %r1716;
	add.s64 	%rd3768, %rd3746, %rd3767;
	// begin inline asm
	mov.u32 %r1695, %laneid;
	// end inline asm
	shr.u32 	%r1717, %r1702, 5;
	mad.lo.s32 	%r1718, %r1717, 352, %r1695;
	shl.b32 	%r1719, %r1718, 3;
	mov.u32 	%r1720, _ZZN3cub18CUB_300001_SM_10006detail6select23DeviceSelectSweepKernelINS2_10policy_hubIyNS0_8NullTypeEiLb0ELNS0_10SelectImplE0EE10Policy1000EN6thrust24THRUST_300001_SM_1000_NS17counting_iteratorIyNSA_11use_defaultESC_SC_EEPS5_NSA_6detail15normal_iteratorINSA_10device_ptrIyEEEEPlNS0_13ScanTileStateIiLb1EEE18GridPointValidatorS5_iNS2_19streaming_context_tIlLb1EEELS6_0EEEvT0_T1_T2_T3_T4_T5_T6_T7_iT8_NS1_7vsmem_tEE19static_temp_storage;
	add.s32 	%r1721, %r1720, %r1719;
	st.shared.u64 	[%r1721], %rd3748;
	st.shared.u64 	[%r1721+256], %rd3750;
	st.shared.u64 	[%r1721+512], %rd3752;
	st.shared.u64 	[%r1721+768], %rd3754;
	st.shared.u64 	[%r1721+1024], %rd3756;
	st.shared.u64 	[%r1721+1280], %rd3758;
	st.shared.u64 	[%r1721+1536], %rd3760;
	st.shared.u64 	[%r1721+1792], %rd3762;
	st.shared.u64 	[%r1721+2048], %rd3764;
	st.shared.u64 	[%r1721+2304], %rd3766;
	st.shared.u64 	[%r1721+2560], %rd3768;
	bar.warp.sync 	-1;
	mad.lo.s32 	%r1722, %r1695, 80, %r1721;
	ld.shared.u64 	%rd1582, [%r1722];
	ld.shared.u64 	%rd1583, [%r1722+8];
	ld.shared.u64 	%rd1584, [%r1722+16];
	ld.shared.u64 	%rd1585, [%r1722+24];
	ld.shared.u64 	%rd1586, [%r1722+32];
	ld.shared.u64 	%rd1587, [%r1722+40];
	ld.shared.u64 	%rd1588, [%r1722+48];
	ld.shared.u64 	%rd1589, [%r1722+56];
	ld.shared.u64 	%rd1590, [%r1722+64];
	ld.shared.u64 	%rd1591, [%r1722+72];
	ld.shared.u64 	%rd1592, [%r1722+80];
	mul.lo.s32 	%r1723, %r1702, 11;
	setp.ge.s32 	%p699, %r1723, %r364;
	mov.b32 	%r1696, 1;
	mov.pred 	%p2150, 0;
	mov.pred 	%p2149, -1;
	mov.u32 	%r4322, %r1696;
	@%p699 bra 	$L__BB9_1169;
	setp.ge.u64 	%p702, %rd1582, %rd2;
	mov.b32 	%r4322, 0;
	mov.pred 	%p2150, -1;
	mov.pred 	%p2149, 0;
	@%p702 bra 	$L__BB9_1169;
	cvt.s64.s32 	%rd1593, %r10;
	or.b64  	%rd3769, %rd1582, %rd1593;
	and.b64  	%rd3770, %rd3769, -4294967296;
	setp.ne.s64 	%p703, %rd3770, 0;
	@%p703 bra 	$L__BB9_1130;
	cvt.u32.u64 	%r1725, %rd1593;
	cvt.u32.u64 	%r1726, %rd1582;
	div.u32 	%r1727, %r1726, %r1725;
	mul.lo.s32 	%r1728, %r1727, %r1725;
	sub.s32 	%r1729, %r1726, %r1728;
	cvt.u64.u32 	%rd5903, %r1727;
	cvt.u64.u32 	%rd5904, %r1729;
	bra.uni 	$L__BB9_1131;
$L__BB9_1130:
	div.u64 	%rd5903, %rd1582, %rd1593;
	mul.lo.s64 	%rd3771, %rd5903, %rd1593;
	sub.s64 	%rd5904, %rd1582, %rd3771;
$L__BB9_1131:
	cvt.u32.u64 	%r366, %rd5904;
	cvt.s64.s32 	%rd1600, %r9;
	or.b64  	%rd3772, %rd5903, %rd1600;
	and.b64  	%rd3773, %rd3772, -4294967296;
	setp.ne.s64 	%p704, %rd3773, 0;
	@%p704 bra 	$L__BB9_1133;
	cvt.u32.u64 	%r1730, %rd1600;
	cvt.u32.u64 	%r1731, %rd5903;
	div.u32 	%r1732, %r1731, %r1730;
	mul.lo.s32 	%r1733, %r1732, %r1730;
	sub.s32 	%r1734, %r1731, %r1733;
	cvt.u64.u32 	%rd5905, %r1732;
	cvt.u64.u32 	%rd5906, %r1734;
	bra.uni 	$L__BB9_1134;
$L__BB9_1133:
	div.u64 	%rd5905, %rd5903, %rd1600;
	mul.lo.s64 	%rd3774, %rd5905, %rd1600;
	sub.s64 	%rd5906, %rd5903, %rd3774;
$L__BB9_1134:
	cvt.u32.u64 	%r367, %rd5906;
	cvt.s64.s32 	%rd1607, %r8;
	or.b64  	%rd3775, %rd5905, %rd1607;
	and.b64  	%rd3776, %rd3775, -4294967296;
	setp.ne.s64 	%p705, %rd3776, 0;
	@%p705 bra 	$L__BB9_1136;
	cvt.u32.u64 	%r1735, %rd1607;
	cvt.u32.u64 	%r1736, %rd5905;
	div.u32 	%r1737, %r1736, %r1735;
	mul.lo.s32 	%r1738, %r1737, %r1735;
	sub.s32 	%r1739, %r1736, %r1738;
	cvt.u64.u32 	%rd5907, %r1737;
	cvt.u64.u32 	%rd5908, %r1739;
	bra.uni 	$L__BB9_1137;
$L__BB9_1136:
	div.u64 	%rd5907, %rd5905, %rd1607;
	mul.lo.s64 	%rd3777, %rd5907, %rd1607;
	sub.s64 	%rd5908, %rd5905, %rd3777;
$L__BB9_1137:
	cvt.u32.u64 	%r368, %rd5908;
	cvt.s64.s32 	%rd1614, %r7;
	or.b64  	%rd3778, %rd5907, %rd1614;
	and.b64  	%rd3779, %rd3778, -4294967296;
	setp.ne.s64 	%p706, %rd3779, 0;
	@%p706 bra 	$L__BB9_1139;
	cvt.u32.u64 	%r1740, %rd1614;
	cvt.u32.u64 	%r1741, %rd5907;
	div.u32 	%r1742, %r1741, %r1740;
	mul.lo.s32 	%r1743, %r1742, %r1740;
	sub.s32 	%r1744, %r1741, %r1743;
	cvt.u64.u32 	%rd5909, %r1742;
	cvt.u64.u32 	%rd5910, %r1744;
	bra.uni 	$L__BB9_1140;
$L__BB9_1139:
	div.u64 	%rd5909, %rd5907, %rd1614;
	mul.lo.s64 	%rd3780, %rd5909, %rd1614;
	sub.s64 	%rd5910, %rd5907, %rd3780;
$L__BB9_1140:
	cvt.u32.u64 	%r369, %rd5910;
	cvt.s64.s32 	%rd1621, %r6;
	or.b64  	%rd3781, %rd5909, %rd1621;
	and.b64  	%rd3782, %rd3781, -4294967296;
	setp.ne.s64 	%p707, %rd3782, 0;
	@%p707 bra 	$L__BB9_1142;
	cvt.u32.u64 	%r1745, %rd1621;
	cvt.u32.u64 	%r1746, %rd5909;
	div.u32 	%r1747, %r1746, %r1745;
	mul.lo.s32 	%r1748, %r1747, %r1745;
	sub.s32 	%r1749, %r1746, %r1748;
	cvt.u64.u32 	%rd5911, %r1747;
	cvt.u64.u32 	%rd5912, %r1749;
	bra.uni 	$L__BB9_1143;
$L__BB9_1142:
	div.u64 	%rd5911, %rd5909, %rd1621;
	mul.lo.s64 	%rd3783, %rd5911, %rd1621;
	sub.s64 	%rd5912, %rd5909, %rd3783;
$L__BB9_1143:
	cvt.u32.u64 	%r370, %rd5912;
	cvt.s64.s32 	%rd1628, %r5;
	or.b64  	%rd3784, %rd5911, %rd1628;
	and.b64  	%rd3785, %rd3784, -4294967296;
	setp.ne.s64 	%p708, %rd3785, 0;
	@%p708 bra 	$L__BB9_1145;
	cvt.u32.u64 	%r1750, %rd1628;
	cvt.u32.u64 	%r1751, %rd5911;
	div.u32 	%r1752, %r1751, %r1750;
	mul.lo.s32 	%r1753, %r1752, %r1750;
	sub.s32 	%r1754, %r1751, %r1753;
	cvt.u64.u32 	%rd5913, %r1752;
	cvt.u64.u32 	%rd5914, %r1754;
	bra.uni 	$L__BB9_1146;
$L__BB9_1145:
	div.u64 	%rd5913, %rd5911, %rd1628;
	mul.lo.s64 	%rd3786, %rd5913, %rd1628;
	sub.s64 	%rd5914, %rd5911, %rd3786;
$L__BB9_1146:
	cvt.u32.u64 	%r371, %rd5914;
	cvt.s64.s32 	%rd1635, %r4;
	or.b64  	%rd3787, %rd5913, %rd1635;
	and.b64  	%rd3788, %rd3787, -4294967296;
	setp.ne.s64 	%p709, %rd3788, 0;
	@%p709 bra 	$L__BB9_1148;
	cvt.u32.u64 	%r1755, %rd1635;
	cvt.u32.u64 	%r1756, %rd5913;
	div.u32 	%r1757, %r1756, %r1755;
	mul.lo.s32 	%r1758, %r1757, %r1755;
	sub.s32 	%r1759, %r1756, %r1758;
	cvt.u64.u32 	%rd5915, %r1757;
	cvt.u64.u32 	%rd5916, %r1759;
	bra.uni 	$L__BB9_1149;
$L__BB9_1148:
	div.u64 	%rd5915, %rd5913, %rd1635;
	mul.lo.s64 	%rd3789, %rd5915, %rd1635;
	sub.s64 	%rd5916, %rd5913, %rd3789;
$L__BB9_1149:
	cvt.u32.u64 	%r372, %rd5916;
	cvt.s64.s32 	%rd1642, %r3;
	or.b64  	%rd3790, %rd5915, %rd1642;
	and.b64  	%rd3791, %rd3790, -4294967296;
	setp.ne.s64 	%p710, %rd3791, 0;
	@%p710 bra 	$L__BB9_1151;
	cvt.u32.u64 	%r1760, %rd1642;
	cvt.u32.u64 	%r1761, %rd5915;
	div.u32 	%r1762, %r1761, %r1760;
	mul.lo.s32 	%r1763, %r1762, %r1760;
	sub.s32 	%r1764, %r1761, %r1763;
	cvt.u64.u32 	%rd5917, %r1762;
	cvt.u64.u32 	%rd5918, %r1764;
	bra.uni 	$L__BB9_1152;
$L__BB9_1151:
	div.u64 	%rd5917, %rd5915, %rd1642;
	mul.lo.s64 	%rd3792, %rd5917, %rd1642;
	sub.s64 	%rd5918, %rd5915, %rd3792;
$L__BB9_1152:
	cvt.u32.u64 	%r373, %rd5918;
	cvt.s64.s32 	%rd1649, %r2;
	or.b64  	%rd3793, %rd5917, %rd1649;
	and.b64  	%rd3794, %rd3793, -4294967296;
	setp.ne.s64 	%p711, %rd3794, 0;
	@%p711 bra 	$L__BB9_1154;
	cvt.u32.u64 	%r1765, %rd1649;
	cvt.u32.u64 	%r1766, %rd5917;
	div.u32 	%r1767, %r1766, %r1765;
	mul.lo.s32 	%r1768, %r1767, %r1765;
	sub.s32 	%r1769, %r1766, %r1768;
	cvt.u64.u32 	%rd5919, %r1767;
	cvt.u64.u32 	%rd5920, %r1769;
	bra.uni 	$L__BB9_1155;
$L__BB9_1154:
	div.u64 	%rd5919, %rd5917, %rd1649;
	mul.lo.s64 	%rd3795, %rd5919, %rd1649;
	sub.s64 	%rd5920, %rd5917, %rd3795;
$L__BB9_1155:
	cvt.u32.u64 	%r374, %rd5920;
	cvt.s64.s32 	%rd1656, %r1;
	or.b64  	%rd3796, %rd5919, %rd1656;
	and.b64  	%rd3797, %rd3796, -4294967296;
	setp.ne.s64 	%p712, %rd3797, 0;
	@%p712 bra 	$L__BB9_1157;
	cvt.u32.u64 	%r1770, %rd1656;
	cvt.u32.u64 	%r1771, %rd5919;
	rem.u32 	%r1772, %r1771, %r1770;
	cvt.u64.u32 	%rd5921, %r1772;
	bra.uni 	$L__BB9_1158;
$L__BB9_1157:
	rem.u64 	%rd5921, %rd5919, %rd1656;
$L__BB9_1158:
	cvt.u32.u64 	%r1774, %rd5921;
	cvt.rn.f64.s32 	%fd3137, %r1774;
	mov.u64 	%rd3798, %rd3165;
	ld.param.f64 	%fd3138, [%rd3798];
	fma.rn.f64 	%fd264, %fd1, %fd3137, %fd3138;
	cvt.rn.f64.s32 	%fd3139, %r374;
	fma.rn.f64 	%fd265, %fd3, %fd3139, %fd2;
	cvt.rn.f64.s32 	%fd3140, %r373;
	fma.rn.f64 	%fd266, %fd5, %fd3140, %fd4;
	cvt.rn.f64.s32 	%fd3141, %r372;
	fma.rn.f64 	%fd267, %fd7, %fd3141, %fd6;
	cvt.rn.f64.s32 	%fd3142, %r371;
	fma.rn.f64 	%fd268, %fd9, %fd3142, %fd8;
	cvt.rn.f64.s32 	%fd3143, %r370;
	fma.rn.f64 	%fd269, %fd11, %fd3143, %fd10;
	cvt.rn.f64.s32 	%fd3144, %r369;
	fma.rn.f64 	%fd270, %fd13, %fd3144, %fd12;
	cvt.rn.f64.s32 	%fd3145, %r368;
	fma.rn.f64 	%fd271, %fd15, %fd3145, %fd14;
	cvt.rn.f64.s32 	%fd3146, %r367;
	fma.rn.f64 	%fd272, %fd17, %fd3146, %fd16;
	cvt.rn.f64.s32 	%fd3147, %r366;
	fma.rn.f64 	%fd273, %fd19, %fd3147, %fd18;
	fma.rn.f64 	%fd3148, %fd20, %fd264, 0d0000000000000000;
	fma.rn.f64 	%fd3149, %fd21, %fd265, %fd3148;
	fma.rn.f64 	%fd3150, %fd22, %fd266, %fd3149;
	fma.rn.f64 	%fd3151, %fd23, %fd267, %fd3150;
	fma.rn.f64 	%fd3152, %fd24, %fd268, %fd3151;
	fma.rn.f64 	%fd3153, %fd25, %fd269, %fd3152;
	fma.rn.f64 	%fd3154, %fd26, %fd270, %fd3153;
	fma.rn.f64 	%fd3155, %fd27, %fd271, %fd3154;
	fma.rn.f64 	%fd3156, %fd28, %fd272, %fd3155;
	fma.rn.f64 	%fd3157, %fd29, %fd273, %fd3156;
	sub.f64 	%fd3158, %fd3157, %fd30;
	abs.f64 	%fd3159, %fd3158;
	mul.f64 	%fd3160, %fd43, %fd31;
	setp.gt.f64 	%p715, %fd3159, %fd3160;
	@%p715 bra 	$L__BB9_1169;
	fma.rn.f64 	%fd3161, %fd32, %fd264, 0d0000000000000000;
	fma.rn.f64 	%fd3162, %fd33, %fd265, %fd3161;
	fma.rn.f64 	%fd3163, %fd34, %fd266, %fd3162;
	fma.rn.f64 	%fd3164, %fd35, %fd267, %fd3163;
	fma.rn.f64 	%fd3165, %fd36, %fd268, %fd3164;
	fma.rn.f64 	%fd3166, %fd37, %fd269, %fd3165;
	fma.rn.f64 	%fd3167, %fd38, %fd270, %fd3166;
	fma.rn.f64 	%fd3168, %fd39, %fd271, %fd3167;
	fma.rn.f64 	%fd3169, %fd40, %fd272, %fd3168;
	fma.rn.f64 	%fd3170, %fd41, %fd273, %fd3169;
	sub.f64 	%fd3171, %fd3170, %fd42;
	abs.f64 	%fd3172, %fd3171;
	mov.u64 	%rd3799, %rd3165;
	ld.param.f64 	%fd3173, [%rd3799+424];
	mul.f64 	%fd3174, %fd43, %fd3173;
	setp.gt.f64 	%p718, %fd3172, %fd3174;
	@%p718 bra 	$L__BB9_1169;
	mov.u64 	%rd3800, %rd3165;
	ld.param.f64 	%fd3175, [%rd3800+432];
	fma.rn.f64 	%fd3176, %fd3175, %fd264, 0d0000000000000000;
	ld.param.f64 	%fd3177, [%rd3800+440];
	fma.rn.f64 	%fd3178, %fd3177, %fd265, %fd3176;
	ld.param.f64 	%fd3179, [%rd3800+448];
	fma.rn.f64 	%fd3180, %fd3179, %fd266, %fd3178;
	ld.param.f64 	%fd3181, [%rd3800+456];
	fma.rn.f64 	%fd3182, %fd3181, %fd267, %fd3180;
	ld.param.f64 	%fd3183, [%rd3800+464];
	fma.rn.f64 	%fd3184, %fd3183, %fd268, %fd3182;
	ld.param.f64 	%fd3185, [%rd3800+472];
	fma.rn.f64 	%fd3186, %fd3185, %fd269, %fd3184;
	ld.param.f64 	%fd3187, [%rd3800+480];
	fma.rn.f64 	%fd3188, %fd3187, %fd270, %fd3186;
	ld.param.f64 	%fd3189, [%rd3800+488];
	fma.rn.f64 	%fd3190, %fd3189, %fd271, %fd3188;
	ld.param.f64 	%fd3191, [%rd3800+496];
	fma.rn.f64 	%fd3192, %fd3191, %fd272, %fd3190;
	ld.param.f64 	%fd3193, [%rd3800+504];
	fma.rn.f64 	%fd3194, %fd3193, %fd273, %fd3192;
	ld.param.f64 	%fd3195, [%rd3800+512];
	sub.f64 	%fd3196, %fd3194, %fd3195;
	abs.f64 	%fd3197, %fd3196;
	ld.param.f64 	%fd3198, [%rd3800+520];
	mul.f64 	%fd3199, %fd43, %fd3198;
	setp.gt.f64 	%p721, %fd3197, %fd3199;
	@%p721 bra 	$L__BB9_1169;
	mov.u64 	%rd3801, %rd3165;
	ld.param.f64 	%fd3200, [%rd3801+528];
	fma.rn.f64 	%fd3201, %fd3200, %fd264, 0d0000000000000000;
	ld.param.f64 	%fd3202, [%rd3801+536];
	fma.rn.f64 	%fd3203, %fd3202, %fd265, %fd3201;
	ld.param.f64 	%fd3204, [%rd3801+544];
	fma.rn.f64 	%fd3205, %fd3204, %fd266, %fd3203;
	ld.param.f64 	%fd3206, [%rd3801+552];
	fma.rn.f64 	%fd3207, %fd3206, %fd267, %fd3205;
	ld.param.f64 	%fd3208, [%rd3801+560];
	fma.rn.f64 	%fd3209, %fd3208, %fd268, %fd3207;
	ld.param.f64 	%fd3210, [%rd3801+568];
	fma.rn.f64 	%fd3211, %fd3210, %fd269, %fd3209;
	ld.param.f64 	%fd3212, [%rd3801+576];
	fma.rn.f64 	%fd3213, %fd3212, %fd270, %fd3211;
	ld.param.f64 	%fd3214, [%rd3801+584];
	fma.rn.f64 	%fd3215, %fd3214, %fd271, %fd3213;
	ld.param.f64 	%fd3216, [%rd3801+592];
	fma.rn.f64 	%fd3217, %fd3216, %fd272, %fd3215;
	ld.param.f64 	%fd3218, [%rd3801+600];
	fma.rn.f64 	%fd3219, %fd3218, %fd273, %fd3217;
	ld.param.f64 	%fd3220, [%rd3801+608];
	sub.f64 	%fd3221, %fd3219, %fd3220;
	abs.f64 	%fd3222, %fd3221;
	ld.param.f64 	%fd3223, [%rd3801+616];
	mul.f64 	%fd3224, %fd43, %fd3223;
	setp.gt.f64 	%p724, %fd3222, %fd3224;
	@%p724 bra 	$L__BB9_1169;
	mov.u64 	%rd3802, %rd3165;
	ld.param.f64 	%fd3225, [%rd3802+624];
	fma.rn.f64 	%fd3226, %fd3225, %fd264, 0d0000000000000000;
	ld.param.f64 	%fd3227, [%rd3802+632];
	fma.rn.f64 	%fd3228, %fd3227, %fd265, %fd3226;
	ld.param.f64 	%fd3229, [%rd3802+640];
	fma.rn.f64 	%fd3230, %fd3229, %fd266, %fd3228;
	ld.param.f64 	%fd3231, [%rd3802+648];
	fma.rn.f64 	%fd3232, %fd3231, %fd267, %fd3230;
	ld.param.f64 	%fd3233, [%rd3802+656];
	fma.rn.f64 	%fd3234, %fd3233, %fd268, %fd3232;
	ld.param.f64 	%fd3235, [%rd3802+664];
	fma.rn.f64 	%fd3236, %fd3235, %fd269, %fd3234;
	ld.param.f64 	%fd3237, [%rd3802+672];
	fma.rn.f64 	%fd3238, %fd3237, %fd270, %fd3236;
	ld.param.f64 	%fd3239, [%rd3802+680];
	fma.rn.f64 	%fd3240, %fd3239, %fd271, %fd3238;
	ld.param.f64 	%fd3241, [%rd3802+688];
	fma.rn.f64 	%fd3242, %fd3241, %fd272, %fd3240;
	ld.param.f64 	%fd3243, [%rd3802+696];
	fma.rn.f64 	%fd3244, %fd3243, %fd273, %fd3242;
	ld.param.f64 	%fd3245, [%rd3802+704];
	sub.f64 	%fd3246, %fd3244, %fd3245;
	abs.f64 	%fd3247, %fd3246;
	ld.param.f64 	%fd3248, [%rd3802+712];
	mul.f64 	%fd3249, %fd43, %fd3248;
	setp.gt.f64 	%p727, %fd3247, %fd3249;
	@%p727 bra 	$L__BB9_1169;
	mov.u64 	%rd3803, %rd3165;
	ld.param.f64 	%fd3250, [%rd3803+720];
	fma.rn.f64 	%fd3251, %fd3250, %fd264, 0d0000000000000000;
	ld.param.f64 	%fd3252, [%rd3803+728];
	fma.rn.f64 	%fd3253, %fd3252, %fd265, %fd3251;
	ld.param.f64 	%fd3254, [%rd3803+736];
	fma.rn.f64 	%fd3255, %fd3254, %fd266, %fd3253;
	ld.param.f64 	%fd3256, [%rd3803+744];
	fma.rn.f64 	%fd3257, %fd3256, %fd267, %fd3255;
	ld.param.f64 	%fd3258, [%rd3803+752];
	fma.rn.f64 	%fd3259, %fd3258, %fd268, %fd3257;
	ld.param.f64 	%fd3260, [%rd3803+760];
	fma.rn.f64 	%fd3261, %fd3260, %fd269, %fd3259;
	ld.param.f64 	%fd3262, [%rd3803+768];
	fma.rn.f64 	%fd3263, %fd3262, %fd270, %fd3261;
	ld.param.f64 	%fd3264, [%rd3803+776];
	fma.rn.f64 	%fd3265, %fd3264, %fd271, %fd3263;
	ld.param.f64 	%fd3266, [%rd3803+784];
	fma.rn.f64 	%fd3267, %fd3266, %fd272, %fd3265;
	ld.param.f64 	%fd3268, [%rd3803+792];
	fma.rn.f64 	%fd3269, %fd3268, %fd273, %fd3267;
	ld.param.f64 	%fd3270, [%rd3803+800];
	sub.f64 	%fd3271, %fd3269, %fd3270;
	abs.f64 	%fd3272, %fd3271;
	ld.param.f64 	%fd3273, [%rd3803+808];
	mul.f64 	%fd3274, %fd43, %fd3273;
	setp.gt.f64 	%p730, %fd3272, %fd3274;
	@%p730 bra 	$L__BB9_1169;
	mov.u64 	%rd3804, %rd3165;
	ld.param.f64 	%fd3275, [%rd3804+816];
	fma.rn.f64 	%fd3276, %fd3275, %fd264, 0d0000000000000000;
	ld.param.f64 	%fd3277, [%rd3804+824];
	fma.rn.f64 	%fd3278, %fd3277, %fd265, %fd3276;
	ld.param.f64 	%fd3279, [%rd3804+832];
	fma.rn.f64 	%fd3280, %fd3279, %fd266, %fd3278;
	ld.param.f64 	%fd3281, [%rd3804+840];
	fma.rn.f64 	%fd3282, %fd3281, %fd267, %fd3280;
	ld.param.f64 	%fd3283, [%rd3804+848];
	fma.rn.f64 	%fd3284, %fd3283, %fd268, %fd3282;
	ld.param.f64 	%fd3285, [%rd3804+856];
	fma.rn.f64 	%fd3286, %fd3285, %fd269, %fd3284;
	ld.param.f64 	%fd3287, [%rd3804+864];
	fma.rn.f64 	%fd3288, %fd3287, %fd270, %fd3286;
	ld.param.f64 	%fd3289, [%rd3804+872];
	fma.rn.f64 	%fd3290, %fd3289, %fd271, %fd3288;
	ld.param.f64 	%fd3291, [%rd3804+880];
	fma.rn.f64 	%fd3292, %fd3291, %fd272, %fd3290;
	ld.param.f64 	%fd3293, [%rd3804+888];
	fma.rn.f64 	%fd3294, %fd3293, %fd273, %fd3292;
	ld.param.f64 	%fd3295, [%rd3804+896];
	sub.f64 	%fd3296, %fd3294, %fd3295;
	abs.f64 	%fd3297, %fd3296;
	ld.param.f64 	%fd3298, [%rd3804+904];
	mul.f64 	%fd3299, %fd43, %fd3298;
	setp.gt.f64 	%p733, %fd3297, %fd3299;
	@%p733 bra 	$L__BB9_1169;
	mov.u64 	%rd3805, %rd3165;
	ld.param.f64 	%fd3300, [%rd3805+912];
	fma.rn.f64 	%fd3301, %fd3300, %fd264, 0d0000000000000000;
	ld.param.f64 	%fd3302, [%rd3805+920];
	fma.rn.f64 	%fd3303, %fd3302, %fd265, %fd3301;
	ld.param.f64 	%fd3304, [%rd3805+928];
	fma.rn.f64 	%fd3305, %fd3304, %fd266, %fd3303;
	ld.param.f64 	%fd3306, [%rd3805+936];
	fma.rn.f64 	%fd3307, %fd3306, %fd267, %fd3305;
	ld.param.f64 	%fd3308, [%rd3805+944];
	fma.rn.f64 	%fd3309, %fd3308, %fd268, %fd3307;
	ld.param.f64 	%fd3310, [%rd3805+952];
	fma.rn.f64 	%fd3311, %fd3310, %fd269, %fd3309;
	ld.param.f64 	%fd3312, [%rd3805+960];
	fma.rn.f64 	%fd3313, %fd3312, %fd270, %fd3311;
	ld.param.f64 	%fd3314, [%rd3805+968];
	fma.rn.f64 	%fd3315, %fd3314, %fd271, %fd3313;
	ld.param.f64 	%fd3316, [%rd3805+976];
	fma.rn.f64 	%fd3317, %fd3316, %fd272, %fd3315;
	ld.param.f64 	%fd3318, [%rd3805+984];
	fma.rn.f64 	%fd3319, %fd3318, %fd273, %fd3317;
	ld.param.f64 	%fd3320, [%rd3805+992];
	sub.f64 	%fd3321, %fd3319, %fd3320;
	abs.f64 	%fd3322, %fd3321;
	ld.param.f64 	%fd3323, [%rd3805+1000];
	mul.f64 	%fd3324, %fd43, %fd3323;
	setp.gt.f64 	%p736, %fd3322, %fd3324;
	@%p736 bra 	$L__BB9_1169;
	mov.u64 	%rd3806, %rd3165;
	ld.param.f64 	%fd3325, [%rd3806+1008];
	fma.rn.f64 	%fd3326, %fd3325, %fd264, 0d0000000000000000;
	ld.param.f64 	%fd3327, [%rd3806+1016];
	fma.rn.f64 	%fd3328, %fd3327, %fd265, %fd3326;
	ld.param.f64 	%fd3329, [%rd3806+1024];
	fma.rn.f64 	%fd3330, %fd3329, %fd266, %fd3328;
	ld.param.f64 	%fd3331, [%rd3806+1032];
	fma.rn.f64 	%fd3332, %fd3331, %fd267, %fd3330;
	ld.param.f64 	%fd3333, [%rd3806+1040];
	fma.rn.f64 	%fd3334, %fd3333, %fd268, %fd3332;
	ld.param.f64 	%fd3335, [%rd3806+1048];
	fma.rn.f64 	%fd3336, %fd3335, %fd269, %fd3334;
	ld.param.f64 	%fd3337, [%rd3806+1056];
	fma.rn.f64 	%fd3338, %fd3337, %fd270, %fd3336;
	ld.param.f64 	%fd3339, [%rd3806+1064];
	fma.rn.f64 	%fd3340, %fd3339, %fd271, %fd3338;
	ld.param.f64 	%fd3341, [%rd3806+1072];
	fma.rn.f64 	%fd3342, %fd3341, %fd272, %fd3340;
	ld.param.f64 	%fd3343, [%rd3806+1080];
	fma.rn.f64 	%fd3344, %fd3343, %fd273, %fd3342;
	ld.param.f64 	%fd3345, [%rd3806+1088];
	sub.f64 	%fd3346, %fd3344, %fd3345;
	abs.f64 	%fd3347, %fd3346;
	ld.param.f64 	%fd3348, [%rd3806+1096];
	mul.f64 	%fd3349, %fd43, %fd3348;
	setp.gt.f64 	%p739, %fd3347, %fd3349;
	@%p739 bra 	$L__BB9_1169;
	mov.u64 	%rd3807, %rd3165;
	ld.param.f64 	%fd3350, [%rd3807+1104];
	fma.rn.f64 	%fd3351, %fd3350, %fd264, 0d0000000000000000;
	ld.param.f64 	%fd3352, [%rd3807+1112];
	fma.rn.f64 	%fd3353, %fd3352, %fd265, %fd3351;
	ld.param.f64 	%fd3354, [%rd3807+1120];
	fma.rn.f64 	%fd3355, %fd3354, %fd266, %fd3353;
	ld.param.f64 	%fd3356, [%rd3807+1128];
	fma.rn.f64 	%fd3357, %fd3356, %fd267, %fd3355;
	ld.param.f64 	%fd3358, [%rd3807+1136];
	fma.rn.f64 	%fd3359, %fd3358, %fd268, %fd3357;
	ld.param.f64 	%fd3360, [%rd3807+1144];
	fma.rn.f64 	%fd3361, %fd3360, %fd269, %fd3359;
	ld.param.f64 	%fd3362, [%rd3807+1152];
	fma.rn.f64 	%fd3363, %fd3362, %fd270, %fd3361;
	ld.param.f64 	%fd3364, [%rd3807+1160];
	fma.rn.f64 	%fd3365, %fd3364, %fd271, %fd3363;
	ld.param.f64 	%fd3366, [%rd3807+1168];
	fma.rn.f64 	%fd3367, %fd3366, %fd272, %fd3365;
	ld.param.f64 	%fd3368, [%rd3807+1176];
	fma.rn.f64 	%fd3369, %fd3368, %fd273, %fd3367;
	ld.param.f64 	%fd3370, [%rd3807+1184];
	sub.f64 	%fd3371, %fd3369, %fd3370;
	abs.f64 	%fd3372, %fd3371;
	ld.param.f64 	%fd3373, [%rd3807+1192];
	mul.f64 	%fd3374, %fd43, %fd3373;
	setp.gt.f64 	%p742, %fd3372, %fd3374;
	@%p742 bra 	$L__BB9_1169;
	mov.pred 	%p2150, 0;
	mov.pred 	%p2149, -1;
	mov.u32 	%r4322, %r1696;
$L__BB9_1169:
	mov.u32 	%r1786, %tid.x;
	mad.lo.s32 	%r1787, %r1786, 11, 1;
	setp.ge.s32 	%p747, %r1787, %r364;
	mov.b32 	%r1785, 1;
	mov.pred 	%p2152, 0;
	mov.pred 	%p2151, -1;
	mov.u32 	%r4323, %r1785;
	@%p747 bra 	$L__BB9_1212;
	setp.ge.u64 	%p750, %rd1583, %rd2;
	mov.b32 	%r4323, 0;
	mov.pred 	%p2152, -1;
	mov.pred 	%p2151, 0;
	@%p750 bra 	$L__BB9_1212;
	cvt.s64.s32 	%rd1660, %r10;
	or.b64  	%rd3808, %rd1583, %rd1660;
	and.b64  	%rd3809, %rd3808, -4294967296;
	setp.ne.s64 	%p751, %rd3809, 0;
	@%p751 bra 	$L__BB9_1173;
	cvt.u32.u64 	%r1789, %rd1660;
	cvt.u32.u64 	%r1790, %rd1583;
	div.u32 	%r1791, %r1790, %r1789;
	mul.lo.s32 	%r1792, %r1791, %r1789;
	sub.s32 	%r1793, %r1790, %r1792;
	cvt.u64.u32 	%rd5922, %r1791;
	cvt.u64.u32 	%rd5923, %r1793;
	bra.uni 	$L__BB9_1174;
$L__BB9_1173:
	div.u64 	%rd5922, %rd1583, %rd1660;
	mul.lo.s64 	%rd3810, %rd5922, %rd1660;
	sub.s64 	%rd5923, %rd1583, %rd3810;
$L__BB9_1174:
	cvt.u32.u64 	%r376, %rd5923;
	cvt.s64.s32 	%rd1667, %r9;
	or.b64  	%rd3811, %rd5922, %rd1667;
	and.b64  	%rd3812, %rd3811, -4294967296;
	setp.ne.s64 	%p752, %rd3812, 0;
	@%p752 bra 	$L__BB9_1176;
	cvt.u32.u64 	%r1794, %rd1667;
	cvt.u32.u64 	%r1795, %rd5922;
	div.u32 	%r1796, %r1795, %r1794;
	mul.lo.s32 	%r1797, %r1796, %r1794;
	sub.s32 	%r1798, %r1795, %r1797;
	cvt.u64.u32 	%rd5924, %r1796;
	cvt.u64.u32 	%rd5925, %r1798;
	bra.uni 	$L__BB9_1177;
$L__BB9_1176:
	div.u64 	%rd5924, %rd5922, %rd1667;
	mul.lo.s64 	%rd3813, %rd5924, %rd1667;
	sub.s64 	%rd5925, %rd5922, %rd3813;
$L__BB9_1177:
	cvt.u32.u64 	%r377, %rd5925;
	cvt.s64.s32 	%rd1674, %r8;
	or.b64  	%rd3814, %rd5924, %rd1674;
	and.b64  	%rd3815, %rd3814, -4294967296;
	setp.ne.s64 	%p753, %rd3815, 0;
	@%p753 bra 	$L__BB9_1179;
	cvt.u32.u64 	%r1799, %rd1674;
	cvt.u32.u64 	%r1800, %rd5924;
	div.u32 	%r1801, %r1800, %r1799;
	mul.lo.s32 	%r1802, %r1801, %r1799;
	sub.s32 	%r1803, %r1800, %r1802;
	cvt.u64.u32 	%rd5926, %r1801;
	cvt.u64.u32 	%rd5927, %r1803;
	bra.uni 	$L__BB9_1180;
$L__BB9_1179:
	div.u64 	%rd5926, %rd5924, %rd1674;
	mul.lo.s64 	%rd3816, %rd5926, %rd1674;
	sub.s64 	%rd5927, %rd5924, %rd3816;
$L__BB9_1180:
	cvt.u32.u64 	%r378, %rd5927;
	cvt.s64.s32 	%rd1681, %r7;
	or.b64  	%rd3817, %rd5926, %rd1681;
	and.b64  	%rd3818, %rd3817, -4294967296;
	setp.ne.s64 	%p754, %rd3818, 0;
	@%p754 bra 	$L__BB9_1182;
	cvt.u32.u64 	%r1804, %rd1681;
	cvt.u32.u64 	%r1805, %rd5926;
	div.u32 	%r1806, %r1805, %r1804;
	mul.lo.s32 	%r1807, %r1806, %r1804;
	sub.s32 	%r1808, %r1805, %r1807;
	cvt.u64.u32 	%rd5928, %r1806;
	cvt.u64.u32 	%rd5929, %r1808;
	bra.uni 	$L__BB9_1183;
$L__BB9_1182:
	div.u64 	%rd5928, %rd5926, %rd1681;
	mul.lo.s64 	%rd3819, %rd5928, %rd1681;
	sub.s64 	%rd5929, %rd5926, %rd3819;
$L__BB9_1183:
	cvt.u32.u64 	%r379, %rd5929;
	cvt.s64.s32 	%rd1688, %r6;
	or.b64  	%rd3820, %rd5928, %rd1688;
	and.b64  	%rd3821, %rd3820, -4294967296;
	setp.ne.s64 	%p755, %rd3821, 0;
	@%p755 bra 	$L__BB9_1185;
	cvt.u32.u64 	%r1809, %rd1688;
	cvt.u32.u64 	%r1810, %rd5928;
	div.u32 	%r1811, %r1810, %r1809;
	mul.lo.s32 	%r1812, %r1811, %r1809;
	sub.s32 	%r1813, %r1810, %r1812;
	cvt.u64.u32 	%rd5930, %r1811;
	cvt.u64.u32 	%rd5931, %r1813;
	bra.uni 	$L__BB9_1186;
$L__BB9_1185:
	div.u64 	%rd5930, %rd5928, %rd1688;
	mul.lo.s64 	%rd3822, %rd5930, %rd1688;
	sub.s64 	%rd5931, %rd5928, %rd3822;
$L__BB9_1186:
	cvt.u32.u64 	%r380, %rd5931;
	cvt.s64.s32 	%rd1695, %r5;
	or.b64  	%rd3823, %rd5930, %rd1695;
	and.b64  	%rd3824, %rd3823, -4294967296;
	setp.ne.s64 	%p756, %rd3824, 0;
	@%p756 bra 	$L__BB9_1188;
	cvt.u32.u64 	%r1814, %rd1695;
	cvt.u32.u64 	%r1815, %rd5930;
	div.u32 	%r1816, %r1815, %r1814;
	mul.lo.s32 	%r1817, %r1816, %r1814;
	sub.s32 	%r1818, %r1815, %r1817;
	cvt.u64.u32 	%rd5932, %r1816;
	cvt.u64.u32 	%rd5933, %r1818;
	bra.uni 	$L__BB9_1189;
$L__BB9_1188:
	div.u64 	%rd5932, %rd5930, %rd1695;
	mul.lo.s64 	%rd3825, %rd5932, %rd1695;
	sub.s64 	%rd5933, %rd5930, %rd3825;
$L__BB9_1189:
	cvt.u32.u64 	%r381, %rd5933;
	cvt.s64.s32 	%rd1702, %r4;
	or.b64  	%rd3826, %rd5932, %rd1702;
	and.b64  	%rd3827, %rd3826, -4294967296;
	setp.ne.s64 	%p757, %rd3827, 0;
	@%p757 bra 	$L__BB9_1191;
	cvt.u32.u64 	%r1819, %rd1702;
	cvt.u32.u64 	%r1820, %rd5932;
	div.u32 	%r1821, %r1820, %r1819;
	mul.lo.s32 	%r1822, %r1821, %r1819;
	sub.s32 	%r1823, %r1820, %r1822;
	cvt.u64.u32 	%rd5934, %r1821;
	cvt.u64.u32 	%rd5935, %r1823;
	bra.uni 	$L__BB9_1192;
$L__BB9_1191:
	div.u64 	%rd5934, %rd5932, %rd1702;
	mul.lo.s64 	%rd3828, %rd5934, %rd1702;
	sub.s64 	%rd5935, %rd5932, %rd3828;
$L__BB9_1192:
	cvt.u32.u64 	%r382, %rd5935;
	cvt.s64.s32 	%rd1709, %r3;
	or.b64  	%rd3829, %rd5934, %rd1709;
	and.b64  	%rd3830, %rd3829, -4294967296;
	setp.ne.s64 	%p758, %rd3830, 0;
	@%p758 bra 	$L__BB9_1194;
	cvt.u32.u64 	%r1824, %rd1709;
	cvt.u32.u64 	%r1825, %rd5934;
	div.u32 	%r1826, %r1825, %r1824;
	mul.lo.s32 	%r1827, %r1826, %r1824;
	sub.s32 	%r1828, %r1825, %r1827;
	cvt.u64.u32 	%rd5936, %r1826;
	cvt.u64.u32 	%rd5937, %r1828;
	bra.uni 	$L__BB9_1195;
$L__BB9_1194:
	div.u64 	%rd5936, %rd5934, %rd1709;
	mul.lo.s64 	%rd3831, %rd5936, %rd1709;
	sub.s64 	%rd5937, %rd5934, %rd3831;
$L__BB9_1195:
	cvt.u32.u64 	%r383, %rd5937;
	cvt.s64.s32 	%rd1716, %r2;
	or.b64  	%rd3832, %rd5936, %rd1716;
	and.b64  	%rd3833, %rd3832, -4294967296;
	setp.ne.s64 	%p759, %rd3833, 0;
	@%p759 bra 	$L__BB9_1197;
	cvt.u32.u64 	%r1829, %rd1716;
	cvt.u32.u64 	%r1830, %rd5936;
	div.u32 	%r1831, %r1830, %r1829;
	mul.lo.s32 	%r1832, %r1831, %r1829;
	sub.s32 	%r1833, %r1830, %r1832;
	cvt.u64.u32 	%rd5938, %r1831;
	cvt.u64.u32 	%rd5939, %r1833;
	bra.uni 	$L__BB9_1198;
$L__BB9_1197:
	div.u64 	%rd5938, %rd5936, %rd1716;
	mul.lo.s64 	%rd3834, %rd5938, %rd1716;
	sub.s64 	%rd5939, %rd5936, %rd3834;
$L__BB9_1198:
	cvt.u32.u64 	%r384, %rd5939;
	cvt.s64.s32 	%rd1723, %r1;
	or.b64  	%rd3835, %rd5938, %rd1723;
	and.b64  	%rd3836, %rd3835, -4294967296;
	setp.ne.s64 	%p760, %rd3836, 0;
	@%p760 bra 	$L__BB9_1200;
	cvt.u32.u64 	%r1834, %rd1723;
	cvt.u32.u64 	%r1835, %rd5938;
	rem.u32 	%r1836, %r1835, %r1834;
	cvt.u64.u32 	%rd5940, %r1836;
	bra.uni 	$L__BB9_1201;
$L__BB9_1200:
	rem.u64 	%rd5940, %rd5938, %rd1723;
$L__BB9_1201:
	cvt.u32.u64 	%r1838, %rd5940;
	cvt.rn.f64.s32 	%fd3375, %r1838;
	mov.u64 	%rd3837, %rd3165;
	ld.param.f64 	%fd3376, [%rd3837];
	fma.rn.f64 	%fd274, %fd1, %fd3375, %fd3376;
	cvt.rn.f64.s32 	%fd3377, %r384;
	fma.rn.f64 	%fd275, %fd3, %fd3377, %fd2;
	cvt.rn.f64.s32 	%fd3378, %r383;
	fma.rn.f64 	%fd276, %fd5, %fd3378, %fd4;
	cvt.rn.f64.s32 	%fd3379, %r382;
	fma.rn.f64 	%fd277, %fd7, %fd3379, %fd6;
	cvt.rn.f64.s32 	%fd3380, %r381;
	fma.rn.f64 	%fd278, %fd9, %fd3380, %fd8;
	cvt.rn.f64.s32 	%fd3381, %r380;
	fma.rn.f64 	%fd279, %fd11, %fd3381, %fd10;
	cvt.rn.f64.s32 	%fd3382, %r379;
	fma.rn.f64 	%fd280, %fd13, %fd3382, %fd12;
	cvt.rn.f64.s32 	%fd3383, %r378;
	fma.rn.f64 	%fd281, %fd15, %fd3383, %fd14;
	cvt.rn.f64.s32 	%fd3384, %r377;
	fma.rn.f64 	%fd282, %fd17, %fd3384, %fd16;
	cvt.rn.f64.s32 	%fd3385, %r376;
	fma.rn.f64 	%fd283, %fd19, %fd3385, %fd18;
	fma.rn.f64 	%fd3386, %fd20, %fd274, 0d0000000000000000;
	fma.rn.f64 	%fd3387, %fd21, %fd275, %fd3386;
	fma.rn.f64 	%fd3388, %fd22, %fd276, %fd3387;
	fma.rn.f64 	%fd3389, %fd23, %fd277, %fd3388;
	fma.rn.f64 	%fd3390, %fd24, %fd278, %fd3389;
	fma.rn.f64 	%fd3391, %fd25, %fd279, %fd3390;
	fma.rn.f64 	%fd3392, %fd26, %fd280, %fd3391;
	fma.rn.f64 	%fd3393, %fd27, %fd281, %fd3392;
	fma.rn.f64 	%fd3394, %fd28, %fd282, %fd3393;
	fma.rn.f64 	%fd3395, %fd29, %fd283, %fd3394;
	sub.f64 	%fd3396, %fd3395, %fd30;
	abs.f64 	%fd3397, %fd3396;
	mul.f64 	%fd3398, %fd43, %fd31;
	setp.gt.f64 	%p763, %fd3397, %fd3398;
	@%p763 bra 	$L__BB9_1212;
	fma.rn.f64 	%fd3399, %fd32, %fd274, 0d0000000000000000;
	fma.rn.f64 	%fd3400, %fd33, %fd275, %fd3399;
	fma.rn.f64 	%fd3401, %fd34, %fd276, %fd3400;
	fma.rn.f64 	%fd3402, %fd35, %fd277, %fd3401;
	fma.rn.f64 	%fd3403, %fd36, %fd278, %fd3402;
	fma.rn.f64 	%fd3404, %fd37, %fd279, %fd3403;
	fma.rn.f64 	%fd3405, %fd38, %fd280, %fd3404;
	fma.rn.f64 	%fd3406, %fd39, %fd281, %fd3405;
	fma.rn.f64 	%fd3407, %fd40, %fd282, %fd3406;
	fma.rn.f64 	%fd3408, %fd41, %fd283, %fd3407;
	sub.f64 	%fd3409, %fd3408, %fd42;
	abs.f64 	%fd3410, %fd3409;
	mov.u64 	%rd3838, %rd3165;
	ld.param.f64 	%fd3411, [%rd3838+424];
	mul.f64 	%fd3412, %fd43, %fd3411;
	setp.gt.f64 	%p766, %fd3410, %fd3412;
	@%p766 bra 	$L__BB9_1212;
	mov.u64 	%rd3839, %rd3165;
	ld.param.f64 	%fd3413, [%rd3839+432];
	fma.rn.f64 	%fd3414, %fd3413, %fd274, 0d0000000000000000;
	ld.param.f64 	%fd3415, [%rd3839+440];
	fma.rn.f64 	%fd3416, %fd3415, %fd275, %fd3414;
	ld.param.f64 	%fd3417, [%rd3839+448];
	fma.rn.f64 	%fd3418, %fd3417, %fd276, %fd3416;
	ld.param.f64 	%fd3419, [%rd3839+456];
	fma.rn.f64 	%fd3420, %fd3419, %fd277, %fd3418;
	ld.param.f64 	%fd3421, [%rd3839+464];
	fma.rn.f64 	%fd3422, %fd3421, %fd278, %fd3420;
	ld.param.f64 	%fd3423, [%rd3839+472];
	fma.rn.f64 	%fd3424, %fd3423, %fd279, %fd3422;
	ld.param.f64 	%fd3425, [%rd3839+480];
	fma.rn.f64 	%fd3426, %fd3425, %fd280, %fd3424;
	ld.param.f64 	%fd3427, [%rd3839+488];
	fma.rn.f64 	%fd3428, %fd3427, %fd281, %fd3426;
	ld.param.f64 	%fd3429, [%rd3839+496];
	fma.rn.f64 	%fd3430, %fd3429, %fd282, %fd3428;
	ld.param.f64 	%fd3431, [%rd3839+504];
	fma.rn.f64 	%fd3432, %fd3431, %fd283, %fd3430;
	ld.param.f64 	%fd3433, [%rd3839+512];
	sub.f64 	%fd3434, %fd3432, %fd3433;
	abs.f64 	%fd3435, %fd3434;
	ld.param.f64 	%fd3436, [%rd3839+520];
	mul.f64 	%fd3437, %fd43, %fd3436;
	setp.gt.f64 	%p769, %fd3435, %fd3437;
	@%p769 bra 	$L__BB9_1212;
	mov.u64 	%rd3840, %rd3165;
	ld.param.f64 	%fd3438, [%rd3840+528];
	fma.rn.f64 	%fd3439, %fd3438, %fd274, 0d0000000000000000;
	ld.param.f64 	%fd3440, [%rd3840+536];
	fma.rn.f64 	%fd3441, %fd3440, %fd275, %fd3439;
	ld.param.f64 	%fd3442, [%rd3840+544];
	fma.rn.f64 	%fd3443, %fd3442, %fd276, %fd3441;
	ld.param.f64 	%fd3444, [%rd3840+552];
	fma.rn.f64 	%fd3445, %fd3444, %fd277, %fd3443;
	ld.param.f64 	%fd3446, [%rd3840+560];
	fma.rn.f64 	%fd3447, %fd3446, %fd278, %fd3445;
	ld.param.f64 	%fd3448, [%rd3840+568];
	fma.rn.f64 	%fd3449, %fd3448, %fd279, %fd3447;
	ld.param.f64 	%fd3450, [%rd3840+576];
	fma.rn.f64 	%fd3451, %fd3450, %fd280, %fd3449;
	ld.param.f64 	%fd3452, [%rd3840+584];
	fma.rn.f64 	%fd3453, %fd3452, %fd281, %fd3451;
	ld.param.f64 	%fd3454, [%rd3840+592];
	fma.rn.f64 	%fd3455, %fd3454, %fd282, %fd3453;
	ld.param.f64 	%fd3456, [%rd3840+600];
	fma.rn.f64 	%fd3457, %fd3456, %fd283, %fd3455;
	ld.param.f64 	%fd3458, [%rd3840+608];
	sub.f64 	%fd3459, %fd3457, %fd3458;
	abs.f64 	%fd3460, %fd3459;
	ld.param.f64 	%fd3461, [%rd3840+616];
	mul.f64 	%fd3462, %fd43, %fd3461;
	setp.gt.f64 	%p772, %fd3460, %fd3462;
	@%p772 bra 	$L__BB9_1212;
	mov.u64 	%rd3841, %rd3165;
	ld.param.f64 	%fd3463, [%rd3841+624];
	fma.rn.f64 	%fd3464, %fd3463, %fd274, 0d0000000000000000;
	ld.param.f64 	%fd3465, [%rd3841+632];
	fma.rn.f64 	%fd3466, %fd3465, %fd275, %fd3464;
	ld.param.f64 	%fd3467, [%rd3841+640];
	fma.rn.f64 	%fd3468, %fd3467, %fd276, %fd3466;
	ld.param.f64 	%fd3469, [%rd3841+648];
	fma.rn.f64 	%fd3470, %fd3469, %fd277, %fd3468;
	ld.param.f64 	%fd3471, [%rd3841+656];
	fma.rn.f64 	%fd3472, %fd3471, %fd278, %fd3470;
	ld.param.f64 	%fd3473, [%rd3841+664];
	fma.rn.f64 	%fd3474, %fd3473, %fd279, %fd3472;
	ld.param.f64 	%fd3475, [%rd3841+672];
	fma.rn.f64 	%fd3476, %fd3475, %fd280, %fd3474;
	ld.param.f64 	%fd3477, [%rd3841+680];
	fma.rn.f64 	%fd3478, %fd3477, %fd281, %fd3476;
	ld.param.f64 	%fd3479, [%rd3841+688];
	fma.rn.f64 	%fd3480, %fd3479, %fd282, %fd3478;
	ld.param.f64 	%fd3481, [%rd3841+696];
	fma.rn.f64 	%fd3482, %fd3481, %fd283, %fd3480;
	ld.param.f64 	%fd3483, [%rd3841+704];
	sub.f64 	%fd3484, %fd3482, %fd3483;
	abs.f64 	%fd3485, %fd3484;
	ld.param.f64 	%fd3486, [%rd3841+712];
	mul.f64 	%fd3487, %fd43, %fd3486;
	setp.gt.f64 	%p775, %fd3485, %fd3487;
	@%p775 bra 	$L__BB9_1212;
	mov.u64 	%rd3842, %rd3165;
	ld.param.f64 	%fd3488, [%rd3842+720];
	fma.rn.f64 	%fd3489, %fd3488, %fd274, 0d0000000000000000;
	ld.param.f64 	%fd3490, [%rd3842+728];
	fma.rn.f64 	%fd3491, %fd3490, %fd275, %fd3489;
	ld.param.f64 	%fd3492, [%rd3842+736];
	fma.rn.f64 	%fd3493, %fd3492, %fd276, %fd3491;
	ld.param.f64 	%fd3494, [%rd3842+744];
	fma.rn.f64 	%fd3495, %fd3494, %fd277, %fd3493;
	ld.param.f64 	%fd3496, [%rd3842+752];
	fma.rn.f64 	%fd3497, %fd3496, %fd278, %fd3495;
	ld.param.f64 	%fd3498, [%rd3842+760];
	fma.rn.f64 	%fd3499, %fd3498, %fd279, %fd3497;
	ld.param.f64 	%fd3500, [%rd3842+768];
	fma.rn.f64 	%fd3501, %fd3500, %fd280, %fd3499;
	ld.param.f64 	%fd3502, [%rd3842+776];
	fma.rn.f64 	%fd3503, %fd3502, %fd281, %fd3501;
	ld.param.f64 	%fd3504, [%rd3842+784];
	fma.rn.f64 	%fd3505, %fd3504, %fd282, %fd3503;
	ld.param.f64 	%fd3506, [%rd3842+792];
	fma.rn.f64 	%fd3507, %fd3506, %fd283, %fd3505;
	ld.param.f64 	%fd3508, [%rd3842+800];
	sub.f64 	%fd3509, %fd3507, %fd3508;
	abs.f64 	%fd3510, %fd3509;
	ld.param.f64 	%fd3511, [%rd3842+808];
	mul.f64 	%fd3512, %fd43, %fd3511;
	setp.gt.f64 	%p778, %fd3510, %fd3512;
	@%p778 bra 	$L__BB9_1212;
	mov.u64 	%rd3843, %rd3165;
	ld.param.f64 	%fd3513, [%rd3843+816];
	fma.rn.f64 	%fd3514, %fd3513, %fd274, 0d0000000000000000;
	ld.param.f64 	%fd3515, [%rd3843+824];
	fma.rn.f64 	%fd3516, %fd3515, %fd275, %fd3514;
	ld.param.f64 	%fd3517, [%rd3843+832];
	fma.rn.f64 	%fd3518, %fd3517, %fd276, %fd3516;
	ld.param.f64 	%fd3519, [%rd3843+840];
	fma.rn.f64 	%fd3520, %fd3519, %fd277, %fd3518;
	ld.param.f64 	%fd3521, [%rd3843+848];
	fma.rn.f64 	%fd3522, %fd3521, %fd278, %fd3520;
	ld.param.f64 	%fd3523, [%rd3843+856];
	fma.rn.f64 	%fd3524, %fd3523, %fd279, %fd3522;
	ld.param.f64 	%fd3525, [%rd3843+864];
	fma.rn.f64 	%fd3526, %fd3525, %fd280, %fd3524;
	ld.param.f64 	%fd3527, [%rd3843+872];
	fma.rn.f64 	%fd3528, %fd3527, %fd281, %fd3526;
	ld.param.f64 	%fd3529, [%rd3843+880];
	fma.rn.f64 	%fd3530, %fd3529, %fd282, %fd3528;
	ld.param.f64 	%fd3531, [%rd3843+888];
	fma.rn.f64 	%fd3532, %fd3531, %fd283, %fd3530;
	ld.param.f64 	%fd3533, [%rd3843+896];
	sub.f64 	%fd3534, %fd3532, %fd3533;
	abs.f64 	%fd3535, %fd3534;
	ld.param.f64 	%fd3536, [%rd3843+904];
	mul.f64 	%fd3537, %fd43, %fd3536;
	setp.gt.f64 	%p781, %fd3535, %fd3537;
	@%p781 bra 	$L__BB9_1212;
	mov.u64 	%rd3844, %rd3165;
	ld.param.f64 	%fd3538, [%rd3844+912];
	fma.rn.f64 	%fd3539, %fd3538, %fd274, 0d0000000000000000;
	ld.param.f64 	%fd3540, [%rd3844+920];
	fma.rn.f64 	%fd3541, %fd3540, %fd275, %fd3539;
	ld.param.f64 	%fd3542, [%rd3844+928];
	fma.rn.f64 	%fd3543, %fd3542, %fd276, %fd3541;
	ld.param.f64 	%fd3544, [%rd3844+936];
	fma.rn.f64 	%fd3545, %fd3544, %fd277, %fd3543;
	ld.param.f64 	%fd3546, [%rd3844+944];
	fma.rn.f64 	%fd3547, %fd3546, %fd278, %fd3545;
	ld.param.f64 	%fd3548, [%rd3844+952];
	fma.rn.f64 	%fd3549, %fd3548, %fd279, %fd3547;
	ld.param.f64 	%fd3550, [%rd3844+960];
	fma.rn.f64 	%fd3551, %fd3550, %fd280, %fd3549;
	ld.param.f64 	%fd3552, [%rd3844+968];
	fma.rn.f64 	%fd3553, %fd3552, %fd281, %fd3551;
	ld.param.f64 	%fd3554, [%rd3844+976];
	fma.rn.f64 	%fd3555, %fd3554, %fd282, %fd3553;
	ld.param.f64 	%fd3556, [%rd3844+984];
	fma.rn.f64 	%fd3557, %fd3556, %fd283, %fd3555;
	ld.param.f64 	%fd3558, [%rd3844+992];
	sub.f64 	%fd3559, %fd3557, %fd3558;
	abs.f64 	%fd3560, %fd3559;
	ld.param.f64 	%fd3561, [%rd3844+1000];
	mul.f64 	%fd3562, %fd43, %fd3561;
	setp.gt.f64 	%p784, %fd3560, %fd3562;
	@%p784 bra 	$L__BB9_1212;
	mov.u64 	%rd3845, %rd3165;
	ld.param.f64 	%fd3563, [%rd3845+1008];
	fma.rn.f64 	%fd3564, %fd3563, %fd274, 0d0000000000000000;
	ld.param.f64 	%fd3565, [%rd3845+1016];
	fma.rn.f64 	%fd3566, %fd3565, %fd275, %fd3564;
	ld.param.f64 	%fd3567, [%rd3845+1024];
	fma.rn.f64 	%fd3568, %fd3567, %fd276, %fd3566;
	ld.param.f64 	%fd3569, [%rd3845+1032];
	fma.rn.f64 	%fd3570, %fd3569, %fd277, %fd3568;
	ld.param.f64 	%fd3571, [%rd3845+1040];
	fma.rn.f64 	%fd3572, %fd3571, %fd278, %fd3570;
	ld.param.f64 	%fd3573, [%rd3845+1048];
	fma.rn.f64 	%fd3574, %fd3573, %fd279, %fd3572;
	ld.param.f64 	%fd3575, [%rd3845+1056];
	fma.rn.f64 	%fd3576, %fd3575, %fd280, %fd3574;
	ld.param.f64 	%fd3577, [%rd3845+1064];
	fma.rn.f64 	%fd3578, %fd3577, %fd281, %fd3576;
	ld.param.f64 	%fd3579, [%rd3845+1072];
	fma.rn.f64 	%fd3580, %fd3579, %fd282, %fd3578;
	ld.param.f64 	%fd3581, [%rd3845+1080];
	fma.rn.f64 	%fd3582, %fd3581, %fd283, %fd3580;
	ld.param.f64 	%fd3583, [%rd3845+1088];
	sub.f64 	%fd3584, %fd3582, %fd3583;
	abs.f64 	%fd3585, %fd3584;
	ld.param.f64 	%fd3586, [%rd3845+1096];
	mul.f64 	%fd3587, %fd43, %fd3586;
	setp.gt.f64 	%p787, %fd3585, %fd3587;
	@%p787 bra 	$L__BB9_1212;
	mov.u64 	%rd3846, %rd3165;
	ld.param.f64 	%fd3588, [%rd3846+1104];
	fma.rn.f64 	%fd3589, %fd3588, %fd274, 0d0000000000000000;
	ld.param.f64 	%fd3590, [%rd3846+1112];
	fma.rn.f64 	%fd3591, %fd3590, %fd275, %fd3589;
	ld.param.f64 	%fd3592, [%rd3846+1120];
	fma.rn.f64 	%fd3593, %fd3592, %fd276, %fd3591;
	ld.param.f64 	%fd3594, [%rd3846+1128];
	fma.rn.f64 	%fd3595, %fd3594, %fd277, %fd3593;
	ld.param.f64 	%fd3596, [%rd3846+1136];
	fma.rn.f64 	%fd3597, %fd3596, %fd278, %fd3595;
	ld.param.f64 	%fd3598, [%rd3846+1144];
	fma.rn.f64 	%fd3599, %fd3598, %fd279, %fd3597;
	ld.param.f64 	%fd3600, [%rd3846+1152];
	fma.rn.f64 	%fd3601, %fd3600, %fd280, %fd3599;
	ld.param.f64 	%fd3602, [%rd3846+1160];
	fma.rn.f64 	%fd3603, %fd3602, %fd281, %fd3601;
	ld.param.f64 	%fd3604, [%rd3846+1168];
	fma.rn.f64 	%fd3605, %fd3604, %fd282, %fd3603;
	ld.param.f64 	%fd3606, [%rd3846+1176];
	fma.rn.f64 	%fd3607, %fd3606, %fd283, %fd3605;
	ld.param.f64 	%fd3608, [%rd3846+1184];
	sub.f64 	%fd3609, %fd3607, %fd3608;
	abs.f64 	%fd3610, %fd3609;
	ld.param.f64 	%fd3611, [%rd3846+1192];
	mul.f64 	%fd3612, %fd43, %fd3611;
	setp.gt.f64 	%p790, %fd3610, %fd3612;
	@%p790 bra 	$L__BB9_1212;
	mov.pred 	%p2152, 0;
	mov.pred 	%p2151, -1;
	mov.u32 	%r4323, %r1785;
$L__BB9_1212:
	mov.u32 	%r1850, %tid.x;
	mad.lo.s32 	%r1851, %r1850, 11, 2;
	setp.ge.s32 	%p795, %r1851, %r364;
	mov.b32 	%r1849, 1;
	mov.pred 	%p2154, 0;
	mov.pred 	%p2153, -1;
	mov.u32 	%r4324, %r1849;
	@%p795 bra 	$L__BB9_1255;
	setp.ge.u64 	%p798, %rd1584, %rd2;
	mov.b32 	%r4324, 0;
	mov.pred 	%p2154, -1;
	mov.pred 	%p2153, 0;
	@%p798 bra 	$L__BB9_1255;
	cvt.s64.s32 	%rd1727, %r10;
	or.b64  	%rd3847, %rd1584, %rd1727;
	and.b64  	%rd3848, %rd3847, -4294967296;
	setp.ne.s64 	%p799, %rd3848, 0;
	@%p799 bra 	$L__BB9_1216;
	cvt.u32.u64 	%r1853, %rd1727;
	cvt.u32.u64 	%r1854, %rd1584;
	div.u32 	%r1855, %r1854, %r1853;
	mul.lo.s32 	%r1856, %r1855, %r1853;
	sub.s32 	%r1857, %r1854, %r1856;
	cvt.u64.u32 	%rd5941, %r1855;
	cvt.u64.u32 	%rd5942, %r1857;
	bra.uni 	$L__BB9_1217;
$L__BB9_1216:
	div.u64 	%rd5941, %rd1584, %rd1727;
	mul.lo.s64 	%rd3849, %rd5941, %rd1727;
	sub.s64 	%rd5942, %rd1584, %rd3849;
$L__BB9_1217:
	cvt.u32.u64 	%r386, %rd5942;
	cvt.s64.s32 	%rd1734, %r9;
	or.b64  	%rd3850, %rd5941, %rd1734;
	and.b64  	%rd3851, %rd3850, -4294967296;
	setp.ne.s64 	%p800, %rd3851, 0;
	@%p800 bra 	$L__BB9_1219;
	cvt.u32.u64 	%r1858, %rd1734;
	cvt.u32.u64 	%r1859, %rd5941;
	div.u32 	%r1860, %r1859, %r1858;
	mul.lo.s32 	%r1861, %r1860, %r1858;
	sub.s32 	%r1862, %r1859, %r1861;
	cvt.u64.u32 	%rd5943, %r1860;
	cvt.u64.u32 	%rd5944, %r1862;
	bra.uni 	$L__BB9_1220;
$L__BB9_1219:
	div.u64 	%rd5943, %rd5941, %rd1734;
	mul.lo.s64 	%rd3852, %rd5943, %rd1734;
	sub.s64 	%rd5944, %rd5941, %rd3852;
$L__BB9_1220:
	cvt.u32.u64 	%r387, %rd5944;
	cvt.s64.s32 	%rd1741, %r8;
	or.b64  	%rd3853, %rd5943, %rd1741;
	and.b64  	%rd3854, %rd3853, -4294967296;
	setp.ne.s64 	%p801, %rd3854, 0;
	@%p801 bra 	$L__BB9_1222;
	cvt.u32.u64 	%r1863, %rd1741;
	cvt.u32.u64 	%r1864, %rd5943;
	div.u32 	%r1865, %r1864, %r1863;
	mul.lo.s32 	%r1866, %r1865, %r1863;
	sub.s32 	%r1867, %r1864, %r1866;
	cvt.u64.u32 	%rd5945, %r1865;
	cvt.u64.u32 	%rd5946, %r1867;
	bra.uni 	$L__BB9_1223;
$L__BB9_1222:
	div.u64 	%rd5945, %rd5943, %rd1741;
	mul.lo.s64 	%rd3855, %rd5945, %rd1741;
	sub.s64 	%rd5946, %rd5943, %rd3855;
$L__BB9_1223:
	cvt.u32.u64 	%r388, %rd5946;
	cvt.s64.s32 	%rd1748, %r7;
	or.b64  	%rd3856, %rd5945, %rd1748;
	and.b64  	%rd3857, %rd3856, -4294967296;
	setp.ne.s64 	%p802, %rd3857, 0;
	@%p802 bra 	$L__BB9_1225;
	cvt.u32.u64 	%r1868, %rd1748;
	cvt.u32.u64 	%r1869, %rd5945;
	div.u32 	%r1870, %r1869, %r1868;
	mul.lo.s32 	%r1871, %r1870, %r1868;
	sub.s32 	%r1872, %r1869, %r1871;
	cvt.u64.u32 	%rd5947, %r1870;
	cvt.u64.u32 	%rd5948, %r1872;
	bra.uni 	$L__BB9_1226;
$L__BB9_1225:
	div.u64 	%rd5947, %rd5945, %rd1748;
	mul.lo.s64 	%rd3858, %rd5947, %rd1748;
	sub.s64 	%rd5948, %rd5945, %rd3858;
$L__BB9_1226:
	cvt.u32.u64 	%r389, %rd5948;
	cvt.s64.s32 	%rd1755, %r6;
	or.b64  	%rd3859, %rd5947, %rd1755;
	and.b64  	%rd3860, %rd3859, -4294967296;
	setp.ne.s64 	%p803, %rd3860, 0;
	@%p803 bra 	$L__BB9_1228;
	cvt.u32.u64 	%r1873, %rd1755;
	cvt.u32.u64 	%r1874, %rd5947;
	div.u32 	%r1875, %r1874, %r1873;
	mul.lo.s32 	%r1876, %r1875, %r1873;
	sub.s32 	%r1877, %r1874, %r1876;
	cvt.u64.u32 	%rd5949, %r1875;
	cvt.u64.u32 	%rd5950, %r1877;
	bra.uni 	$L__BB9_1229;
$L__BB9_1228:
	div.u64 	%rd5949, %rd5947, %rd1755;
	mul.lo.s64 	%rd3861, %rd5949, %rd1755;
	sub.s64 	%rd5950, %rd5947, %rd3861;
$L__BB9_1229:
	cvt.u32.u64 	%r390, %rd5950;
	cvt.s64.s32 	%rd1762, %r5;
	or.b64  	%rd3862, %rd5949, %rd1762;
	and.b64  	%rd3863, %rd3862, -4294967296;
	setp.ne.s64 	%p804, %rd3863, 0;
	@%p804 bra 	$L__BB9_1231;
	cvt.u32.u64 	%r1878, %rd1762;
	cvt.u32.u64 	%r1879, %rd5949;
	div.u32 	%r1880, %r1879, %r1878;
	mul.lo.s32 	%r1881, %r1880, %r1878;
	sub.s32 	%r1882, %r1879, %r1881;
	cvt.u64.u32 	%rd5951, %r1880;
	cvt.u64.u32 	%rd5952, %r1882;
	bra.uni 	$L__BB9_1232;
$L__BB9_1231:
	div.u64 	%rd5951, %rd5949, %rd1762;
	mul.lo.s64 	%rd3864, %rd5951, %rd1762;
	sub.s64 	%rd5952, %rd5949, %rd3864;
$L__BB9_1232:
	cvt.u32.u64 	%r391, %rd5952;
	cvt.s64.s32 	%rd1769, %r4;
	or.b64  	%rd3865, %rd5951, %rd1769;
	and.b64  	%rd3866, %rd3865, -4294967296;
	setp.ne.s64 	%p805, %rd3866, 0;
	@%p805 bra 	$L__BB9_1234;
	cvt.u32.u64 	%r1883, %rd1769;
	cvt.u32.u64 	%r1884, %rd5951;
	div.u32 	%r1885, %r1884, %r1883;
	mul.lo.s32 	%r1886, %r1885, %r1883;
	sub.s32 	%r1887, %r1884, %r1886;
	cvt.u64.u32 	%rd5953, %r1885;
	cvt.u64.u32 	%rd5954, %r1887;
	bra.uni 	$L__BB9_1235;
$L__BB9_1234:
	div.u64 	%rd5953, %rd5951, %rd1769;
	mul.lo.s64 	%rd3867, %rd5953, %rd1769;
	sub.s64 	%rd5954, %rd5951, %rd3867;
$L__BB9_1235:
	cvt.u32.u64 	%r392, %rd5954;
	cvt.s64.s32 	%rd1776, %r3;
	or.b64  	%rd3868, %rd5953, %rd1776;
	and.b64  	%rd3869, %rd3868, -4294967296;
	setp.ne.s64 	%p806, %rd3869, 0;
	@%p806 bra 	$L__BB9_1237;
	cvt.u32.u64 	%r1888, %rd1776;
	cvt.u32.u64 	%r1889, %rd5953;
	div.u32 	%r1890, %r1889, %r1888;
	mul.lo.s32 	%r1891, %r1890, %r1888;
	sub.s32 	%r1892, %r1889, %r1891;
	cvt.u64.u32 	%rd5955, %r1890;
	cvt.u64.u32 	%rd5956, %r1892;
	bra.uni 	$L__BB9_1238;
$L__BB9_1237:
	div.u64 	%rd5955, %rd5953, %rd1776;
	mul.lo.s64 	%rd3870, %rd5955, %rd1776;
	sub.s64 	%rd5956, %rd5953, %rd3870;
$L__BB9_1238:
	cvt.u32.u64 	%r393, %rd5956;
	cvt.s64.s32 	%rd1783, %r2;
	or.b64  	%rd3871, %rd5955, %rd1783;
	and.b64  	%rd3872, %rd3871, -4294967296;
	setp.ne.s64 	%p807, %rd3872, 0;
	@%p807 bra 	$L__BB9_1240;
	cvt.u32.u64 	%r1893, %rd1783;
	cvt.u32.u64 	%r1894, %rd5955;
	div.u32 	%r1895, %r1894, %r1893;
	mul.lo.s32 	%r1896, %r1895, %r1893;
	sub.s32 	%r1897, %r1894, %r1896;
	cvt.u64.u32 	%rd5957, %r1895;
	cvt.u64.u32 	%rd5958, %r1897;
	bra.uni 	$L__BB9_1241;
$L__BB9_1240:
	div.u64 	%rd5957, %rd5955, %rd1783;
	mul.lo.s64 	%rd3873, %rd5957, %rd1783;
	sub.s64 	%rd5958, %rd5955, %rd3873;
$L__BB9_1241:
	cvt.u32.u64 	%r394, %rd5958;
	cvt.s64.s32 	%rd1790, %r1;
	or.b64  	%rd3874, %rd5957, %rd1790;
	and.b64  	%rd3875, %rd3874, -4294967296;
	setp.ne.s64 	%p808, %rd3875, 0;
	@%p808 bra 	$L__BB9_1243;
	cvt.u32.u64 	%r1898, %rd1790;
	cvt.u32.u64 	%r1899, %rd5957;
	rem.u32 	%r1900, %r1899, %r1898;
	cvt.u64.u32 	%rd5959, %r1900;
	bra.uni 	$L__BB9_1244;
$L__BB9_1243:
	rem.u64 	%rd5959, %rd5957, %rd1790;
$L__BB9_1244:
	cvt.u32.u64 	%r1902, %rd5959;
	cvt.rn.f64.s32 	%fd3613, %r1902;
	mov.u64 	%rd3876, %rd3165;
	ld.param.f64 	%fd3614, [%rd3876];
	fma.rn.f64 	%fd284, %fd1, %fd3613, %fd3614;
	cvt.rn.f64.s32 	%fd3615, %r394;
	fma.rn.f64 	%fd285, %fd3, %fd3615, %fd2;
	cvt.rn.f64.s32 	%fd3616, %r393;
	fma.rn.f64 	%fd286, %fd5, %fd3616, %fd4;
	cvt.rn.f64.s32 	%fd3617, %r392;
	fma.rn.f64 	%fd287, %fd7, %fd3617, %fd6;
	cvt.rn.f64.s32 	%fd3618, %r391;
	fma.rn.f64 	%fd288, %fd9, %fd3618, %fd8;
	cvt.rn.f64.s32 	%fd3619, %r390;
	fma.rn.f64 	%fd289, %fd11, %fd3619, %fd10;
	cvt.rn.f64.s32 	%fd3620, %r389;
	fma.rn.f64 	%fd290, %fd13, %fd3620, %fd12;
	cvt.rn.f64.s32 	%fd3621, %r388;
	fma.rn.f64 	%fd291, %fd15, %fd3621, %fd14;
	cvt.rn.f64.s32 	%fd3622, %r387;
	fma.rn.f64 	%fd292, %fd17, %fd3622, %fd16;
	cvt.rn.f64.s32 	%fd3623, %r386;
	fma.rn.f64 	%fd293, %fd19, %fd3623, %fd18;
	fma.rn.f64 	%fd3624, %fd20, %fd284, 0d0000000000000000;
	fma.rn.f64 	%fd3625, %fd21, %fd285, %fd3624;
	fma.rn.f64 	%fd3626, %fd22, %fd286, %fd3625;
	fma.rn.f64 	%fd3627, %fd23, %fd287, %fd3626;
	fma.rn.f64 	%fd3628, %fd24, %fd288, %fd3627;
	fma.rn.f64 	%fd3629, %fd25, %fd289, %fd3628;
	fma.rn.f64 	%fd3630, %fd26, %fd290, %fd3629;
	fma.rn.f64 	%fd3631, %fd27, %fd291, %fd3630;
	fma.rn.f64 	%fd3632, %fd28, %fd292, %fd3631;
	fma.rn.f64 	%fd3633, %fd29, %fd293, %fd3632;
	sub.f64 	%fd3634, %fd3633, %fd30;
	abs.f64 	%fd3635, %fd3634;
	mul.f64 	%fd3636, %fd43, %fd31;
	setp.gt.f64 	%p811, %fd3635, %fd3636;
	@%p811 bra 	$L__BB9_1255;
	fma.rn.f64 	%fd3637, %fd32, %fd284, 0d0000000000000000;
	fma.rn.f64 	%fd3638, %fd33, %fd285, %fd3637;
	fma.rn.f64 	%fd3639, %fd34, %fd286, %fd3638;
	fma.rn.f64 	%fd3640, %fd35, %fd287, %fd3639;
	fma.rn.f64 	%fd3641, %fd36, %fd288, %fd3640;
	fma.rn.f64 	%fd3642, %fd37, %fd289, %fd3641;
	fma.rn.f64 	%fd3643, %fd38, %fd290, %fd3642;
	fma.rn.f64 	%fd3644, %fd39, %fd291, %fd3643;
	fma.rn.f64 	%fd3645, %fd40, %fd292, %fd3644;
	fma.rn.f64 	%fd3646, %fd41, %fd293, %fd3645;
	mov.u64 	%rd3877, %rd3165;
	ld.param.f64 	%fd3647, [%rd3877+416];
	sub.f64 	%fd3648, %fd3646, %fd3647;
	abs.f64 	%fd3649, %fd3648;
	ld.param.f64 	%fd3650, [%rd3877+424];
	mul.f64 	%fd3651, %fd43, %fd3650;
	setp.gt.f64 	%p814, %fd3649, %fd3651;
	@%p814 bra 	$L__BB9_1255;
	mov.u64 	%rd3878, %rd3165;
	ld.param.f64 	%fd3652, [%rd3878+432];
	fma.rn.f64 	%fd3653, %fd3652, %fd284, 0d0000000000000000;
	ld.param.f64 	%fd3654, [%rd3878+440];
	fma.rn.f64 	%fd3655, %fd3654, %fd285, %fd3653;
	ld.param.f64 	%fd3656, [%rd3878+448];
	fma.rn.f64 	%fd3657, %fd3656, %fd286, %fd3655;
	ld.param.f64 	%fd3658, [%rd3878+456];
	fma.rn.f64 	%fd3659, %fd3658, %fd287, %fd3657;
	ld.param.f64 	%fd3660, [%rd3878+464];
	fma.rn.f64 	%fd3661, %fd3660, %fd288, %fd3659;
	ld.param.f64 	%fd3662, [%rd3878+472];
	fma.rn.f64 	%fd3663, %fd3662, %fd289, %fd3661;
	ld.param.f64 	%fd3664, [%rd3878+480];
	fma.rn.f64 	%fd3665, %fd3664, %fd290, %fd3663;
	ld.param.f64 	%fd3666, [%rd3878+488];
	fma.rn.f64 	%fd3667, %fd3666, %fd291, %fd3665;
	ld.param.f64 	%fd3668, [%rd3878+496];
	fma.rn.f64 	%fd3669, %fd3668, %fd292, %fd3667;
	ld.param.f64 	%fd3670, [%rd3878+504];
	fma.rn.f64 	%fd3671, %fd3670, %fd293, %fd3669;
	ld.param.f64 	%fd3672, [%rd3878+512];
	sub.f64 	%fd3673, %fd3671, %fd3672;
	abs.f64 	%fd3674, %fd3673;
	ld.param.f64 	%fd3675, [%rd3878+520];
	mul.f64 	%fd3676, %fd43, %fd3675;
	setp.gt.f64 	%p817, %fd3674, %fd3676;
	@%p817 bra 	$L__BB9_1255;
	mov.u64 	%rd3879, %rd3165;
	ld.param.f64 	%fd3677, [%rd3879+528];
	fma.rn.f64 	%fd3678, %fd3677, %fd284, 0d0000000000000000;
	ld.param.f64 	%fd3679, [%rd3879+536];
	fma.rn.f64 	%fd3680, %fd3679, %fd285, %fd3678;
	ld.param.f64 	%fd3681, [%rd3879+544];
	fma.rn.f64 	%fd3682, %fd3681, %fd286, %fd3680;
	ld.param.f64 	%fd3683, [%rd3879+552];
	fma.rn.f64 	%fd3684, %fd3683, %fd287, %fd3682;
	ld.param.f64 	%fd3685, [%rd3879+560];
	fma.rn.f64 	%fd3686, %fd3685, %fd288, %fd3684;
	ld.param.f64 	%fd3687, [%rd3879+568];
	fma.rn.f64 	%fd3688, %fd3687, %fd289, %fd3686;
	ld.param.f64 	%fd3689, [%rd3879+576];
	fma.rn.f64 	%fd3690, %fd3689, %fd290, %fd3688;
	ld.param.f64 	%fd3691, [%rd3879+584];
	fma.rn.f64 	%fd3692, %fd3691, %fd291, %fd3690;
	ld.param.f64 	%fd3693, [%rd3879+592];
	fma.rn.f64 	%fd3694, %fd3693, %fd292, %fd3692;
	ld.param.f64 	%fd3695, [%rd3879+600];
	fma.rn.f64 	%fd3696, %fd3695, %fd293, %fd3694;
	ld.param.f64 	%fd3697, [%rd3879+608];
	sub.f64 	%fd3698, %fd3696, %fd3697;
	abs.f64 	%fd3699, %fd3698;
	ld.param.f64 	%fd3700, [%rd3879+616];
	mul.f64 	%fd3701, %fd43, %fd3700;
	setp.gt.f64 	%p820, %fd3699, %fd3701;
	@%p820 bra 	$L__BB9_1255;
	mov.u64 	%rd3880, %rd3165;
	ld.param.f64 	%fd3702, [%rd3880+624];
	fma.rn.f64 	%fd3703, %fd3702, %fd284, 0d0000000000000000;
	ld.param.f64 	%fd3704, [%rd3880+632];
	fma.rn.f64 	%fd3705, %fd3704, %fd285, %fd3703;
	ld.param.f64 	%fd3706, [%rd3880+640];
	fma.rn.f64 	%fd3707, %fd3706, %fd286, %fd3705;
	ld.param.f64 	%fd3708, [%rd3880+648];
	fma.rn.f64 	%fd3709, %fd3708, %fd287, %fd3707;
	ld.param.f64 	%fd3710, [%rd3880+656];
	fma.rn.f64 	%fd3711, %fd3710, %fd288, %fd3709;
	ld.param.f64 	%fd3712, [%rd3880+664];
	fma.rn.f64 	%fd3713, %fd3712, %fd289, %fd3711;
	ld.param.f64 	%fd3714, [%rd3880+672];
	fma.rn.f64 	%fd3715, %fd3714, %fd290, %fd3713;
	ld.param.f64 	%fd3716, [%rd3880+680];
	fma.rn.f64 	%fd3717, %fd3716, %fd291, %fd3715;
	ld.param.f64 	%fd3718, [%rd3880+688];
	fma.rn.f64 	%fd3719, %fd3718, %fd292, %fd3717;
	ld.param.f64 	%fd3720, [%rd3880+696];
	fma.rn.f64 	%fd3721, %fd3720, %fd293, %fd3719;
	ld.param.f64 	%fd3722, [%rd3880+704];
	sub.f64 	%fd3723, %fd3721, %fd3722;
	abs.f64 	%fd3724, %fd3723;
	ld.param.f64 	%fd3725, [%rd3880+712];
	mul.f64 	%fd3726, %fd43, %fd3725;
	setp.gt.f64 	%p823, %fd3724, %fd3726;
	@%p823 bra 	$L__BB9_1255;
	mov.u64 	%rd3881, %rd3165;
	ld.param.f64 	%fd3727, [%rd3881+720];
	fma.rn.f64 	%fd3728, %fd3727, %fd284, 0d0000000000000000;
	ld.param.f64 	%fd3729, [%rd3881+728];
	fma.rn.f64 	%fd3730, %fd3729, %fd285, %fd3728;
	ld.param.f64 	%fd3731, [%rd3881+736];
	fma.rn.f64 	%fd3732, %fd3731, %fd286, %fd3730;
	ld.param.f64 	%fd3733, [%rd3881+744];
	fma.rn.f64 	%fd3734, %fd3733, %fd287, %fd3732;
	ld.param.f64 	%fd3735, [%rd3881+752];
	fma.rn.f64 	%fd3736, %fd3735, %fd288, %fd3734;
	ld.param.f64 	%fd3737, [%rd3881+760];
	fma.rn.f64 	%fd3738, %fd3737, %fd289, %fd3736;
	ld.param.f64 	%fd3739, [%rd3881+768];
	fma.rn.f64 	%fd3740, %fd3739, %fd290, %fd3738;
	ld.param.f64 	%fd3741, [%rd3881+776];
	fma.rn.f64 	%fd3742, %fd3741, %fd291, %fd3740;
	ld.param.f64 	%fd3743, [%rd3881+784];
	fma.rn.f64 	%fd3744, %fd3743, %fd292, %fd3742;
	ld.param.f64 	%fd3745, [%rd3881+792];
	fma.rn.f64 	%fd3746, %fd3745, %fd293, %fd3744;
	ld.param.f64 	%fd3747, [%rd3881+800];
	sub.f64 	%fd3748, %fd3746, %fd3747;
	abs.f64 	%fd3749, %fd3748;
	ld.param.f64 	%fd3750, [%rd3881+808];
	mul.f64 	%fd3751, %fd43, %fd3750;
	setp.gt.f64 	%p826, %fd3749, %fd3751;
	@%p826 bra 	$L__BB9_1255;
	mov.u64 	%rd3882, %rd3165;
	ld.param.f64 	%fd3752, [%rd3882+816];
	fma.rn.f64 	%fd3753, %fd3752, %fd284, 0d0000000000000000;
	ld.param.f64 	%fd3754, [%rd3882+824];
	fma.rn.f64 	%fd3755, %fd3754, %fd285, %fd3753;
	ld.param.f64 	%fd3756, [%rd3882+832];
	fma.rn.f64 	%fd3757, %fd3756, %fd286, %fd3755;
	ld.param.f64 	%fd3758, [%rd3882+840];
	fma.rn.f64 	%fd3759, %fd3758, %fd287, %fd3757;
	ld.param.f64 	%fd3760, [%rd3882+848];
	fma.rn.f64 	%fd3761, %fd3760, %fd288, %fd3759;
	ld.param.f64 	%fd3762, [%rd3882+856];
	fma.rn.f64 	%fd3763, %fd3762, %fd289, %fd3761;
	ld.param.f64 	%fd3764, [%rd3882+864];
	fma.rn.f64 	%fd3765, %fd3764, %fd290, %fd3763;
	ld.param.f64 	%fd3766, [%rd3882+872];
	fma.rn.f64 	%fd3767, %fd3766, %fd291, %fd3765;
	ld.param.f64 	%fd3768, [%rd3882+880];
	fma.rn.f64 	%fd3769, %fd3768, %fd292, %fd3767;
	ld.param.f64 	%fd3770, [%rd3882+888];
	fma.rn.f64 	%fd3771, %fd3770, %fd293, %fd3769;
	ld.param.f64 	%fd3772, [%rd3882+896];
	sub.f64 	%fd3773, %fd3771, %fd3772;
	abs.f64 	%fd3774, %fd3773;
	ld.param.f64 	%fd3775, [%rd3882+904];
	mul.f64 	%fd3776, %fd43, %fd3775;
	setp.gt.f64 	%p829, %fd3774, %fd3776;
	@%p829 bra 	$L__BB9_1255;
	mov.u64 	%rd3883, %rd3165;
	ld.param.f64 	%fd3777, [%rd3883+912];
	fma.rn.f64 	%fd3778, %fd3777, %fd284, 0d0000000000000000;
	ld.param.f64 	%fd3779, [%rd3883+920];
	fma.rn.f64 	%fd3780, %fd3779, %fd285, %fd3778;
	ld.param.f64 	%fd3781, [%rd3883+928];
	fma.rn.f64 	%fd3782, %fd3781, %fd286, %fd3780;
	ld.param.f64 	%fd3783, [%rd3883+936];
	fma.rn.f64 	%fd3784, %fd3783, %fd287, %fd3782;
	ld.param.f64 	%fd3785, [%rd3883+944];
	fma.rn.f64 	%fd3786, %fd3785, %fd288, %fd3784;
	ld.param.f64 	%fd3787, [%rd3883+952];
	fma.rn.f64 	%fd3788, %fd3787, %fd289, %fd3786;
	ld.param.f64 	%fd3789, [%rd3883+960];
	fma.rn.f64 	%fd3790, %fd3789, %fd290, %fd3788;
	ld.param.f64 	%fd3791, [%rd3883+968];
	fma.rn.f64 	%fd3792, %fd3791, %fd291, %fd3790;
	ld.param.f64 	%fd3793, [%rd3883+976];
	fma.rn.f64 	%fd3794, %fd3793, %fd292, %fd3792;
	ld.param.f64 	%fd3795, [%rd3883+984];
	fma.rn.f64 	%fd3796, %fd3795, %fd293, %fd3794;
	ld.param.f64 	%fd3797, [%rd3883+992];
	sub.f64 	%fd3798, %fd3796, %fd3797;
	abs.f64 	%fd3799, %fd3798;
	ld.param.f64 	%fd3800, [%rd3883+1000];
	mul.f64 	%fd3801, %fd43, %fd3800;
	setp.gt.f64 	%p832, %fd3799, %fd3801;
	@%p832 bra 	$L__BB9_1255;
	mov.u64 	%rd3884, %rd3165;
	ld.param.f64 	%fd3802, [%rd3884+1008];
	fma.rn.f64 	%fd3803, %fd3802, %fd284, 0d0000000000000000;
	ld.param.f64 	%fd3804, [%rd3884+1016];
	fma.rn.f64 	%fd3805, %fd3804, %fd285, %fd3803;
	ld.param.f64 	%fd3806, [%rd3884+1024];
	fma.rn.f64 	%fd3807, %fd3806, %fd286, %fd3805;
	ld.param.f64 	%fd3808, [%rd3884+1032];
	fma.rn.f64 	%fd3809, %fd3808, %fd287, %fd3807;
	ld.param.f64 	%fd3810, [%rd3884+1040];
	fma.rn.f64 	%fd3811, %fd3810, %fd288, %fd3809;
	ld.param.f64 	%fd3812, [%rd3884+1048];
	fma.rn.f64 	%fd3813, %fd3812, %fd289, %fd3811;
	ld.param.f64 	%fd3814, [%rd3884+1056];
	fma.rn.f64 	%fd3815, %fd3814, %fd290, %fd3813;
	ld.param.f64 	%fd3816, [%rd3884+1064];
	fma.rn.f64 	%fd3817, %fd3816, %fd291, %fd3815;
	ld.param.f64 	%fd3818, [%rd3884+1072];
	fma.rn.f64 	%fd3819, %fd3818, %fd292, %fd3817;
	ld.param.f64 	%fd3820, [%rd3884+1080];
	fma.rn.f64 	%fd3821, %fd3820, %fd293, %fd3819;
	ld.param.f64 	%fd3822, [%rd3884+1088];
	sub.f64 	%fd3823, %fd3821, %fd3822;
	abs.f64 	%fd3824, %fd3823;
	ld.param.f64 	%fd3825, [%rd3884+1096];
	mul.f64 	%fd3826, %fd43, %fd3825;
	setp.gt.f64 	%p835, %fd3824, %fd3826;
	@%p835 bra 	$L__BB9_1255;
	mov.u64 	%rd3885, %rd3165;
	ld.param.f64 	%fd3827, [%rd3885+1104];
	fma.rn.f64 	%fd3828, %fd3827, %fd284, 0d0000000000000000;
	ld.param.f64 	%fd3829, [%rd3885+1112];
	fma.rn.f64 	%fd3830, %fd3829, %fd285, %fd3828;
	ld.param.f64 	%fd3831, [%rd3885+1120];
	fma.rn.f64 	%fd3832, %fd3831, %fd286, %fd3830;
	ld.param.f64 	%fd3833, [%rd3885+1128];
	fma.rn.f64 	%fd3834, %fd3833, %fd287, %fd3832;
	ld.param.f64 	%fd3835, [%rd3885+1136];
	fma.rn.f64 	%fd3836, %fd3835, %fd288, %fd3834;
	ld.param.f64 	%fd3837, [%rd3885+1144];
	fma.rn.f64 	%fd3838, %fd3837, %fd289, %fd3836;
	ld.param.f64 	%fd3839, [%rd3885+1152];
	fma.rn.f64 	%fd3840, %fd3839, %fd290, %fd3838;
	ld.param.f64 	%fd3841, [%rd3885+1160];
	fma.rn.f64 	%fd3842, %fd3841, %fd291, %fd3840;
	ld.param.f64 	%fd3843, [%rd3885+1168];
	fma.rn.f64 	%fd3844, %fd3843, %fd292, %fd3842;
	ld.param.f64 	%fd3845, [%rd3885+1176];
	fma.rn.f64 	%fd3846, %fd3845, %fd293, %fd3844;
	ld.param.f64 	%fd3847, [%rd3885+1184];
	sub.f64 	%fd3848, %fd3846, %fd3847;
	abs.f64 	%fd3849, %fd3848;
	ld.param.f64 	%fd3850, [%rd3885+1192];
	mul.f64 	%fd3851, %fd43, %fd3850;
	setp.gt.f64 	%p838, %fd3849, %fd3851;
	@%p838 bra 	$L__BB9_1255;
	mov.pred 	%p2154, 0;
	mov.pred 	%p2153, -1;
	mov.u32 	%r4324, %r1849;
$L__BB9_1255:
	mov.u32 	%r1914, %tid.x;
	mad.lo.s32 	%r1915, %r1914, 11, 3;
	setp.ge.s32 	%p843, %r1915, %r364;
	mov.b32 	%r1913, 1;
	mov.pred 	%p2156, 0;
	mov.pred 	%p2155, -1;
	mov.u32 	%r4325, %r1913;
	@%p843 bra 	$L__BB9_1298;
	setp.ge.u64 	%p846, %rd1585, %rd2;
	mov.b32 	%r4325, 0;
	mov.pred 	%p2156, -1;
	mov.pred 	%p2155, 0;
	@%p846 bra 	$L__BB9_1298;
	cvt.s64.s32 	%rd1794, %r10;
	or.b64  	%rd3886, %rd1585, %rd1794;
	and.b64  	%rd3887, %rd3886, -4294967296;
	setp.ne.s64 	%p847, %rd3887, 0;
	@%p847 bra 	$L__BB9_1259;
	cvt.u32.u64 	%r1917, %rd1794;
	cvt.u32.u64 	%r1918, %rd1585;
	div.u32 	%r1919, %r1918, %r1917;
	mul.lo.s32 	%r1920, %r1919, %r1917;
	sub.s32 	%r1921, %r1918, %r1920;
	cvt.u64.u32 	%rd5960, %r1919;
	cvt.u64.u32 	%rd5961, %r1921;
	bra.uni 	$L__BB9_1260;
$L__BB9_1259:
	div.u64 	%rd5960, %rd1585, %rd1794;
	mul.lo.s64 	%rd3888, %rd5960, %rd1794;
	sub.s64 	%rd5961, %rd1585, %rd3888;
$L__BB9_1260:
	cvt.u32.u64 	%r396, %rd5961;
	cvt.s64.s32 	%rd1801, %r9;
	or.b64  	%rd3889, %rd5960, %rd1801;
	and.b64  	%rd3890, %rd3889, -4294967296;
	setp.ne.s64 	%p848, %rd3890, 0;
	@%p848 bra 	$L__BB9_1262;
	cvt.u32.u64 	%r1922, %rd1801;
	cvt.u32.u64 	%r1923, %rd5960;
	div.u32 	%r1924, %r1923, %r1922;
	mul.lo.s32 	%r1925, %r1924, %r1922;
	sub.s32 	%r1926, %r1923, %r1925;
	cvt.u64.u32 	%rd5962, %r1924;
	cvt.u64.u32 	%rd5963, %r1926;
	bra.uni 	$L__BB9_1263;
$L__BB9_1262:
	div.u64 	%rd5962, %rd5960, %rd1801;
	mul.lo.s64 	%rd3891, %rd5962, %rd1801;
	sub.s64 	%rd5963, %rd5960, %rd3891;
$L__BB9_1263:
	cvt.u32.u64 	%r397, %rd5963;
	cvt.s64.s32 	%rd1808, %r8;
	or.b64  	%rd3892, %rd5962, %rd1808;
	and.b64  	%rd3893, %rd3892, -4294967296;
	setp.ne.s64 	%p849, %rd3893, 0;
	@%p849 bra 	$L__BB9_1265;
	cvt.u32.u64 	%r1927, %rd1808;
	cvt.u32.u64 	%r1928, %rd5962;
	div.u32 	%r1929, %r1928, %r1927;
	mul.lo.s32 	%r1930, %r1929, %r1927;
	sub.s32 	%r1931, %r1928, %r1930;
	cvt.u64.u32 	%rd5964, %r1929;
	cvt.u64.u32 	%rd5965, %r1931;
	bra.uni 	$L__BB9_1266;
$L__BB9_1265:
	div.u64 	%rd5964, %rd5962, %rd1808;
	mul.lo.s64 	%rd3894, %rd5964, %rd1808;
	sub.s64 	%rd5965, %rd5962, %rd3894;
$L__BB9_1266:
	cvt.u32.u64 	%r398, %rd5965;
	cvt.s64.s32 	%rd1815, %r7;
	or.b64  	%rd3895, %rd5964, %rd1815;
	and.b64  	%rd3896, %rd3895, -4294967296;
	setp.ne.s64 	%p850, %rd3896, 0;
	@%p850 bra 	$L__BB9_1268;
	cvt.u32.u64 	%r1932, %rd1815;
	cvt.u32.u64 	%r1933, %rd5964;
	div.u32 	%r1934, %r1933, %r1932;
	mul.lo.s32 	%r1935, %r1934, %r1932;
	sub.s32 	%r1936, %r1933, %r1935;
	cvt.u64.u32 	%rd5966, %r1934;
	cvt.u64.u32 	%rd5967, %r1936;
	bra.uni 	$L__BB9_1269;
$L__BB9_1268:
	div.u64 	%rd5966, %rd5964, %rd1815;
	mul.lo.s64 	%rd3897, %rd5966, %rd1815;
	sub.s64 	%rd5967, %rd5964, %rd3897;
$L__BB9_1269:
	cvt.u32.u64 	%r399, %rd5967;
	cvt.s64.s32 	%rd1822, %r6;
	or.b64  	%rd3898, %rd5966, %rd1822;
	and.b64  	%rd3899, %rd3898, -4294967296;
	setp.ne.s64 	%p851, %rd3899, 0;
	@%p851 bra 	$L__BB9_1271;
	cvt.u32.u64 	%r1937, %rd1822;
	cvt.u32.u64 	%r1938, %rd5966;
	div.u32 	%r1939, %r1938, %r1937;
	mul.lo.s32 	%r1940, %r1939, %r1937;
	sub.s32 	%r1941, %r1938, %r1940;
	cvt.u64.u32 	%rd5968, %r1939;
	cvt.u64.u32 	%rd5969, %r1941;
	bra.uni 	$L__BB9_1272;
$L__BB9_1271:
	div.u64 	%rd5968, %rd5966, %rd1822;
	mul.lo.s64 	%rd3900, %rd5968, %rd1822;
	sub.s64 	%rd5969, %rd5966, %rd3900;
$L__BB9_1272:
	cvt.u32.u64 	%r400, %rd5969;
	cvt.s64.s32 	%rd1829, %r5;
	or.b64  	%rd3901, %rd5968, %rd1829;
	and.b64  	%rd3902, %rd3901, -4294967296;
	setp.ne.s64 	%p852, %rd3902, 0;
	@%p852 bra 	$L__BB9_1274;
	cvt.u32.u64 	%r1942, %rd1829;
	cvt.u32.u64 	%r1943, %rd5968;
	div.u32 	%r1944, %r1943, %r1942;
	mul.lo.s32 	%r1945, %r1944, %r1942;
	sub.s32 	%r1946, %r1943, %r1945;
	cvt.u64.u32 	%rd5970, %r1944;
	cvt.u64.u32 	%rd5971, %r1946;
	bra.uni 	$L__BB9_1275;
$L__BB9_1274:
	div.u64 	%rd5970, %rd5968, %rd1829;
	mul.lo.s64 	%rd3903, %rd5970, %rd1829;
	sub.s64 	%rd5971, %rd5968, %rd3903;
$L__BB9_1275:
	cvt.u32.u64 	%r401, %rd5971;
	cvt.s64.s32 	%rd1836, %r4;
	or.b64  	%rd3904, %rd5970, %rd1836;
	and.b64  	%rd3905, %rd3904, -4294967296;
	setp.ne.s64 	%p853, %rd3905, 0;
	@%p853 bra 	$L__BB9_1277;
	cvt.u32.u64 	%r1947, %rd1836;
	cvt.u32.u64 	%r1948, %rd5970;
	div.u32 	%r1949, %r1948, %r1947;
	mul.lo.s32 	%r1950, %r1949, %r1947;
	sub.s32 	%r1951, %r1948, %r1950;
	cvt.u64.u32 	%rd5972, %r1949;
	cvt.u64.u32 	%rd5973, %r1951;
	bra.uni 	$L__BB9_1278;
$L__BB9_1277:
	div.u64 	%rd5972, %rd5970, %rd1836;
	mul.lo.s64 	%rd3906, %rd5972, %rd1836;
	sub.s64 	%rd5973, %rd5970, %rd3906;
$L__BB9_1278:
	cvt.u32.u64 	%r402, %rd5973;
	cvt.s64.s32 	%rd1843, %r3;
	or.b64  	%rd3907, %rd5972, %rd1843;
	and.b64  	%rd3908, %rd3907, -4294967296;
	setp.ne.s64 	%p854, %rd3908, 0;
	@%p854 bra 	$L__BB9_1280;
	cvt.u32.u64 	%r1952, %rd1843;
	cvt.u32.u64 	%r1953, %rd5972;
	div.u32 	%r1954, %r1953, %r1952;
	mul.lo.s32 	%r1955, %r1954, %r1952;
	sub.s32 	%r1956, %r1953, %r1955;
	cvt.u64.u32 	%rd5974, %r1954;
	cvt.u64.u32 	%rd5975, %r1956;
	bra.uni 	$L__BB9_1281;
$L__BB9_1280:
	div.u64 	%rd5974, %rd5972, %rd1843;
	mul.lo.s64 	%rd3909, %rd5974, %rd1843;
	sub.s64 	%rd5975, %rd5972, %rd3909;
$L__BB9_1281:
	cvt.u32.u64 	%r403, %rd5975;
	cvt.s64.s32 	%rd1850, %r2;
	or.b64  	%rd3910, %rd5974, %rd1850;
	and.b64  	%rd3911, %rd3910, -4294967296;
	setp.ne.s64 	%p855, %rd3911, 0;
	@%p855 bra 	$L__BB9_1283;
	cvt.u32.u64 	%r1957, %rd1850;
	cvt.u32.u64 	%r1958, %rd5974;
	div.u32 	%r1959, %r1958, %r1957;
	mul.lo.s32 	%r1960, %r1959, %r1957;
	sub.s32 	%r1961, %r1958, %r1960;
	cvt.u64.u32 	%rd5976, %r1959;
	cvt.u64.u32 	%rd5977, %r1961;
	bra.uni 	$L__BB9_1284;
$L__BB9_1283:
	div.u64 	%rd5976, %rd5974, %rd1850;
	mul.lo.s64 	%rd3912, %rd5976, %rd1850;
	sub.s64 	%rd5977, %rd5974, %rd3912;
$L__BB9_1284:
	cvt.u32.u64 	%r404, %rd5977;
	cvt.s64.s32 	%rd1857, %r1;
	or.b64  	%rd3913, %rd5976, %rd1857;
	and.b64  	%rd3914, %rd3913, -4294967296;
	setp.ne.s64 	%p856, %rd3914, 0;
	@%p856 bra 	$L__BB9_1286;
	cvt.u32.u64 	%r1962, %rd1857;
	cvt.u32.u64 	%r1963, %rd5976;
	rem.u32 	%r1964, %r1963, %r1962;
	cvt.u64.u32 	%rd5978, %r1964;
	bra.uni 	$L__BB9_1287;
$L__BB9_1286:
	rem.u64 	%rd5978, %rd5976, %rd1857;
$L__BB9_1287:
	cvt.u32.u64 	%r1966, %rd5978;
	cvt.rn.f64.s32 	%fd3852, %r1966;
	mov.u64 	%rd3915, %rd3165;
	ld.param.f64 	%fd3853, [%rd3915];
	fma.rn.f64 	%fd294, %fd1, %fd3852, %fd3853;
	cvt.rn.f64.s32 	%fd3854, %r404;
	fma.rn.f64 	%fd295, %fd3, %fd3854, %fd2;
	cvt.rn.f64.s32 	%fd3855, %r403;
	fma.rn.f64 	%fd296, %fd5, %fd3855, %fd4;
	cvt.rn.f64.s32 	%fd3856, %r402;
	fma.rn.f64 	%fd297, %fd7, %fd3856, %fd6;
	cvt.rn.f64.s32 	%fd3857, %r401;
	fma.rn.f64 	%fd298, %fd9, %fd3857, %fd8;
	cvt.rn.f64.s32 	%fd3858, %r400;
	fma.rn.f64 	%fd299, %fd11, %fd3858, %fd10;
	cvt.rn.f64.s32 	%fd3859, %r399;
	fma.rn.f64 	%fd300, %fd13, %fd3859, %fd12;
	cvt.rn.f64.s32 	%fd3860, %r398;
	fma.rn.f64 	%fd301, %fd15, %fd3860, %fd14;
	cvt.rn.f64.s32 	%fd3861, %r397;
	fma.rn.f64 	%fd302, %fd17, %fd3861, %fd16;
	cvt.rn.f64.s32 	%fd3862, %r396;
	fma.rn.f64 	%fd303, %fd19, %fd3862, %fd18;
	fma.rn.f64 	%fd3863, %fd20, %fd294, 0d0000000000000000;
	fma.rn.f64 	%fd3864, %fd21, %fd295, %fd3863;
	fma.rn.f64 	%fd3865, %fd22, %fd296, %fd3864;
	fma.rn.f64 	%fd3866, %fd23, %fd297, %fd3865;
	fma.rn.f64 	%fd3867, %fd24, %fd298, %fd3866;
	fma.rn.f64 	%fd3868, %fd25, %fd299, %fd3867;
	fma.rn.f64 	%fd3869, %fd26, %fd300, %fd3868;
	fma.rn.f64 	%fd3870, %fd27, %fd301, %fd3869;
	fma.rn.f64 	%fd3871, %fd28, %fd302, %fd3870;
	fma.rn.f64 	%fd3872, %fd29, %fd303, %fd3871;
	sub.f64 	%fd3873, %fd3872, %fd30;
	abs.f64 	%fd3874, %fd3873;
	mul.f64 	%fd3875, %fd43, %fd31;
	setp.gt.f64 	%p859, %fd3874, %fd3875;
	@%p859 bra 	$L__BB9_1298;
	fma.rn.f64 	%fd3876, %fd32, %fd294, 0d0000000000000000;
	fma.rn.f64 	%fd3877, %fd33, %fd295, %fd3876;
	fma.rn.f64 	%fd3878, %fd34, %fd296, %fd3877;
	fma.rn.f64 	%fd3879, %fd35, %fd297, %fd3878;
	fma.rn.f64 	%fd3880, %fd36, %fd298, %fd3879;
	fma.rn.f64 	%fd3881, %fd37, %fd299, %fd3880;
	fma.rn.f64 	%fd3882, %fd38, %fd300, %fd3881;
	fma.rn.f64 	%fd3883, %fd39, %fd301, %fd3882;
	fma.rn.f64 	%fd3884, %fd40, %fd302, %fd3883;
	fma.rn.f64 	%fd3885, %fd41, %fd303, %fd3884;
	mov.u64 	%rd3916, %rd3165;
	ld.param.f64 	%fd3886, [%rd3916+416];
	sub.f64 	%fd3887, %fd3885, %fd3886;
	abs.f64 	%fd3888, %fd3887;
	ld.param.f64 	%fd3889, [%rd3916+424];
	mul.f64 	%fd3890, %fd43, %fd3889;
	setp.gt.f64 	%p862, %fd3888, %fd3890;
	@%p862 bra 	$L__BB9_1298;
	mov.u64 	%rd3917, %rd3165;
	ld.param.f64 	%fd3891, [%rd3917+432];
	fma.rn.f64 	%fd3892, %fd3891, %fd294, 0d0000000000000000;
	ld.param.f64 	%fd3893, [%rd3917+440];
	fma.rn.f64 	%fd3894, %fd3893, %fd295, %fd3892;
	ld.param.f64 	%fd3895, [%rd3917+448];
	fma.rn.f64 	%fd3896, %fd3895, %fd296, %fd3894;
	ld.param.f64 	%fd3897, [%rd3917+456];
	fma.rn.f64 	%fd3898, %fd3897, %fd297, %fd3896;
	ld.param.f64 	%fd3899, [%rd3917+464];
	fma.rn.f64 	%fd3900, %fd3899, %fd298, %fd3898;
	ld.param.f64 	%fd3901, [%rd3917+472];
	fma.rn.f64 	%fd3902, %fd3901, %fd299, %fd3900;
	ld.param.f64 	%fd3903, [%rd3917+480];
	fma.rn.f64 	%fd3904, %fd3903, %fd300, %fd3902;
	ld.param.f64 	%fd3905, [%rd3917+488];
	fma.rn.f64 	%fd3906, %fd3905, %fd301, %fd3904;
	ld.param.f64 	%fd3907, [%rd3917+496];
	fma.rn.f64 	%fd3908, %fd3907, %fd302, %fd3906;
	ld.param.f64 	%fd3909, [%rd3917+504];
	fma.rn.f64 	%fd3910, %fd3909, %fd303, %fd3908;
	ld.param.f64 	%fd3911, [%rd3917+512];
	sub.f64 	%fd3912, %fd3910, %fd3911;
	abs.f64 	%fd3913, %fd3912;
	ld.param.f64 	%fd3914, [%rd3917+520];
	mul.f64 	%fd3915, %fd43, %fd3914;
	setp.gt.f64 	%p865, %fd3913, %fd3915;
	@%p865 bra 	$L__BB9_1298;
	mov.u64 	%rd3918, %rd3165;
	ld.param.f64 	%fd3916, [%rd3918+528];
	fma.rn.f64 	%fd3917, %fd3916, %fd294, 0d0000000000000000;
	ld.param.f64 	%fd3918, [%rd3918+536];
	fma.rn.f64 	%fd3919, %fd3918, %fd295, %fd3917;
	ld.param.f64 	%fd3920, [%rd3918+544];
	fma.rn.f64 	%fd3921, %fd3920, %fd296, %fd3919;
	ld.param.f64 	%fd3922, [%rd3918+552];
	fma.rn.f64 	%fd3923, %fd3922, %fd297, %fd3921;
	ld.param.f64 	%fd3924, [%rd3918+560];
	fma.rn.f64 	%fd3925, %fd3924, %fd298, %fd3923;
	ld.param.f64 	%fd3926, [%rd3918+568];
	fma.rn.f64 	%fd3927, %fd3926, %fd299, %fd3925;
	ld.param.f64 	%fd3928, [%rd3918+576];
	fma.rn.f64 	%fd3929, %fd3928, %fd300, %fd3927;
	ld.param.f64 	%fd3930, [%rd3918+584];
	fma.rn.f64 	%fd3931, %fd3930, %fd301, %fd3929;
	ld.param.f64 	%fd3932, [%rd3918+592];
	fma.rn.f64 	%fd3933, %fd3932, %fd302, %fd3931;
	ld.param.f64 	%fd3934, [%rd3918+600];
	fma.rn.f64 	%fd3935, %fd3934, %fd303, %fd3933;
	ld.param.f64 	%fd3936, [%rd3918+608];
	sub.f64 	%fd3937, %fd3935, %fd3936;
	abs.f64 	%fd3938, %fd3937;
	ld.param.f64 	%fd3939, [%rd3918+616];
	mul.f64 	%fd3940, %fd43, %fd3939;
	setp.gt.f64 	%p868, %fd3938, %fd3940;
	@%p868 bra 	$L__BB9_1298;
	mov.u64 	%rd3919, %rd3165;
	ld.param.f64 	%fd3941, [%rd3919+624];
	fma.rn.f64 	%fd3942, %fd3941, %fd294, 0d0000000000000000;
	ld.param.f64 	%fd3943, [%rd3919+632];
	fma.rn.f64 	%fd3944, %fd3943, %fd295, %fd3942;
	ld.param.f64 	%fd3945, [%rd3919+640];
	fma.rn.f64 	%fd3946, %fd3945, %fd296, %fd3944;
	ld.param.f64 	%fd3947, [%rd3919+648];
	fma.rn.f64 	%fd3948, %fd3947, %fd297, %fd3946;
	ld.param.f64 	%fd3949, [%rd3919+656];
	fma.rn.f64 	%fd3950, %fd3949, %fd298, %fd3948;
	ld.param.f64 	%fd3951, [%rd3919+664];
	fma.rn.f64 	%fd3952, %fd3951, %fd299, %fd3950;
	ld.param.f64 	%fd3953, [%rd3919+672];
	fma.rn.f64 	%fd3954, %fd3953, %fd300, %fd3952;
	ld.param.f64 	%fd3955, [%rd3919+680];
	fma.rn.f64 	%fd3956, %fd3955, %fd301, %fd3954;
	ld.param.f64 	%fd3957, [%rd3919+688];
	fma.rn.f64 	%fd3958, %fd3957, %fd302, %fd3956;
	ld.param.f64 	%fd3959, [%rd3919+696];
	fma.rn.f64 	%fd3960, %fd3959, %fd303, %fd3958;
	ld.param.f64 	%fd3961, [%rd3919+704];
	sub.f64 	%fd3962, %fd3960, %fd3961;
	abs.f64 	%fd3963, %fd3962;
	ld.param.f64 	%fd3964, [%rd3919+712];
	mul.f64 	%fd3965, %fd43, %fd3964;
	setp.gt.f64 	%p871, %fd3963, %fd3965;
	@%p871 bra 	$L__BB9_1298;
	mov.u64 	%rd3920, %rd3165;
	ld.param.f64 	%fd3966, [%rd3920+720];
	fma.rn.f64 	%fd3967, %fd3966, %fd294, 0d0000000000000000;
	ld.param.f64 	%fd3968, [%rd3920+728];
	fma.rn.f64 	%fd3969, %fd3968, %fd295, %fd3967;
	ld.param.f64 	%fd3970, [%rd3920+736];
	fma.rn.f64 	%fd3971, %fd3970, %fd296, %fd3969;
	ld.param.f64 	%fd3972, [%rd3920+744];
	fma.rn.f64 	%fd3973, %fd3972, %fd297, %fd3971;
	ld.param.f64 	%fd3974, [%rd3920+752];
	fma.rn.f64 	%fd3975, %fd3974, %fd298, %fd3973;
	ld.param.f64 	%fd3976, [%rd3920+760];
	fma.rn.f64 	%fd3977, %fd3976, %fd299, %fd3975;
	ld.param.f64 	%fd3978, [%rd3920+768];
	fma.rn.f64 	%fd3979, %fd3978, %fd300, %fd3977;
	ld.param.f64 	%fd3980, [%rd3920+776];
	fma.rn.f64 	%fd3981, %fd3980, %fd301, %fd3979;
	ld.param.f64 	%fd3982, [%rd3920+784];
	fma.rn.f64 	%fd3983, %fd3982, %fd302, %fd3981;
	ld.param.f64 	%fd3984, [%rd3920+792];
	fma.rn.f64 	%fd3985, %fd3984, %fd303, %fd3983;
	ld.param.f64 	%fd3986, [%rd3920+800];
	sub.f64 	%fd3987, %fd3985, %fd3986;
	abs.f64 	%fd3988, %fd3987;
	ld.param.f64 	%fd3989, [%rd3920+808];
	mul.f64 	%fd3990, %fd43, %fd3989;
	setp.gt.f64 	%p874, %fd3988, %fd3990;
	@%p874 bra 	$L__BB9_1298;
	mov.u64 	%rd3921, %rd3165;
	ld.param.f64 	%fd3991, [%rd3921+816];
	fma.rn.f64 	%fd3992, %fd3991, %fd294, 0d0000000000000000;
	ld.param.f64 	%fd3993, [%rd3921+824];
	fma.rn.f64 	%fd3994, %fd3993, %fd295, %fd3992;
	ld.param.f64 	%fd3995, [%rd3921+832];
	fma.rn.f64 	%fd3996, %fd3995, %fd296, %fd3994;
	ld.param.f64 	%fd3997, [%rd3921+840];
	fma.rn.f64 	%fd3998, %fd3997, %fd297, %fd3996;
	ld.param.f64 	%fd3999, [%rd3921+848];
	fma.rn.f64 	%fd4000, %fd3999, %fd298, %fd3998;
	ld.param.f64 	%fd4001, [%rd3921+856];
	fma.rn.f64 	%fd4002, %fd4001, %fd299, %fd4000;
	ld.param.f64 	%fd4003, [%rd3921+864];
	fma.rn.f64 	%fd4004, %fd4003, %fd300, %fd4002;
	ld.param.f64 	%fd4005, [%rd3921+872];
	fma.rn.f64 	%fd4006, %fd4005, %fd301, %fd4004;
	ld.param.f64 	%fd4007, [%rd3921+880];
	fma.rn.f64 	%fd4008, %fd4007, %fd302, %fd4006;
	ld.param.f64 	%fd4009, [%rd3921+888];
	fma.rn.f64 	%fd4010, %fd4009, %fd303, %fd4008;
	ld.param.f64 	%fd4011, [%rd3921+896];
	sub.f64 	%fd4012, %fd4010, %fd4011;
	abs.f64 	%fd4013, %fd4012;
	ld.param.f64 	%fd4014, [%rd3921+904];
	mul.f64 	%fd4015, %fd43, %fd4014;
	setp.gt.f64 	%p877, %fd4013, %fd4015;
	@%p877 bra 	$L__BB9_1298;
	mov.u64 	%rd3922, %rd3165;
	ld.param.f64 	%fd4016, [%rd3922+912];
	fma.rn.f64 	%fd4017, %fd4016, %fd294, 0d0000000000000000;
	ld.param.f64 	%fd4018, [%rd3922+920];
	fma.rn.f64 	%fd4019, %fd4018, %fd295, %fd4017;
	ld.param.f64 	%fd4020, [%rd3922+928];
	fma.rn.f64 	%fd4021, %fd4020, %fd296, %fd4019;
	ld.param.f64 	%fd4022, [%rd3922+936];
	fma.rn.f64 	%fd4023, %fd4022, %fd297, %fd4021;
	ld.param.f64 	%fd4024, [%rd3922+944];
	fma.rn.f64 	%fd4025, %fd4024, %fd298, %fd4023;
	ld.param.f64 	%fd4026, [%rd3922+952];
	fma.rn.f64 	%fd4027, %fd4026, %fd299, %fd4025;
	ld.param.f64 	%fd4028, [%rd3922+960];
	fma.rn.f64 	%fd4029, %fd4028, %fd300, %fd4027;
	ld.param.f64 	%fd4030, [%rd3922+968];
	fma.rn.f64 	%fd4031, %fd4030, %fd301, %fd4029;
	ld.param.f64 	%fd4032, [%rd3922+976];
	fma.rn.f64 	%fd4033, %fd4032, %fd302, %fd4031;
	ld.param.f64 	%fd4034, [%rd3922+984];
	fma.rn.f64 	%fd4035, %fd4034, %fd303, %fd4033;
	ld.param.f64 	%fd4036, [%rd3922+992];
	sub.f64 	%fd4037, %fd4035, %fd4036;
	abs.f64 	%fd4038, %fd4037;
	ld.param.f64 	%fd4039, [%rd3922+1000];
	mul.f64 	%fd4040, %fd43, %fd4039;
	setp.gt.f64 	%p880, %fd4038, %fd4040;
	@%p880 bra 	$L__BB9_1298;
	mov.u64 	%rd3923, %rd3165;
	ld.param.f64 	%fd4041, [%rd3923+1008];
	fma.rn.f64 	%fd4042, %fd4041, %fd294, 0d0000000000000000;
	ld.param.f64 	%fd4043, [%rd3923+1016];
	fma.rn.f64 	%fd4044, %fd4043, %fd295, %fd4042;
	ld.param.f64 	%fd4045, [%rd3923+1024];
	fma.rn.f64 	%fd4046, %fd4045, %fd296, %fd4044;
	ld.param.f64 	%fd4047, [%rd3923+1032];
	fma.rn.f64 	%fd4048, %fd4047, %fd297, %fd4046;
	ld.param.f64 	%fd4049, [%rd3923+1040];
	fma.rn.f64 	%fd4050, %fd4049, %fd298, %fd4048;
	ld.param.f64 	%fd4051, [%rd3923+1048];
	fma.rn.f64 	%fd4052, %fd4051, %fd299, %fd4050;
	ld.param.f64 	%fd4053, [%rd3923+1056];
	fma.rn.f64 	%fd4054, %fd4053, %fd300, %fd4052;
	ld.param.f64 	%fd4055, [%rd3923+1064];
	fma.rn.f64 	%fd4056, %fd4055, %fd301, %fd4054;
	ld.param.f64 	%fd4057, [%rd3923+1072];
	fma.rn.f64 	%fd4058, %fd4057, %fd302, %fd4056;
	ld.param.f64 	%fd4059, [%rd3923+1080];
	fma.rn.f64 	%fd4060, %fd4059, %fd303, %fd4058;
	ld.param.f64 	%fd4061, [%rd3923+1088];
	sub.f64 	%fd4062, %fd4060, %fd4061;
	abs.f64 	%fd4063, %fd4062;
	ld.param.f64 	%fd4064, [%rd3923+1096];
	mul.f64 	%fd4065, %fd43, %fd4064;
	setp.gt.f64 	%p883, %fd4063, %fd4065;
	@%p883 bra 	$L__BB9_1298;
	mov.u64 	%rd3924, %rd3165;
	ld.param.f64 	%fd4066, [%rd3924+1104];
	fma.rn.f64 	%fd4067, %fd4066, %fd294, 0d0000000000000000;
	ld.param.f64 	%fd4068, [%rd3924+1112];
	fma.rn.f64 	%fd4069, %fd4068, %fd295, %fd4067;
	ld.param.f64 	%fd4070, [%rd3924+1120];
	fma.rn.f64 	%fd4071, %fd4070, %fd296, %fd4069;
	ld.param.f64 	%fd4072, [%rd3924+1128];
	fma.rn.f64 	%fd4073, %fd4072, %fd297, %fd4071;
	ld.param.f64 	%fd4074, [%rd3924+1136];
	fma.rn.f64 	%fd4075, %fd4074, %fd298, %fd4073;
	ld.param.f64 	%fd4076, [%rd3924+1144];
	fma.rn.f64 	%fd4077, %fd4076, %fd299, %fd4075;
	ld.param.f64 	%fd4078, [%rd3924+1152];
	fma.rn.f64 	%fd4079, %fd4078, %fd300, %fd4077;
	ld.param.f64 	%fd4080, [%rd3924+1160];
	fma.rn.f64 	%fd4081, %fd4080, %fd301, %fd4079;
	ld.param.f64 	%fd4082, [%rd3924+1168];
	fma.rn.f64 	%fd4083, %fd4082, %fd302, %fd4081;
	ld.param.f64 	%fd4084, [%rd3924+1176];
	fma.rn.f64 	%fd4085, %fd4084, %fd303, %fd4083;
	ld.param.f64 	%fd4086, [%rd3924+1184];
	sub.f64 	%fd4087, %fd4085, %fd4086;
	abs.f64 	%fd4088, %fd4087;
	ld.param.f64 	%fd4089, [%rd3924+1192];
	mul.f64 	%fd4090, %fd43, %fd4089;
	setp.gt.f64 	%p886, %fd4088, %fd4090;
	@%p886 bra 	$L__BB9_1298;
	mov.pred 	%p2156, 0;
	mov.pred 	%p2155, -1;
	mov.u32 	%r4325, %r1913;
$L__BB9_1298:
	mov.u32 	%r1978, %tid.x;
	mad.lo.s32 	%r1979, %r1978, 11, 4;
	setp.ge.s32 	%p891, %r1979, %r364;
	mov.b32 	%r1977, 1;
	mov.pred 	%p2158, 0;
	mov.pred 	%p2157, -1;
	mov.u32 	%r4326, %r1977;
	@%p891 bra 	$L__BB9_1341;
	setp.ge.u64 	%p894, %rd1586, %rd2;
	mov.b32 	%r4326, 0;
	mov.pred 	%p2158, -1;
	mov.pred 	%p2157, 0;
	@%p894 bra 	$L__BB9_1341;
	cvt.s64.s32 	%rd1861, %r10;
	or.b64  	%rd3925, %rd1586, %rd1861;
	and.b64  	%rd3926, %rd3925, -4294967296;
	setp.ne.s64 	%p895, %rd3926, 0;
	@%p895 bra 	$L__BB9_1302;
	cvt.u32.u64 	%r1981, %rd1861;
	cvt.u32.u64 	%r1982, %rd1586;
	div.u32 	%r1983, %r1982, %r1981;
	mul.lo.s32 	%r1984, %r1983, %r1981;
	sub.s32 	%r1985, %r1982, %r1984;
	cvt.u64.u32 	%rd5979, %r1983;
	cvt.u64.u32 	%rd5980, %r1985;
	bra.uni 	$L__BB9_1303;
$L__BB9_1302:
	div.u64 	%rd5979, %rd1586, %rd1861;
	mul.lo.s64 	%rd3927, %rd5979, %rd1861;
	sub.s64 	%rd5980, %rd1586, %rd3927;
$L__BB9_1303:
	cvt.u32.u64 	%r406, %rd5980;
	cvt.s64.s32 	%rd1868, %r9;
	or.b64  	%rd3928, %rd5979, %rd1868;
	and.b64  	%rd3929, %rd3928, -4294967296;
	setp.ne.s64 	%p896, %rd3929, 0;
	@%p896 bra 	$L__BB9_1305;
	cvt.u32.u64 	%r1986, %rd1868;
	cvt.u32.u64 	%r1987, %rd5979;
	div.u32 	%r1988, %r1987, %r1986;
	mul.lo.s32 	%r1989, %r1988, %r1986;
	sub.s32 	%r1990, %r1987, %r1989;
	cvt.u64.u32 	%rd5981, %r1988;
	cvt.u64.u32 	%rd5982, %r1990;
	bra.uni 	$L__BB9_1306;
$L__BB9_1305:
	div.u64 	%rd5981, %rd5979, %rd1868;
	mul.lo.s64 	%rd3930, %rd5981, %rd1868;
	sub.s64 	%rd5982, %rd5979, %rd3930;
$L__BB9_1306:
	cvt.u32.u64 	%r407, %rd5982;
	cvt.s64.s32 	%rd1875, %r8;
	or.b64  	%rd3931, %rd5981, %rd1875;
	and.b64  	%rd3932, %rd3931, -4294967296;
	setp.ne.s64 	%p897, %rd3932, 0;
	@%p897 bra 	$L__BB9_1308;
	cvt.u32.u64 	%r1991, %rd1875;
	cvt.u32.u64 	%r1992, %rd5981;
	div.u32 	%r1993, %r1992, %r1991;
	mul.lo.s32 	%r1994, %r1993, %r1991;
	sub.s32 	%r1995, %r1992, %r1994;
	cvt.u64.u32 	%rd5983, %r1993;
	cvt.u64.u32 	%rd5984, %r1995;
	bra.uni 	$L__BB9_1309;
$L__BB9_1308:
	div.u64 	%rd5983, %rd5981, %rd1875;
	mul.lo.s64 	%rd3933, %rd5983, %rd1875;
	sub.s64 	%rd5984, %rd5981, %rd3933;
$L__BB9_1309:
	cvt.u32.u64 	%r408, %rd5984;
	cvt.s64.s32 	%rd1882, %r7;
	or.b64  	%rd3934, %rd5983, %rd1882;
	and.b64  	%rd3935, %rd3934, -4294967296;
	setp.ne.s64 	%p898, %rd3935, 0;
	@%p898 bra 	$L__BB9_1311;
	cvt.u32.u64 	%r1996, %rd1882;
	cvt.u32.u64 	%r1997, %rd5983;
	div.u32 	%r1998, %r1997, %r1996;
	mul.lo.s32 	%r1999, %r1998, %r1996;
	sub.s32 	%r2000, %r1997, %r1999;
	cvt.u64.u32 	%rd5985, %r1998;
	cvt.u64.u32 	%rd5986, %r2000;
	bra.uni 	$L__BB9_1312;
$L__BB9_1311:
	div.u64 	%rd5985, %rd5983, %rd1882;
	mul.lo.s64 	%rd3936, %rd5985, %rd1882;
	sub.s64 	%rd5986, %rd5983, %rd3936;
$L__BB9_1312:
	cvt.u32.u64 	%r409, %rd5986;
	cvt.s64.s32 	%rd1889, %r6;
	or.b64  	%rd3937, %rd5985, %rd1889;
	and.b64  	%rd3938, %rd3937, -4294967296;
	setp.ne.s64 	%p899, %rd3938, 0;
	@%p899 bra 	$L__BB9_1314;
	cvt.u32.u64 	%r2001, %rd1889;
	cvt.u32.u64 	%r2002, %rd5985;
	div.u32 	%r2003, %r2002, %r2001;
	mul.lo.s32 	%r2004, %r2003, %r2001;
	sub.s32 	%r2005, %r2002, %r2004;
	cvt.u64.u32 	%rd5987, %r2003;
	cvt.u64.u32 	%rd5988, %r2005;
	bra.uni 	$L__BB9_1315;
$L__BB9_1314:
	div.u64 	%rd5987, %rd5985, %rd1889;
	mul.lo.s64 	%rd3939, %rd5987, %rd1889;
	sub.s64 	%rd5988, %rd5985, %rd3939;
$L__BB9_1315:
	cvt.u32.u64 	%r410, %rd5988;
	cvt.s64.s32 	%rd1896, %r5;
	or.b64  	%rd3940, %rd5987, %rd1896;
	and.b64  	%rd3941, %rd3940, -4294967296;
	setp.ne.s64 	%p900, %rd3941, 0;
	@%p900 bra 	$L__BB9_1317;
	cvt.u32.u64 	%r2006, %rd1896;
	cvt.u32.u64 	%r2007, %rd5987;
	div.u32 	%r2008, %r2007, %r2006;
	mul.lo.s32 	%r2009, %r2008, %r2006;
	sub.s32 	%r2010, %r2007, %r2009;
	cvt.u64.u32 	%rd5989, %r2008;
	cvt.u64.u32 	%rd5990, %r2010;
	bra.uni 	$L__BB9_1318;
$L__BB9_1317:
	div.u64 	%rd5989, %rd5987, %rd1896;
	mul.lo.s64 	%rd3942, %rd5989, %rd1896;
	sub.s64 	%rd5990, %rd5987, %rd3942;
$L__BB9_1318:
	cvt.u32.u64 	%r411, %rd5990;
	cvt.s64.s32 	%rd1903, %r4;
	or.b64  	%rd3943, %rd5989, %rd1903;
	and.b64  	%rd3944, %rd3943, -4294967296;
	setp.ne.s64 	%p901, %rd3944, 0;
	@%p901 bra 	$L__BB9_1320;
	cvt.u32.u64 	%r2011, %rd1903;
	cvt.u32.u64 	%r2012, %rd5989;
	div.u32 	%r2013, %r2012, %r2011;
	mul.lo.s32 	%r2014, %r2013, %r2011;
	sub.s32 	%r2015, %r2012, %r2014;
	cvt.u64.u32 	%rd5991, %r2013;
	cvt.u64.u32 	%rd5992, %r2015;
	bra.uni 	$L__BB9_1321;
$L__BB9_1320:
	div.u64 	%rd5991, %rd5989, %rd1903;
	mul.lo.s64 	%rd3945, %rd5991, %rd1903;
	sub.s64 	%rd5992, %rd5989, %rd3945;
$L__BB9_1321:
	cvt.u32.u64 	%r412, %rd5992;
	cvt.s64.s32 	%rd1910, %r3;
	or.b64  	%rd3946, %rd5991, %rd1910;
	and.b64  	%rd3947, %rd3946, -4294967296;
	setp.ne.s64 	%p902, %rd3947, 0;
	@%p902 bra 	$L__BB9_1323;
	cvt.u32.u64 	%r2016, %rd1910;
	cvt.u32.u64 	%r2017, %rd5991;
	div.u32 	%r2018, %r2017, %r2016;
	mul.lo.s32 	%r2019, %r2018, %r2016;
	sub.s32 	%r2020, %r2017, %r2019;
	cvt.u64.u32 	%rd5993, %r2018;
	cvt.u64.u32 	%rd5994, %r2020;
	bra.uni 	$L__BB9_1324;
$L__BB9_1323:
	div.u64 	%rd5993, %rd5991, %rd1910;
	mul.lo.s64 	%rd3948, %rd5993, %rd1910;
	sub.s64 	%rd5994, %rd5991, %rd3948;
$L__BB9_1324:
	cvt.u32.u64 	%r413, %rd5994;
	cvt.s64.s32 	%rd1917, %r2;
	or.b64  	%rd3949, %rd5993, %rd1917;
	and.b64  	%rd3950, %rd3949, -4294967296;
	setp.ne.s64 	%p903, %rd3950, 0;
	@%p903 bra 	$L__BB9_1326;
	cvt.u32.u64 	%r2021, %rd1917;
	cvt.u32.u64 	%r2022, %rd5993;
	div.u32 	%r2023, %r2022, %r2021;
	mul.lo.s32 	%r2024, %r2023, %r2021;
	sub.s32 	%r2025, %r2022, %r2024;
	cvt.u64.u32 	%rd5995, %r2023;
	cvt.u64.u32 	%rd5996, %r2025;
	bra.uni 	$L__BB9_1327;
$L__BB9_1326:
	div.u64 	%rd5995, %rd5993, %rd1917;
	mul.lo.s64 	%rd3951, %rd5995, %rd1917;
	sub.s64 	%rd5996, %rd5993, %rd3951;
$L__BB9_1327:
	cvt.u32.u64 	%r414, %rd5996;
	cvt.s64.s32 	%rd1924, %r1;
	or.b64  	%rd3952, %rd5995, %rd1924;
	and.b64  	%rd3953, %rd3952, -4294967296;
	setp.ne.s64 	%p904, %rd3953, 0;
	@%p904 bra 	$L__BB9_1329;
	cvt.u32.u64 	%r2026, %rd1924;
	cvt.u32.u64 	%r2027, %rd5995;
	rem.u32 	%r2028, %r2027, %r2026;
	cvt.u64.u32 	%rd5997, %r2028;
	bra.uni 	$L__BB9_1330;
$L__BB9_1329:
	rem.u64 	%rd5997, %rd5995, %rd1924;
$L__BB9_1330:
	cvt.u32.u64 	%r2030, %rd5997;
	cvt.rn.f64.s32 	%fd4091, %r2030;
	mov.u64 	%rd3954, %rd3165;
	ld.param.f64 	%fd4092, [%rd3954];
	fma.rn.f64 	%fd304, %fd1, %fd4091, %fd4092;
	cvt.rn.f64.s32 	%fd4093, %r414;
	fma.rn.f64 	%fd305, %fd3, %fd4093, %fd2;
	cvt.rn.f64.s32 	%fd4094, %r413;
	fma.rn.f64 	%fd306, %fd5, %fd4094, %fd4;
	cvt.rn.f64.s32 	%fd4095, %r412;
	fma.rn.f64 	%fd307, %fd7, %fd4095, %fd6;
	cvt.rn.f64.s32 	%fd4096, %r411;
	fma.rn.f64 	%fd308, %fd9, %fd4096, %fd8;
	cvt.rn.f64.s32 	%fd4097, %r410;
	fma.rn.f64 	%fd309, %fd11, %fd4097, %fd10;
	cvt.rn.f64.s32 	%fd4098, %r409;
	fma.rn.f64 	%fd310, %fd13, %fd4098, %fd12;
	cvt.rn.f64.s32 	%fd4099, %r408;
	fma.rn.f64 	%fd311, %fd15, %fd4099, %fd14;
	cvt.rn.f64.s32 	%fd4100, %r407;
	fma.rn.f64 	%fd312, %fd17, %fd4100, %fd16;
	cvt.rn.f64.s32 	%fd4101, %r406;
	fma.rn.f64 	%fd313, %fd19, %fd4101, %fd18;
	fma.rn.f64 	%fd4102, %fd20, %fd304, 0d0000000000000000;
	fma.rn.f64 	%fd4103, %fd21, %fd305, %fd4102;
	fma.rn.f64 	%fd4104, %fd22, %fd306, %fd4103;
	fma.rn.f64 	%fd4105, %fd23, %fd307, %fd4104;
	fma.rn.f64 	%fd4106, %fd24, %fd308, %fd4105;
	fma.rn.f64 	%fd4107, %fd25, %fd309, %fd4106;
	fma.rn.f64 	%fd4108, %fd26, %fd310, %fd4107;
	fma.rn.f64 	%fd4109, %fd27, %fd311, %fd4108;
	fma.rn.f64 	%fd4110, %fd28, %fd312, %fd4109;
	fma.rn.f64 	%fd4111, %fd29, %fd313, %fd4110;
	sub.f64 	%fd4112, %fd4111, %fd30;
	abs.f64 	%fd4113, %fd4112;
	mul.f64 	%fd4114, %fd43, %fd31;
	setp.gt.f64 	%p907, %fd4113, %fd4114;
	@%p907 bra 	$L__BB9_1341;
	fma.rn.f64 	%fd4115, %fd32, %fd304, 0d0000000000000000;
	fma.rn.f64 	%fd4116, %fd33, %fd305, %fd4115;
	fma.rn.f64 	%fd4117, %fd34, %fd306, %fd4116;
	fma.rn.f64 	%fd4118, %fd35, %fd307, %fd4117;
	fma.rn.f64 	%fd4119, %fd36, %fd308, %fd4118;
	fma.rn.f64 	%fd4120, %fd37, %fd309, %fd4119;
	fma.rn.f64 	%fd4121, %fd38, %fd310, %fd4120;
	fma.rn.f64 	%fd4122, %fd39, %fd311, %fd4121;
	fma.rn.f64 	%fd4123, %fd40, %fd312, %fd4122;
	mov.u64 	%rd3955, %rd3165;
	ld.param.f64 	%fd4124, [%rd3955+408];
	fma.rn.f64 	%fd4125, %fd4124, %fd313, %fd4123;
	ld.param.f64 	%fd4126, [%rd3955+416];
	sub.f64 	%fd4127, %fd4125, %fd4126;
	abs.f64 	%fd4128, %fd4127;
	ld.param.f64 	%fd4129, [%rd3955+424];
	mul.f64 	%fd4130, %fd43, %fd4129;
	setp.gt.f64 	%p910, %fd4128, %fd4130;
	@%p910 bra 	$L__BB9_1341;
	mov.u64 	%rd3956, %rd3165;
	ld.param.f64 	%fd4131, [%rd3956+432];
	fma.rn.f64 	%fd4132, %fd4131, %fd304, 0d0000000000000000;
	ld.param.f64 	%fd4133, [%rd3956+440];
	fma.rn.f64 	%fd4134, %fd4133, %fd305, %fd4132;
	ld.param.f64 	%fd4135, [%rd3956+448];
	fma.rn.f64 	%fd4136, %fd4135, %fd306, %fd4134;
	ld.param.f64 	%fd4137, [%rd3956+456];
	fma.rn.f64 	%fd4138, %fd4137, %fd307, %fd4136;
	ld.param.f64 	%fd4139, [%rd3956+464];
	fma.rn.f64 	%fd4140, %fd4139, %fd308, %fd4138;
	ld.param.f64 	%fd4141, [%rd3956+472];
	fma.rn.f64 	%fd4142, %fd4141, %fd309, %fd4140;
	ld.param.f64 	%fd4143, [%rd3956+480];
	fma.rn.f64 	%fd4144, %fd4143, %fd310, %fd4142;
	ld.param.f64 	%fd4145, [%rd3956+488];
	fma.rn.f64 	%fd4146, %fd4145, %fd311, %fd4144;
	ld.param.f64 	%fd4147, [%rd3956+496];
	fma.rn.f64 	%fd4148, %fd4147, %fd312, %fd4146;
	ld.param.f64 	%fd4149, [%rd3956+504];
	fma.rn.f64 	%fd4150, %fd4149, %fd313, %fd4148;
	ld.param.f64 	%fd4151, [%rd3956+512];
	sub.f64 	%fd4152, %fd4150, %fd4151;
	abs.f64 	%fd4153, %fd4152;
	ld.param.f64 	%fd4154, [%rd3956+520];
	mul.f64 	%fd4155, %fd43, %fd4154;
	setp.gt.f64 	%p913, %fd4153, %fd4155;
	@%p913 bra 	$L__BB9_1341;
	mov.u64 	%rd3957, %rd3165;
	ld.param.f64 	%fd4156, [%rd3957+528];
	fma.rn.f64 	%fd4157, %fd4156, %fd304, 0d0000000000000000;
	ld.param.f64 	%fd4158, [%rd3957+536];
	fma.rn.f64 	%fd4159, %fd4158, %fd305, %fd4157;
	ld.param.f64 	%fd4160, [%rd3957+544];
	fma.rn.f64 	%fd4161, %fd4160, %fd306, %fd4159;
	ld.param.f64 	%fd4162, [%rd3957+552];
	fma.rn.f64 	%fd4163, %fd4162, %fd307, %fd4161;
	ld.param.f64 	%fd4164, [%rd3957+560];
	fma.rn.f64 	%fd4165, %fd4164, %fd308, %fd4163;
	ld.param.f64 	%fd4166, [%rd3957+568];
	fma.rn.f64 	%fd4167, %fd4166, %fd309, %fd4165;
	ld.param.f64 	%fd4168, [%rd3957+576];
	fma.rn.f64 	%fd4169, %fd4168, %fd310, %fd4167;
	ld.param.f64 	%fd4170, [%rd3957+584];
	fma.rn.f64 	%fd4171, %fd4170, %fd311, %fd4169;
	ld.param.f64 	%fd4172, [%rd3957+592];
	fma.rn.f64 	%fd4173, %fd4172, %fd312, %fd4171;
	ld.param.f64 	%fd4174, [%rd3957+600];
	fma.rn.f64 	%fd4175, %fd4174, %fd313, %fd4173;
	ld.param.f64 	%fd4176, [%rd3957+608];
	sub.f64 	%fd4177, %fd4175, %fd4176;
	abs.f64 	%fd4178, %fd4177;
	ld.param.f64 	%fd4179, [%rd3957+616];
	mul.f64 	%fd4180, %fd43, %fd4179;
	setp.gt.f64 	%p916, %fd4178, %fd4180;
	@%p916 bra 	$L__BB9_1341;
	mov.u64 	%rd3958, %rd3165;
	ld.param.f64 	%fd4181, [%rd3958+624];
	fma.rn.f64 	%fd4182, %fd4181, %fd304, 0d0000000000000000;
	ld.param.f64 	%fd4183, [%rd3958+632];
	fma.rn.f64 	%fd4184, %fd4183, %fd305, %fd4182;
	ld.param.f64 	%fd4185, [%rd3958+640];
	fma.rn.f64 	%fd4186, %fd4185, %fd306, %fd4184;
	ld.param.f64 	%fd4187, [%rd3958+648];
	fma.rn.f64 	%fd4188, %fd4187, %fd307, %fd4186;
	ld.param.f64 	%fd4189, [%rd3958+656];
	fma.rn.f64 	%fd4190, %fd4189, %fd308, %fd4188;
	ld.param.f64 	%fd4191, [%rd3958+664];
	fma.rn.f64 	%fd4192, %fd4191, %fd309, %fd4190;
	ld.param.f64 	%fd4193, [%rd3958+672];
	fma.rn.f64 	%fd4194, %fd4193, %fd310, %fd4192;
	ld.param.f64 	%fd4195, [%rd3958+680];
	fma.rn.f64 	%fd4196, %fd4195, %fd311, %fd4194;
	ld.param.f64 	%fd4197, [%rd3958+688];
	fma.rn.f64 	%fd4198, %fd4197, %fd312, %fd4196;
	ld.param.f64 	%fd4199, [%rd3958+696];
	fma.rn.f64 	%fd4200, %fd4199, %fd313, %fd4198;
	ld.param.f64 	%fd4201, [%rd3958+704];
	sub.f64 	%fd4202, %fd4200, %fd4201;
	abs.f64 	%fd4203, %fd4202;
	ld.param.f64 	%fd4204, [%rd3958+712];
	mul.f64 	%fd4205, %fd43, %fd4204;
	setp.gt.f64 	%p919, %fd4203, %fd4205;
	@%p919 bra 	$L__BB9_1341;
	mov.u64 	%rd3959, %rd3165;
	ld.param.f64 	%fd4206, [%rd3959+720];
	fma.rn.f64 	%fd4207, %fd4206, %fd304, 0d0000000000000000;
	ld.param.f64 	%fd4208, [%rd3959+728];
	fma.rn.f64 	%fd4209, %fd4208, %fd305, %fd4207;
	ld.param.f64 	%fd4210, [%rd3959+736];
	fma.rn.f64 	%fd4211, %fd4210, %fd306, %fd4209;
	ld.param.f64 	%fd4212, [%rd3959+744];
	fma.rn.f64 	%fd4213, %fd4212, %fd307, %fd4211;
	ld.param.f64 	%fd4214, [%rd3959+752];
	fma.rn.f64 	%fd4215, %fd4214, %fd308, %fd4213;
	ld.param.f64 	%fd4216, [%rd3959+760];
	fma.rn.f64 	%fd4217, %fd4216, %fd309, %fd4215;
	ld.param.f64 	%fd4218, [%rd3959+768];
	fma.rn.f64 	%fd4219, %fd4218, %fd310, %fd4217;
	ld.param.f64 	%fd4220, [%rd3959+776];
	fma.rn.f64 	%fd4221, %fd4220, %fd311, %fd4219;
	ld.param.f64 	%fd4222, [%rd3959+784];
	fma.rn.f64 	%fd4223, %fd4222, %fd312, %fd4221;
	ld.param.f64 	%fd4224, [%rd3959+792];
	fma.rn.f64 	%fd4225, %fd4224, %fd313, %fd4223;
	ld.param.f64 	%fd4226, [%rd3959+800];
	sub.f64 	%fd4227, %fd4225, %fd4226;
	abs.f64 	%fd4228, %fd4227;
	ld.param.f64 	%fd4229, [%rd3959+808];
	mul.f64 	%fd4230, %fd43, %fd4229;
	setp.gt.f64 	%p922, %fd4228, %fd4230;
	@%p922 bra 	$L__BB9_1341;
	mov.u64 	%rd3960, %rd3165;
	ld.param.f64 	%fd4231, [%rd3960+816];
	fma.rn.f64 	%fd4232, %fd4231, %fd304, 0d0000000000000000;
	ld.param.f64 	%fd4233, [%rd3960+824];
	fma.rn.f64 	%fd4234, %fd4233, %fd305, %fd4232;
	ld.param.f64 	%fd4235, [%rd3960+832];
	fma.rn.f64 	%fd4236, %fd4235, %fd306, %fd4234;
	ld.param.f64 	%fd4237, [%rd3960+840];
	fma.rn.f64 	%fd4238, %fd4237, %fd307, %fd4236;
	ld.param.f64 	%fd4239, [%rd3960+848];
	fma.rn.f64 	%fd4240, %fd4239, %fd308, %fd4238;
	ld.param.f64 	%fd4241, [%rd3960+856];
	fma.rn.f64 	%fd4242, %fd4241, %fd309, %fd4240;
	ld.param.f64 	%fd4243, [%rd3960+864];
	fma.rn.f64 	%fd4244, %fd4243, %fd310, %fd4242;
	ld.param.f64 	%fd4245, [%rd3960+872];
	fma.rn.f64 	%fd4246, %fd4245, %fd311, %fd4244;
	ld.param.f64 	%fd4247, [%rd3960+880];
	fma.rn.f64 	%fd4248, %fd4247, %fd312, %fd4246;
	ld.param.f64 	%fd4249, [%rd3960+888];
	fma.rn.f64 	%fd4250, %fd4249, %fd313, %fd4248;
	ld.param.f64 	%fd4251, [%rd3960+896];
	sub.f64 	%fd4252, %fd4250, %fd4251;
	abs.f64 	%fd4253, %fd4252;
	ld.param.f64 	%fd4254, [%rd3960+904];
	mul.f64 	%fd4255, %fd43, %fd4254;
	setp.gt.f64 	%p925, %fd4253, %fd4255;
	@%p925 bra 	$L__BB9_1341;
	mov.u64 	%rd3961, %rd3165;
	ld.param.f64 	%fd4256, [%rd3961+912];
	fma.rn.f64 	%fd4257, %fd4256, %fd304, 0d0000000000000000;
	ld.param.f64 	%fd4258, [%rd3961+920];
	fma.rn.f64 	%fd4259, %fd4258, %fd305, %fd4257;
	ld.param.f64 	%fd4260, [%rd3961+928];
	fma.rn.f64 	%fd4261, %fd4260, %fd306, %fd4259;
	ld.param.f64 	%fd4262, [%rd3961+936];
	fma.rn.f64 	%fd4263, %fd4262, %fd307, %fd4261;
	ld.param.f64 	%fd4264, [%rd3961+944];
	fma.rn.f64 	%fd4265, %fd4264, %fd308, %fd4263;
	ld.param.f64 	%fd4266, [%rd3961+952];
	fma.rn.f64 	%fd4267, %fd4266, %fd309, %fd4265;
	ld.param.f64 	%fd4268, [%rd3961+960];
	fma.rn.f64 	%fd4269, %fd4268, %fd310, %fd4267;
	ld.param.f64 	%fd4270, [%rd3961+968];
	fma.rn.f64 	%fd4271, %fd4270, %fd311, %fd4269;
	ld.param.f64 	%fd4272, [%rd3961+976];
	fma.rn.f64 	%fd4273, %fd4272, %fd312, %fd4271;
	ld.param.f64 	%fd4274, [%rd3961+984];
	fma.rn.f64 	%fd4275, %fd4274, %fd313, %fd4273;
	ld.param.f64 	%fd4276, [%rd3961+992];
	sub.f64 	%fd4277, %fd4275, %fd4276;
	abs.f64 	%fd4278, %fd4277;
	ld.param.f64 	%fd4279, [%rd3961+1000];
	mul.f64 	%fd4280, %fd43, %fd4279;
	setp.gt.f64 	%p928, %fd4278, %fd4280;
	@%p928 bra 	$L__BB9_1341;
	mov.u64 	%rd3962, %rd3165;
	ld.param.f64 	%fd4281, [%rd3962+1008];
	fma.rn.f64 	%fd4282, %fd4281, %fd304, 0d0000000000000000;
	ld.param.f64 	%fd4283, [%rd3962+1016];
	fma.rn.f64 	%fd4284, %fd4283, %fd305, %fd4282;
	ld.param.f64 	%fd4285, [%rd3962+1024];
	fma.rn.f64 	%fd4286, %fd4285, %fd306, %fd4284;
	ld.param.f64 	%fd4287, [%rd3962+1032];
	fma.rn.f64 	%fd4288, %fd4287, %fd307, %fd4286;
	ld.param.f64 	%fd4289, [%rd3962+1040];
	fma.rn.f64 	%fd4290, %fd4289, %fd308, %fd4288;
	ld.param.f64 	%fd4291, [%rd3962+1048];
	fma.rn.f64 	%fd4292, %fd4291, %fd309, %fd4290;
	ld.param.f64 	%fd4293, [%rd3962+1056];
	fma.rn.f64 	%fd4294, %fd4293, %fd310, %fd4292;
	ld.param.f64 	%fd4295, [%rd3962+1064];
	fma.rn.f64 	%fd4296, %fd4295, %fd311, %fd4294;
	ld.param.f64 	%fd4297, [%rd3962+1072];
	fma.rn.f64 	%fd4298, %fd4297, %fd312, %fd4296;
	ld.param.f64 	%fd4299, [%rd3962+1080];
	fma.rn.f64 	%fd4300, %fd4299, %fd313, %fd4298;
	ld.param.f64 	%fd4301, [%rd3962+1088];
	sub.f64 	%fd4302, %fd4300, %fd4301;
	abs.f64 	%fd4303, %fd4302;
	ld.param.f64 	%fd4304, [%rd3962+1096];
	mul.f64 	%fd4305, %fd43, %fd4304;
	setp.gt.f64 	%p931, %fd4303, %fd4305;
	@%p931 bra 	$L__BB9_1341;
	mov.u64 	%rd3963, %rd3165;
	ld.param.f64 	%fd4306, [%rd3963+1104];
	fma.rn.f64 	%fd4307, %fd4306, %fd304, 0d0000000000000000;
	ld.param.f64 	%fd4308, [%rd3963+1112];
	fma.rn.f64 	%fd4309, %fd4308, %fd305, %fd4307;
	ld.param.f64 	%fd4310, [%rd3963+1120];
	fma.rn.f64 	%fd4311, %fd4310, %fd306, %fd4309;
	ld.param.f64 	%fd4312, [%rd3963+1128];
	fma.rn.f64 	%fd4313, %fd4312, %fd307, %fd4311;
	ld.param.f64 	%fd4314, [%rd3963+1136];
	fma.rn.f64 	%fd4315, %fd4314, %fd308, %fd4313;
	ld.param.f64 	%fd4316, [%rd3963+1144];
	fma.rn.f64 	%fd4317, %fd4316, %fd309, %fd4315;
	ld.param.f64 	%fd4318, [%rd3963+1152];
	fma.rn.f64 	%fd4319, %fd4318, %fd310, %fd4317;
	ld.param.f64 	%fd4320, [%rd3963+1160];
	fma.rn.f64 	%fd4321, %fd4320, %fd311, %fd4319;
	ld.param.f64 	%fd4322, [%rd3963+1168];
	fma.rn.f64 	%fd4323, %fd4322, %fd312, %fd4321;
	ld.param.f64 	%fd4324, [%rd3963+1176];
	fma.rn.f64 	%fd4325, %fd4324, %fd313, %fd4323;
	ld.param.f64 	%fd4326, [%rd3963+1184];
	sub.f64 	%fd4327, %fd4325, %fd4326;
	abs.f64 	%fd4328, %fd4327;
	ld.param.f64 	%fd4329, [%rd3963+1192];
	mul.f64 	%fd4330, %fd43, %fd4329;
	setp.gt.f64 	%p934, %fd4328, %fd4330;
	@%p934 bra 	$L__BB9_1341;
	mov.pred 	%p2158, 0;
	mov.pred 	%p2157, -1;
	mov.u32 	%r4326, %r1977;
$L__BB9_1341:
	mov.u32 	%r2042, %tid.x;
	mad.lo.s32 	%r2043, %r2042, 11, 5;
	setp.ge.s32 	%p939, %r2043, %r364;
	mov.b32 	%r2041, 1;
	mov.pred 	%p2160, 0;
	mov.pred 	%p2159, -1;
	mov.u32 	%r4327, %r2041;
	@%p939 bra 	$L__BB9_1384;
	setp.ge.u64 	%p942, %rd1587, %rd2;
	mov.b32 	%r4327, 0;
	mov.pred 	%p2160, -1;
	mov.pred 	%p2159, 0;
	@%p942 bra 	$L__BB9_1384;
	cvt.s64.s32 	%rd1928, %r10;
	or.b64  	%rd3964, %rd1587, %rd1928;
	and.b64  	%rd3965, %rd3964, -4294967296;
	setp.ne.s64 	%p943, %rd3965, 0;
	@%p943 bra 	$L__BB9_1345;
	cvt.u32.u64 	%r2045, %rd1928;
	cvt.u32.u64 	%r2046, %rd1587;
	div.u32 	%r2047, %r2046, %r2045;
	mul.lo.s32 	%r2048, %r2047, %r2045;
	sub.s32 	%r2049, %r2046, %r2048;
	cvt.u64.u32 	%rd5998, %r2047;
	cvt.u64.u32 	%rd5999, %r2049;
	bra.uni 	$L__BB9_1346;
$L__BB9_1345:
	div.u64 	%rd5998, %rd1587, %rd1928;
	mul.lo.s64 	%rd3966, %rd5998, %rd1928;
	sub.s64 	%rd5999, %rd1587, %rd3966;
$L__BB9_1346:
	cvt.u32.u64 	%r416, %rd5999;
	cvt.s64.s32 	%rd1935, %r9;
	or.b64  	%rd3967, %rd5998, %rd1935;
	and.b64  	%rd3968, %rd3967, -4294967296;
	setp.ne.s64 	%p944, %rd3968, 0;
	@%p944 bra 	$L__BB9_1348;
	cvt.u32.u64 	%r2050, %rd1935;
	cvt.u32.u64 	%r2051, %rd5998;
	div.u32 	%r2052, %r2051, %r2050;
	mul.lo.s32 	%r2053, %r2052, %r2050;
	sub.s32 	%r2054, %r2051, %r2053;
	cvt.u64.u32 	%rd6000, %r2052;
	cvt.u64.u32 	%rd6001, %r2054;
	bra.uni 	$L__BB9_1349;
$L__BB9_1348:
	div.u64 	%rd6000, %rd5998, %rd1935;
	mul.lo.s64 	%rd3969, %rd6000, %rd1935;
	sub.s64 	%rd6001, %rd5998, %rd3969;
$L__BB9_1349:
	cvt.u32.u64 	%r417, %rd6001;
	cvt.s64.s32 	%rd1942, %r8;
	or.b64  	%rd3970, %rd6000, %rd1942;
	and.b64  	%rd3971, %rd3970, -4294967296;
	setp.ne.s64 	%p945, %rd3971, 0;
	@%p945 bra 	$L__BB9_1351;
	cvt.u32.u64 	%r2055, %rd1942;
	cvt.u32.u64 	%r2056, %rd6000;
	div.u32 	%r2057, %r2056, %r2055;
	mul.lo.s32 	%r2058, %r2057, %r2055;
	sub.s32 	%r2059, %r2056, %r2058;
	cvt.u64.u32 	%rd6002, %r2057;
	cvt.u64.u32 	%rd6003, %r2059;
	bra.uni 	$L__BB9_1352;
$L__BB9_1351:
	div.u64 	%rd6002, %rd6000, %rd1942;
	mul.lo.s64 	%rd3972, %rd6002, %rd1942;
	sub.s64 	%rd6003, %rd6000, %rd3972;
$L__BB9_1352:
	cvt.u32.u64 	%r418, %rd6003;
	cvt.s64.s32 	%rd1949, %r7;
	or.b64  	%rd3973, %rd6002, %rd1949;
	and.b64  	%rd3974, %rd3973, -4294967296;
	setp.ne.s64 	%p946, %rd3974, 0;
	@%p946 bra 	$L__BB9_1354;
	cvt.u32.u64 	%r2060, %rd1949;
	cvt.u32.u64 	%r2061, %rd6002;
	div.u32 	%r2062, %r2061, %r2060;
	mul.lo.s32 	%r2063, %r2062, %r2060;
	sub.s32 	%r2064, %r2061, %r2063;
	cvt.u64.u32 	%rd6004, %r2062;
	cvt.u64.u32 	%rd6005, %r2064;
	bra.uni 	$L__BB9_1355;
$L__BB9_1354:
	div.u64 	%rd6004, %rd6002, %rd1949;
	mul.lo.s64 	%rd3975, %rd6004, %rd1949;
	sub.s64 	%rd6005, %rd6002, %rd3975;
$L__BB9_1355:
	cvt.u32.u64 	%r419, %rd6005;
	cvt.s64.s32 	%rd1956, %r6;
	or.b64  	%rd3976, %rd6004, %rd1956;
	and.b64  	%rd3977, %rd3976, -4294967296;
	setp.ne.s64 	%p947, %rd3977, 0;
	@%p947 bra 	$L__BB9_1357;
	cvt.u32.u64 	%r2065, %rd1956;
	cvt.u32.u64 	%r2066, %rd6004;
	div.u32 	%r2067, %r2066, %r2065;
	mul.lo.s32 	%r2068, %r2067, %r2065;
	sub.s32 	%r2069, %r2066, %r2068;
	cvt.u64.u32 	%rd6006, %r2067;
	cvt.u64.u32 	%rd6007, %r2069;
	bra.uni 	$L__BB9_1358;
$L__BB9_1357:
	div.u64 	%rd6006, %rd6004, %rd1956;
	mul.lo.s64 	%rd3978, %rd6006, %rd1956;
	sub.s64 	%rd6007, %rd6004, %rd3978;
$L__BB9_1358:
	cvt.u32.u64 	%r420, %rd6007;
	cvt.s64.s32 	%rd1963, %r5;
	or.b64  	%rd3979, %rd6006, %rd1963;
	and.b64  	%rd3980, %rd3979, -4294967296;
	setp.ne.s64 	%p948, %rd3980, 0;
	@%p948 bra 	$L__BB9_1360;
	cvt.u32.u64 	%r2070, %rd1963;
	cvt.u32.u64 	%r2071, %rd6006;
	div.u32 	%r2072, %r2071, %r2070;
	mul.lo.s32 	%r2073, %r2072, %r2070;
	sub.s32 	%r2074, %r2071, %r2073;
	cvt.u64.u32 	%rd6008, %r2072;
	cvt.u64.u32 	%rd6009, %r2074;
	bra.uni 	$L__BB9_1361;
$L__BB9_1360:
	div.u64 	%rd6008, %rd6006, %rd1963;
	mul.lo.s64 	%rd3981, %rd6008, %rd1963;
	sub.s64 	%rd6009, %rd6006, %rd3981;
$L__BB9_1361:
	cvt.u32.u64 	%r421, %rd6009;
	cvt.s64.s32 	%rd1970, %r4;
	or.b64  	%rd3982, %rd6008, %rd1970;
	and.b64  	%rd3983, %rd3982, -4294967296;
	setp.ne.s64 	%p949, %rd3983, 0;
	@%p949 bra 	$L__BB9_1363;
	cvt.u32.u64 	%r2075, %rd1970;
	cvt.u32.u64 	%r2076, %rd6008;
	div.u32 	%r2077, %r2076, %r2075;
	mul.lo.s32 	%r2078, %r2077, %r2075;
	sub.s32 	%r2079, %r2076, %r2078;
	cvt.u64.u32 	%rd6010, %r2077;
	cvt.u64.u32 	%rd6011, %r2079;
	bra.uni 	$L__BB9_1364;
$L__BB9_1363:
	div.u64 	%rd6010, %rd6008, %rd1970;
	mul.lo.s64 	%rd3984, %rd6010, %rd1970;
	sub.s64 	%rd6011, %rd6008, %rd3984;
$L__BB9_1364:
	cvt.u32.u64 	%r422, %rd6011;
	cvt.s64.s32 	%rd1977, %r3;
	or.b64  	%rd3985, %rd6010, %rd1977;
	and.b64  	%rd3986, %rd3985, -4294967296;
	setp.ne.s64 	%p950, %rd3986, 0;
	@%p950 bra 	$L__BB9_1366;
	cvt.u32.u64 	%r2080, %rd1977;
	cvt.u32.u64 	%r2081, %rd6010;
	div.u32 	%r2082, %r2081, %r2080;
	mul.lo.s32 	%r2083, %r2082, %r2080;
	sub.s32 	%r2084, %r2081, %r2083;
	cvt.u64.u32 	%rd6012, %r2082;
	cvt.u64.u32 	%rd6013, %r2084;
	bra.uni 	$L__BB9_1367;
$L__BB9_1366:
	div.u64 	%rd6012, %rd6010, %rd1977;
	mul.lo.s64 	%rd3987, %rd6012, %rd1977;
	sub.s64 	%rd6013, %rd6010, %rd3987;
$L__BB9_1367:
	cvt.u32.u64 	%r423, %rd6013;
	cvt.s64.s32 	%rd1984, %r2;
	or.b64  	%rd3988, %rd6012, %rd1984;
	and.b64  	%rd3989, %rd3988, -4294967296;
	setp.ne.s64 	%p951, %rd3989, 0;
	@%p951 bra 	$L__BB9_1369;
	cvt.u32.u64 	%r2085, %rd1984;
	cvt.u32.u64 	%r2086, %rd6012;
	div.u32 	%r2087, %r2086, %r2085;
	mul.lo.s32 	%r2088, %r2087, %r2085;
	sub.s32 	%r2089, %r2086, %r2088;
	cvt.u64.u32 	%rd6014, %r2087;
	cvt.u64.u32 	%rd6015, %r2089;
	bra.uni 	$L__BB9_1370;
$L__BB9_1369:
	div.u64 	%rd6014, %rd6012, %rd1984;
	mul.lo.s64 	%rd3990, %rd6014, %rd1984;
	sub.s64 	%rd6015, %rd6012, %rd3990;
$L__BB9_1370:
	cvt.u32.u64 	%r424, %rd6015;
	cvt.s64.s32 	%rd1991, %r1;
	or.b64  	%rd3991, %rd6014, %rd1991;
	and.b64  	%rd3992, %rd3991, -4294967296;
	setp.ne.s64 	%p952, %rd3992, 0;
	@%p952 bra 	$L__BB9_1372;
	cvt.u32.u64 	%r2090, %rd1991;
	cvt.u32.u64 	%r2091, %rd6014;
	rem.u32 	%r2092, %r2091, %r2090;
	cvt.u64.u32 	%rd6016, %r2092;
	bra.uni 	$L__BB9_1373;
$L__BB9_1372:
	rem.u64 	%rd6016, %rd6014, %rd1991;
$L__BB9_1373:
	cvt.u32.u64 	%r2094, %rd6016;
	cvt.rn.f64.s32 	%fd4331, %r2094;
	mov.u64 	%rd3993, %rd3165;
	ld.param.f64 	%fd4332, [%rd3993];
	fma.rn.f64 	%fd314, %fd1, %fd4331, %fd4332;
	cvt.rn.f64.s32 	%fd4333, %r424;
	fma.rn.f64 	%fd315, %fd3, %fd4333, %fd2;
	cvt.rn.f64.s32 	%fd4334, %r423;
	fma.rn.f64 	%fd316, %fd5, %fd4334, %fd4;
	cvt.rn.f64.s32 	%fd4335, %r422;
	fma.rn.f64 	%fd317, %fd7, %fd4335, %fd6;
	cvt.rn.f64.s32 	%fd4336, %r421;
	fma.rn.f64 	%fd318, %fd9, %fd4336, %fd8;
	cvt.rn.f64.s32 	%fd4337, %r420;
	fma.rn.f64 	%fd319, %fd11, %fd4337, %fd10;
	cvt.rn.f64.s32 	%fd4338, %r419;
	fma.rn.f64 	%fd320, %fd13, %fd4338, %fd12;
	cvt.rn.f64.s32 	%fd4339, %r418;
	fma.rn.f64 	%fd321, %fd15, %fd4339, %fd14;
	cvt.rn.f64.s32 	%fd4340, %r417;
	fma.rn.f64 	%fd322, %fd17, %fd4340, %fd16;
	cvt.rn.f64.s32 	%fd4341, %r416;
	fma.rn.f64 	%fd323, %fd19, %fd4341, %fd18;
	fma.rn.f64 	%fd4342, %fd20, %fd314, 0d0000000000000000;
	fma.rn.f64 	%fd4343, %fd21, %fd315, %fd4342;
	fma.rn.f64 	%fd4344, %fd22, %fd316, %fd4343;
	fma.rn.f64 	%fd4345, %fd23, %fd317, %fd4344;
	fma.rn.f64 	%fd4346, %fd24, %fd318, %fd4345;
	fma.rn.f64 	%fd4347, %fd25, %fd319, %fd4346;
	fma.rn.f64 	%fd4348, %fd26, %fd320, %fd4347;
	fma.rn.f64 	%fd4349, %fd27, %fd321, %fd4348;
	fma.rn.f64 	%fd4350, %fd28, %fd322, %fd4349;
	fma.rn.f64 	%fd4351, %fd29, %fd323, %fd4350;
	sub.f64 	%fd4352, %fd4351, %fd30;
	abs.f64 	%fd4353, %fd4352;
	mul.f64 	%fd4354, %fd43, %fd31;
	setp.gt.f64 	%p955, %fd4353, %fd4354;
	@%p955 bra 	$L__BB9_1384;
	fma.rn.f64 	%fd4355, %fd32, %fd314, 0d0000000000000000;
	fma.rn.f64 	%fd4356, %fd33, %fd315, %fd4355;
	fma.rn.f64 	%fd4357, %fd34, %fd316, %fd4356;
	fma.rn.f64 	%fd4358, %fd35, %fd317, %fd4357;
	fma.rn.f64 	%fd4359, %fd36, %fd318, %fd4358;
	fma.rn.f64 	%fd4360, %fd37, %fd319, %fd4359;
	fma.rn.f64 	%fd4361, %fd38, %fd320, %fd4360;
	fma.rn.f64 	%fd4362, %fd39, %fd321, %fd4361;
	fma.rn.f64 	%fd4363, %fd40, %fd322, %fd4362;
	mov.u64 	%rd3994, %rd3165;
	ld.param.f64 	%fd4364, [%rd3994+408];
	fma.rn.f64 	%fd4365, %fd4364, %fd323, %fd4363;
	ld.param.f64 	%fd4366, [%rd3994+416];
	sub.f64 	%fd4367, %fd4365, %fd4366;
	abs.f64 	%fd4368, %fd4367;
	ld.param.f64 	%fd4369, [%rd3994+424];
	mul.f64 	%fd4370, %fd43, %fd4369;
	setp.gt.f64 	%p958, %fd4368, %fd4370;
	@%p958 bra 	$L__BB9_1384;
	mov.u64 	%rd3995, %rd3165;
	ld.param.f64 	%fd4371, [%rd3995+432];
	fma.rn.f64 	%fd4372, %fd4371, %fd314, 0d0000000000000000;
	ld.param.f64 	%fd4373, [%rd3995+440];
	fma.rn.f64 	%fd4374, %fd4373, %fd315, %fd4372;
	ld.param.f64 	%fd4375, [%rd3995+448];
	fma.rn.f64 	%fd4376, %fd4375, %fd316, %fd4374;
	ld.param.f64 	%fd4377, [%rd3995+456];
	fma.rn.f64 	%fd4378, %fd4377, %fd317, %fd4376;
	ld.param.f64 	%fd4379, [%rd3995+464];
	fma.rn.f64 	%fd4380, %fd4379, %fd318, %fd4378;
	ld.param.f64 	%fd4381, [%rd3995+472];
	fma.rn.f64 	%fd4382, %fd4381, %fd319, %fd4380;
	ld.param.f64 	%fd4383, [%rd3995+480];
	fma.rn.f64 	%fd4384, %fd4383, %fd320, %fd4382;
	ld.param.f64 	%fd4385, [%rd3995+488];
	fma.rn.f64 	%fd4386, %fd4385, %fd321, %fd4384;
	ld.param.f64 	%fd4387, [%rd3995+496];
	fma.rn.f64 	%fd4388, %fd4387, %fd322, %fd4386;
	ld.param.f64 	%fd4389, [%rd3995+504];
	fma.rn.f64 	%fd4390, %fd4389, %fd323, %fd4388;
	ld.param.f64 	%fd4391, [%rd3995+512];
	sub.f64 	%fd4392, %fd4390, %fd4391;
	abs.f64 	%fd4393, %fd4392;
	ld.param.f64 	%fd4394, [%rd3995+520];
	mul.f64 	%fd4395, %fd43, %fd4394;
	setp.gt.f64 	%p961, %fd4393, %fd4395;
	@%p961 bra 	$L__BB9_1384;
	mov.u64 	%rd3996, %rd3165;
	ld.param.f64 	%fd4396, [%rd3996+528];
	fma.rn.f64 	%fd4397, %fd4396, %fd314, 0d0000000000000000;
	ld.param.f64 	%fd4398, [%rd3996+536];
	fma.rn.f64 	%fd4399, %fd4398, %fd315, %fd4397;
	ld.param.f64 	%fd4400, [%rd3996+544];
	fma.rn.f64 	%fd4401, %fd4400, %fd316, %fd4399;
	ld.param.f64 	%fd4402, [%rd3996+552];
	fma.rn.f64 	%fd4403, %fd4402, %fd317, %fd4401;
	ld.param.f64 	%fd4404, [%rd3996+560];
	fma.rn.f64 	%fd4405, %fd4404, %fd318, %fd4403;
	ld.param.f64 	%fd4406, [%rd3996+568];
	fma.rn.f64 	%fd4407, %fd4406, %fd319, %fd4405;
	ld.param.f64 	%fd4408, [%rd3996+576];
	fma.rn.f64 	%fd4409, %fd4408, %fd320, %fd4407;
	ld.param.f64 	%fd4410, [%rd3996+584];
	fma.rn.f64 	%fd4411, %fd4410, %fd321, %fd4409;
	ld.param.f64 	%fd4412, [%rd3996+592];
	fma.rn.f64 	%fd4413, %fd4412, %fd322, %fd4411;
	ld.param.f64 	%fd4414, [%rd3996+600];
	fma.rn.f64 	%fd4415, %fd4414, %fd323, %fd4413;
	ld.param.f64 	%fd4416, [%rd3996+608];
	sub.f64 	%fd4417, %fd4415, %fd4416;
	abs.f64 	%fd4418, %fd4417;
	ld.param.f64 	%fd4419, [%rd3996+616];
	mul.f64 	%fd4420, %fd43, %fd4419;
	setp.gt.f64 	%p964, %fd4418, %fd4420;
	@%p964 bra 	$L__BB9_1384;
	mov.u64 	%rd3997, %rd3165;
	ld.param.f64 	%fd4421, [%rd3997+624];
	fma.rn.f64 	%fd4422, %fd4421, %fd314, 0d0000000000000000;
	ld.param.f64 	%fd4423, [%rd3997+632];
	fma.rn.f64 	%fd4424, %fd4423, %fd315, %fd4422;
	ld.param.f64 	%fd4425, [%rd3997+640];
	fma.rn.f64 	%fd4426, %fd4425, %fd316, %fd4424;
	ld.param.f64 	%fd4427, [%rd3997+648];
	fma.rn.f64 	%fd4428, %fd4427, %fd317, %fd4426;
	ld.param.f64 	%fd4429, [%rd3997+656];
	fma.rn.f64 	%fd4430, %fd4429, %fd318, %fd4428;
	ld.param.f64 	%fd4431, [%rd3997+664];
	fma.rn.f64 	%fd4432, %fd4431, %fd319, %fd4430;
	ld.param.f64 	%fd4433, [%rd3997+672];
	fma.rn.f64 	%fd4434, %fd4433, %fd320, %fd4432;
	ld.param.f64 	%fd4435, [%rd3997+680];
	fma.rn.f64 	%fd4436, %fd4435, %fd321, %fd4434;
	ld.param.f64 	%fd4437, [%rd3997+688];
	fma.rn.f64 	%fd4438, %fd4437, %fd322, %fd4436;
	ld.param.f64 	%fd4439, [%rd3997+696];
	fma.rn.f64 	%fd4440, %fd4439, %fd323, %fd4438;
	ld.param.f64 	%fd4441, [%rd3997+704];
	sub.f64 	%fd4442, %fd4440, %fd4441;
	abs.f64 	%fd4443, %fd4442;
	ld.param.f64 	%fd4444, [%rd3997+712];
	mul.f64 	%fd4445, %fd43, %fd4444;
	setp.gt.f64 	%p967, %fd4443, %fd4445;
	@%p967 bra 	$L__BB9_1384;
	mov.u64 	%rd3998, %rd3165;
	ld.param.f64 	%fd4446, [%rd3998+720];
	fma.rn.f64 	%fd4447, %fd4446, %fd314, 0d0000000000000000;
	ld.param.f64 	%fd4448, [%rd3998+728];
	fma.rn.f64 	%fd4449, %fd4448, %fd315, %fd4447;
	ld.param.f64 	%fd4450, [%rd3998+736];
	fma.rn.f64 	%fd4451, %fd4450, %fd316, %fd4449;
	ld.param.f64 	%fd4452, [%rd3998+744];
	fma.rn.f64 	%fd4453, %fd4452, %fd317, %fd4451;
	ld.param.f64 	%fd4454, [%rd3998+752];
	fma.rn.f64 	%fd4455, %fd4454, %fd318, %fd4453;
	ld.param.f64 	%fd4456, [%rd3998+760];
	fma.rn.f64 	%fd4457, %fd4456, %fd319, %fd4455;
	ld.param.f64 	%fd4458, [%rd3998+768];
	fma.rn.f64 	%fd4459, %fd4458, %fd320, %fd4457;
	ld.param.f64 	%fd4460, [%rd3998+776];
	fma.rn.f64 	%fd4461, %fd4460, %fd321, %fd4459;
	ld.param.f64 	%fd4462, [%rd3998+784];
	fma.rn.f64 	%fd4463, %fd4462, %fd322, %fd4461;
	ld.param.f64 	%fd4464, [%rd3998+792];
	fma.rn.f64 	%fd4465, %fd4464, %fd323, %fd4463;
	ld.param.f64 	%fd4466, [%rd3998+800];
	sub.f64 	%fd4467, %fd4465, %fd4466;
	abs.f64 	%fd4468, %fd4467;
	ld.param.f64 	%fd4469, [%rd3998+808];
	mul.f64 	%fd4470, %fd43, %fd4469;
	setp.gt.f64 	%p970, %fd4468, %fd4470;
	@%p970 bra 	$L__BB9_1384;
	mov.u64 	%rd3999, %rd3165;
	ld.param.f64 	%fd4471, [%rd3999+816];
	fma.rn.f64 	%fd4472, %fd4471, %fd314, 0d0000000000000000;
	ld.param.f64 	%fd4473, [%rd3999+824];
	fma.rn.f64 	%fd4474, %fd4473, %fd315, %fd4472;
	ld.param.f64 	%fd4475, [%rd3999+832];
	fma.rn.f64 	%fd4476, %fd4475, %fd316, %fd4474;
	ld.param.f64 	%fd4477, [%rd3999+840];
	fma.rn.f64 	%fd4478, %fd4477, %fd317, %fd4476;
	ld.param.f64 	%fd4479, [%rd3999+848];
	fma.rn.f64 	%fd4480, %fd4479, %fd318, %fd4478;
	ld.param.f64 	%fd4481, [%rd3999+856];
	fma.rn.f64 	%fd4482, %fd4481, %fd319, %fd4480;
	ld.param.f64 	%fd4483, [%rd3999+864];
	fma.rn.f64 	%fd4484, %fd4483, %fd320, %fd4482;
	ld.param.f64 	%fd4485, [%rd3999+872];
	fma.rn.f64 	%fd4486, %fd4485, %fd321, %fd4484;
	ld.param.f64 	%fd4487, [%rd3999+880];
	fma.rn.f64 	%fd4488, %fd4487, %fd322, %fd4486;
	ld.param.f64 	%fd4489, [%rd3999+888];
	fma.rn.f64 	%fd4490, %fd4489, %fd323, %fd4488;
	ld.param.f64 	%fd4491, [%rd3999+896];
	sub.f64 	%fd4492, %fd4490, %fd4491;
	abs.f64 	%fd4493, %fd4492;
	ld.param.f64 	%fd4494, [%rd3999+904];
	mul.f64 	%fd4495, %fd43, %fd4494;
	setp.gt.f64 	%p973, %fd4493, %fd4495;
	@%p973 bra 	$L__BB9_1384;
	mov.u64 	%rd4000, %rd3165;
	ld.param.f64 	%fd4496, [%rd4000+912];
	fma.rn.f64 	%fd4497, %fd4496, %fd314, 0d0000000000000000;
	ld.param.f64 	%fd4498, [%rd4000+920];
	fma.rn.f64 	%fd4499, %fd4498, %fd315, %fd4497;
	ld.param.f64 	%fd4500, [%rd4000+928];
	fma.rn.f64 	%fd4501, %fd4500, %fd316, %fd4499;
	ld.param.f64 	%fd4502, [%rd4000+936];
	fma.rn.f64 	%fd4503, %fd4502, %fd317, %fd4501;
	ld.param.f64 	%fd4504, [%rd4000+944];
	fma.rn.f64 	%fd4505, %fd4504, %fd318, %fd4503;
	ld.param.f64 	%fd4506, [%rd4000+952];
	fma.rn.f64 	%fd4507, %fd4506, %fd319, %fd4505;
	ld.param.f64 	%fd4508, [%rd4000+960];
	fma.rn.f64 	%fd4509, %fd4508, %fd320, %fd4507;
	ld.param.f64 	%fd4510, [%rd4000+968];
	fma.rn.f64 	%fd4511, %fd4510, %fd321, %fd4509;
	ld.param.f64 	%fd4512, [%rd4000+976];
	fma.rn.f64 	%fd4513, %fd4512, %fd322, %fd4511;
	ld.param.f64 	%fd4514, [%rd4000+984];
	fma.rn.f64 	%fd4515, %fd4514, %fd323, %fd4513;
	ld.param.f64 	%fd4516, [%rd4000+992];
	sub.f64 	%fd4517, %fd4515, %fd4516;
	abs.f64 	%fd4518, %fd4517;
	ld.param.f64 	%fd4519, [%rd4000+1000];
	mul.f64 	%fd4520, %fd43, %fd4519;
	setp.gt.f64 	%p976, %fd4518, %fd4520;
	@%p976 bra 	$L__BB9_1384;
	mov.u64 	%rd4001, %rd3165;
	ld.param.f64 	%fd4521, [%rd4001+1008];
	fma.rn.f64 	%fd4522, %fd4521, %fd314, 0d0000000000000000;
	ld.param.f64 	%fd4523, [%rd4001+1016];
	fma.rn.f64 	%fd4524, %fd4523, %fd315, %fd4522;
	ld.param.f64 	%fd4525, [%rd4001+1024];
	fma.rn.f64 	%fd4526, %fd4525, %fd316, %fd4524;
	ld.param.f64 	%fd4527, [%rd4001+1032];
	fma.rn.f64 	%fd4528, %fd4527, %fd317, %fd4526;
	ld.param.f64 	%fd4529, [%rd4001+1040];
	fma.rn.f64 	%fd4530, %fd4529, %fd318, %fd4528;
	ld.param.f64 	%fd4531, [%rd4001+1048];
	fma.rn.f64 	%fd4532, %fd4531, %fd319, %fd4530;
	ld.param.f64 	%fd4533, [%rd4001+1056];
	fma.rn.f64 	%fd4534, %fd4533, %fd320, %fd4532;
	ld.param.f64 	%fd4535, [%rd4001+1064];
	fma.rn.f64 	%fd4536, %fd4535, %fd321, %fd4534;
	ld.param.f64 	%fd4537, [%rd4001+1072];
	fma.rn.f64 	%fd4538, %fd4537, %fd322, %fd4536;
	ld.param.f64 	%fd4539, [%rd4001+1080];
	fma.rn.f64 	%fd4540, %fd4539, %fd323, %fd4538;
	ld.param.f64 	%fd4541, [%rd4001+1088];
	sub.f64 	%fd4542, %fd4540, %fd4541;
	abs.f64 	%fd4543, %fd4542;
	ld.param.f64 	%fd4544, [%rd4001+1096];
	mul.f64 	%fd4545, %fd43, %fd4544;
	setp.gt.f64 	%p979, %fd4543, %fd4545;
	@%p979 bra 	$L__BB9_1384;
	mov.u64 	%rd4002, %rd3165;
	ld.param.f64 	%fd4546, [%rd4002+1104];
	fma.rn.f64 	%fd4547, %fd4546, %fd314, 0d0000000000000000;
	ld.param.f64 	%fd4548, [%rd4002+1112];
	fma.rn.f64 	%fd4549, %fd4548, %fd315, %fd4547;
	ld.param.f64 	%fd4550, [%rd4002+1120];
	fma.rn.f64 	%fd4551, %fd4550, %fd316, %fd4549;
	ld.param.f64 	%fd4552, [%rd4002+1128];
	fma.rn.f64 	%fd4553, %fd4552, %fd317, %fd4551;
	ld.param.f64 	%fd4554, [%rd4002+1136];
	fma.rn.f64 	%fd4555, %fd4554, %fd318, %fd4553;
	ld.param.f64 	%fd4556, [%rd4002+1144];
	fma.rn.f64 	%fd4557, %fd4556, %fd319, %fd4555;
	ld.param.f64 	%fd4558, [%rd4002+1152];
	fma.rn.f64 	%fd4559, %fd4558, %fd320, %fd4557;
	ld.param.f64 	%fd4560, [%rd4002+1160];
	fma.rn.f64 	%fd4561, %fd4560, %fd321, %fd4559;
	ld.param.f64 	%fd4562, [%rd4002+1168];
	fma.rn.f64 	%fd4563, %fd4562, %fd322, %fd4561;
	ld.param.f64 	%fd4564, [%rd4002+1176];
	fma.rn.f64 	%fd4565, %fd4564, %fd323, %fd4563;
	ld.param.f64 	%fd4566, [%rd4002+1184];
	sub.f64 	%fd4567, %fd4565, %fd4566;
	abs.f64 	%fd4568, %fd4567;
	ld.param.f64 	%fd4569, [%rd4002+1192];
	mul.f64 	%fd4570, %fd43, %fd4569;
	setp.gt.f64 	%p982, %fd4568, %fd4570;
	@%p982 bra 	$L__BB9_1384;
	mov.pred 	%p2160, 0;
	mov.pred 	%p2159, -1;
	mov.u32 	%r4327, %r2041;
$L__BB9_1384:
	mov.u32 	%r2106, %tid.x;
	mad.lo.s32 	%r2107, %r2106, 11, 6;
	setp.ge.s32 	%p987, %r2107, %r364;
	mov.b32 	%r2105, 1;
	mov.pred 	%p2162, 0;
	mov.pred 	%p2161, -1;
	mov.u32 	%r4328, %r2105;
	@%p987 bra 	$L__BB9_1427;
	setp.ge.u64 	%p990, %rd1588, %rd2;
	mov.b32 	%r4328, 0;
	mov.pred 	%p2162, -1;
	mov.pred 	%p2161, 0;
	@%p990 bra 	$L__BB9_1427;
	cvt.s64.s32 	%rd1995, %r10;
	or.b64  	%rd4003, %rd1588, %rd1995;
	and.b64  	%rd4004, %rd4003, -4294967296;
	setp.ne.s64 	%p991, %rd4004, 0;
	@%p991 bra 	$L__BB9_1388;
	cvt.u32.u64 	%r2109, %rd1995;
	cvt.u32.u64 	%r2110, %rd1588;
	div.u32 	%r2111, %r2110, %r2109;
	mul.lo.s32 	%r2112, %r2111, %r2109;
	sub.s32 	%r2113, %r2110, %r2112;
	cvt.u64.u32 	%rd6017, %r2111;
	cvt.u64.u32 	%rd6018, %r2113;
	bra.uni 	$L__BB9_1389;
$L__BB9_1388:
	div.u64 	%rd6017, %rd1588, %rd1995;
	mul.lo.s64 	%rd4005, %rd6017, %rd1995;
	sub.s64 	%rd6018, %rd1588, %rd4005;
$L__BB9_1389:
	cvt.u32.u64 	%r426, %rd6018;
	cvt.s64.s32 	%rd2002, %r9;
	or.b64  	%rd4006, %rd6017, %rd2002;
	and.b64  	%rd4007, %rd4006, -4294967296;
	setp.ne.s64 	%p992, %rd4007, 0;
	@%p992 bra 	$L__BB9_1391;
	cvt.u32.u64 	%r2114, %rd2002;
	cvt.u32.u64 	%r2115, %rd6017;
	div.u32 	%r2116, %r2115, %r2114;
	mul.lo.s32 	%r2117, %r2116, %r2114;
	sub.s32 	%r2118, %r2115, %r2117;
	cvt.u64.u32 	%rd6019, %r2116;
	cvt.u64.u32 	%rd6020, %r2118;
	bra.uni 	$L__BB9_1392;
$L__BB9_1391:
	div.u64 	%rd6019, %rd6017, %rd2002;
	mul.lo.s64 	%rd4008, %rd6019, %rd2002;
	sub.s64 	%rd6020, %rd6017, %rd4008;
$L__BB9_1392:
	cvt.u32.u64 	%r427, %rd6020;
	cvt.s64.s32 	%rd2009, %r8;
	or.b64  	%rd4009, %rd6019, %rd2009;
	and.b64  	%rd4010, %rd4009, -4294967296;
	setp.ne.s64 	%p993, %rd4010, 0;
	@%p993 bra 	$L__BB9_1394;
	cvt.u32.u64 	%r2119, %rd2009;
	cvt.u32.u64 	%r2120, %rd6019;
	div.u32 	%r2121, %r2120, %r2119;
	mul.lo.s32 	%r2122, %r2121, %r2119;
	sub.s32 	%r2123, %r2120, %r2122;
	cvt.u64.u32 	%rd6021, %r2121;
	cvt.u64.u32 	%rd6022, %r2123;
	bra.uni 	$L__BB9_1395;
$L__BB9_1394:
	div.u64 	%rd6021, %rd6019, %rd2009;
	mul.lo.s64 	%rd4011, %rd6021, %rd2009;
	sub.s64 	%rd6022, %rd6019, %rd4011;
$L__BB9_1395:
	cvt.u32.u64 	%r428, %rd6022;
	cvt.s64.s32 	%rd2016, %r7;
	or.b64  	%rd4012, %rd6021, %rd2016;
	and.b64  	%rd4013, %rd4012, -4294967296;
	setp.ne.s64 	%p994, %rd4013, 0;
	@%p994 bra 	$L__BB9_1397;
	cvt.u32.u64 	%r2124, %rd2016;
	cvt.u32.u64 	%r2125, %rd6021;
	div.u32 	%r2126, %r2125, %r2124;
	mul.lo.s32 	%r2127, %r2126, %r2124;
	sub.s32 	%r2128, %r2125, %r2127;
	cvt.u64.u32 	%rd6023, %r2126;
	cvt.u64.u32 	%rd6024, %r2128;
	bra.uni 	$L__BB9_1398;
$L__BB9_1397:
	div.u64 	%rd6023, %rd6021, %rd2016;
	mul.lo.s64 	%rd4014, %rd6023, %rd2016;
	sub.s64 	%rd6024, %rd6021, %rd4014;
$L__BB9_1398:
	cvt.u32.u64 	%r429, %rd6024;
	cvt.s64.s32 	%rd2023, %r6;
	or.b64  	%rd4015, %rd6023, %rd2023;
	and.b64  	%rd4016, %rd4015, -4294967296;
	setp.ne.s64 	%p995, %rd4016, 0;
	@%p995 bra 	$L__BB9_1400;
	cvt.u32.u64 	%r2129, %rd2023;
	cvt.u32.u64 	%r2130, %rd6023;
	div.u32 	%r2131, %r2130, %r2129;
	mul.lo.s32 	%r2132, %r2131, %r2129;
	sub.s32 	%r2133, %r2130, %r2132;
	cvt.u64.u32 	%rd6025, %r2131;
	cvt.u64.u32 	%rd6026, %r2133;
	bra.uni 	$L__BB9_1401;
$L__BB9_1400:
	div.u64 	%rd6025, %rd6023, %rd2023;
	mul.lo.s64 	%rd4017, %rd6025, %rd2023;
	sub.s64 	%rd6026, %rd6023, %rd4017;
$L__BB9_1401:
	cvt.u32.u64 	%r430, %rd6026;
	cvt.s64.s32 	%rd2030, %r5;
	or.b64  	%rd4018, %rd6025, %rd2030;
	and.b64  	%rd4019, %rd4018, -4294967296;
	setp.ne.s64 	%p996, %rd4019, 0;
	@%p996 bra 	$L__BB9_1403;
	cvt.u32.u64 	%r2134, %rd2030;
	cvt.u32.u64 	%r2135, %rd6025;
	div.u32 	%r2136, %r2135, %r2134;
	mul.lo.s32 	%r2137, %r2136, %r2134;
	sub.s32 	%r2138, %r2135, %r2137;
	cvt.u64.u32 	%rd6027, %r2136;
	cvt.u64.u32 	%rd6028, %r2138;
	bra.uni 	$L__BB9_1404;
$L__BB9_1403:
	div.u64 	%rd6027, %rd6025, %rd2030;
	mul.lo.s64 	%rd4020, %rd6027, %rd2030;
	sub.s64 	%rd6028, %rd6025, %rd4020;
$L__BB9_1404:
	cvt.u32.u64 	%r431, %rd6028;
	cvt.s64.s32 	%rd2037, %r4;
	or.b64  	%rd4021, %rd6027, %rd2037;
	and.b64  	%rd4022, %rd4021, -4294967296;
	setp.ne.s64 	%p997, %rd4022, 0;
	@%p997 bra 	$L__BB9_1406;
	cvt.u32.u64 	%r2139, %rd2037;
	cvt.u32.u64 	%r2140, %rd6027;
	div.u32 	%r2141, %r2140, %r2139;
	mul.lo.s32 	%r2142, %r2141, %r2139;
	sub.s32 	%r2143, %r2140, %r2142;
	cvt.u64.u32 	%rd6029, %r2141;
	cvt.u64.u32 	%rd6030, %r2143;
	bra.uni 	$L__BB9_1407;
$L__BB9_1406:
	div.u64 	%rd6029, %rd6027, %rd2037;
	mul.lo.s64 	%rd4023, %rd6029, %rd2037;
	sub.s64 	%rd6030, %rd6027, %rd4023;
$L__BB9_1407:
	cvt.u32.u64 	%r432, %rd6030;
	cvt.s64.s32 	%rd2044, %r3;
	or.b64  	%rd4024, %rd6029, %rd2044;
	and.b64  	%rd4025, %rd4024, -4294967296;
	setp.ne.s64 	%p998, %rd4025, 0;
	@%p998 bra 	$L__BB9_1409;
	cvt.u32.u64 	%r2144, %rd2044;
	cvt.u32.u64 	%r2145, %rd6029;
	div.u32 	%r2146, %r2145, %r2144;
	mul.lo.s32 	%r2147, %r2146, %r2144;
	sub.s32 	%r2148, %r2145, %r2147;
	cvt.u64.u32 	%rd6031, %r2146;
	cvt.u64.u32 	%rd6032, %r2148;
	bra.uni 	$L__BB9_1410;
$L__BB9_1409:
	div.u64 	%rd6031, %rd6029, %rd2044;
	mul.lo.s64 	%rd4026, %rd6031, %rd2044;
	sub.s64 	%rd6032, %rd6029, %rd4026;
$L__BB9_1410:
	cvt.u32.u64 	%r433, %rd6032;
	cvt.s64.s32 	%rd2051, %r2;
	or.b64  	%rd4027, %rd6031, %rd2051;
	and.b64  	%rd4028, %rd4027, -4294967296;
	setp.ne.s64 	%p999, %rd4028, 0;
	@%p999 bra 	$L__BB9_1412;
	cvt.u32.u64 	%r2149, %rd2051;
	cvt.u32.u64 	%r2150, %rd6031;
	div.u32 	%r2151, %r2150, %r2149;
	mul.lo.s32 	%r2152, %r2151, %r2149;
	sub.s32 	%r2153, %r2150, %r2152;
	cvt.u64.u32 	%rd6033, %r2151;
	cvt.u64.u32 	%rd6034, %r2153;
	bra.uni 	$L__BB9_1413;
$L__BB9_1412:
	div.u64 	%rd6033, %rd6031, %rd2051;
	mul.lo.s64 	%rd4029, %rd6033, %rd2051;
	sub.s64 	%rd6034, %rd6031, %rd4029;
$L__BB9_1413:
	cvt.u32.u64 	%r434, %rd6034;
	cvt.s64.s32 	%rd2058, %r1;
	or.b64  	%rd4030, %rd6033, %rd2058;
	and.b64  	%rd4031, %rd4030, -4294967296;
	setp.ne.s64 	%p1000, %rd4031, 0;
	@%p1000 bra 	$L__BB9_1415;
	cvt.u32.u64 	%r2154, %rd2058;
	cvt.u32.u64 	%r2155, %rd6033;
	rem.u32 	%r2156, %r2155, %r2154;
	cvt.u64.u32 	%rd6035, %r2156;
	bra.uni 	$L__BB9_1416;
$L__BB9_1415:
	rem.u64 	%rd6035, %rd6033, %rd2058;
$L__BB9_1416:
	cvt.u32.u64 	%r2158, %rd6035;
	cvt.rn.f64.s32 	%fd4571, %r2158;
	mov.u64 	%rd4032, %rd3165;
	ld.param.f64 	%fd4572, [%rd4032];
	fma.rn.f64 	%fd324, %fd1, %fd4571, %fd4572;
	cvt.rn.f64.s32 	%fd4573, %r434;
	fma.rn.f64 	%fd325, %fd3, %fd4573, %fd2;
	cvt.rn.f64.s32 	%fd4574, %r433;
	fma.rn.f64 	%fd326, %fd5, %fd4574, %fd4;
	cvt.rn.f64.s32 	%fd4575, %r432;
	fma.rn.f64 	%fd327, %fd7, %fd4575, %fd6;
	cvt.rn.f64.s32 	%fd4576, %r431;
	fma.rn.f64 	%fd328, %fd9, %fd4576, %fd8;
	cvt.rn.f64.s32 	%fd4577, %r430;
	fma.rn.f64 	%fd329, %fd11, %fd4577, %fd10;
	cvt.rn.f64.s32 	%fd4578, %r429;
	fma.rn.f64 	%fd330, %fd13, %fd4578, %fd12;
	cvt.rn.f64.s32 	%fd4579, %r428;
	fma.rn.f64 	%fd331, %fd15, %fd4579, %fd14;
	cvt.rn.f64.s32 	%fd4580, %r427;
	fma.rn.f64 	%fd332, %fd17, %fd4580, %fd16;
	cvt.rn.f64.s32 	%fd4581, %r426;
	fma.rn.f64 	%fd333, %fd19, %fd4581, %fd18;
	fma.rn.f64 	%fd4582, %fd20, %fd324, 0d0000000000000000;
	fma.rn.f64 	%fd4583, %fd21, %fd325, %fd4582;
	fma.rn.f64 	%fd4584, %fd22, %fd326, %fd4583;
	fma.rn.f64 	%fd4585, %fd23, %fd327, %fd4584;
	fma.rn.f64 	%fd4586, %fd24, %fd328, %fd4585;
	fma.rn.f64 	%fd4587, %fd25, %fd329, %fd4586;
	fma.rn.f64 	%fd4588, %fd26, %fd330, %fd4587;
	fma.rn.f64 	%fd4589, %fd27, %fd331, %fd4588;
	fma.rn.f64 	%fd4590, %fd28, %fd332, %fd4589;
	fma.rn.f64 	%fd4591, %fd29, %fd333, %fd4590;
	sub.f64 	%fd4592, %fd4591, %fd30;
	abs.f64 	%fd4593, %fd4592;
	mul.f64 	%fd4594, %fd43, %fd31;
	setp.gt.f64 	%p1003, %fd4593, %fd4594;
	@%p1003 bra 	$L__BB9_1427;
	fma.rn.f64 	%fd4595, %fd32, %fd324, 0d0000000000000000;
	fma.rn.f64 	%fd4596, %fd33, %fd325, %fd4595;
	fma.rn.f64 	%fd4597, %fd34, %fd326, %fd4596;
	fma.rn.f64 	%fd4598, %fd35, %fd327, %fd4597;
	fma.rn.f64 	%fd4599, %fd36, %fd328, %fd4598;
	fma.rn.f64 	%fd4600, %fd37, %fd329, %fd4599;
	fma.rn.f64 	%fd4601, %fd38, %fd330, %fd4600;
	fma.rn.f64 	%fd4602, %fd39, %fd331, %fd4601;
	mov.u64 	%rd4033, %rd3165;
	ld.param.f64 	%fd4603, [%rd4033+400];
	fma.rn.f64 	%fd4604, %fd4603, %fd332, %fd4602;
	ld.param.f64 	%fd4605, [%rd4033+408];
	fma.rn.f64 	%fd4606, %fd4605, %fd333, %fd4604;
	ld.param.f64 	%fd4607, [%rd4033+416];
	sub.f64 	%fd4608, %fd4606, %fd4607;
	abs.f64 	%fd4609, %fd4608;
	ld.param.f64 	%fd4610, [%rd4033+424];
	mul.f64 	%fd4611, %fd43, %fd4610;
	setp.gt.f64 	%p1006, %fd4609, %fd4611;
	@%p1006 bra 	$L__BB9_1427;
	mov.u64 	%rd4034, %rd3165;
	ld.param.f64 	%fd4612, [%rd4034+432];
	fma.rn.f64 	%fd4613, %fd4612, %fd324, 0d0000000000000000;
	ld.param.f64 	%fd4614, [%rd4034+440];
	fma.rn.f64 	%fd4615, %fd4614, %fd325, %fd4613;
	ld.param.f64 	%fd4616, [%rd4034+448];
	fma.rn.f64 	%fd4617, %fd4616, %fd326, %fd4615;
	ld.param.f64 	%fd4618, [%rd4034+456];
	fma.rn.f64 	%fd4619, %fd4618, %fd327, %fd4617;
	ld.param.f64 	%fd4620, [%rd4034+464];
	fma.rn.f64 	%fd4621, %fd4620, %fd328, %fd4619;
	ld.param.f64 	%fd4622, [%rd4034+472];
	fma.rn.f64 	%fd4623, %fd4622, %fd329, %fd4621;
	ld.param.f64 	%fd4624, [%rd4034+480];
	fma.rn.f64 	%fd4625, %fd4624, %fd330, %fd4623;
	ld.param.f64 	%fd4626, [%rd4034+488];
	fma.rn.f64 	%fd4627, %fd4626, %fd331, %fd4625;
	ld.param.f64 	%fd4628, [%rd4034+496];
	fma.rn.f64 	%fd4629, %fd4628, %fd332, %fd4627;
	ld.param.f64 	%fd4630, [%rd4034+504];
	fma.rn.f64 	%fd4631, %fd4630, %fd333, %fd4629;
	ld.param.f64 	%fd4632, [%rd4034+512];
	sub.f64 	%fd4633, %fd4631, %fd4632;
	abs.f64 	%fd4634, %fd4633;
	ld.param.f64 	%fd4635, [%rd4034+520];
	mul.f64 	%fd4636, %fd43, %fd4635;
	setp.gt.f64 	%p1009, %fd4634, %fd4636;
	@%p1009 bra 	$L__BB9_1427;
	mov.u64 	%rd4035, %rd3165;
	ld.param.f64 	%fd4637, [%rd4035+528];
	fma.rn.f64 	%fd4638, %fd4637, %fd324, 0d0000000000000000;
	ld.param.f64 	%fd4639, [%rd4035+536];
	fma.rn.f64 	%fd4640, %fd4639, %fd325, %fd4638;
	ld.param.f64 	%fd4641, [%rd4035+544];
	fma.rn.f64 	%fd4642, %fd4641, %fd326, %fd4640;
	ld.param.f64 	%fd4643, [%rd4035+552];
	fma.rn.f64 	%fd4644, %fd4643, %fd327, %fd4642;
	ld.param.f64 	%fd4645, [%rd4035+560];
	fma.rn.f64 	%fd4646, %fd4645, %fd328, %fd4644;
	ld.param.f64 	%fd4647, [%rd4035+568];
	fma.rn.f64 	%fd4648, %fd4647, %fd329, %fd4646;
	ld.param.f64 	%fd4649, [%rd4035+576];
	fma.rn.f64 	%fd4650, %fd4649, %fd330, %fd4648;
	ld.param.f64 	%fd4651, [%rd4035+584];
	fma.rn.f64 	%fd4652, %fd4651, %fd331, %fd4650;
	ld.param.f64 	%fd4653, [%rd4035+592];
	fma.rn.f64 	%fd4654, %fd4653, %fd332, %fd4652;
	ld.param.f64 	%fd4655, [%rd4035+600];
	fma.rn.f64 	%fd4656, %fd4655, %fd333, %fd4654;
	ld.param.f64 	%fd4657, [%rd4035+608];
	sub.f64 	%fd4658, %fd4656, %fd4657;
	abs.f64 	%fd4659, %fd4658;
	ld.param.f64 	%fd4660, [%rd4035+616];
	mul.f64 	%fd4661, %fd43, %fd4660;
	setp.gt.f64 	%p1012, %fd4659, %fd4661;
	@%p1012 bra 	$L__BB9_1427;
	mov.u64 	%rd4036, %rd3165;
	ld.param.f64 	%fd4662, [%rd4036+624];
	fma.rn.f64 	%fd4663, %fd4662, %fd324, 0d0000000000000000;
	ld.param.f64 	%fd4664, [%rd4036+632];
	fma.rn.f64 	%fd4665, %fd4664, %fd325, %fd4663;
	ld.param.f64 	%fd4666, [%rd4036+640];
	fma.rn.f64 	%fd4667, %fd4666, %fd326, %fd4665;
	ld.param.f64 	%fd4668, [%rd4036+648];
	fma.rn.f64 	%fd4669, %fd4668, %fd327, %fd4667;
	ld.param.f64 	%fd4670, [%rd4036+656];
	fma.rn.f64 	%fd4671, %fd4670, %fd328, %fd4669;
	ld.param.f64 	%fd4672, [%rd4036+664];
	fma.rn.f64 	%fd4673, %fd4672, %fd329, %fd4671;
	ld.param.f64 	%fd4674, [%rd4036+672];
	fma.rn.f64 	%fd4675, %fd4674, %fd330, %fd4673;
	ld.param.f64 	%fd4676, [%rd4036+680];
	fma.rn.f64 	%fd4677, %fd4676, %fd331, %fd4675;
	ld.param.f64 	%fd4678, [%rd4036+688];
	fma.rn.f64 	%fd4679, %fd4678, %fd332, %fd4677;
	ld.param.f64 	%fd4680, [%rd4036+696];
	fma.rn.f64 	%fd4681, %fd4680, %fd333, %fd4679;
	ld.param.f64 	%fd4682, [%rd4036+704];
	sub.f64 	%fd4683, %fd4681, %fd4682;
	abs.f64 	%fd4684, %fd4683;
	ld.param.f64 	%fd4685, [%rd4036+712];
	mul.f64 	%fd4686, %fd43, %fd4685;
	setp.gt.f64 	%p1015, %fd4684, %fd4686;
	@%p1015 bra 	$L__BB9_1427;
	mov.u64 	%rd4037, %rd3165;
	ld.param.f64 	%fd4687, [%rd4037+720];
	fma.rn.f64 	%fd4688, %fd4687, %fd324, 0d0000000000000000;
	ld.param.f64 	%fd4689, [%rd4037+728];
	fma.rn.f64 	%fd4690, %fd4689, %fd325, %fd4688;
	ld.param.f64 	%fd4691, [%rd4037+736];
	fma.rn.f64 	%fd4692, %fd4691, %fd326, %fd4690;
	ld.param.f64 	%fd4693, [%rd4037+744];
	fma.rn.f64 	%fd4694, %fd4693, %fd327, %fd4692;
	ld.param.f64 	%fd4695, [%rd4037+752];
	fma.rn.f64 	%fd4696, %fd4695, %fd328, %fd4694;
	ld.param.f64 	%fd4697, [%rd4037+760];
	fma.rn.f64 	%fd4698, %fd4697, %fd329, %fd4696;
	ld.param.f64 	%fd4699, [%rd4037+768];
	fma.rn.f64 	%fd4700, %fd4699, %fd330, %fd4698;
	ld.param.f64 	%fd4701, [%rd4037+776];
	fma.rn.f64 	%fd4702, %fd4701, %fd331, %fd4700;
	ld.param.f64 	%fd4703, [%rd4037+784];
	fma.rn.f64 	%fd4704, %fd4703, %fd332, %fd4702;
	ld.param.f64 	%fd4705, [%rd4037+792];
	fma.rn.f64 	%fd4706, %fd4705, %fd333, %fd4704;
	ld.param.f64 	%fd4707, [%rd4037+800];
	sub.f64 	%fd4708, %fd4706, %fd4707;
	abs.f64 	%fd4709, %fd4708;
	ld.param.f64 	%fd4710, [%rd4037+808];
	mul.f64 	%fd4711, %fd43, %fd4710;
	setp.gt.f64 	%p1018, %fd4709, %fd4711;
	@%p1018 bra 	$L__BB9_1427;
	mov.u64 	%rd4038, %rd3165;
	ld.param.f64 	%fd4712, [%rd4038+816];
	fma.rn.f64 	%fd4713, %fd4712, %fd324, 0d0000000000000000;
	ld.param.f64 	%fd4714, [%rd4038+824];
	fma.rn.f64 	%fd4715, %fd4714, %fd325, %fd4713;
	ld.param.f64 	%fd4716, [%rd4038+832];
	fma.rn.f64 	%fd4717, %fd4716, %fd326, %fd4715;
	ld.param.f64 	%fd4718, [%rd4038+840];
	fma.rn.f64 	%fd4719, %fd4718, %fd327, %fd4717;
	ld.param.f64 	%fd4720, [%rd4038+848];
	fma.rn.f64 	%fd4721, %fd4720, %fd328, %fd4719;
	ld.param.f64 	%fd4722, [%rd4038+856];
	fma.rn.f64 	%fd4723, %fd4722, %fd329, %fd4721;
	ld.param.f64 	%fd4724, [%rd4038+864];
	fma.rn.f64 	%fd4725, %fd4724, %fd330, %fd4723;
	ld.param.f64 	%fd4726, [%rd4038+872];
	fma.rn.f64 	%fd4727, %fd4726, %fd331, %fd4725;
	ld.param.f64 	%fd4728, [%rd4038+880];
	fma.rn.f64 	%fd4729, %fd4728, %fd332, %fd4727;
	ld.param.f64 	%fd4730, [%rd4038+888];
	fma.rn.f64 	%fd4731, %fd4730, %fd333, %fd4729;
	ld.param.f64 	%fd4732, [%rd4038+896];
	sub.f64 	%fd4733, %fd4731, %fd4732;
	abs.f64 	%fd4734, %fd4733;
	ld.param.f64 	%fd4735, [%rd4038+904];
	mul.f64 	%fd4736, %fd43, %fd4735;
	setp.gt.f64 	%p1021, %fd4734, %fd4736;
	@%p1021 bra 	$L__BB9_1427;
	mov.u64 	%rd4039, %rd3165;
	ld.param.f64 	%fd4737, [%rd4039+912];
	fma.rn.f64 	%fd4738, %fd4737, %fd324, 0d0000000000000000;
	ld.param.f64 	%fd4739, [%rd4039+920];
	fma.rn.f64 	%fd4740, %fd4739, %fd325, %fd4738;
	ld.param.f64 	%fd4741, [%rd4039+928];
	fma.rn.f64 	%fd4742, %fd4741, %fd326, %fd4740;
	ld.param.f64 	%fd4743, [%rd4039+936];
	fma.rn.f64 	%fd4744, %fd4743, %fd327, %fd4742;
	ld.param.f64 	%fd4745, [%rd4039+944];
	fma.rn.f64 	%fd4746, %fd4745, %fd328, %fd4744;
	ld.param.f64 	%fd4747, [%rd4039+952];
	fma.rn.f64 	%fd4748, %fd4747, %fd329, %fd4746;
	ld.param.f64 	%fd4749, [%rd4039+960];
	fma.rn.f64 	%fd4750, %fd4749, %fd330, %fd4748;
	ld.param.f64 	%fd4751, [%rd4039+968];
	fma.rn.f64 	%fd4752, %fd4751, %fd331, %fd4750;
	ld.param.f64 	%fd4753, [%rd4039+976];
	fma.rn.f64 	%fd4754, %fd4753, %fd332, %fd4752;
	ld.param.f64 	%fd4755, [%rd4039+984];
	fma.rn.f64 	%fd4756, %fd4755, %fd333, %fd4754;
	ld.param.f64 	%fd4757, [%rd4039+992];
	sub.f64 	%fd4758, %fd4756, %fd4757;
	abs.f64 	%fd4759, %fd4758;
	ld.param.f64 	%fd4760, [%rd4039+1000];
	mul.f64 	%fd4761, %fd43, %fd4760;
	setp.gt.f64 	%p1024, %fd4759, %fd4761;
	@%p1024 bra 	$L__BB9_1427;
	mov.u64 	%rd4040, %rd3165;
	ld.param.f64 	%fd4762, [%rd4040+1008];
	fma.rn.f64 	%fd4763, %fd4762, %fd324, 0d0000000000000000;
	ld.param.f64 	%fd4764, [%rd4040+1016];
	fma.rn.f64 	%fd4765, %fd4764, %fd325, %fd4763;
	ld.param.f64 	%fd4766, [%rd4040+1024];
	fma.rn.f64 	%fd4767, %fd4766, %fd326, %fd4765;
	ld.param.f64 	%fd4768, [%rd4040+1032];
	fma.rn.f64 	%fd4769, %fd4768, %fd327, %fd4767;
	ld.param.f64 	%fd4770, [%rd4040+1040];
	fma.rn.f64 	%fd4771, %fd4770, %fd328, %fd4769;
	ld.param.f64 	%fd4772, [%rd4040+1048];
	fma.rn.f64 	%fd4773, %fd4772, %fd329, %fd4771;
	ld.param.f64 	%fd4774, [%rd4040+1056];
	fma.rn.f64 	%fd4775, %fd4774, %fd330, %fd4773;
	ld.param.f64 	%fd4776, [%rd4040+1064];
	fma.rn.f64 	%fd4777, %fd4776, %fd331, %fd4775;
	ld.param.f64 	%fd4778, [%rd4040+1072];
	fma.rn.f64 	%fd4779, %fd4778, %fd332, %fd4777;
	ld.param.f64 	%fd4780, [%rd4040+1080];
	fma.rn.f64 	%fd4781, %fd4780, %fd333, %fd4779;
	ld.param.f64 	%fd4782, [%rd4040+1088];
	sub.f64 	%fd4783, %fd4781, %fd4782;
	abs.f64 	%fd4784, %fd4783;
	ld.param.f64 	%fd4785, [%rd4040+1096];
	mul.f64 	%fd4786, %fd43, %fd4785;
	setp.gt.f64 	%p1027, %fd4784, %fd4786;
	@%p1027 bra 	$L__BB9_1427;
	mov.u64 	%rd4041, %rd3165;
	ld.param.f64 	%fd4787, [%rd4041+1104];
	fma.rn.f64 	%fd4788, %fd4787, %fd324, 0d0000000000000000;
	ld.param.f64 	%fd4789, [%rd4041+1112];
	fma.rn.f64 	%fd4790, %fd4789, %fd325, %fd4788;
	ld.param.f64 	%fd4791, [%rd4041+1120];
	fma.rn.f64 	%fd4792, %fd4791, %fd326, %fd4790;
	ld.param.f64 	%fd4793, [%rd4041+1128];
	fma.rn.f64 	%fd4794, %fd4793, %fd327, %fd4792;
	ld.param.f64 	%fd4795, [%rd4041+1136];
	fma.rn.f64 	%fd4796, %fd4795, %fd328, %fd4794;
	ld.param.f64 	%fd4797, [%rd4041+1144];
	fma.rn.f64 	%fd4798, %fd4797, %fd329, %fd4796;
	ld.param.f64 	%fd4799, [%rd4041+1152];
	fma.rn.f64 	%fd4800, %fd4799, %fd330, %fd4798;
	ld.param.f64 	%fd4801, [%rd4041+1160];
	fma.rn.f64 	%fd4802, %fd4801, %fd331, %fd4800;
	ld.param.f64 	%fd4803, [%rd4041+1168];
	fma.rn.f64 	%fd4804, %fd4803, %fd332, %fd4802;
	ld.param.f64 	%fd4805, [%rd4041+1176];
	fma.rn.f64 	%fd4806, %fd4805, %fd333, %fd4804;
	ld.param.f64 	%fd4807, [%rd4041+1184];
	sub.f64 	%fd4808, %fd4806, %fd4807;
	abs.f64 	%fd4809, %fd4808;
	ld.param.f64 	%fd4810, [%rd4041+1192];
	mul.f64 	%fd4811, %fd43, %fd4810;
	setp.gt.f64 	%p1030, %fd4809, %fd4811;
	@%p1030 bra 	$L__BB9_1427;
	mov.pred 	%p2162, 0;
	mov.pred 	%p2161, -1;
	mov.u32 	%r4328, %r2105;
$L__BB9_1427:
	mov.u32 	%r2170, %tid.x;
	mad.lo.s32 	%r2171, %r2170, 11, 7;
	setp.ge.s32 	%p1035, %r2171, %r364;
	mov.b32 	%r2169, 1;
	mov.pred 	%p2164, 0;
	mov.pred 	%p2163, -1;
	mov.u32 	%r4329, %r2169;
	@%p1035 bra 	$L__BB9_1470;
	setp.ge.u64 	%p1038, %rd1589, %rd2;
	mov.b32 	%r4329, 0;
	mov.pred 	%p2164, -1;
	mov.pred 	%p2163, 0;
	@%p1038 bra 	$L__BB9_1470;
	cvt.s64.s32 	%rd2062, %r10;
	or.b64  	%rd4042, %rd1589, %rd2062;
	and.b64  	%rd4043, %rd4042, -4294967296;
	setp.ne.s64 	%p1039, %rd4043, 0;
	@%p1039 bra 	$L__BB9_1431;
	cvt.u32.u64 	%r2173, %rd2062;
	cvt.u32.u64 	%r2174, %rd1589;
	div.u32 	%r2175, %r2174, %r2173;
	mul.lo.s32 	%r2176, %r2175, %r2173;
	sub.s32 	%r2177, %r2174, %r2176;
	cvt.u64.u32 	%rd6036, %r2175;
	cvt.u64.u32 	%rd6037, %r2177;
	bra.uni 	$L__BB9_1432;
$L__BB9_1431:
	div.u64 	%rd6036, %rd1589, %rd2062;
	mul.lo.s64 	%rd4044, %rd6036, %rd2062;
	sub.s64 	%rd6037, %rd1589, %rd4044;
$L__BB9_1432:
	cvt.u32.u64 	%r436, %rd6037;
	cvt.s64.s32 	%rd2069, %r9;
	or.b64  	%rd4045, %rd6036, %rd2069;
	and.b64  	%rd4046, %rd4045, -4294967296;
	setp.ne.s64 	%p1040, %rd4046, 0;
	@%p1040 bra 	$L__BB9_1434;
	cvt.u32.u64 	%r2178, %rd2069;
	cvt.u32.u64 	%r2179, %rd6036;
	div.u32 	%r2180, %r2179, %r2178;
	mul.lo.s32 	%r2181, %r2180, %r2178;
	sub.s32 	%r2182, %r2179, %r2181;
	cvt.u64.u32 	%rd6038, %r2180;
	cvt.u64.u32 	%rd6039, %r2182;
	bra.uni 	$L__BB9_1435;
$L__BB9_1434:
	div.u64 	%rd6038, %rd6036, %rd2069;
	mul.lo.s64 	%rd4047, %rd6038, %rd2069;
	sub.s64 	%rd6039, %rd6036, %rd4047;
$L__BB9_1435:
	cvt.u32.u64 	%r437, %rd6039;
	cvt.s64.s32 	%rd2076, %r8;
	or.b64  	%rd4048, %rd6038, %rd2076;
	and.b64  	%rd4049, %rd4048, -4294967296;
	setp.ne.s64 	%p1041, %rd4049, 0;
	@%p1041 bra 	$L__BB9_1437;
	cvt.u32.u64 	%r2183, %rd2076;
	cvt.u32.u64 	%r2184, %rd6038;
	div.u32 	%r2185, %r2184, %r2183;
	mul.lo.s32 	%r2186, %r2185, %r2183;
	sub.s32 	%r2187, %r2184, %r2186;
	cvt.u64.u32 	%rd6040, %r2185;
	cvt.u64.u32 	%rd6041, %r2187;
	bra.uni 	$L__BB9_1438;
$L__BB9_1437:
	div.u64 	%rd6040, %rd6038, %rd2076;
	mul.lo.s64 	%rd4050, %rd6040, %rd2076;
	sub.s64 	%rd6041, %rd6038, %rd4050;
$L__BB9_1438:
	cvt.u32.u64 	%r438, %rd6041;
	cvt.s64.s32 	%rd2083, %r7;
	or.b64  	%rd4051, %rd6040, %rd2083;
	and.b64  	%rd4052, %rd4051, -4294967296;
	setp.ne.s64 	%p1042, %rd4052, 0;
	@%p1042 bra 	$L__BB9_1440;
	cvt.u32.u64 	%r2188, %rd2083;
	cvt.u32.u64 	%r2189, %rd6040;
	div.u32 	%r2190, %r2189, %r2188;
	mul.lo.s32 	%r2191, %r2190, %r2188;
	sub.s32 	%r2192, %r2189, %r2191;
	cvt.u64.u32 	%rd6042, %r2190;
	cvt.u64.u32 	%rd6043, %r2192;
	bra.uni 	$L__BB9_1441;
$L__BB9_1440:
	div.u64 	%rd6042, %rd6040, %rd2083;
	mul.lo.s64 	%rd4053, %rd6042, %rd2083;
	sub.s64 	%rd6043, %rd6040, %rd4053;
$L__BB9_1441:
	cvt.u32.u64 	%r439, %rd6043;
	cvt.s64.s32 	%rd2090, %r6;
	or.b64  	%rd4054, %rd6042, %rd2090;
	and.b64  	%rd4055, %rd4054, -4294967296;
	setp.ne.s64 	%p1043, %rd4055, 0;
	@%p1043 bra 	$L__BB9_1443;
	cvt.u32.u64 	%r2193, %rd2090;
	cvt.u32.u64 	%r2194, %rd6042;
	div.u32 	%r2195, %r2194, %r2193;
	mul.lo.s32 	%r2196, %r2195, %r2193;
	sub.s32 	%r2197, %r2194, %r2196;
	cvt.u64.u32 	%rd6044, %r2195;
	cvt.u64.u32 	%rd6045, %r2197;
	bra.uni 	$L__BB9_1444;
$L__BB9_1443:
	div.u64 	%rd6044, %rd6042, %rd2090;
	mul.lo.s64 	%rd4056, %rd6044, %rd2090;
	sub.s64 	%rd6045, %rd6042, %rd4056;
$L__BB9_1444:
	cvt.u32.u64 	%r440, %rd6045;
	cvt.s64.s32 	%rd2097, %r5;
	or.b64  	%rd4057, %rd6044, %rd2097;
	and.b64  	%rd4058, %rd4057, -4294967296;
	setp.ne.s64 	%p1044, %rd4058, 0;
	@%p1044 bra 	$L__BB9_1446;
	cvt.u32.u64 	%r2198, %rd2097;
	cvt.u32.u64 	%r2199, %rd6044;
	div.u32 	%r2200, %r2199, %r2198;
	mul.lo.s32 	%r2201, %r2200, %r2198;
	sub.s32 	%r2202, %r2199, %r2201;
	cvt.u64.u32 	%rd6046, %r2200;
	cvt.u64.u32 	%rd6047, %r2202;
	bra.uni 	$L__BB9_1447;
$L__BB9_1446:
	div.u64 	%rd6046, %rd6044, %rd2097;
	mul.lo.s64 	%rd4059, %rd6046, %rd2097;
	sub.s64 	%rd6047, %rd6044, %rd4059;
$L__BB9_1447:
	cvt.u32.u64 	%r441, %rd6047;
	cvt.s64.s32 	%rd2104, %r4;
	or.b64  	%rd4060, %rd6046, %rd2104;
	and.b64  	%rd4061, %rd4060, -4294967296;
	setp.ne.s64 	%p1045, %rd4061, 0;
	@%p1045 bra 	$L__BB9_1449;
	cvt.u32.u64 	%r2203, %rd2104;
	cvt.u32.u64 	%r2204, %rd6046;
	div.u32 	%r2205, %r2204, %r2203;
	mul.lo.s32 	%r2206, %r2205, %r2203;
	sub.s32 	%r2207, %r2204, %r2206;
	cvt.u64.u32 	%rd6048, %r2205;
	cvt.u64.u32 	%rd6049, %r2207;
	bra.uni 	$L__BB9_1450;
$L__BB9_1449:
	div.u64 	%rd6048, %rd6046, %rd2104;
	mul.lo.s64 	%rd4062, %rd6048, %rd2104;
	sub.s64 	%rd6049, %rd6046, %rd4062;
$L__BB9_1450:
	cvt.u32.u64 	%r442, %rd6049;
	cvt.s64.s32 	%rd2111, %r3;
	or.b64  	%rd4063, %rd6048, %rd2111;
	and.b64  	%rd4064, %rd4063, -4294967296;
	setp.ne.s64 	%p1046, %rd4064, 0;
	@%p1046 bra 	$L__BB9_1452;
	cvt.u32.u64 	%r2208, %rd2111;
	cvt.u32.u64 	%r2209, %rd6048;
	div.u32 	%r2210, %r2209, %r2208;
	mul.lo.s32 	%r2211, %r2210, %r2208;
	sub.s32 	%r2212, %r2209, %r2211;
	cvt.u64.u32 	%rd6050, %r2210;
	cvt.u64.u32 	%rd6051, %r2212;
	bra.uni 	$L__BB9_1453;
$L__BB9_1452:
	div.u64 	%rd6050, %rd6048, %rd2111;
	mul.lo.s64 	%rd4065, %rd6050, %rd2111;
	sub.s64 	%rd6051, %rd6048, %rd4065;
$L__BB9_1453:
	cvt.u32.u64 	%r443, %rd6051;
	cvt.s64.s32 	%rd2118, %r2;
	or.b64  	%rd4066, %rd6050, %rd2118;
	and.b64  	%rd4067, %rd4066, -4294967296;
	setp.ne.s64 	%p1047, %rd4067, 0;
	@%p1047 bra 	$L__BB9_1455;
	cvt.u32.u64 	%r2213, %rd2118;
	cvt.u32.u64 	%r2214, %rd6050;
	div.u32 	%r2215, %r2214, %r2213;
	mul.lo.s32 	%r2216, %r2215, %r2213;
	sub.s32 	%r2217, %r2214, %r2216;
	cvt.u64.u32 	%rd6052, %r2215;
	cvt.u64.u32 	%rd6053, %r2217;
	bra.uni 	$L__BB9_1456;
$L__BB9_1455:
	div.u64 	%rd6052, %rd6050, %rd2118;
	mul.lo.s64 	%rd4068, %rd6052, %rd2118;
	sub.s64 	%rd6053, %rd6050, %rd4068;
$L__BB9_1456:
	cvt.u32.u64 	%r444, %rd6053;
	cvt.s64.s32 	%rd2125, %r1;
	or.b64  	%rd4069, %rd6052, %rd2125;
	and.b64  	%rd4070, %rd4069, -4294967296;
	setp.ne.s64 	%p1048, %rd4070, 0;
	@%p1048 bra 	$L__BB9_1458;
	cvt.u32.u64 	%r2218, %rd2125;
	cvt.u32.u64 	%r2219, %rd6052;
	rem.u32 	%r2220, %r2219, %r2218;
	cvt.u64.u32 	%rd6054, %r2220;
	bra.uni 	$L__BB9_1459;
$L__BB9_1458:
	rem.u64 	%rd6054, %rd6052, %rd2125;
$L__BB9_1459:
	cvt.u32.u64 	%r2222, %rd6054;
	cvt.rn.f64.s32 	%fd4812, %r2222;
	mov.u64 	%rd4071, %rd3165;
	ld.param.f64 	%fd4813, [%rd4071];
	fma.rn.f64 	%fd334, %fd1, %fd4812, %fd4813;
	cvt.rn.f64.s32 	%fd4814, %r444;
	fma.rn.f64 	%fd335, %fd3, %fd4814, %fd2;
	cvt.rn.f64.s32 	%fd4815, %r443;
	fma.rn.f64 	%fd336, %fd5, %fd4815, %fd4;
	cvt.rn.f64.s32 	%fd4816, %r442;
	fma.rn.f64 	%fd337, %fd7, %fd4816, %fd6;
	cvt.rn.f64.s32 	%fd4817, %r441;
	fma.rn.f64 	%fd338, %fd9, %fd4817, %fd8;
	cvt.rn.f64.s32 	%fd4818, %r440;
	fma.rn.f64 	%fd339, %fd11, %fd4818, %fd10;
	cvt.rn.f64.s32 	%fd4819, %r439;
	fma.rn.f64 	%fd340, %fd13, %fd4819, %fd12;
	cvt.rn.f64.s32 	%fd4820, %r438;
	fma.rn.f64 	%fd341, %fd15, %fd4820, %fd14;
	cvt.rn.f64.s32 	%fd4821, %r437;
	fma.rn.f64 	%fd342, %fd17, %fd4821, %fd16;
	cvt.rn.f64.s32 	%fd4822, %r436;
	fma.rn.f64 	%fd343, %fd19, %fd4822, %fd18;
	fma.rn.f64 	%fd4823, %fd20, %fd334, 0d0000000000000000;
	fma.rn.f64 	%fd4824, %fd21, %fd335, %fd4823;
	fma.rn.f64 	%fd4825, %fd22, %fd336, %fd4824;
	fma.rn.f64 	%fd4826, %fd23, %fd337, %fd4825;
	fma.rn.f64 	%fd4827, %fd24, %fd338, %fd4826;
	fma.rn.f64 	%fd4828, %fd25, %fd339, %fd4827;
	fma.rn.f64 	%fd4829, %fd26, %fd340, %fd4828;
	fma.rn.f64 	%fd4830, %fd27, %fd341, %fd4829;
	fma.rn.f64 	%fd4831, %fd28, %fd342, %fd4830;
	fma.rn.f64 	%fd4832, %fd29, %fd343, %fd4831;
	sub.f64 	%fd4833, %fd4832, %fd30;
	abs.f64 	%fd4834, %fd4833;
	mul.f64 	%fd4835, %fd43, %fd31;
	setp.gt.f64 	%p1051, %fd4834, %fd4835;
	@%p1051 bra 	$L__BB9_1470;
	fma.rn.f64 	%fd4836, %fd32, %fd334, 0d0000000000000000;
	fma.rn.f64 	%fd4837, %fd33, %fd335, %fd4836;
	fma.rn.f64 	%fd4838, %fd34, %fd336, %fd4837;
	fma.rn.f64 	%fd4839, %fd35, %fd337, %fd4838;
	fma.rn.f64 	%fd4840, %fd36, %fd338, %fd4839;
	fma.rn.f64 	%fd4841, %fd37, %fd339, %fd4840;
	fma.rn.f64 	%fd4842, %fd38, %fd340, %fd4841;
	fma.rn.f64 	%fd4843, %fd39, %fd341, %fd4842;
	mov.u64 	%rd4072, %rd3165;
	ld.param.f64 	%fd4844, [%rd4072+400];
	fma.rn.f64 	%fd4845, %fd4844, %fd342, %fd4843;
	ld.param.f64 	%fd4846, [%rd4072+408];
	fma.rn.f64 	%fd4847, %fd4846, %fd343, %fd4845;
	ld.param.f64 	%fd4848, [%rd4072+416];
	sub.f64 	%fd4849, %fd4847, %fd4848;
	abs.f64 	%fd4850, %fd4849;
	ld.param.f64 	%fd4851, [%rd4072+424];
	mul.f64 	%fd4852, %fd43, %fd4851;
	setp.gt.f64 	%p1054, %fd4850, %fd4852;
	@%p1054 bra 	$L__BB9_1470;
	mov.u64 	%rd4073, %rd3165;
	ld.param.f64 	%fd4853, [%rd4073+432];
	fma.rn.f64 	%fd4854, %fd4853, %fd334, 0d0000000000000000;
	ld.param.f64 	%fd4855, [%rd4073+440];
	fma.rn.f64 	%fd4856, %fd4855, %fd335, %fd4854;
	ld.param.f64 	%fd4857, [%rd4073+448];
	fma.rn.f64 	%fd4858, %fd4857, %fd336, %fd4856;
	ld.param.f64 	%fd4859, [%rd4073+456];
	fma.rn.f64 	%fd4860, %fd4859, %fd337, %fd4858;
	ld.param.f64 	%fd4861, [%rd4073+464];
	fma.rn.f64 	%fd4862, %fd4861, %fd338, %fd4860;
	ld.param.f64 	%fd4863, [%rd4073+472];
	fma.rn.f64 	%fd4864, %fd4863, %fd339, %fd4862;
	ld.param.f64 	%fd4865, [%rd4073+480];
	fma.rn.f64 	%fd4866, %fd4865, %fd340, %fd4864;
	ld.param.f64 	%fd4867, [%rd4073+488];
	fma.rn.f64 	%fd4868, %fd4867, %fd341, %fd4866;
	ld.param.f64 	%fd4869, [%rd4073+496];
	fma.rn.f64 	%fd4870, %fd4869, %fd342, %fd4868;
	ld.param.f64 	%fd4871, [%rd4073+504];
	fma.rn.f64 	%fd4872, %fd4871, %fd343, %fd4870;
	ld.param.f64 	%fd4873, [%rd4073+512];
	sub.f64 	%fd4874, %fd4872, %fd4873;
	abs.f64 	%fd4875, %fd4874;
	ld.param.f64 	%fd4876, [%rd4073+520];
	mul.f64 	%fd4877, %fd43, %fd4876;
	setp.gt.f64 	%p1057, %fd4875, %fd4877;
	@%p1057 bra 	$L__BB9_1470;
	mov.u64 	%rd4074, %rd3165;
	ld.param.f64 	%fd4878, [%rd4074+528];
	fma.rn.f64 	%fd4879, %fd4878, %fd334, 0d0000000000000000;
	ld.param.f64 	%fd4880, [%rd4074+536];
	fma.rn.f64 	%fd4881, %fd4880, %fd335, %fd4879;
	ld.param.f64 	%fd4882, [%rd4074+544];
	fma.rn.f64 	%fd4883, %fd4882, %fd336, %fd4881;
	ld.param.f64 	%fd4884, [%rd4074+552];
	fma.rn.f64 	%fd4885, %fd4884, %fd337, %fd4883;
	ld.param.f64 	%fd4886, [%rd4074+560];
	fma.rn.f64 	%fd4887, %fd4886, %fd338, %fd4885;
	ld.param.f64 	%fd4888, [%rd4074+568];
	fma.rn.f64 	%fd4889, %fd4888, %fd339, %fd4887;
	ld.param.f64 	%fd4890, [%rd4074+576];
	fma.rn.f64 	%fd4891, %fd4890, %fd340, %fd4889;
	ld.param.f64 	%fd4892, [%rd4074+584];
	fma.rn.f64 	%fd4893, %fd4892, %fd341, %fd4891;
	ld.param.f64 	%fd4894, [%rd4074+592];
	fma.rn.f64 	%fd4895, %fd4894, %fd342, %fd4893;
	ld.param.f64 	%fd4896, [%rd4074+600];
	fma.rn.f64 	%fd4897, %fd4896, %fd343, %fd4895;
	ld.param.f64 	%fd4898, [%rd4074+608];
	sub.f64 	%fd4899, %fd4897, %fd4898;
	abs.f64 	%fd4900, %fd4899;
	ld.param.f64 	%fd4901, [%rd4074+616];
	mul.f64 	%fd4902, %fd43, %fd4901;
	setp.gt.f64 	%p1060, %fd4900, %fd4902;
	@%p1060 bra 	$L__BB9_1470;
	mov.u64 	%rd4075, %rd3165;
	ld.param.f64 	%fd4903, [%rd4075+624];
	fma.rn.f64 	%fd4904, %fd4903, %fd334, 0d0000000000000000;
	ld.param.f64 	%fd4905, [%rd4075+632];
	fma.rn.f64 	%fd4906, %fd4905, %fd335, %fd4904;
	ld.param.f64 	%fd4907, [%rd4075+640];
	fma.rn.f64 	%fd4908, %fd4907, %fd336, %fd4906;
	ld.param.f64 	%fd4909, [%rd4075+648];
	fma.rn.f64 	%fd4910, %fd4909, %fd337, %fd4908;
	ld.param.f64 	%fd4911, [%rd4075+656];
	fma.rn.f64 	%fd4912, %fd4911, %fd338, %fd4910;
	ld.param.f64 	%fd4913, [%rd4075+664];
	fma.rn.f64 	%fd4914, %fd4913, %fd339, %fd4912;
	ld.param.f64 	%fd4915, [%rd4075+672];
	fma.rn.f64 	%fd4916, %fd4915, %fd340, %fd4914;
	ld.param.f64 	%fd4917, [%rd4075+680];
	fma.rn.f64 	%fd4918, %fd4917, %fd341, %fd4916;
	ld.param.f64 	%fd4919, [%rd4075+688];
	fma.rn.f64 	%fd4920, %fd4919, %fd342, %fd4918;
	ld.param.f64 	%fd4921, [%rd4075+696];
	fma.rn.f64 	%fd4922, %fd4921, %fd343, %fd4920;
	ld.param.f64 	%fd4923, [%rd4075+704];
	sub.f64 	%fd4924, %fd4922, %fd4923;
	abs.f64 	%fd4925, %fd4924;
	ld.param.f64 	%fd4926, [%rd4075+712];
	mul.f64 	%fd4927, %fd43, %fd4926;
	setp.gt.f64 	%p1063, %fd4925, %fd4927;
	@%p1063 bra 	$L__BB9_1470;
	mov.u64 	%rd4076, %rd3165;
	ld.param.f64 	%fd4928, [%rd4076+720];
	fma.rn.f64 	%fd4929, %fd4928, %fd334, 0d0000000000000000;
	ld.param.f64 	%fd4930, [%rd4076+728];
	fma.rn.f64 	%fd4931, %fd4930, %fd335, %fd4929;
	ld.param.f64 	%fd4932, [%rd4076+736];
	fma.rn.f64 	%fd4933, %fd4932, %fd336, %fd4931;
	ld.param.f64 	%fd4934, [%rd4076+744];
	fma.rn.f64 	%fd4935, %fd4934, %fd337, %fd4933;
	ld.param.f64 	%fd4936, [%rd4076+752];
	fma.rn.f64 	%fd4937, %fd4936, %fd338, %fd4935;
	ld.param.f64 	%fd4938, [%rd4076+760];
	fma.rn.f64 	%fd4939, %fd4938, %fd339, %fd4937;
	ld.param.f64 	%fd4940, [%rd4076+768];
	fma.rn.f64 	%fd4941, %fd4940, %fd340, %fd4939;
	ld.param.f64 	%fd4942, [%rd4076+776];
	fma.rn.f64 	%fd4943, %fd4942, %fd341, %fd4941;
	ld.param.f64 	%fd4944, [%rd4076+784];
	fma.rn.f64 	%fd4945, %fd4944, %fd342, %fd4943;
	ld.param.f64 	%fd4946, [%rd4076+792];
	fma.rn.f64 	%fd4947, %fd4946, %fd343, %fd4945;
	ld.param.f64 	%fd4948, [%rd4076+800];
	sub.f64 	%fd4949, %fd4947, %fd4948;
	abs.f64 	%fd4950, %fd4949;
	ld.param.f64 	%fd4951, [%rd4076+808];
	mul.f64 	%fd4952, %fd43, %fd4951;
	setp.gt.f64 	%p1066, %fd4950, %fd4952;
	@%p1066 bra 	$L__BB9_1470;
	mov.u64 	%rd4077, %rd3165;
	ld.param.f64 	%fd4953, [%rd4077+816];
	fma.rn.f64 	%fd4954, %fd4953, %fd334, 0d0000000000000000;
	ld.param.f64 	%fd4955, [%rd4077+824];
	fma.rn.f64 	%fd4956, %fd4955, %fd335, %fd4954;
	ld.param.f64 	%fd4957, [%rd4077+832];
	fma.rn.f64 	%fd4958, %fd4957, %fd336, %fd4956;
	ld.param.f64 	%fd4959, [%rd4077+840];
	fma.rn.f64 	%fd4960, %fd4959, %fd337, %fd4958;
	ld.param.f64 	%fd4961, [%rd4077+848];
	fma.rn.f64 	%fd4962, %fd4961, %fd338, %fd4960;
	ld.param.f64 	%fd4963, [%rd4077+856];
	fma.rn.f64 	%fd4964, %fd4963, %fd339, %fd4962;
	ld.param.f64 	%fd4965, [%rd4077+864];
	fma.rn.f64 	%fd4966, %fd4965, %fd340, %fd4964;
	ld.param.f64 	%fd4967, [%rd4077+872];
	fma.rn.f64 	%fd4968, %fd4967, %fd341, %fd4966;
	ld.param.f64 	%fd4969, [%rd4077+880];
	fma.rn.f64 	%fd4970, %fd4969, %fd342, %fd4968;
	ld.param.f64 	%fd4971, [%rd4077+888];
	fma.rn.f64 	%fd4972, %fd4971, %fd343, %fd4970;
	ld.param.f64 	%fd4973, [%rd4077+896];
	sub.f64 	%fd4974, %fd4972, %fd4973;
	abs.f64 	%fd4975, %fd4974;
	ld.param.f64 	%fd4976, [%rd4077+904];
	mul.f64 	%fd4977, %fd43, %fd4976;
	setp.gt.f64 	%p1069, %fd4975, %fd4977;
	@%p1069 bra 	$L__BB9_1470;
	mov.u64 	%rd4078, %rd3165;
	ld.param.f64 	%fd4978, [%rd4078+912];
	fma.rn.f64 	%fd4979, %fd4978, %fd334, 0d0000000000000000;
	ld.param.f64 	%fd4980, [%rd4078+920];
	fma.rn.f64 	%fd4981, %fd4980, %fd335, %fd4979;
	ld.param.f64 	%fd4982, [%rd4078+928];
	fma.rn.f64 	%fd4983, %fd4982, %fd336, %fd4981;
	ld.param.f64 	%fd4984, [%rd4078+936];
	fma.rn.f64 	%fd4985, %fd4984, %fd337, %fd4983;
	ld.param.f64 	%fd4986, [%rd4078+944];
	fma.rn.f64 	%fd4987, %fd4986, %fd338, %fd4985;
	ld.param.f64 	%fd4988, [%rd4078+952];
	fma.rn.f64 	%fd4989, %fd4988, %fd339, %fd4987;
	ld.param.f64 	%fd4990, [%rd4078+960];
	fma.rn.f64 	%fd4991, %fd4990, %fd340, %fd4989;
	ld.param.f64 	%fd4992, [%rd4078+968];
	fma.rn.f64 	%fd4993, %fd4992, %fd341, %fd4991;
	ld.param.f64 	%fd4994, [%rd4078+976];
	fma.rn.f64 	%fd4995, %fd4994, %fd342, %fd4993;
	ld.param.f64 	%fd4996, [%rd4078+984];
	fma.rn.f64 	%fd4997, %fd4996, %fd343, %fd4995;
	ld.param.f64 	%fd4998, [%rd4078+992];
	sub.f64 	%fd4999, %fd4997, %fd4998;
	abs.f64 	%fd5000, %fd4999;
	ld.param.f64 	%fd5001, [%rd4078+1000];
	mul.f64 	%fd5002, %fd43, %fd5001;
	setp.gt.f64 	%p1072, %fd5000, %fd5002;
	@%p1072 bra 	$L__BB9_1470;
	mov.u64 	%rd4079, %rd3165;
	ld.param.f64 	%fd5003, [%rd4079+1008];
	fma.rn.f64 	%fd5004, %fd5003, %fd334, 0d0000000000000000;
	ld.param.f64 	%fd5005, [%rd4079+1016];
	fma.rn.f64 	%fd5006, %fd5005, %fd335, %fd5004;
	ld.param.f64 	%fd5007, [%rd4079+1024];
	fma.rn.f64 	%fd5008, %fd5007, %fd336, %fd5006;
	ld.param.f64 	%fd5009, [%rd4079+1032];
	fma.rn.f64 	%fd5010, %fd5009, %fd337, %fd5008;
	ld.param.f64 	%fd5011, [%rd4079+1040];
	fma.rn.f64 	%fd5012, %fd5011, %fd338, %fd5010;
	ld.param.f64 	%fd5013, [%rd4079+1048];
	fma.rn.f64 	%fd5014, %fd5013, %fd339, %fd5012;
	ld.param.f64 	%fd5015, [%rd4079+1056];
	fma.rn.f64 	%fd5016, %fd5015, %fd340, %fd5014;
	ld.param.f64 	%fd5017, [%rd4079+1064];
	fma.rn.f64 	%fd5018, %fd5017, %fd341, %fd5016;
	ld.param.f64 	%fd5019, [%rd4079+1072];
	fma.rn.f64 	%fd5020, %fd5019, %fd342, %fd5018;
	ld.param.f64 	%fd5021, [%rd4079+1080];
	fma.rn.f64 	%fd5022, %fd5021, %fd343, %fd5020;
	ld.param.f64 	%fd5023, [%rd4079+1088];
	sub.f64 	%fd5024, %fd5022, %fd5023;
	abs.f64 	%fd5025, %fd5024;
	ld.param.f64 	%fd5026, [%rd4079+1096];
	mul.f64 	%fd5027, %fd43, %fd5026;
	setp.gt.f64 	%p1075, %fd5025, %fd5027;
	@%p1075 bra 	$L__BB9_1470;
	mov.u64 	%rd4080, %rd3165;
	ld.param.f64 	%fd5028, [%rd4080+1104];
	fma.rn.f64 	%fd5029, %fd5028, %fd334, 0d0000000000000000;
	ld.param.f64 	%fd5030, [%rd4080+1112];
	fma.rn.f64 	%fd5031, %fd5030, %fd335, %fd5029;
	ld.param.f64 	%fd5032, [%rd4080+1120];
	fma.rn.f64 	%fd5033, %fd5032, %fd336, %fd5031;
	ld.param.f64 	%fd5034, [%rd4080+1128];
	fma.rn.f64 	%fd5035, %fd5034, %fd337, %fd5033;
	ld.param.f64 	%fd5036, [%rd4080+1136];
	fma.rn.f64 	%fd5037, %fd5036, %fd338, %fd5035;
	ld.param.f64 	%fd5038, [%rd4080+1144];
	fma.rn.f64 	%fd5039, %fd5038, %fd339, %fd5037;
	ld.param.f64 	%fd5040, [%rd4080+1152];
	fma.rn.f64 	%fd5041, %fd5040, %fd340, %fd5039;
	ld.param.f64 	%fd5042, [%rd4080+1160];
	fma.rn.f64 	%fd5043, %fd5042, %fd341, %fd5041;
	ld.param.f64 	%fd5044, [%rd4080+1168];
	fma.rn.f64 	%fd5045, %fd5044, %fd342, %fd5043;
	ld.param.f64 	%fd5046, [%rd4080+1176];
	fma.rn.f64 	%fd5047, %fd5046, %fd343, %fd5045;
	ld.param.f64 	%fd5048, [%rd4080+1184];
	sub.f64 	%fd5049, %fd5047, %fd5048;
	abs.f64 	%fd5050, %fd5049;
	ld.param.f64 	%fd5051, [%rd4080+1192];
	mul.f64 	%fd5052, %fd43, %fd5051;
	setp.gt.f64 	%p1078, %fd5050, %fd5052;
	@%p1078 bra 	$L__BB9_1470;
	mov.pred 	%p2164, 0;
	mov.pred 	%p2163, -1;
	mov.u32 	%r4329, %r2169;
$L__BB9_1470:
	mov.u32 	%r2234, %tid.x;
	mad.lo.s32 	%r2235, %r2234, 11, 8;
	setp.ge.s32 	%p1083, %r2235, %r364;
	mov.b32 	%r2233, 1;
	mov.pred 	%p2166, 0;
	mov.pred 	%p2165, -1;
	mov.u32 	%r4330, %r2233;
	@%p1083 bra 	$L__BB9_1513;
	setp.ge.u64 	%p1086, %rd1590, %rd2;
	mov.b32 	%r4330, 0;
	mov.pred 	%p2166, -1;
	mov.pred 	%p2165, 0;
	@%p1086 bra 	$L__BB9_1513;
	cvt.s64.s32 	%rd2129, %r10;
	or.b64  	%rd4081, %rd1590, %rd2129;
	and.b64  	%rd4082, %rd4081, -4294967296;
	setp.ne.s64 	%p1087, %rd4082, 0;
	@%p1087 bra 	$L__BB9_1474;
	cvt.u32.u64 	%r2237, %rd2129;
	cvt.u32.u64 	%r2238, %rd1590;
	div.u32 	%r2239, %r2238, %r2237;
	mul.lo.s32 	%r2240, %r2239, %r2237;
	sub.s32 	%r2241, %r2238, %r2240;
	cvt.u64.u32 	%rd6055, %r2239;
	cvt.u64.u32 	%rd6056, %r2241;
	bra.uni 	$L__BB9_1475;
$L__BB9_1474:
	div.u64 	%rd6055, %rd1590, %rd2129;
	mul.lo.s64 	%rd4083, %rd6055, %rd2129;
	sub.s64 	%rd6056, %rd1590, %rd4083;
$L__BB9_1475:
	cvt.u32.u64 	%r446, %rd6056;
	cvt.s64.s32 	%rd2136, %r9;
	or.b64  	%rd4084, %rd6055, %rd2136;
	and.b64  	%rd4085, %rd4084, -4294967296;
	setp.ne.s64 	%p1088, %rd4085, 0;
	@%p1088 bra 	$L__BB9_1477;
	cvt.u32.u64 	%r2242, %rd2136;
	cvt.u32.u64 	%r2243, %rd6055;
	div.u32 	%r2244, %r2243, %r2242;
	mul.lo.s32 	%r2245, %r2244, %r2242;
	sub.s32 	%r2246, %r2243, %r2245;
	cvt.u64.u32 	%rd6057, %r2244;
	cvt.u64.u32 	%rd6058, %r2246;
	bra.uni 	$L__BB9_1478;
$L__BB9_1477:
	div.u64 	%rd6057, %rd6055, %rd2136;
	mul.lo.s64 	%rd4086, %rd6057, %rd2136;
	sub.s64 	%rd6058, %rd6055, %rd4086;
$L__BB9_1478:
	cvt.u32.u64 	%r447, %rd6058;
	cvt.s64.s32 	%rd2143, %r8;
	or.b64  	%rd4087, %rd6057, %rd2143;
	and.b64  	%rd4088, %rd4087, -4294967296;
	setp.ne.s64 	%p1089, %rd4088, 0;
	@%p1089 bra 	$L__BB9_1480;
	cvt.u32.u64 	%r2247, %rd2143;
	cvt.u32.u64 	%r2248, %rd6057;
	div.u32 	%r2249, %r2248, %r2247;
	mul.lo.s32 	%r2250, %r2249, %r2247;
	sub.s32 	%r2251, %r2248, %r2250;
	cvt.u64.u32 	%rd6059, %r2249;
	cvt.u64.u32 	%rd6060, %r2251;
	bra.uni 	$L__BB9_1481;
$L__BB9_1480:
	div.u64 	%rd6059, %rd6057, %rd2143;
	mul.lo.s64 	%rd4089, %rd6059, %rd2143;
	sub.s64 	%rd6060, %rd6057, %rd4089;
$L__BB9_1481:
	cvt.u32.u64 	%r448, %rd6060;
	cvt.s64.s32 	%rd2150, %r7;
	or.b64  	%rd4090, %rd6059, %rd2150;
	and.b64  	%rd4091, %rd4090, -4294967296;
	setp.ne.s64 	%p1090, %rd4091, 0;
	@%p1090 bra 	$L__BB9_1483;
	cvt.u32.u64 	%r2252, %rd2150;
	cvt.u32.u64 	%r2253, %rd6059;
	div.u32 	%r2254, %r2253, %r2252;
	mul.lo.s32 	%r2255, %r2254, %r2252;
	sub.s32 	%r2256, %r2253, %r2255;
	cvt.u64.u32 	%rd6061, %r2254;
	cvt.u64.u32 	%rd6062, %r2256;
	bra.uni 	$L__BB9_1484;
$L__BB9_1483:
	div.u64 	%rd6061, %rd6059, %rd2150;
	mul.lo.s64 	%rd4092, %rd6061, %rd2150;
	sub.s64 	%rd6062, %rd6059, %rd4092;
$L__BB9_1484:
	cvt.u32.u64 	%r449, %rd6062;
	cvt.s64.s32 	%rd2157, %r6;
	or.b64  	%rd4093, %rd6061, %rd2157;
	and.b64  	%rd4094, %rd4093, -4294967296;
	setp.ne.s64 	%p1091, %rd4094, 0;
	@%p1091 bra 	$L__BB9_1486;
	cvt.u32.u64 	%r2257, %rd2157;
	cvt.u32.u64 	%r2258, %rd6061;
	div.u32 	%r2259, %r2258, %r2257;
	mul.lo.s32 	%r2260, %r2259, %r2257;
	sub.s32 	%r2261, %r2258, %r2260;
	cvt.u64.u32 	%rd6063, %r2259;
	cvt.u64.u32 	%rd6064, %r2261;
	bra.uni 	$L__BB9_1487;
$L__BB9_1486:
	div.u64 	%rd6063, %rd6061, %rd2157;
	mul.lo.s64 	%rd4095, %rd6063, %rd2157;
	sub.s64 	%rd6064, %rd6061, %rd4095;
$L__BB9_1487:
	cvt.u32.u64 	%r450, %rd6064;
	cvt.s64.s32 	%rd2164, %r5;
	or.b64  	%rd4096, %rd6063, %rd2164;
	and.b64  	%rd4097, %rd4096, -4294967296;
	setp.ne.s64 	%p1092, %rd4097, 0;
	@%p1092 bra 	$L__BB9_1489;
	cvt.u32.u64 	%r2262, %rd2164;
	cvt.u32.u64 	%r2263, %rd6063;
	div.u32 	%r2264, %r2263, %r2262;
	mul.lo.s32 	%r2265, %r2264, %r2262;
	sub.s32 	%r2266, %r2263, %r2265;
	cvt.u64.u32 	%rd6065, %r2264;
	cvt.u64.u32 	%rd6066, %r2266;
	bra.uni 	$L__BB9_1490;
$L__BB9_1489:
	div.u64 	%rd6065, %rd6063, %rd2164;
	mul.lo.s64 	%rd4098, %rd6065, %rd2164;
	sub.s64 	%rd6066, %rd6063, %rd4098;
$L__BB9_1490:
	cvt.u32.u64 	%r451, %rd6066;
	cvt.s64.s32 	%rd2171, %r4;
	or.b64  	%rd4099, %rd6065, %rd2171;
	and.b64  	%rd4100, %rd4099, -4294967296;
	setp.ne.s64 	%p1093, %rd4100, 0;
	@%p1093 bra 	$L__BB9_1492;
	cvt.u32.u64 	%r2267, %rd2171;
	cvt.u32.u64 	%r2268, %rd6065;
	div.u32 	%r2269, %r2268, %r2267;
	mul.lo.s32 	%r2270, %r2269, %r2267;
	sub.s32 	%r2271, %r2268, %r2270;
	cvt.u64.u32 	%rd6067, %r2269;
	cvt.u64.u32 	%rd6068, %r2271;
	bra.uni 	$L__BB9_1493;
$L__BB9_1492:
	div.u64 	%rd6067, %rd6065, %rd2171;
	mul.lo.s64 	%rd4101, %rd6067, %rd2171;
	sub.s64 	%rd6068, %rd6065, %rd4101;
$L__BB9_1493:
	cvt.u32.u64 	%r452, %rd6068;
	cvt.s64.s32 	%rd2178, %r3;
	or.b64  	%rd4102, %rd6067, %rd2178;
	and.b64  	%rd4103, %rd4102, -4294967296;
	setp.ne.s64 	%p1094, %rd4103, 0;
	@%p1094 bra 	$L__BB9_1495;
	cvt.u32.u64 	%r2272, %rd2178;
	cvt.u32.u64 	%r2273, %rd6067;
	div.u32 	%r2274, %r2273, %r2272;
	mul.lo.s32 	%r2275, %r2274, %r2272;
	sub.s32 	%r2276, %r2273, %r2275;
	cvt.u64.u32 	%rd6069, %r2274;
	cvt.u64.u32 	%rd6070, %r2276;
	bra.uni 	$L__BB9_1496;
$L__BB9_1495:
	div.u64 	%rd6069, %rd6067, %rd2178;
	mul.lo.s64 	%rd4104, %rd6069, %rd2178;
	sub.s64 	%rd6070, %rd6067, %rd4104;
$L__BB9_1496:
	cvt.u32.u64 	%r453, %rd6070;
	cvt.s64.s32 	%rd2185, %r2;
	or.b64  	%rd4105, %rd6069, %rd2185;
	and.b64  	%rd4106, %rd4105, -4294967296;
	setp.ne.s64 	%p1095, %rd4106, 0;
	@%p1095 bra 	$L__BB9_1498;
	cvt.u32.u64 	%r2277, %rd2185;
	cvt.u32.u64 	%r2278, %rd6069;
	div.u32 	%r2279, %r2278, %r2277;
	mul.lo.s32 	%r2280, %r2279, %r2277;
	sub.s32 	%r2281, %r2278, %r2280;
	cvt.u64.u32 	%rd6071, %r2279;
	cvt.u64.u32 	%rd6072, %r2281;
	bra.uni 	$L__BB9_1499;
$L__BB9_1498:
	div.u64 	%rd6071, %rd6069, %rd2185;
	mul.lo.s64 	%rd4107, %rd6071, %rd2185;
	sub.s64 	%rd6072, %rd6069, %rd4107;
$L__BB9_1499:
	cvt.u32.u64 	%r454, %rd6072;
	cvt.s64.s32 	%rd2192, %r1;
	or.b64  	%rd4108, %rd6071, %rd2192;
	and.b64  	%rd4109, %rd4108, -4294967296;
	setp.ne.s64 	%p1096, %rd4109, 0;
	@%p1096 bra 	$L__BB9_1501;
	cvt.u32.u64 	%r2282, %rd2192;
	cvt.u32.u64 	%r2283, %rd6071;
	rem.u32 	%r2284, %r2283, %r2282;
	cvt.u64.u32 	%rd6073, %r2284;
	bra.uni 	$L__BB9_1502;
$L__BB9_1501:
	rem.u64 	%rd6073, %rd6071, %rd2192;
$L__BB9_1502:
	cvt.u32.u64 	%r2286, %rd6073;
	cvt.rn.f64.s32 	%fd5053, %r2286;
	mov.u64 	%rd4110, %rd3165;
	ld.param.f64 	%fd5054, [%rd4110];
	fma.rn.f64 	%fd344, %fd1, %fd5053, %fd5054;
	cvt.rn.f64.s32 	%fd5055, %r454;
	fma.rn.f64 	%fd345, %fd3, %fd5055, %fd2;
	cvt.rn.f64.s32 	%fd5056, %r453;
	fma.rn.f64 	%fd346, %fd5, %fd5056, %fd4;
	cvt.rn.f64.s32 	%fd5057, %r452;
	fma.rn.f64 	%fd347, %fd7, %fd5057, %fd6;
	cvt.rn.f64.s32 	%fd5058, %r451;
	fma.rn.f64 	%fd348, %fd9, %fd5058, %fd8;
	cvt.rn.f64.s32 	%fd5059, %r450;
	fma.rn.f64 	%fd349, %fd11, %fd5059, %fd10;
	cvt.rn.f64.s32 	%fd5060, %r449;
	fma.rn.f64 	%fd350, %fd13, %fd5060, %fd12;
	cvt.rn.f64.s32 	%fd5061, %r448;
	fma.rn.f64 	%fd351, %fd15, %fd5061, %fd14;
	cvt.rn.f64.s32 	%fd5062, %r447;
	fma.rn.f64 	%fd352, %fd17, %fd5062, %fd16;
	cvt.rn.f64.s32 	%fd5063, %r446;
	fma.rn.f64 	%fd353, %fd19, %fd5063, %fd18;
	fma.rn.f64 	%fd5064, %fd20, %fd344, 0d0000000000000000;
	fma.rn.f64 	%fd5065, %fd21, %fd345, %fd5064;
	fma.rn.f64 	%fd5066, %fd22, %fd346, %fd5065;
	fma.rn.f64 	%fd5067, %fd23, %fd347, %fd5066;
	fma.rn.f64 	%fd5068, %fd24, %fd348, %fd5067;
	fma.rn.f64 	%fd5069, %fd25, %fd349, %fd5068;
	fma.rn.f64 	%fd5070, %fd26, %fd350, %fd5069;
	fma.rn.f64 	%fd5071, %fd27, %fd351, %fd5070;
	fma.rn.f64 	%fd5072, %fd28, %fd352, %fd5071;
	fma.rn.f64 	%fd5073, %fd29, %fd353, %fd5072;
	sub.f64 	%fd5074, %fd5073, %fd30;
	abs.f64 	%fd5075, %fd5074;
	mul.f64 	%fd5076, %fd43, %fd31;
	setp.gt.f64 	%p1099, %fd5075, %fd5076;
	@%p1099 bra 	$L__BB9_1513;
	fma.rn.f64 	%fd5077, %fd32, %fd344, 0d0000000000000000;
	fma.rn.f64 	%fd5078, %fd33, %fd345, %fd5077;
	fma.rn.f64 	%fd5079, %fd34, %fd346, %fd5078;
	fma.rn.f64 	%fd5080, %fd35, %fd347, %fd5079;
	fma.rn.f64 	%fd5081, %fd36, %fd348, %fd5080;
	fma.rn.f64 	%fd5082, %fd37, %fd349, %fd5081;
	fma.rn.f64 	%fd5083, %fd38, %fd350, %fd5082;
	mov.u64 	%rd4111, %rd3165;
	ld.param.f64 	%fd5084, [%rd4111+392];
	fma.rn.f64 	%fd5085, %fd5084, %fd351, %fd5083;
	ld.param.f64 	%fd5086, [%rd4111+400];
	fma.rn.f64 	%fd5087, %fd5086, %fd352, %fd5085;
	ld.param.f64 	%fd5088, [%rd4111+408];
	fma.rn.f64 	%fd5089, %fd5088, %fd353, %fd5087;
	ld.param.f64 	%fd5090, [%rd4111+416];
	sub.f64 	%fd5091, %fd5089, %fd5090;
	abs.f64 	%fd5092, %fd5091;
	ld.param.f64 	%fd5093, [%rd4111+424];
	mul.f64 	%fd5094, %fd43, %fd5093;
	setp.gt.f64 	%p1102, %fd5092, %fd5094;
	@%p1102 bra 	$L__BB9_1513;
	mov.u64 	%rd4112, %rd3165;
	ld.param.f64 	%fd5095, [%rd4112+432];
	fma.rn.f64 	%fd5096, %fd5095, %fd344, 0d0000000000000000;
	ld.param.f64 	%fd5097, [%rd4112+440];
	fma.rn.f64 	%fd5098, %fd5097, %fd345, %fd5096;
	ld.param.f64 	%fd5099, [%rd4112+448];
	fma.rn.f64 	%fd5100, %fd5099, %fd346, %fd5098;
	ld.param.f64 	%fd5101, [%rd4112+456];
	fma.rn.f64 	%fd5102, %fd5101, %fd347, %fd5100;
	ld.param.f64 	%fd5103, [%rd4112+464];
	fma.rn.f64 	%fd5104, %fd5103, %fd348, %fd5102;
	ld.param.f64 	%fd5105, [%rd4112+472];
	fma.rn.f64 	%fd5106, %fd5105, %fd349, %fd5104;
	ld.param.f64 	%fd5107, [%rd4112+480];
	fma.rn.f64 	%fd5108, %fd5107, %fd350, %fd5106;
	ld.param.f64 	%fd5109, [%rd4112+488];
	fma.rn.f64 	%fd5110, %fd5109, %fd351, %fd5108;
	ld.param.f64 	%fd5111, [%rd4112+496];
	fma.rn.f64 	%fd5112, %fd5111, %fd352, %fd5110;
	ld.param.f64 	%fd5113, [%rd4112+504];
	fma.rn.f64 	%fd5114, %fd5113, %fd353, %fd5112;
	ld.param.f64 	%fd5115, [%rd4112+512];
	sub.f64 	%fd5116, %fd5114, %fd5115;
	abs.f64 	%fd5117, %fd5116;
	ld.param.f64 	%fd5118, [%rd4112+520];
	mul.f64 	%fd5119, %fd43, %fd5118;
	setp.gt.f64 	%p1105, %fd5117, %fd5119;
	@%p1105 bra 	$L__BB9_1513;
	mov.u64 	%rd4113, %rd3165;
	ld.param.f64 	%fd5120, [%rd4113+528];
	fma.rn.f64 	%fd5121, %fd5120, %fd344, 0d0000000000000000;
	ld.param.f64 	%fd5122, [%rd4113+536];
	fma.rn.f64 	%fd5123, %fd5122, %fd345, %fd5121;
	ld.param.f64 	%fd5124, [%rd4113+544];
	fma.rn.f64 	%fd5125, %fd5124, %fd346, %fd5123;
	ld.param.f64 	%fd5126, [%rd4113+552];
	fma.rn.f64 	%fd5127, %fd5126, %fd347, %fd5125;
	ld.param.f64 	%fd5128, [%rd4113+560];
	fma.rn.f64 	%fd5129, %fd5128, %fd348, %fd5127;
	ld.param.f64 	%fd5130, [%rd4113+568];
	fma.rn.f64 	%fd5131, %fd5130, %fd349, %fd5129;
	ld.param.f64 	%fd5132, [%rd4113+576];
	fma.rn.f64 	%fd5133, %fd5132, %fd350, %fd5131;
	ld.param.f64 	%fd5134, [%rd4113+584];
	fma.rn.f64 	%fd5135, %fd5134, %fd351, %fd5133;
	ld.param.f64 	%fd5136, [%rd4113+592];
	fma.rn.f64 	%fd5137, %fd5136, %fd352, %fd5135;
	ld.param.f64 	%fd5138, [%rd4113+600];
	fma.rn.f64 	%fd5139, %fd5138, %fd353, %fd5137;
	ld.param.f64 	%fd5140, [%rd4113+608];
	sub.f64 	%fd5141, %fd5139, %fd5140;
	abs.f64 	%fd5142, %fd5141;
	ld.param.f64 	%fd5143, [%rd4113+616];
	mul.f64 	%fd5144, %fd43, %fd5143;
	setp.gt.f64 	%p1108, %fd5142, %fd5144;
	@%p1108 bra 	$L__BB9_1513;
	mov.u64 	%rd4114, %rd3165;
	ld.param.f64 	%fd5145, [%rd4114+624];
	fma.rn.f64 	%fd5146, %fd5145, %fd344, 0d0000000000000000;
	ld.param.f64 	%fd5147, [%rd4114+632];
	fma.rn.f64 	%fd5148, %fd5147, %fd345, %fd5146;
	ld.param.f64 	%fd5149, [%rd4114+640];
	fma.rn.f64 	%fd5150, %fd5149, %fd346, %fd5148;
	ld.param.f64 	%fd5151, [%rd4114+648];
	fma.rn.f64 	%fd5152, %fd5151, %fd347, %fd5150;
	ld.param.f64 	%fd5153, [%rd4114+656];
	fma.rn.f64 	%fd5154, %fd5153, %fd348, %fd5152;
	ld.param.f64 	%fd5155, [%rd4114+664];
	fma.rn.f64 	%fd5156, %fd5155, %fd349, %fd5154;
	ld.param.f64 	%fd5157, [%rd4114+672];
	fma.rn.f64 	%fd5158, %fd5157, %fd350, %fd5156;
	ld.param.f64 	%fd5159, [%rd4114+680];
	fma.rn.f64 	%fd5160, %fd5159, %fd351, %fd5158;
	ld.param.f64 	%fd5161, [%rd4114+688];
	fma.rn.f64 	%fd5162, %fd5161, %fd352, %fd5160;
	ld.param.f64 	%fd5163, [%rd4114+696];
	fma.rn.f64 	%fd5164, %fd5163, %fd353, %fd5162;
	ld.param.f64 	%fd5165, [%rd4114+704];
	sub.f64 	%fd5166, %fd5164, %fd5165;
	abs.f64 	%fd5167, %fd5166;
	ld.param.f64 	%fd5168, [%rd4114+712];
	mul.f64 	%fd5169, %fd43, %fd5168;
	setp.gt.f64 	%p1111, %fd5167, %fd5169;
	@%p1111 bra 	$L__BB9_1513;
	mov.u64 	%rd4115, %rd3165;
	ld.param.f64 	%fd5170, [%rd4115+720];
	fma.rn.f64 	%fd5171, %fd5170, %fd344, 0d0000000000000000;
	ld.param.f64 	%fd5172, [%rd4115+728];
	fma.rn.f64 	%fd5173, %fd5172, %fd345, %fd5171;
	ld.param.f64 	%fd5174, [%rd4115+736];
	fma.rn.f64 	%fd5175, %fd5174, %fd346, %fd5173;
	ld.param.f64 	%fd5176, [%rd4115+744];
	fma.rn.f64 	%fd5177, %fd5176, %fd347, %fd5175;
	ld.param.f64 	%fd5178, [%rd4115+752];
	fma.rn.f64 	%fd5179, %fd5178, %fd348, %fd5177;
	ld.param.f64 	%fd5180, [%rd4115+760];
	fma.rn.f64 	%fd5181, %fd5180, %fd349, %fd5179;
	ld.param.f64 	%fd5182, [%rd4115+768];
	fma.rn.f64 	%fd5183, %fd5182, %fd350, %fd5181;
	ld.param.f64 	%fd5184, [%rd4115+776];
	fma.rn.f64 	%fd5185, %fd5184, %fd351, %fd5183;
	ld.param.f64 	%fd5186, [%rd4115+784];
	fma.rn.f64 	%fd5187, %fd5186, %fd352, %fd5185;
	ld.param.f64 	%fd5188, [%rd4115+792];
	fma.rn.f64 	%fd5189, %fd5188, %fd353, %fd5187;
	ld.param.f64 	%fd5190, [%rd4115+800];
	sub.f64 	%fd5191, %fd5189, %fd5190;
	abs.f64 	%fd5192, %fd5191;
	ld.param.f64 	%fd5193, [%rd4115+808];
	mul.f64 	%fd5194, %fd43, %fd5193;
	setp.gt.f64 	%p1114, %fd5192, %fd5194;
	@%p1114 bra 	$L__BB9_1513;
	mov.u64 	%rd4116, %rd3165;
	ld.param.f64 	%fd5195, [%rd4116+816];
	fma.rn.f64 	%fd5196, %fd5195, %fd344, 0d0000000000000000;
	ld.param.f64 	%fd5197, [%rd4116+824];
	fma.rn.f64 	%fd5198, %fd5197, %fd345, %fd5196;
	ld.param.f64 	%fd5199, [%rd4116+832];
	fma.rn.f64 	%fd5200, %fd5199, %fd346, %fd5198;
	ld.param.f64 	%fd5201, [%rd4116+840];
	fma.rn.f64 	%fd5202, %fd5201, %fd347, %fd5200;
	ld.param.f64 	%fd5203, [%rd4116+848];
	fma.rn.f64 	%fd5204, %fd5203, %fd348, %fd5202;
	ld.param.f64 	%fd5205, [%rd4116+856];
	fma.rn.f64 	%fd5206, %fd5205, %fd349, %fd5204;
	ld.param.f64 	%fd5207, [%rd4116+864];
	fma.rn.f64 	%fd5208, %fd5207, %fd350, %fd5206;
	ld.param.f64 	%fd5209, [%rd4116+872];
	fma.rn.f64 	%fd5210, %fd5209, %fd351, %fd5208;
	ld.param.f64 	%fd5211, [%rd4116+880];
	fma.rn.f64 	%fd5212, %fd5211, %fd352, %fd5210;
	ld.param.f64 	%fd5213, [%rd4116+888];
	fma.rn.f64 	%fd5214, %fd5213, %fd353, %fd5212;
	ld.param.f64 	%fd5215, [%rd4116+896];
	sub.f64 	%fd5216, %fd5214, %fd5215;
	abs.f64 	%fd5217, %fd5216;
	ld.param.f64 	%fd5218, [%rd4116+904];
	mul.f64 	%fd5219, %fd43, %fd5218;
	setp.gt.f64 	%p1117, %fd5217, %fd5219;
	@%p1117 bra 	$L__BB9_1513;
	mov.u64 	%rd4117, %rd3165;
	ld.param.f64 	%fd5220, [%rd4117+912];
	fma.rn.f64 	%fd5221, %fd5220, %fd344, 0d0000000000000000;
	ld.param.f64 	%fd5222, [%rd4117+920];
	fma.rn.f64 	%fd5223, %fd5222, %fd345, %fd5221;
	ld.param.f64 	%fd5224, [%rd4117+928];
	fma.rn.f64 	%fd5225, %fd5224, %fd346, %fd5223;
	ld.param.f64 	%fd5226, [%rd4117+936];
	fma.rn.f64 	%fd5227, %fd5226, %fd347, %fd5225;
	ld.param.f64 	%fd5228, [%rd4117+944];
	fma.rn.f64 	%fd5229, %fd5228, %fd348, %fd5227;
	ld.param.f64 	%fd5230, [%rd4117+952];
	fma.rn.f64 	%fd5231, %fd5230, %fd349, %fd5229;
	ld.param.f64 	%fd5232, [%rd4117+960];
	fma.rn.f64 	%fd5233, %fd5232, %fd350, %fd5231;
	ld.param.f64 	%fd5234, [%rd4117+968];
	fma.rn.f64 	%fd5235, %fd5234, %fd351, %fd5233;
	ld.param.f64 	%fd5236, [%rd4117+976];
	fma.rn.f64 	%fd5237, %fd5236, %fd352, %fd5235;
	ld.param.f64 	%fd5238, [%rd4117+984];
	fma.rn.f64 	%fd5239, %fd5238, %fd353, %fd5237;
	ld.param.f64 	%fd5240, [%rd4117+992];
	sub.f64 	%fd5241, %fd5239, %fd5240;
	abs.f64 	%fd5242, %fd5241;
	ld.param.f64 	%fd5243, [%rd4117+1000];
	mul.f64 	%fd5244, %fd43, %fd5243;
	setp.gt.f64 	%p1120, %fd5242, %fd5244;
	@%p1120 bra 	$L__BB9_1513;
	mov.u64 	%rd4118, %rd3165;
	ld.param.f64 	%fd5245, [%rd4118+1008];
	fma.rn.f64 	%fd5246, %fd5245, %fd344, 0d0000000000000000;
	ld.param.f64 	%fd5247, [%rd4118+1016];
	fma.rn.f64 	%fd5248, %fd5247, %fd345, %fd5246;
	ld.param.f64 	%fd5249, [%rd4118+1024];
	fma.rn.f64 	%fd5250, %fd5249, %fd346, %fd5248;
	ld.param.f64 	%fd5251, [%rd4118+1032];
	fma.rn.f64 	%fd5252, %fd5251, %fd347, %fd5250;
	ld.param.f64 	%fd5253, [%rd4118+1040];
	fma.rn.f64 	%fd5254, %fd5253, %fd348, %fd5252;
	ld.param.f64 	%fd5255, [%rd4118+1048];
	fma.rn.f64 	%fd5256, %fd5255, %fd349, %fd5254;
	ld.param.f64 	%fd5257, [%rd4118+1056];
	fma.rn.f64 	%fd5258, %fd5257, %fd350, %fd5256;
	ld.param.f64 	%fd5259, [%rd4118+1064];
	fma.rn.f64 	%fd5260, %fd5259, %fd351, %fd5258;
	ld.param.f64 	%fd5261, [%rd4118+1072];
	fma.rn.f64 	%fd5262, %fd5261, %fd352, %fd5260;
	ld.param.f64 	%fd5263, [%rd4118+1080];
	fma.rn.f64 	%fd5264, %fd5263, %fd353, %fd5262;
	ld.param.f64 	%fd5265, [%rd4118+1088];
	sub.f64 	%fd5266, %fd5264, %fd5265;
	abs.f64 	%fd5267, %fd5266;
	ld.param.f64 	%fd5268, [%rd4118+1096];
	mul.f64 	%fd5269, %fd43, %fd5268;
	setp.gt.f64 	%p1123, %fd5267, %fd5269;
	@%p1123 bra 	$L__BB9_1513;
	mov.u64 	%rd4119, %rd3165;
	ld.param.f64 	%fd5270, [%rd4119+1104];
	fma.rn.f64 	%fd5271, %fd5270, %fd344, 0d0000000000000000;
	ld.param.f64 	%fd5272, [%rd4119+1112];
	fma.rn.f64 	%fd5273, %fd5272, %fd345, %fd5271;
	ld.param.f64 	%fd5274, [%rd4119+1120];
	fma.rn.f64 	%fd5275, %fd5274, %fd346, %fd5273;
	ld.param.f64 	%fd5276, [%rd4119+1128];
	fma.rn.f64 	%fd5277, %fd5276, %fd347, %fd5275;
	ld.param.f64 	%fd5278, [%rd4119+1136];
	fma.rn.f64 	%fd5279, %fd5278, %fd348, %fd5277;
	ld.param.f64 	%fd5280, [%rd4119+1144];
	fma.rn.f64 	%fd5281, %fd5280, %fd349, %fd5279;
	ld.param.f64 	%fd5282, [%rd4119+1152];
	fma.rn.f64 	%fd5283, %fd5282, %fd350, %fd5281;
	ld.param.f64 	%fd5284, [%rd4119+1160];
	fma.rn.f64 	%fd5285, %fd5284, %fd351, %fd5283;
	ld.param.f64 	%fd5286, [%rd4119+1168];
	fma.rn.f64 	%fd5287, %fd5286, %fd352, %fd5285;
	ld.param.f64 	%fd5288, [%rd4119+1176];
	fma.rn.f64 	%fd5289, %fd5288, %fd353, %fd5287;
	ld.param.f64 	%fd5290, [%rd4119+1184];
	sub.f64 	%fd5291, %fd5289, %fd5290;
	abs.f64 	%fd5292, %fd5291;
	ld.param.f64 	%fd5293, [%rd4119+1192];
	mul.f64 	%fd5294, %fd43, %fd5293;
	setp.gt.f64 	%p1126, %fd5292, %fd5294;
	@%p1126 bra 	$L__BB9_1513;
	mov.pred 	%p2166, 0;
	mov.pred 	%p2165, -1;
	mov.u32 	%r4330, %r2233;
$L__BB9_1513:
	mov.u32 	%r2298, %tid.x;
	mad.lo.s32 	%r2299, %r2298, 11, 9;
	setp.ge.s32 	%p1131, %r2299, %r364;
	mov.b32 	%r2297, 1;
	mov.pred 	%p2168, 0;
	mov.pred 	%p2167, -1;
	mov.u32 	%r4331, %r2297;
	@%p1131 bra 	$L__BB9_1556;
	setp.ge.u64 	%p1134, %rd1591, %rd2;
	mov.b32 	%r4331, 0;
	mov.pred 	%p2168, -1;
	mov.pred 	%p2167, 0;
	@%p1134 bra 	$L__BB9_1556;
	cvt.s64.s32 	%rd2196, %r10;
	or.b64  	%rd4120, %rd1591, %rd2196;
	and.b64  	%rd4121, %rd4120, -4294967296;
	setp.ne.s64 	%p1135, %rd4121, 0;
	@%p1135 bra 	$L__BB9_1517;
	cvt.u32.u64 	%r2301, %rd2196;
	cvt.u32.u64 	%r2302, %rd1591;
	div.u32 	%r2303, %r2302, %r2301;
	mul.lo.s32 	%r2304, %r2303, %r2301;
	sub.s32 	%r2305, %r2302, %r2304;
	cvt.u64.u32 	%rd6074, %r2303;
	cvt.u64.u32 	%rd6075, %r2305;
	bra.uni 	$L__BB9_1518;
$L__BB9_1517:
	div.u64 	%rd6074, %rd1591, %rd2196;
	mul.lo.s64 	%rd4122, %rd6074, %rd2196;
	sub.s64 	%rd6075, %rd1591, %rd4122;
$L__BB9_1518:
	cvt.u32.u64 	%r456, %rd6075;
	cvt.s64.s32 	%rd2203, %r9;
	or.b64  	%rd4123, %rd6074, %rd2203;
	and.b64  	%rd4124, %rd4123, -4294967296;
	setp.ne.s64 	%p1136, %rd4124, 0;
	@%p1136 bra 	$L__BB9_1520;
	cvt.u32.u64 	%r2306, %rd2203;
	cvt.u32.u64 	%r2307, %rd6074;
	div.u32 	%r2308, %r2307, %r2306;
	mul.lo.s32 	%r2309, %r2308, %r2306;
	sub.s32 	%r2310, %r2307, %r2309;
	cvt.u64.u32 	%rd6076, %r2308;
	cvt.u64.u32 	%rd6077, %r2310;
	bra.uni 	$L__BB9_1521;
$L__BB9_1520:
	div.u64 	%rd6076, %rd6074, %rd2203;
	mul.lo.s64 	%rd4125, %rd6076, %rd2203;
	sub.s64 	%rd6077, %rd6074, %rd4125;
$L__BB9_1521:
	cvt.u32.u64 	%r457, %rd6077;
	cvt.s64.s32 	%rd2210, %r8;
	or.b64  	%rd4126, %rd6076, %rd2210;
	and.b64  	%rd4127, %rd4126, -4294967296;
	setp.ne.s64 	%p1137, %rd4127, 0;
	@%p1137 bra 	$L__BB9_1523;
	cvt.u32.u64 	%r2311, %rd2210;
	cvt.u32.u64 	%r2312, %rd6076;
	div.u32 	%r2313, %r2312, %r2311;
	mul.lo.s32 	%r2314, %r2313, %r2311;
	sub.s32 	%r2315, %r2312, %r2314;
	cvt.u64.u32 	%rd6078, %r2313;
	cvt.u64.u32 	%rd6079, %r2315;
	bra.uni 	$L__BB9_1524;
$L__BB9_1523:
	div.u64 	%rd6078, %rd6076, %rd2210;
	mul.lo.s64 	%rd4128, %rd6078, %rd2210;
	sub.s64 	%rd6079, %rd6076, %rd4128;
$L__BB9_1524:
	cvt.u32.u64 	%r458, %rd6079;
	cvt.s64.s32 	%rd2217, %r7;
	or.b64  	%rd4129, %rd6078, %rd2217;
	and.b64  	%rd4130, %rd4129, -4294967296;
	setp.ne.s64 	%p1138, %rd4130, 0;
	@%p1138 bra 	$L__BB9_1526;
	cvt.u32.u64 	%r2316, %rd2217;
	cvt.u32.u64 	%r2317, %rd6078;
	div.u32 	%r2318, %r2317, %r2316;
	mul.lo.s32 	%r2319, %r2318, %r2316;
	sub.s32 	%r2320, %r2317, %r2319;
	cvt.u64.u32 	%rd6080, %r2318;
	cvt.u64.u32 	%rd6081, %r2320;
	bra.uni 	$L__BB9_1527;
$L__BB9_1526:
	div.u64 	%rd6080, %rd6078, %rd2217;
	mul.lo.s64 	%rd4131, %rd6080, %rd2217;
	sub.s64 	%rd6081, %rd6078, %rd4131;
$L__BB9_1527:
	cvt.u32.u64 	%r459, %rd6081;
	cvt.s64.s32 	%rd2224, %r6;
	or.b64  	%rd4132, %rd6080, %rd2224;
	and.b64  	%rd4133, %rd4132, -4294967296;
	setp.ne.s64 	%p1139, %rd4133, 0;
	@%p1139 bra 	$L__BB9_1529;
	cvt.u32.u64 	%r2321, %rd2224;
	cvt.u32.u64 	%r2322, %rd6080;
	div.u32 	%r2323, %r2322, %r2321;
	mul.lo.s32 	%r2324, %r2323, %r2321;
	sub.s32 	%r2325, %r2322, %r2324;
	cvt.u64.u32 	%rd6082, %r2323;
	cvt.u64.u32 	%rd6083, %r2325;
	bra.uni 	$L__BB9_1530;
$L__BB9_1529:
	div.u64 	%rd6082, %rd6080, %rd2224;
	mul.lo.s64 	%rd4134, %rd6082, %rd2224;
	sub.s64 	%rd6083, %rd6080, %rd4134;
$L__BB9_1530:
	cvt.u32.u64 	%r460, %rd6083;
	cvt.s64.s32 	%rd2231, %r5;
	or.b64  	%rd4135, %rd6082, %rd2231;
	and.b64  	%rd4136, %rd4135, -4294967296;
	setp.ne.s64 	%p1140, %rd4136, 0;
	@%p1140 bra 	$L__BB9_1532;
	cvt.u32.u64 	%r2326, %rd2231;
	cvt.u32.u64 	%r2327, %rd6082;
	div.u32 	%r2328, %r2327, %r2326;
	mul.lo.s32 	%r2329, %r2328, %r2326;
	sub.s32 	%r2330, %r2327, %r2329;
	cvt.u64.u32 	%rd6084, %r2328;
	cvt.u64.u32 	%rd6085, %r2330;
	bra.uni 	$L__BB9_1533;
$L__BB9_1532:
	div.u64 	%rd6084, %rd6082, %rd2231;
	mul.lo.s64 	%rd4137, %rd6084, %rd2231;
	sub.s64 	%rd6085, %rd6082, %rd4137;
$L__BB9_1533:
	cvt.u32.u64 	%r461, %rd6085;
	cvt.s64.s32 	%rd2238, %r4;
	or.b64  	%rd4138, %rd6084, %rd2238;
	and.b64  	%rd4139, %rd4138, -4294967296;
	setp.ne.s64 	%p1141, %rd4139, 0;
	@%p1141 bra 	$L__BB9_1535;
	cvt.u32.u64 	%r2331, %rd2238;
	cvt.u32.u64 	%r2332, %rd6084;
	div.u32 	%r2333, %r2332, %r2331;
	mul.lo.s32 	%r2334, %r2333, %r2331;
	sub.s32 	%r2335, %r2332, %r2334;
	cvt.u64.u32 	%rd6086, %r2333;
	cvt.u64.u32 	%rd6087, %r2335;
	bra.uni 	$L__BB9_1536;
$L__BB9_1535:
	div.u64 	%rd6086, %rd6084, %rd2238;
	mul.lo.s64 	%rd4140, %rd6086, %rd2238;
	sub.s64 	%rd6087, %rd6084, %rd4140;
$L__BB9_1536:
	cvt.u32.u64 	%r462, %rd6087;
	cvt.s64.s32 	%rd2245, %r3;
	or.b64  	%rd4141, %rd6086, %rd2245;
	and.b64  	%rd4142, %rd4141, -4294967296;
	setp.ne.s64 	%p1142, %rd4142, 0;
	@%p1142 bra 	$L__BB9_1538;
	cvt.u32.u64 	%r2336, %rd2245;
	cvt.u32.u64 	%r2337, %rd6086;
	div.u32 	%r2338, %r2337, %r2336;
	mul.lo.s32 	%r2339, %r2338, %r2336;
	sub.s32 	%r2340, %r2337, %r2339;
	cvt.u64.u32 	%rd6088, %r2338;
	cvt.u64.u32 	%rd6089, %r2340;
	bra.uni 	$L__BB9_1539;
$L__BB9_1538:
	div.u64 	%rd6088, %rd6086, %rd2245;
	mul.lo.s64 	%rd4143, %rd6088, %rd2245;
	sub.s64 	%rd6089, %rd6086, %rd4143;
$L__BB9_1539:
	cvt.u32.u64 	%r463, %rd6089;
	cvt.s64.s32 	%rd2252, %r2;
	or.b64  	%rd4144, %rd6088, %rd2252;
	and.b64  	%rd4145, %rd4144, -4294967296;
	setp.ne.s64 	%p1143, %rd4145, 0;
	@%p1143 bra 	$L__BB9_1541;
	cvt.u32.u64 	%r2341, %rd2252;
	cvt.u32.u64 	%r2342, %rd6088;
	div.u32 	%r2343, %r2342, %r2341;
	mul.lo.s32 	%r2344, %r2343, %r2341;
	sub.s32 	%r2345, %r2342, %r2344;
	cvt.u64.u32 	%rd6090, %r2343;
	cvt.u64.u32 	%rd6091, %r2345;
	bra.uni 	$L__BB9_1542;
$L__BB9_1541:
	div.u64 	%rd6090, %rd6088, %rd2252;
	mul.lo.s64 	%rd4146, %rd6090, %rd2252;
	sub.s64 	%rd6091, %rd6088, %rd4146;
$L__BB9_1542:
	cvt.u32.u64 	%r464, %rd6091;
	cvt.s64.s32 	%rd2259, %r1;
	or.b64  	%rd4147, %rd6090, %rd2259;
	and.b64  	%rd4148, %rd4147, -4294967296;
	setp.ne.s64 	%p1144, %rd4148, 0;
	@%p1144 bra 	$L__BB9_1544;
	cvt.u32.u64 	%r2346, %rd2259;
	cvt.u32.u64 	%r2347, %rd6090;
	rem.u32 	%r2348, %r2347, %r2346;
	cvt.u64.u32 	%rd6092, %r2348;
	bra.uni 	$L__BB9_1545;
$L__BB9_1544:
	rem.u64 	%rd6092, %rd6090, %rd2259;
$L__BB9_1545:
	cvt.u32.u64 	%r2350, %rd6092;
	cvt.rn.f64.s32 	%fd5295, %r2350;
	mov.u64 	%rd4149, %rd3165;
	ld.param.f64 	%fd5296, [%rd4149];
	fma.rn.f64 	%fd354, %fd1, %fd5295, %fd5296;
	cvt.rn.f64.s32 	%fd5297, %r464;
	fma.rn.f64 	%fd355, %fd3, %fd5297, %fd2;
	cvt.rn.f64.s32 	%fd5298, %r463;
	fma.rn.f64 	%fd356, %fd5, %fd5298, %fd4;
	cvt.rn.f64.s32 	%fd5299, %r462;
	fma.rn.f64 	%fd357, %fd7, %fd5299, %fd6;
	cvt.rn.f64.s32 	%fd5300, %r461;
	fma.rn.f64 	%fd358, %fd9, %fd5300, %fd8;
	cvt.rn.f64.s32 	%fd5301, %r460;
	fma.rn.f64 	%fd359, %fd11, %fd5301, %fd10;
	cvt.rn.f64.s32 	%fd5302, %r459;
	fma.rn.f64 	%fd360, %fd13, %fd5302, %fd12;
	cvt.rn.f64.s32 	%fd5303, %r458;
	fma.rn.f64 	%fd361, %fd15, %fd5303, %fd14;
	cvt.rn.f64.s32 	%fd5304, %r457;
	fma.rn.f64 	%fd362, %fd17, %fd5304, %fd16;
	cvt.rn.f64.s32 	%fd5305, %r456;
	fma.rn.f64 	%fd363, %fd19, %fd5305, %fd18;
	fma.rn.f64 	%fd5306, %fd20, %fd354, 0d0000000000000000;
	fma.rn.f64 	%fd5307, %fd21, %fd355, %fd5306;
	fma.rn.f64 	%fd5308, %fd22, %fd356, %fd5307;
	fma.rn.f64 	%fd5309, %fd23, %fd357, %fd5308;
	fma.rn.f64 	%fd5310, %fd24, %fd358, %fd5309;
	fma.rn.f64 	%fd5311, %fd25, %fd359, %fd5310;
	fma.rn.f64 	%fd5312, %fd26, %fd360, %fd5311;
	fma.rn.f64 	%fd5313, %fd27, %fd361, %fd5312;
	fma.rn.f64 	%fd5314, %fd28, %fd362, %fd5313;
	fma.rn.f64 	%fd5315, %fd29, %fd363, %fd5314;
	sub.f64 	%fd5316, %fd5315, %fd30;
	abs.f64 	%fd5317, %fd5316;
	mul.f64 	%fd5318, %fd43, %fd31;
	setp.gt.f64 	%p1147, %fd5317, %fd5318;
	@%p1147 bra 	$L__BB9_1556;
	fma.rn.f64 	%fd5319, %fd32, %fd354, 0d0000000000000000;
	fma.rn.f64 	%fd5320, %fd33, %fd355, %fd5319;
	fma.rn.f64 	%fd5321, %fd34, %fd356, %fd5320;
	fma.rn.f64 	%fd5322, %fd35, %fd357, %fd5321;
	fma.rn.f64 	%fd5323, %fd36, %fd358, %fd5322;
	fma.rn.f64 	%fd5324, %fd37, %fd359, %fd5323;
	fma.rn.f64 	%fd5325, %fd38, %fd360, %fd5324;
	mov.u64 	%rd4150, %rd3165;
	ld.param.f64 	%fd5326, [%rd4150+392];
	fma.rn.f64 	%fd5327, %fd5326, %fd361, %fd5325;
	ld.param.f64 	%fd5328, [%rd4150+400];
	fma.rn.f64 	%fd5329, %fd5328, %fd362, %fd5327;
	ld.param.f64 	%fd5330, [%rd4150+408];
	fma.rn.f64 	%fd5331, %fd5330, %fd363, %fd5329;
	ld.param.f64 	%fd5332, [%rd4150+416];
	sub.f64 	%fd5333, %fd5331, %fd5332;
	abs.f64 	%fd5334, %fd5333;
	ld.param.f64 	%fd5335, [%rd4150+424];
	mul.f64 	%fd5336, %fd43, %fd5335;
	setp.gt.f64 	%p1150, %fd5334, %fd5336;
	@%p1150 bra 	$L__BB9_1556;
	mov.u64 	%rd4151, %rd3165;
	ld.param.f64 	%fd5337, [%rd4151+432];
	fma.rn.f64 	%fd5338, %fd5337, %fd354, 0d0000000000000000;
	ld.param.f64 	%fd5339, [%rd4151+440];
	fma.rn.f64 	%fd5340, %fd5339, %fd355, %fd5338;
	ld.param.f64 	%fd5341, [%rd4151+448];
	fma.rn.f64 	%fd5342, %fd5341, %fd356, %fd5340;
	ld.param.f64 	%fd5343, [%rd4151+456];
	fma.rn.f64 	%fd5344, %fd5343, %fd357, %fd5342;
	ld.param.f64 	%fd5345, [%rd4151+464];
	fma.rn.f64 	%fd5346, %fd5345, %fd358, %fd5344;
	ld.param.f64 	%fd5347, [%rd4151+472];
	fma.rn.f64 	%fd5348, %fd5347, %fd359, %fd5346;
	ld.param.f64 	%fd5349, [%rd4151+480];
	fma.rn.f64 	%fd5350, %fd5349, %fd360, %fd5348;
	ld.param.f64 	%fd5351, [%rd4151+488];
	fma.rn.f64 	%fd5352, %fd5351, %fd361, %fd5350;
	ld.param.f64 	%fd5353, [%rd4151+496];
	fma.rn.f64 	%fd5354, %fd5353, %fd362, %fd5352;
	ld.param.f64 	%fd5355, [%rd4151+504];
	fma.rn.f64 	%fd5356, %fd5355, %fd363, %fd5354;
	ld.param.f64 	%fd5357, [%rd4151+512];
	sub.f64 	%fd5358, %fd5356, %fd5357;
	abs.f64 	%fd5359, %fd5358;
	ld.param.f64 	%fd5360, [%rd4151+520];
	mul.f64 	%fd5361, %fd43, %fd5360;
	setp.gt.f64 	%p1153, %fd5359, %fd5361;
	@%p1153 bra 	$L__BB9_1556;
	mov.u64 	%rd4152, %rd3165;
	ld.param.f64 	%fd5362, [%rd4152+528];
	fma.rn.f64 	%fd5363, %fd5362, %fd354, 0d0000000000000000;
	ld.param.f64 	%fd5364, [%rd4152+536];
	fma.rn.f64 	%fd5365, %fd5364, %fd355, %fd5363;
	ld.param.f64 	%fd5366, [%rd4152+544];
	fma.rn.f64 	%fd5367, %fd5366, %fd356, %fd5365;
	ld.param.f64 	%fd5368, [%rd4152+552];
	fma.rn.f64 	%fd5369, %fd5368, %fd357, %fd5367;
	ld.param.f64 	%fd5370, [%rd4152+560];
	fma.rn.f64 	%fd5371, %fd5370, %fd358, %fd5369;
	ld.param.f64 	%fd5372, [%rd4152+568];
	fma.rn.f64 	%fd5373, %fd5372, %fd359, %fd5371;
	ld.param.f64 	%fd5374, [%rd4152+576];
	fma.rn.f64 	%fd5375, %fd5374, %fd360, %fd5373;
	ld.param.f64 	%fd5376, [%rd4152+584];
	fma.rn.f64 	%fd5377, %fd5376, %fd361, %fd5375;
	ld.param.f64 	%fd5378, [%rd4152+592];
	fma.rn.f64 	%fd5379, %fd5378, %fd362, %fd5377;
	ld.param.f64 	%fd5380, [%rd4152+600];
	fma.rn.f64 	%fd5381, %fd5380, %fd363, %fd5379;
	ld.param.f64 	%fd5382, [%rd4152+608];
	sub.f64 	%fd5383, %fd5381, %fd5382;
	abs.f64 	%fd5384, %fd5383;
	ld.param.f64 	%fd5385, [%rd4152+616];
	mul.f64 	%fd5386, %fd43, %fd5385;
	setp.gt.f64 	%p1156, %fd5384, %fd5386;
	@%p1156 bra 	$L__BB9_1556;
	mov.u64 	%rd4153, %rd3165;
	ld.param.f64 	%fd5387, [%rd4153+624];
	fma.rn.f64 	%fd5388, %fd5387, %fd354, 0d0000000000000000;
	ld.param.f64 	%fd5389, [%rd4153+632];
	fma.rn.f64 	%fd5390, %fd5389, %fd355, %fd5388;
	ld.param.f64 	%fd5391, [%rd4153+640];
	fma.rn.f64 	%fd5392, %fd5391, %fd356, %fd5390;
	ld.param.f64 	%fd5393, [%rd4153+648];
	fma.rn.f64 	%fd5394, %fd5393, %fd357, %fd5392;
	ld.param.f64 	%fd5395, [%rd4153+656];
	fma.rn.f64 	%fd5396, %fd5395, %fd358, %fd5394;
	ld.param.f64 	%fd5397, [%rd4153+664];
	fma.rn.f64 	%fd5398, %fd5397, %fd359, %fd5396;
	ld.param.f64 	%fd5399, [%rd4153+672];
	fma.rn.f64 	%fd5400, %fd5399, %fd360, %fd5398;
	ld.param.f64 	%fd5401, [%rd4153+680];
	fma.rn.f64 	%fd5402, %fd5401, %fd361, %fd5400;
	ld.param.f64 	%fd5403, [%rd4153+688];
	fma.rn.f64 	%fd5404, %fd5403, %fd362, %fd5402;
	ld.param.f64 	%fd5405, [%rd4153+696];
	fma.rn.f64 	%fd5406, %fd5405, %fd363, %fd5404;
	ld.param.f64 	%fd5407, [%rd4153+704];
	sub.f64 	%fd5408, %fd5406, %fd5407;
	abs.f64 	%fd5409, %fd5408;
	ld.param.f64 	%fd5410, [%rd4153+712];
	mul.f64 	%fd5411, %fd43, %fd5410;
	setp.gt.f64 	%p1159, %fd5409, %fd5411;
	@%p1159 bra 	$L__BB9_1556;
	mov.u64 	%rd4154, %rd3165;
	ld.param.f64 	%fd5412, [%rd4154+720];
	fma.rn.f64 	%fd5413, %fd5412, %fd354, 0d0000000000000000;
	ld.param.f64 	%fd5414, [%rd4154+728];
	fma.rn.f64 	%fd5415, %fd5414, %fd355, %fd5413;
	ld.param.f64 	%fd5416, [%rd4154+736];
	fma.rn.f64 	%fd5417, %fd5416, %fd356, %fd5415;
	ld.param.f64 	%fd5418, [%rd4154+744];
	fma.rn.f64 	%fd5419, %fd5418, %fd357, %fd5417;
	ld.param.f64 	%fd5420, [%rd4154+752];
	fma.rn.f64 	%fd5421, %fd5420, %fd358, %fd5419;
	ld.param.f64 	%fd5422, [%rd4154+760];
	fma.rn.f64 	%fd5423, %fd5422, %fd359, %fd5421;
	ld.param.f64 	%fd5424, [%rd4154+768];
	fma.rn.f64 	%fd5425, %fd5424, %fd360, %fd5423;
	ld.param.f64 	%fd5426, [%rd4154+776];
	fma.rn.f64 	%fd5427, %fd5426, %fd361, %fd5425;
	ld.param.f64 	%fd5428, [%rd4154+784];
	fma.rn.f64 	%fd5429, %fd5428, %fd362, %fd5427;
	ld.param.f64 	%fd5430, [%rd4154+792];
	fma.rn.f64 	%fd5431, %fd5430, %fd363, %fd5429;
	ld.param.f64 	%fd5432, [%rd4154+800];
	sub.f64 	%fd5433, %fd5431, %fd5432;
	abs.f64 	%fd5434, %fd5433;
	ld.param.f64 	%fd5435, [%rd4154+808];
	mul.f64 	%fd5436, %fd43, %fd5435;
	setp.gt.f64 	%p1162, %fd5434, %fd5436;
	@%p1162 bra 	$L__BB9_1556;
	mov.u64 	%rd4155, %rd3165;
	ld.param.f64 	%fd5437, [%rd4155+816];
	fma.rn.f64 	%fd5438, %fd5437, %fd354, 0d0000000000000000;
	ld.param.f64 	%fd5439, [%rd4155+824];
	fma.rn.f64 	%fd5440, %fd5439, %fd355, %fd5438;
	ld.param.f64 	%fd5441, [%rd4155+832];
	fma.rn.f64 	%fd5442, %fd5441, %fd356, %fd5440;
	ld.param.f64 	%fd5443, [%rd4155+840];
	fma.rn.f64 	%fd5444, %fd5443, %fd357, %fd5442;
	ld.param.f64 	%fd5445, [%rd4155+848];
	fma.rn.f64 	%fd5446, %fd5445, %fd358, %fd5444;
	ld.param.f64 	%fd5447, [%rd4155+856];
	fma.rn.f64 	%fd5448, %fd5447, %fd359, %fd5446;
	ld.param.f64 	%fd5449, [%rd4155+864];
	fma.rn.f64 	%fd5450, %fd5449, %fd360, %fd5448;
	ld.param.f64 	%fd5451, [%rd4155+872];
	fma.rn.f64 	%fd5452, %fd5451, %fd361, %fd5450;
	ld.param.f64 	%fd5453, [%rd4155+880];
	fma.rn.f64 	%fd5454, %fd5453, %fd362, %fd5452;
	ld.param.f64 	%fd5455, [%rd4155+888];
	fma.rn.f64 	%fd5456, %fd5455, %fd363, %fd5454;
	ld.param.f64 	%fd5457, [%rd4155+896];
	sub.f64 	%fd5458, %fd5456, %fd5457;
	abs.f64 	%fd5459, %fd5458;
	ld.param.f64 	%fd5460, [%rd4155+904];
	mul.f64 	%fd5461, %fd43, %fd5460;
	setp.gt.f64 	%p1165, %fd5459, %fd5461;
	@%p1165 bra 	$L__BB9_1556;
	mov.u64 	%rd4156, %rd3165;
	ld.param.f64 	%fd5462, [%rd4156+912];
	fma.rn.f64 	%fd5463, %fd5462, %fd354, 0d0000000000000000;
	ld.param.f64 	%fd5464, [%rd4156+920];
	fma.rn.f64 	%fd5465, %fd5464, %fd355, %fd5463;
	ld.param.f64 	%fd5466, [%rd4156+928];
	fma.rn.f64 	%fd5467, %fd5466, %fd356, %fd5465;
	ld.param.f64 	%fd5468, [%rd4156+936];
	fma.rn.f64 	%fd5469, %fd5468, %fd357, %fd5467;
	ld.param.f64 	%fd5470, [%rd4156+944];
	fma.rn.f64 	%fd5471, %fd5470, %fd358, %fd5469;
	ld.param.f64 	%fd5472, [%rd4156+952];
	fma.rn.f64 	%fd5473, %fd5472, %fd359, %fd5471;
	ld.param.f64 	%fd5474, [%rd4156+960];
	fma.rn.f64 	%fd5475, %fd5474, %fd360, %fd5473;
	ld.param.f64 	%fd5476, [%rd4156+968];
	fma.rn.f64 	%fd5477, %fd5476, %fd361, %fd5475;
	ld.param.f64 	%fd5478, [%rd4156+976];
	fma.rn.f64 	%fd5479, %fd5478, %fd362, %fd5477;
	ld.param.f64 	%fd5480, [%rd4156+984];
	fma.rn.f64 	%fd5481, %fd5480, %fd363, %fd5479;
	ld.param.f64 	%fd5482, [%rd4156+992];
	sub.f64 	%fd5483, %fd5481, %fd5482;
	abs.f64 	%fd5484, %fd5483;
	ld.param.f64 	%fd5485, [%rd4156+1000];
	mul.f64 	%fd5486, %fd43, %fd5485;
	setp.gt.f64 	%p1168, %fd5484, %fd5486;
	@%p1168 bra 	$L__BB9_1556;
	mov.u64 	%rd4157, %rd3165;
	ld.param.f64 	%fd5487, [%rd4157+1008];
	fma.rn.f64 	%fd5488, %fd5487, %fd354, 0d0000000000000000;
	ld.param.f64 	%fd5489, [%rd4157+1016];
	fma.rn.f64 	%fd5490, %fd5489, %fd355, %fd5488;
	ld.param.f64 	%fd5491, [%rd4157+1024];
	fma.rn.f64 	%fd5492, %fd5491, %fd356, %fd5490;
	ld.param.f64 	%fd5493, [%rd4157+1032];
	fma.rn.f64 	%fd5494, %fd5493, %fd357, %fd5492;
	ld.param.f64 	%fd5495, [%rd4157+1040];
	fma.rn.f64 	%fd5496, %fd5495, %fd358, %fd5494;
	ld.param.f64 	%fd5497, [%rd4157+1048];
	fma.rn.f64 	%fd5498, %fd5497, %fd359, %fd5496;
	ld.param.f64 	%fd5499, [%rd4157+1056];
	fma.rn.f64 	%fd5500, %fd5499, %fd360, %fd5498;
	ld.param.f64 	%fd5501, [%rd4157+1064];
	fma.rn.f64 	%fd5502, %fd5501, %fd361, %fd5500;
	ld.param.f64 	%fd5503, [%rd4157+1072];
	fma.rn.f64 	%fd5504, %fd5503, %fd362, %fd5502;
	ld.param.f64 	%fd5505, [%rd4157+1080];
	fma.rn.f64 	%fd5506, %fd5505, %fd363, %fd5504;
	ld.param.f64 	%fd5507, [%rd4157+1088];
	sub.f64 	%fd5508, %fd5506, %fd5507;
	abs.f64 	%fd5509, %fd5508;
	ld.param.f64 	%fd5510, [%rd4157+1096];
	mul.f64 	%fd5511, %fd43, %fd5510;
	setp.gt.f64 	%p1171, %fd5509, %fd5511;
	@%p1171 bra 	$L__BB9_1556;
	mov.u64 	%rd4158, %rd3165;
	ld.param.f64 	%fd5512, [%rd4158+1104];
	fma.rn.f64 	%fd5513, %fd5512, %fd354, 0d0000000000000000;
	ld.param.f64 	%fd5514, [%rd4158+1112];
	fma.rn.f64 	%fd5515, %fd5514, %fd355, %fd5513;
	ld.param.f64 	%fd5516, [%rd4158+1120];
	fma.rn.f64 	%fd5517, %fd5516, %fd356, %fd5515;
	ld.param.f64 	%fd5518, [%rd4158+1128];
	fma.rn.f64 	%fd5519, %fd5518, %fd357, %fd5517;
	ld.param.f64 	%fd5520, [%rd4158+1136];
	fma.rn.f64 	%fd5521, %fd5520, %fd358, %fd5519;
	ld.param.f64 	%fd5522, [%rd4158+1144];
	fma.rn.f64 	%fd5523, %fd5522, %fd359, %fd5521;
	ld.param.f64 	%fd5524, [%rd4158+1152];
	fma.rn.f64 	%fd5525, %fd5524, %fd360, %fd5523;
	ld.param.f64 	%fd5526, [%rd4158+1160];
	fma.rn.f64 	%fd5527, %fd5526, %fd361, %fd5525;
	ld.param.f64 	%fd5528, [%rd4158+1168];
	fma.rn.f64 	%fd5529, %fd5528, %fd362, %fd5527;
	ld.param.f64 	%fd5530, [%rd4158+1176];
	fma.rn.f64 	%fd5531, %fd5530, %fd363, %fd5529;
	ld.param.f64 	%fd5532, [%rd4158+1184];
	sub.f64 	%fd5533, %fd5531, %fd5532;
	abs.f64 	%fd5534, %fd5533;
	ld.param.f64 	%fd5535, [%rd4158+1192];
	mul.f64 	%fd5536, %fd43, %fd5535;
	setp.gt.f64 	%p1174, %fd5534, %fd5536;
	@%p1174 bra 	$L__BB9_1556;
	mov.pred 	%p2168, 0;
	mov.pred 	%p2167, -1;
	mov.u32 	%r4331, %r2297;
$L__BB9_1556:
	mov.u32 	%r2362, %tid.x;
	mad.lo.s32 	%r2363, %r2362, 11, 10;
	setp.ge.s32 	%p1179, %r2363, %r364;
	mov.b32 	%r2361, 1;
	mov.pred 	%p2170, 0;
	mov.pred 	%p2169, -1;
	mov.u32 	%r4332, %r2361;
	@%p1179 bra 	$L__BB9_1599;
	setp.ge.u64 	%p1182, %rd1592, %rd2;
	mov.b32 	%r4332, 0;
	mov.pred 	%p2170, -1;
	mov.pred 	%p2169, 0;
	@%p1182 bra 	$L__BB9_1599;
	cvt.s64.s32 	%rd2263, %r10;
	or.b64  	%rd4159, %rd1592, %rd2263;
	and.b64  	%rd4160, %rd4159, -4294967296;
	setp.ne.s64 	%p1183, %rd4160, 0;
	@%p1183 bra 	$L__BB9_1560;
	cvt.u32.u64 	%r2365, %rd2263;
	cvt.u32.u64 	%r2366, %rd1592;
	div.u32 	%r2367, %r2366, %r2365;
	mul.lo.s32 	%r2368, %r2367, %r2365;
	sub.s32 	%r2369, %r2366, %r2368;
	cvt.u64.u32 	%rd6093, %r2367;
	cvt.u64.u32 	%rd6094, %r2369;
	bra.uni 	$L__BB9_1561;
$L__BB9_1560:
	div.u64 	%rd6093, %rd1592, %rd2263;
	mul.lo.s64 	%rd4161, %rd6093, %rd2263;
	sub.s64 	%rd6094, %rd1592, %rd4161;
$L__BB9_1561:
	cvt.u32.u64 	%r466, %rd6094;
	cvt.s64.s32 	%rd2270, %r9;
	or.b64  	%rd4162, %rd6093, %rd2270;
	and.b64  	%rd4163, %rd4162, -4294967296;
	setp.ne.s64 	%p1184, %rd4163, 0;
	@%p1184 bra 	$L__BB9_1563;
	cvt.u32.u64 	%r2370, %rd2270;
	cvt.u32.u64 	%r2371, %rd6093;
	div.u32 	%r2372, %r2371, %r2370;
	mul.lo.s32 	%r2373, %r2372, %r2370;
	sub.s32 	%r2374, %r2371, %r2373;
	cvt.u64.u32 	%rd6095, %r2372;
	cvt.u64.u32 	%rd6096, %r2374;
	bra.uni 	$L__BB9_1564;
$L__BB9_1563:
	div.u64 	%rd6095, %rd6093, %rd2270;
	mul.lo.s64 	%rd4164, %rd6095, %rd2270;
	sub.s64 	%rd6096, %rd6093, %rd4164;
$L__BB9_1564:
	cvt.u32.u64 	%r467, %rd6096;
	cvt.s64.s32 	%rd2277, %r8;
	or.b64  	%rd4165, %rd6095, %rd2277;
	and.b64  	%rd4166, %rd4165, -4294967296;
	setp.ne.s64 	%p1185, %rd4166, 0;
	@%p1185 bra 	$L__BB9_1566;
	cvt.u32.u64 	%r2375, %rd2277;
	cvt.u32.u64 	%r2376, %rd6095;
	div.u32 	%r2377, %r2376, %r2375;
	mul.lo.s32 	%r2378, %r2377, %r2375;
	sub.s32 	%r2379, %r2376, %r2378;
	cvt.u64.u32 	%rd6097, %r2377;
	cvt.u64.u32 	%rd6098, %r2379;
	bra.uni 	$L__BB9_1567;
$L__BB9_1566:
	div.u64 	%rd6097, %rd6095, %rd2277;
	mul.lo.s64 	%rd4167, %rd6097, %rd2277;
	sub.s64 	%rd6098, %rd6095, %rd4167;
$L__BB9_1567:
	cvt.u32.u64 	%r468, %rd6098;
	cvt.s64.s32 	%rd2284, %r7;
	or.b64  	%rd4168, %rd6097, %rd2284;
	and.b64  	%rd4169, %rd4168, -4294967296;
	setp.ne.s64 	%p1186, %rd4169, 0;
	@%p1186 bra 	$L__BB9_1569;
	cvt.u32.u64 	%r2380, %rd2284;
	cvt.u32.u64 	%r2381, %rd6097;
	div.u32 	%r2382, %r2381, %r2380;
	mul.lo.s32 	%r2383, %r2382, %r2380;
	sub.s32 	%r2384, %r2381, %r2383;
	cvt.u64.u32 	%rd6099, %r2382;
	cvt.u64.u32 	%rd6100, %r2384;
	bra.uni 	$L__BB9_1570;
$L__BB9_1569:
	div.u64 	%rd6099, %rd6097, %rd2284;
	mul.lo.s64 	%rd4170, %rd6099, %rd2284;
	sub.s64 	%rd6100, %rd6097, %rd4170;
$L__BB9_1570:
	cvt.u32.u64 	%r469, %rd6100;
	cvt.s64.s32 	%rd2291, %r6;
	or.b64  	%rd4171, %rd6099, %rd2291;
	and.b64  	%rd4172, %rd4171, -4294967296;
	setp.ne.s64 	%p1187, %rd4172, 0;
	@%p1187 bra 	$L__BB9_1572;
	cvt.u32.u64 	%r2385, %rd2291;
	cvt.u32.u64 	%r2386, %rd6099;
	div.u32 	%r2387, %r2386, %r2385;
	mul.lo.s32 	%r2388, %r2387, %r2385;
	sub.s32 	%r2389, %r2386, %r2388;
	cvt.u64.u32 	%rd6101, %r2387;
	cvt.u64.u32 	%rd6102, %r2389;
	bra.uni 	$L__BB9_1573;
$L__BB9_1572:
	div.u64 	%rd6101, %rd6099, %rd2291;
	mul.lo.s64 	%rd4173, %rd6101, %rd2291;
	sub.s64 	%rd6102, %rd6099, %rd4173;
$L__BB9_1573:
	cvt.u32.u64 	%r470, %rd6102;
	cvt.s64.s32 	%rd2298, %r5;
	or.b64  	%rd4174, %rd6101, %rd2298;
	and.b64  	%rd4175, %rd4174, -4294967296;
	setp.ne.s64 	%p1188, %rd4175, 0;
	@%p1188 bra 	$L__BB9_1575;
	cvt.u32.u64 	%r2390, %rd2298;
	cvt.u32.u64 	%r2391, %rd6101;
	div.u32 	%r2392, %r2391, %r2390;
	mul.lo.s32 	%r2393, %r2392, %r2390;
	sub.s32 	%r2394, %r2391, %r2393;
	cvt.u64.u32 	%rd6103, %r2392;
	cvt.u64.u32 	%rd6104, %r2394;
	bra.uni 	$L__BB9_1576;
$L__BB9_1575:
	div.u64 	%rd6103, %rd6101, %rd2298;
	mul.lo.s64 	%rd4176, %rd6103, %rd2298;
	sub.s64 	%rd6104, %rd6101, %rd4176;
$L__BB9_1576:
	cvt.u32.u64 	%r471, %rd6104;
	cvt.s64.s32 	%rd2305, %r4;
	or.b64  	%rd4177, %rd6103, %rd2305;
	and.b64  	%rd4178, %rd4177, -4294967296;
	setp.ne.s64 	%p1189, %rd4178, 0;
	@%p1189 bra 	$L__BB9_1578;
	cvt.u32.u64 	%r2395, %rd2305;
	cvt.u32.u64 	%r2396, %rd6103;
	div.u32 	%r2397, %r2396, %r2395;
	mul.lo.s32 	%r2398, %r2397, %r2395;
	sub.s32 	%r2399, %r2396, %r2398;
	cvt.u64.u32 	%rd6105, %r2397;
	cvt.u64.u32 	%rd6106, %r2399;
	bra.uni 	$L__BB9_1579;
$L__BB9_1578:
	div.u64 	%rd6105, %rd6103, %rd2305;
	mul.lo.s64 	%rd4179, %rd6105, %rd2305;
	sub.s64 	%rd6106, %rd6103, %rd4179;
$L__BB9_1579:
	cvt.u32.u64 	%r472, %rd6106;
	cvt.s64.s32 	%rd2312, %r3;
	or.b64  	%rd4180, %rd6105, %rd2312;
	and.b64  	%rd4181, %rd4180, -4294967296;
	setp.ne.s64 	%p1190, %rd4181, 0;
	@%p1190 bra 	$L__BB9_1581;
	cvt.u32.u64 	%r2400, %rd2312;
	cvt.u32.u64 	%r2401, %rd6105;
	div.u32 	%r2402, %r2401, %r2400;
	mul.lo.s32 	%r2403, %r2402, %r2400;
	sub.s32 	%r2404, %r2401, %r2403;
	cvt.u64.u32 	%rd6107, %r2402;
	cvt.u64.u32 	%rd6108, %r2404;
	bra.uni 	$L__BB9_1582;
$L__BB9_1581:
	div.u64 	%rd6107, %rd6105, %rd2312;
	mul.lo.s64 	%rd4182, %rd6107, %rd2312;
	sub.s64 	%rd6108, %rd6105, %rd4182;
$L__BB9_1582:
	cvt.u32.u64 	%r473, %rd6108;
	cvt.s64.s32 	%rd2319, %r2;
	or.b64  	%rd4183, %rd6107, %rd2319;
	and.b64  	%rd4184, %rd4183, -4294967296;
	setp.ne.s64 	%p1191, %rd4184, 0;
	@%p1191 bra 	$L__BB9_1584;
	cvt.u32.u64 	%r2405, %rd2319;
	cvt.u32.u64 	%r2406, %rd6107;
	div.u32 	%r2407, %r2406, %r2405;
	mul.lo.s32 	%r2408, %r2407, %r2405;
	sub.s32 	%r2409, %r2406, %r2408;
	cvt.u64.u32 	%rd6109, %r2407;
	cvt.u64.u32 	%rd6110, %r2409;
	bra.uni 	$L__BB9_1585;
$L__BB9_1584:
	div.u64 	%rd6109, %rd6107, %rd2319;
	mul.lo.s64 	%rd4185, %rd6109, %rd2319;
	sub.s64 	%rd6110, %rd6107, %rd4185;
$L__BB9_1585:
	cvt.u32.u64 	%r474, %rd6110;
	cvt.s64.s32 	%rd2326, %r1;
	or.b64  	%rd4186, %rd6109, %rd2326;
	and.b64  	%rd4187, %rd4186, -4294967296;
	setp.ne.s64 	%p1192, %rd4187, 0;
	@%p1192 bra 	$L__BB9_1587;
	cvt.u32.u64 	%r2410, %rd2326;
	cvt.u32.u64 	%r2411, %rd6109;
	rem.u32 	%r2412, %r2411, %r2410;
	cvt.u64.u32 	%rd6111, %r2412;
	bra.uni 	$L__BB9_1588;
$L__BB9_1587:
	rem.u64 	%rd6111, %rd6109, %rd2326;
$L__BB9_1588:
	cvt.u32.u64 	%r2414, %rd6111;
	cvt.rn.f64.s32 	%fd5537, %r2414;
	mov.u64 	%rd4188, %rd3165;
	ld.param.f64 	%fd5538, [%rd4188];
	fma.rn.f64 	%fd364, %fd1, %fd5537, %fd5538;
	cvt.rn.f64.s32 	%fd5539, %r474;
	fma.rn.f64 	%fd365, %fd3, %fd5539, %fd2;
	cvt.rn.f64.s32 	%fd5540, %r473;
	fma.rn.f64 	%fd366, %fd5, %fd5540, %fd4;
	cvt.rn.f64.s32 	%fd5541, %r472;
	fma.rn.f64 	%fd367, %fd7, %fd5541, %fd6;
	cvt.rn.f64.s32 	%fd5542, %r471;
	fma.rn.f64 	%fd368, %fd9, %fd5542, %fd8;
	cvt.rn.f64.s32 	%fd5543, %r470;
	fma.rn.f64 	%fd369, %fd11, %fd5543, %fd10;
	cvt.rn.f64.s32 	%fd5544, %r469;
	fma.rn.f64 	%fd370, %fd13, %fd5544, %fd12;
	cvt.rn.f64.s32 	%fd5545, %r468;
	fma.rn.f64 	%fd371, %fd15, %fd5545, %fd14;
	cvt.rn.f64.s32 	%fd5546, %r467;
	fma.rn.f64 	%fd372, %fd17, %fd5546, %fd16;
	cvt.rn.f64.s32 	%fd5547, %r466;
	fma.rn.f64 	%fd373, %fd19, %fd5547, %fd18;
	fma.rn.f64 	%fd5548, %fd20, %fd364, 0d0000000000000000;
	fma.rn.f64 	%fd5549, %fd21, %fd365, %fd5548;
	fma.rn.f64 	%fd5550, %fd22, %fd366, %fd5549;
	fma.rn.f64 	%fd5551, %fd23, %fd367, %fd5550;
	fma.rn.f64 	%fd5552, %fd24, %fd368, %fd5551;
	fma.rn.f64 	%fd5553, %fd25, %fd369, %fd5552;
	fma.rn.f64 	%fd5554, %fd26, %fd370, %fd5553;
	fma.rn.f64 	%fd5555, %fd27, %fd371, %fd5554;
	fma.rn.f64 	%fd5556, %fd28, %fd372, %fd5555;
	fma.rn.f64 	%fd5557, %fd29, %fd373, %fd5556;
	sub.f64 	%fd5558, %fd5557, %fd30;
	abs.f64 	%fd5559, %fd5558;
	mul.f64 	%fd5560, %fd43, %fd31;
	setp.gt.f64 	%p1195, %fd5559, %fd5560;
	@%p1195 bra 	$L__BB9_1599;
	fma.rn.f64 	%fd5561, %fd32, %fd364, 0d0000000000000000;
	fma.rn.f64 	%fd5562, %fd33, %fd365, %fd5561;
	fma.rn.f64 	%fd5563, %fd34, %fd366, %fd5562;
	fma.rn.f64 	%fd5564, %fd35, %fd367, %fd5563;
	fma.rn.f64 	%fd5565, %fd36, %fd368, %fd5564;
	fma.rn.f64 	%fd5566, %fd37, %fd369, %fd5565;
	fma.rn.f64 	%fd5567, %fd38, %fd370, %fd5566;
	mov.u64 	%rd4189, %rd3165;
	ld.param.f64 	%fd5568, [%rd4189+392];
	fma.rn.f64 	%fd5569, %fd5568, %fd371, %fd5567;
	ld.param.f64 	%fd5570, [%rd4189+400];
	fma.rn.f64 	%fd5571, %fd5570, %fd372, %fd5569;
	ld.param.f64 	%fd5572, [%rd4189+408];
	fma.rn.f64 	%fd5573, %fd5572, %fd373, %fd5571;
	ld.param.f64 	%fd5574, [%rd4189+416];
	sub.f64 	%fd5575, %fd5573, %fd5574;
	abs.f64 	%fd5576, %fd5575;
	ld.param.f64 	%fd5577, [%rd4189+424];
	mul.f64 	%fd5578, %fd43, %fd5577;
	setp.gt.f64 	%p1198, %fd5576, %fd5578;
	@%p1198 bra 	$L__BB9_1599;
	mov.u64 	%rd4190, %rd3165;
	ld.param.f64 	%fd5579, [%rd4190+432];
	fma.rn.f64 	%fd5580, %fd5579, %fd364, 0d0000000000000000;
	ld.param.f64 	%fd5581, [%rd4190+440];
	fma.rn.f64 	%fd5582, %fd5581, %fd365, %fd5580;
	ld.param.f64 	%fd5583, [%rd4190+448];
	fma.rn.f64 	%fd5584, %fd5583, %fd366, %fd5582;
	ld.param.f64 	%fd5585, [%rd4190+456];
	fma.rn.f64 	%fd5586, %fd5585, %fd367, %fd5584;
	ld.param.f64 	%fd5587, [%rd4190+464];
	fma.rn.f64 	%fd5588, %fd5587, %fd368, %fd5586;
	ld.param.f64 	%fd5589, [%rd4190+472];
	fma.rn.f64 	%fd5590, %fd5589, %fd369, %fd5588;
	ld.param.f64 	%fd5591, [%rd4190+480];
	fma.rn.f64 	%fd5592, %fd5591, %fd370, %fd5590;
	ld.param.f64 	%fd5593, [%rd4190+488];
	fma.rn.f64 	%fd5594, %fd5593, %fd371, %fd5592;
	ld.param.f64 	%fd5595, [%rd4190+496];
	fma.rn.f64 	%fd5596, %fd5595, %fd372, %fd5594;
	ld.param.f64 	%fd5597, [%rd4190+504];
	fma.rn.f64 	%fd5598, %fd5597, %fd373, %fd5596;
	ld.param.f64 	%fd5599, [%rd4190+512];
	sub.f64 	%fd5600, %fd5598, %fd5599;
	abs.f64 	%fd5601, %fd5600;
	ld.param.f64 	%fd5602, [%rd4190+520];
	mul.f64 	%fd5603, %fd43, %fd5602;
	setp.gt.f64 	%p1201, %fd5601, %fd5603;
	@%p1201 bra 	$L__BB9_1599;
	mov.u64 	%rd4191, %rd3165;
	ld.param.f64 	%fd5604, [%rd4191+528];
	fma.rn.f64 	%fd5605, %fd5604, %fd364, 0d0000000000000000;
	ld.param.f64 	%fd5606, [%rd4191+536];
	fma.rn.f64 	%fd5607, %fd5606, %fd365, %fd5605;
	ld.param.f64 	%fd5608, [%rd4191+544];
	fma.rn.f64 	%fd5609, %fd5608, %fd366, %fd5607;
	ld.param.f64 	%fd5610, [%rd4191+552];
	fma.rn.f64 	%fd5611, %fd5610, %fd367, %fd5609;
	ld.param.f64 	%fd5612, [%rd4191+560];
	fma.rn.f64 	%fd5613, %fd5612, %fd368, %fd5611;
	ld.param.f64 	%fd5614, [%rd4191+568];
	fma.rn.f64 	%fd5615, %fd5614, %fd369, %fd5613;
	ld.param.f64 	%fd5616, [%rd4191+576];
	fma.rn.f64 	%fd5617, %fd5616, %fd370, %fd5615;
	ld.param.f64 	%fd5618, [%rd4191+584];
	fma.rn.f64 	%fd5619, %fd5618, %fd371, %fd5617;
	ld.param.f64 	%fd5620, [%rd4191+592];
	fma.rn.f64 	%fd5621, %fd5620, %fd372, %fd5619;
	ld.param.f64 	%fd5622, [%rd4191+600];
	fma.rn.f64 	%fd5623, %fd5622, %fd373, %fd5621;
	ld.param.f64 	%fd5624, [%rd4191+608];
	sub.f64 	%fd5625, %fd5623, %fd5624;
	abs.f64 	%fd5626, %fd5625;
	ld.param.f64 	%fd5627, [%rd4191+616];
	mul.f64 	%fd5628, %fd43, %fd5627;
	setp.gt.f64 	%p1204, %fd5626, %fd5628;
	@%p1204 bra 	$L__BB9_1599;
	mov.u64 	%rd4192, %rd3165;
	ld.param.f64 	%fd5629, [%rd4192+624];
	fma.rn.f64 	%fd5630, %fd5629, %fd364, 0d0000000000000000;
	ld.param.f64 	%fd5631, [%rd4192+632];
	fma.rn.f64 	%fd5632, %fd5631, %fd365, %fd5630;
	ld.param.f64 	%fd5633, [%rd4192+640];
	fma.rn.f64 	%fd5634, %fd5633, %fd366, %fd5632;
	ld.param.f64 	%fd5635, [%rd4192+648];
	fma.rn.f64 	%fd5636, %fd5635, %fd367, %fd5634;
	ld.param.f64 	%fd5637, [%rd4192+656];
	fma.rn.f64 	%fd5638, %fd5637, %fd368, %fd5636;
	ld.param.f64 	%fd5639, [%rd4192+664];
	fma.rn.f64 	%fd5640, %fd5639, %fd369, %fd5638;
	ld.param.f64 	%fd5641, [%rd4192+672];
	fma.rn.f64 	%fd5642, %fd5641, %fd370, %fd5640;
	ld.param.f64 	%fd5643, [%rd4192+680];
	fma.rn.f64 	%fd5644, %fd5643, %fd371, %fd5642;
	ld.param.f64 	%fd5645, [%rd4192+688];
	fma.rn.f64 	%fd5646, %fd5645, %fd372, %fd5644;
	ld.param.f64 	%fd5647, [%rd4192+696];
	fma.rn.f64 	%fd5648, %fd5647, %fd373, %fd5646;
	ld.param.f64 	%fd5649, [%rd4192+704];
	sub.f64 	%fd5650, %fd5648, %fd5649;
	abs.f64 	%fd5651, %fd5650;
	ld.param.f64 	%fd5652, [%rd4192+712];
	mul.f64 	%fd5653, %fd43, %fd5652;
	setp.gt.f64 	%p1207, %fd5651, %fd5653;
	@%p1207 bra 	$L__BB9_1599;
	mov.u64 	%rd4193, %rd3165;
	ld.param.f64 	%fd5654, [%rd4193+720];
	fma.rn.f64 	%fd5655, %fd5654, %fd364, 0d0000000000000000;
	ld.param.f64 	%fd5656, [%rd4193+728];
	fma.rn.f64 	%fd5657, %fd5656, %fd365, %fd5655;
	ld.param.f64 	%fd5658, [%rd4193+736];
	fma.rn.f64 	%fd5659, %fd5658, %fd366, %fd5657;
	ld.param.f64 	%fd5660, [%rd4193+744];
	fma.rn.f64 	%fd5661, %fd5660, %fd367, %fd5659;
	ld.param.f64 	%fd5662, [%rd4193+752];
	fma.rn.f64 	%fd5663, %fd5662, %fd368, %fd5661;
	ld.param.f64 	%fd5664, [%rd4193+760];
	fma.rn.f64 	%fd5665, %fd5664, %fd369, %fd5663;
	ld.param.f64 	%fd5666, [%rd4193+768];
	fma.rn.f64 	%fd5667, %fd5666, %fd370, %fd5665;
	ld.param.f64 	%fd5668, [%rd4193+776];
	fma.rn.f64 	%fd5669, %fd5668, %fd371, %fd5667;
	ld.param.f64 	%fd5670, [%rd4193+784];
	fma.rn.f64 	%fd5671, %fd5670, %fd372, %fd5669;
	ld.param.f64 	%fd5672, [%rd4193+792];
	fma.rn.f64 	%fd5673, %fd5672, %fd373, %fd5671;
	ld.param.f64 	%fd5674, [%rd4193+800];
	sub.f64 	%fd5675, %fd5673, %fd5674;
	abs.f64 	%fd5676, %fd5675;
	ld.param.f64 	%fd5677, [%rd4193+808];
	mul.f64 	%fd5678, %fd43, %fd5677;
	setp.gt.f64 	%p1210, %fd5676, %fd5678;
	@%p1210 bra 	$L__BB9_1599;
	mov.u64 	%rd4194, %rd3165;
	ld.param.f64 	%fd5679, [%rd4194+816];
	fma.rn.f64 	%fd5680, %fd5679, %fd364, 0d0000000000000000;
	ld.param.f64 	%fd5681, [%rd4194+824];
	fma.rn.f64 	%fd5682, %fd5681, %fd365, %fd5680;
	ld.param.f64 	%fd5683, [%rd4194+832];
	fma.rn.f64 	%fd5684, %fd5683, %fd366, %fd5682;
	ld.param.f64 	%fd5685, [%rd4194+840];
	fma.rn.f64 	%fd5686, %fd5685, %fd367, %fd5684;
	ld.param.f64 	%fd5687, [%rd4194+848];
	fma.rn.f64 	%fd5688, %fd5687, %fd368, %fd5686;
	ld.param.f64 	%fd5689, [%rd4194+856];
	fma.rn.f64 	%fd5690, %fd5689, %fd369, %fd5688;
	ld.param.f64 	%fd5691, [%rd4194+864];
	fma.rn.f64 	%fd5692, %fd5691, %fd370, %fd5690;
	ld.param.f64 	%fd5693, [%rd4194+872];
	fma.rn.f64 	%fd5694, %fd5693, %fd371, %fd5692;
	ld.param.f64 	%fd5695, [%rd4194+880];
	fma.rn.f64 	%fd5696, %fd5695, %fd372, %fd5694;
	ld.param.f64 	%fd5697, [%rd4194+888];
	fma.rn.f64 	%fd5698, %fd5697, %fd373, %fd5696;
	ld.param.f64 	%fd5699, [%rd4194+896];
	sub.f64 	%fd5700, %fd5698, %fd5699;
	abs.f64 	%fd5701, %fd5700;
	ld.param.f64 	%fd5702, [%rd4194+904];
	mul.f64 	%fd5703, %fd43, %fd5702;
	setp.gt.f64 	%p1213, %fd5701, %fd5703;
	@%p1213 bra 	$L__BB9_1599;
	mov.u64 	%rd4195, %rd3165;
	ld.param.f64 	%fd5704, [%rd4195+912];
	fma.rn.f64 	%fd5705, %fd5704, %fd364, 0d0000000000000000;
	ld.param.f64 	%fd5706, [%rd4195+920];
	fma.rn.f64 	%fd5707, %fd5706, %fd365, %fd5705;
	ld.param.f64 	%fd5708, [%rd4195+928];
	fma.rn.f64 	%fd5709, %fd5708, %fd366, %fd5707;
	ld.param.f64 	%fd5710, [%rd4195+936];
	fma.rn.f64 	%fd5711, %fd5710, %fd367, %fd5709;
	ld.param.f64 	%fd5712, [%rd4195+944];
	fma.rn.f64 	%fd5713, %fd5712, %fd368, %fd5711;
	ld.param.f64 	%fd5714, [%rd4195+952];
	fma.rn.f64 	%fd5715, %fd5714, %fd369, %fd5713;
	ld.param.f64 	%fd5716, [%rd4195+960];
	fma.rn.f64 	%fd5717, %fd5716, %fd370, %fd5715;
	ld.param.f64 	%fd5718, [%rd4195+968];
	fma.rn.f64 	%fd5719, %fd5718, %fd371, %fd5717;
	ld.param.f64 	%fd5720, [%rd4195+976];
	fma.rn.f64 	%fd5721, %fd5720, %fd372, %fd5719;
	ld.param.f64 	%fd5722, [%rd4195+984];
	fma.rn.f64 	%fd5723, %fd5722, %fd373, %fd5721;
	ld.param.f64 	%fd5724, [%rd4195+992];
	sub.f64 	%fd5725, %fd5723, %fd5724;
	abs.f64 	%fd5726, %fd5725;
	ld.param.f64 	%fd5727, [%rd4195+1000];
	mul.f64 	%fd5728, %fd43, %fd5727;
	setp.gt.f64 	%p1216, %fd5726, %fd5728;
	@%p1216 bra 	$L__BB9_1599;
	mov.u64 	%rd4196, %rd3165;
	ld.param.f64 	%fd5729, [%rd4196+1008];
	fma.rn.f64 	%fd5730, %fd5729, %fd364, 0d0000000000000000;
	ld.param.f64 	%fd5731, [%rd4196+1016];
	fma.rn.f64 	%fd5732, %fd5731, %fd365, %fd5730;
	ld.param.f64 	%fd5733, [%rd4196+1024];
	fma.rn.f64 	%fd5734, %fd5733, %fd366, %fd5732;
	ld.param.f64 	%fd5735, [%rd4196+1032];
	fma.rn.f64 	%fd5736, %fd5735, %fd367, %fd5734;
	ld.param.f64 	%fd5737, [%rd4196+1040];
	fma.rn.f64 	%fd5738, %fd5737, %fd368, %fd5736;
	ld.param.f64 	%fd5739, [%rd4196+1048];
	fma.rn.f64 	%fd5740, %fd5739, %fd369, %fd5738;
	ld.param.f64 	%fd5741, [%rd4196+1056];
	fma.rn.f64 	%fd5742, %fd5741, %fd370, %fd5740;
	ld.param.f64 	%fd5743, [%rd4196+1064];
	fma.rn.f64 	%fd5744, %fd5743, %fd371, %fd5742;
	ld.param.f64 	%fd5745, [%rd4196+1072];
	fma.rn.f64 	%fd5746, %fd5745, %fd372, %fd5744;
	ld.param.f64 	%fd5747, [%rd4196+1080];
	fma.rn.f64 	%fd5748, %fd5747, %fd373, %fd5746;
	ld.param.f64 	%fd5749, [%rd4196+1088];
	sub.f64 	%fd5750, %fd5748, %fd5749;
	abs.f64 	%fd5751, %fd5750;
	ld.param.f64 	%fd5752, [%rd4196+1096];
	mul.f64 	%fd5753, %fd43, %fd5752;
	setp.gt.f64 	%p1219, %fd5751, %fd5753;
	@%p1219 bra 	$L__BB9_1599;
	mov.u64 	%rd4197, %rd3165;
	ld.param.f64 	%fd5754, [%rd4197+1104];
	fma.rn.f64 	%fd5755, %fd5754, %fd364, 0d0000000000000000;
	ld.param.f64 	%fd5756, [%rd4197+1112];
	fma.rn.f64 	%fd5757, %fd5756, %fd365, %fd5755;
	ld.param.f64 	%fd5758, [%rd4197+1120];
	fma.rn.f64 	%fd5759, %fd5758, %fd366, %fd5757;
	ld.param.f64 	%fd5760, [%rd4197+1128];
	fma.rn.f64 	%fd5761, %fd5760, %fd367, %fd5759;
	ld.param.f64 	%fd5762, [%rd4197+1136];
	fma.rn.f64 	%fd5763, %fd5762, %fd368, %fd5761;
	ld.param.f64 	%fd5764, [%rd4197+1144];
	fma.rn.f64 	%fd5765, %fd5764, %fd369, %fd5763;
	ld.param.f64 	%fd5766, [%rd4197+1152];
	fma.rn.f64 	%fd5767, %fd5766, %fd370, %fd5765;
	ld.param.f64 	%fd5768, [%rd4197+1160];
	fma.rn.f64 	%fd5769, %fd5768, %fd371, %fd5767;
	ld.param.f64 	%fd5770, [%rd4197+1168];
	fma.rn.f64 	%fd5771, %fd5770, %fd372, %fd5769;
	ld.param.f64 	%fd5772, [%rd4197+1176];
	fma.rn.f64 	%fd5773, %fd5772, %fd373, %fd5771;
	ld.param.f64 	%fd5774, [%rd4197+1184];
	sub.f64 	%fd5775, %fd5773, %fd5774;
	abs.f64 	%fd5776, %fd5775;
	ld.param.f64 	%fd5777, [%rd4197+1192];
	mul.f64 	%fd5778, %fd43, %fd5777;
	setp.gt.f64 	%p1222, %fd5776, %fd5778;
	@%p1222 bra 	$L__BB9_1599;
	mov.pred 	%p2170, 0;
	mov.pred 	%p2169, -1;
	mov.u32 	%r4332, %r2361;
$L__BB9_1599:
	mov.u32 	%r4335, %tid.x;
	shr.u32 	%r477, %r4335, 5;
	bar.sync 	0;
	add.s32 	%r478, %r4323, %r4322;
	add.s32 	%r479, %r4324, %r478;
	add.s32 	%r480, %r4325, %r479;
	add.s32 	%r481, %r4326, %r480;
	add.s32 	%r482, %r4327, %r481;
	add.s32 	%r483, %r4328, %r482;
	add.s32 	%r484, %r4329, %r483;
	add.s32 	%r485, %r4330, %r484;
	add.s32 	%r486, %r4331, %r485;
	add.s32 	%r2429, %r4332, %r486;
	mov.b32 	%r2427, 1;
	mov.b32 	%r2452, 0;
	mov.b32 	%r2454, -1;
	// begin inline asm
	{  .reg .s32 r0;  .reg .pred p;  shfl.sync.up.b32 r0|p, %r2429, %r2427, %r2452, %r2454;  @p add.s32 r0, r0, %r2429;  mov.s32 %r2425, r0;}
	// end inline asm
	mov.b32 	%r2433, 2;
	// begin inline asm
	{  .reg .s32 r0;  .reg .pred p;  shfl.sync.up.b32 r0|p, %r2425, %r2433, %r2452, %r2454;  @p add.s32 r0, r0, %r2425;  mov.s32 %r2431, r0;}
	// end inline asm
	mov.b32 	%r2439, 4;
	// begin inline asm
	{  .reg .s32 r0;  .reg .pred p;  shfl.sync.up.b32 r0|p, %r2431, %r2439, %r2452, %r2454;  @p add.s32 r0, r0, %r2431;  mov.s32 %r2437, r0;}
	// end inline asm
	mov.b32 	%r2445, 8;
	// begin inline asm
	{  .reg .s32 r0;  .reg .pred p;  shfl.sync.up.b32 r0|p, %r2437, %r2445, %r2452, %r2454;  @p add.s32 r0, r0, %r2437;  mov.s32 %r2443, r0;}
	// end inline asm
	mov.b32 	%r2451, 16;
	// begin inline asm
	{  .reg .s32 r0;  .reg .pred p;  shfl.sync.up.b32 r0|p, %r2443, %r2451, %r2452, %r2454;  @p add.s32 r0, r0, %r2443;  mov.s32 %r2449, r0;}
	// end inline asm
	setp.ne.s32 	%p1225, %r1695, 31;
	@%p1225 bra 	$L__BB9_1601;
	shl.b32 	%r2455, %r477, 2;
	mov.u32 	%r2456, _ZZN3cub18CUB_300001_SM_10006detail6select23DeviceSelectSweepKernelINS2_10policy_hubIyNS0_8NullTypeEiLb0ELNS0_10SelectImplE0EE10Policy1000EN6thrust24THRUST_300001_SM_1000_NS17counting_iteratorIyNSA_11use_defaultESC_SC_EEPS5_NSA_6detail15normal_iteratorINSA_10device_ptrIyEEEEPlNS0_13ScanTileStateIiLb1EEE18GridPointValidatorS5_iNS2_19streaming_context_tIlLb1EEELS6_0EEEvT0_T1_T2_T3_T4_T5_T6_T7_iT8_NS1_7vsmem_tEE19static_temp_storage;
	add.s32 	%r2457, %r2456, %r2455;
	st.shared.u32 	[%r2457], %r2449;
$L__BB9_1601:
	mov.u64 	%rd2330, %rd3166;
	bar.sync 	0;
	ld.shared.v4.u32 	{%r489, %r490, %r491, %r492}, [_ZZN3cub18CUB_300001_SM_10006detail6select23DeviceSelectSweepKernelINS2_10policy_hubIyNS0_8NullTypeEiLb0ELNS0_10SelectImplE0EE10Policy1000EN6thrust24THRUST_300001_SM_1000_NS17counting_iteratorIyNSA_11use_defaultESC_SC_EEPS5_NSA_6detail15normal_iteratorINSA_10device_ptrIyEEEEPlNS0_13ScanTileStateIiLb1EEE18GridPointValidatorS5_iNS2_19streaming_context_tIlLb1EEELS6_0EEEvT0_T1_T2_T3_T4_T5_T6_T7_iT8_NS1_7vsmem_tEE19static_temp_storage];
	add.s32 	%r2458, %r490, %r489;
	setp.eq.s32 	%p1226, %r477, 2;
	selp.b32 	%r2459, %r2458, %r489, %p1226;
	add.s32 	%r2460, %r2458, %r491;
	setp.eq.s32 	%p1227, %r477, 3;
	selp.b32 	%r2461, %r2460, %r2459, %p1227;
	add.s32 	%r2462, %r2460, %r492;
	setp.eq.s32 	%p1228, %r477, 4;
	selp.b32 	%r2463, %r2462, %r2461, %p1228;
	ld.shared.v4.u32 	{%r493, %r494, %r495, %r496}, [_ZZN3cub18CUB_300001_SM_10006detail6select23DeviceSelectSweepKernelINS2_10policy_hubIyNS0_8NullTypeEiLb0ELNS0_10SelectImplE0EE10Policy1000EN6thrust24THRUST_300001_SM_1000_NS17counting_iteratorIyNSA_11use_defaultESC_SC_EEPS5_NSA_6detail15normal_iteratorINSA_10device_ptrIyEEEEPlNS0_13ScanTileStateIiLb1EEE18GridPointValidatorS5_iNS2_19streaming_context_tIlLb1EEELS6_0EEEvT0_T1_T2_T3_T4_T5_T6_T7_iT8_NS1_7vsmem_tEE19static_temp_storage+16];
	add.s32 	%r2464, %r2462, %r493;
	setp.eq.s32 	%p1229, %r477, 5;
	selp.b32 	%r2465, %r2464, %r2463, %p1229;
	add.s32 	%r2466, %r2464, %r494;
	setp.eq.s32 	%p1230, %r477, 6;
	selp.b32 	%r2467, %r2466, %r2465, %p1230;
	add.s32 	%r2468, %r2466, %r495;
	setp.eq.s32 	%p1231, %r477, 7;
	selp.b32 	%r2469, %r2468, %r2467, %p1231;
	add.s32 	%r2470, %r2468, %r496;
	setp.eq.s32 	%p1232, %r477, 8;
	selp.b32 	%r2471, %r2470, %r2469, %p1232;
	ld.shared.v4.u32 	{%r497, %r498, %r499, %r500}, [_ZZN3cub18CUB_300001_SM_10006detail6select23DeviceSelectSweepKernelINS2_10policy_hubIyNS0_8NullTypeEiLb0ELNS0_10SelectImplE0EE10Policy1000EN6thrust24THRUST_300001_SM_1000_NS17counting_iteratorIyNSA_11use_defaultESC_SC_EEPS5_NSA_6detail15normal_iteratorINSA_10device_ptrIyEEEEPlNS0_13ScanTileStateIiLb1EEE18GridPointValidatorS5_iNS2_19streaming_context_tIlLb1EEELS6_0EEEvT0_T1_T2_T3_T4_T5_T6_T7_iT8_NS1_7vsmem_tEE19static_temp_storage+32];
	add.s32 	%r2472, %r2470, %r497;
	setp.eq.s32 	%p1233, %r477, 9;
	selp.b32 	%r2473, %r2472, %r2471, %p1233;
	add.s32 	%r2474, %r2472, %r498;
	setp.eq.s32 	%p1234, %r477, 10;
	selp.b32 	%r2475, %r2474, %r2473, %p1234;
	add.s32 	%r2476, %r2474, %r499;
	setp.eq.s32 	%p1235, %r477, 11;
	selp.b32 	%r2477, %r2476, %r2475, %p1235;
	setp.lt.u32 	%p1236, %r4335, 32;
	selp.b32 	%r2478, 0, %r2477, %p1236;
	setp.eq.s32 	%p1237, %r1695, 0;
	sub.s32 	%r2479, %r2449, %r2429;
	selp.b32 	%r2480, 0, %r2479, %p1237;
	add.s32 	%r501, %r2478, %r2480;
	add.s32 	%r502, %r501, %r4322;
	add.s32 	%r503, %r478, %r501;
	add.s32 	%r504, %r479, %r501;
	add.s32 	%r505, %r480, %r501;
	add.s32 	%r506, %r481, %r501;
	add.s32 	%r507, %r482, %r501;
	add.s32 	%r508, %r483, %r501;
	add.s32 	%r509, %r484, %r501;
	add.s32 	%r510, %r485, %r501;
	add.s32 	%r511, %r486, %r501;
	add.s32 	%r2481, %r364, %r500;
	add.s32 	%r2482, %r2481, %r2476;
	add.s32 	%r4363, %r2482, -4224;
	setp.gt.s32 	%p1238, %r4363, 384;
	@%p1238 bra 	$L__BB9_1646;
	setp.lt.s32 	%p1239, %r501, %r4363;
	and.pred  	%p1240, %p2149, %p1239;
	@%p1240 bra 	$L__BB9_1603;
	bra.uni 	$L__BB9_1606;
$L__BB9_1603:
	ld.param.u8 	%rs27, [%rd2330];
	setp.ne.s16 	%p1241, %rs27, 0;
	mov.b64 	%rd6119, 0;
	@%p1241 bra 	$L__BB9_1605;
	ld.param.u64 	%rd4199, [%rd2330+24];
	cvta.to.global.u64 	%rd4200, %rd4199;
	ld.global.u64 	%rd6119, [%rd4200];
$L__BB9_1605:
	cvt.s64.s32 	%rd4201, %r501;
	add.s64 	%rd4202, %rd6119, %rd4201;
	shl.b64 	%rd4203, %rd4202, 3;
	add.s64 	%rd4204, %rd4, %rd4203;
	st.global.u64 	[%rd4204], %rd1582;
$L__BB9_1606:
	setp.ge.s32 	%p1242, %r502, %r4363;
	not.pred 	%p1243, %p2151;
	or.pred  	%p1244, %p1243, %p1242;
	@%p1244 bra 	$L__BB9_1610;
	ld.param.u8 	%rs28, [%rd2330];
	setp.ne.s16 	%p1245, %rs28, 0;
	mov.b64 	%rd6120, 0;
	@%p1245 bra 	$L__BB9_1609;
	ld.param.u64 	%rd4206, [%rd2330+24];
	cvta.to.global.u64 	%rd4207, %rd4206;
	ld.global.u64 	%rd6120, [%rd4207];
$L__BB9_1609:
	cvt.s64.s32 	%rd4208, %r502;
	add.s64 	%rd4209, %rd6120, %rd4208;
	shl.b64 	%rd4210, %rd4209, 3;
	add.s64 	%rd4211, %rd4, %rd4210;
	st.global.u64 	[%rd4211], %rd1583;
$L__BB9_1610:
	setp.ge.s32 	%p1246, %r503, %r4363;
	not.pred 	%p1247, %p2153;
	or.pred  	%p1248, %p1247, %p1246;
	@%p1248 bra 	$L__BB9_1614;
	ld.param.u8 	%rs29, [%rd2330];
	setp.ne.s16 	%p1249, %rs29, 0;
	mov.b64 	%rd6121, 0;
	@%p1249 bra 	$L__BB9_1613;
	ld.param.u64 	%rd4213, [%rd2330+24];
	cvta.to.global.u64 	%rd4214, %rd4213;
	ld.global.u64 	%rd6121, [%rd4214];
$L__BB9_1613:
	cvt.s64.s32 	%rd4215, %r503;
	add.s64 	%rd4216, %rd6121, %rd4215;
	shl.b64 	%rd4217, %rd4216, 3;
	add.s64 	%rd4218, %rd4, %rd4217;
	st.global.u64 	[%rd4218], %rd1584;
$L__BB9_1614:
	setp.ge.s32 	%p1250, %r504, %r4363;
	not.pred 	%p1251, %p2155;
	or.pred  	%p1252, %p1251, %p1250;
	@%p1252 bra 	$L__BB9_1618;
	ld.param.u8 	%rs30, [%rd2330];
	setp.ne.s16 	%p1253, %rs30, 0;
	mov.b64 	%rd6122, 0;
	@%p1253 bra 	$L__BB9_1617;
	ld.param.u64 	%rd4220, [%rd2330+24];
	cvta.to.global.u64 	%rd4221, %rd4220;
	ld.global.u64 	%rd6122, [%rd4221];
$L__BB9_1617:
	cvt.s64.s32 	%rd4222, %r504;
	add.s64 	%rd4223, %rd6122, %rd4222;
	shl.b64 	%rd4224, %rd4223, 3;
	add.s64 	%rd4225, %rd4, %rd4224;
	st.global.u64 	[%rd4225], %rd1585;
$L__BB9_1618:
	setp.ge.s32 	%p1254, %r505, %r4363;
	not.pred 	%p1255, %p2157;
	or.pred  	%p1256, %p1255, %p1254;
	@%p1256 bra 	$L__BB9_1622;
	ld.param.u8 	%rs31, [%rd2330];
	setp.ne.s16 	%p1257, %rs31, 0;
	mov.b64 	%rd6123, 0;
	@%p1257 bra 	$L__BB9_1621;
	ld.param.u64 	%rd4227, [%rd2330+24];
	cvta.to.global.u64 	%rd4228, %rd4227;
	ld.global.u64 	%rd6123, [%rd4228];
$L__BB9_1621:
	cvt.s64.s32 	%rd4229, %r505;
	add.s64 	%rd4230, %rd6123, %rd4229;
	shl.b64 	%rd4231, %rd4230, 3;
	add.s64 	%rd4232, %rd4, %rd4231;
	st.global.u64 	[%rd4232], %rd1586;
$L__BB9_1622:
	setp.ge.s32 	%p1258, %r506, %r4363;
	not.pred 	%p1259, %p2159;
	or.pred  	%p1260, %p1259, %p1258;
	@%p1260 bra 	$L__BB9_1626;
	ld.param.u8 	%rs32, [%rd2330];
	setp.ne.s16 	%p1261, %rs32, 0;
	mov.b64 	%rd6124, 0;
	@%p1261 bra 	$L__BB9_1625;
	ld.param.u64 	%rd4234, [%rd2330+24];
	cvta.to.global.u64 	%rd4235, %rd4234;
	ld.global.u64 	%rd6124, [%rd4235];
$L__BB9_1625:
	cvt.s64.s32 	%rd4236, %r506;
	add.s64 	%rd4237, %rd6124, %rd4236;
	shl.b64 	%rd4238, %rd4237, 3;
	add.s64 	%rd4239, %rd4, %rd4238;
	st.global.u64 	[%rd4239], %rd1587;
$L__BB9_1626:
	setp.ge.s32 	%p1262, %r507, %r4363;
	not.pred 	%p1263, %p2161;
	or.pred  	%p1264, %p1263, %p1262;
	@%p1264 bra 	$L__BB9_1630;
	ld.param.u8 	%rs33, [%rd2330];
	setp.ne.s16 	%p1265, %rs33, 0;
	mov.b64 	%rd6125, 0;
	@%p1265 bra 	$L__BB9_1629;
	ld.param.u64 	%rd4241, [%rd2330+24];
	cvta.to.global.u64 	%rd4242, %rd4241;
	ld.global.u64 	%rd6125, [%rd4242];
$L__BB9_1629:
	cvt.s64.s32 	%rd4243, %r507;
	add.s64 	%rd4244, %rd6125, %rd4243;
	shl.b64 	%rd4245, %rd4244, 3;
	add.s64 	%rd4246, %rd4, %rd4245;
	st.global.u64 	[%rd4246], %rd1588;
$L__BB9_1630:
	setp.ge.s32 	%p1266, %r508, %r4363;
	not.pred 	%p1267, %p2163;
	or.pred  	%p1268, %p1267, %p1266;
	@%p1268 bra 	$L__BB9_1634;
	ld.param.u8 	%rs34, [%rd2330];
	setp.ne.s16 	%p1269, %rs34, 0;
	mov.b64 	%rd6126, 0;
	@%p1269 bra 	$L__BB9_1633;
	ld.param.u64 	%rd4248, [%rd2330+24];
	cvta.to.global.u64 	%rd4249, %rd4248;
	ld.global.u64 	%rd6126, [%rd4249];
$L__BB9_1633:
	cvt.s64.s32 	%rd4250, %r508;
	add.s64 	%rd4251, %rd6126, %rd4250;
	shl.b64 	%rd4252, %rd4251, 3;
	add.s64 	%rd4253, %rd4, %rd4252;
	st.global.u64 	[%rd4253], %rd1589;
$L__BB9_1634:
	setp.ge.s32 	%p1270, %r509, %r4363;
	not.pred 	%p1271, %p2165;
	or.pred  	%p1272, %p1271, %p1270;
	@%p1272 bra 	$L__BB9_1638;
	ld.param.u8 	%rs35, [%rd2330];
	setp.ne.s16 	%p1273, %rs35, 0;
	mov.b64 	%rd6127, 0;
	@%p1273 bra 	$L__BB9_1637;
	ld.param.u64 	%rd4255, [%rd2330+24];
	cvta.to.global.u64 	%rd4256, %rd4255;
	ld.global.u64 	%rd6127, [%rd4256];
$L__BB9_1637:
	cvt.s64.s32 	%rd4257, %r509;
	add.s64 	%rd4258, %rd6127, %rd4257;
	shl.b64 	%rd4259, %rd4258, 3;
	add.s64 	%rd4260, %rd4, %rd4259;
	st.global.u64 	[%rd4260], %rd1590;
$L__BB9_1638:
	setp.ge.s32 	%p1274, %r510, %r4363;
	not.pred 	%p1275, %p2167;
	or.pred  	%p1276, %p1275, %p1274;
	@%p1276 bra 	$L__BB9_1642;
	ld.param.u8 	%rs36, [%rd2330];
	setp.ne.s16 	%p1277, %rs36, 0;
	mov.b64 	%rd6128, 0;
	@%p1277 bra 	$L__BB9_1641;
	ld.param.u64 	%rd4262, [%rd2330+24];
	cvta.to.global.u64 	%rd4263, %rd4262;
	ld.global.u64 	%rd6128, [%rd4263];
$L__BB9_1641:
	cvt.s64.s32 	%rd4264, %r510;
	add.s64 	%rd4265, %rd6128, %rd4264;
	shl.b64 	%rd4266, %rd4265, 3;
	add.s64 	%rd4267, %rd4, %rd4266;
	st.global.u64 	[%rd4267], %rd1591;
$L__BB9_1642:
	setp.ge.s32 	%p1278, %r511, %r4363;
	not.pred 	%p1279, %p2169;
	or.pred  	%p1280, %p1279, %p1278;
	@%p1280 bra 	$L__BB9_2269;
	ld.param.u8 	%rs37, [%rd2330];
	setp.ne.s16 	%p1281, %rs37, 0;
	mov.b64 	%rd6129, 0;
	@%p1281 bra 	$L__BB9_1645;
	ld.param.u64 	%rd4269, [%rd2330+24];
	cvta.to.global.u64 	%rd4270, %rd4269;
	ld.global.u64 	%rd6129, [%rd4270];
$L__BB9_1645:
	cvt.s64.s32 	%rd4271, %r511;
	add.s64 	%rd4272, %rd6129, %rd4271;
	shl.b64 	%rd4273, %rd4272, 3;
	add.s64 	%rd4274, %rd4, %rd4273;
	st.global.u64 	[%rd4274], %rd1592;
	bra.uni 	$L__BB9_2269;
$L__BB9_1646:
	bar.sync 	0;
	@%p2150 bra 	$L__BB9_1648;
	shl.b32 	%r2483, %r501, 3;
	mov.u32 	%r2484, _ZZN3cub18CUB_300001_SM_10006detail6select23DeviceSelectSweepKernelINS2_10policy_hubIyNS0_8NullTypeEiLb0ELNS0_10SelectImplE0EE10Policy1000EN6thrust24THRUST_300001_SM_1000_NS17counting_iteratorIyNSA_11use_defaultESC_SC_EEPS5_NSA_6detail15normal_iteratorINSA_10device_ptrIyEEEEPlNS0_13ScanTileStateIiLb1EEE18GridPointValidatorS5_iNS2_19streaming_context_tIlLb1EEELS6_0EEEvT0_T1_T2_T3_T4_T5_T6_T7_iT8_NS1_7vsmem_tEE19static_temp_storage;
	add.s32 	%r2485, %r2484, %r2483;
	st.shared.u64 	[%r2485], %rd1582;
$L__BB9_1648:
	@%p2152 bra 	$L__BB9_1650;
	shl.b32 	%r2486, %r502, 3;
	mov.u32 	%r2487, _ZZN3cub18CUB_300001_SM_10006detail6select23DeviceSelectSweepKernelINS2_10policy_hubIyNS0_8NullTypeEiLb0ELNS0_10SelectImplE0EE10Policy1000EN6thrust24THRUST_300001_SM_1000_NS17counting_iteratorIyNSA_11use_defaultESC_SC_EEPS5_NSA_6detail15normal_iteratorINSA_10device_ptrIyEEEEPlNS0_13ScanTileStateIiLb1EEE18GridPointValidatorS5_iNS2_19streaming_context_tIlLb1EEELS6_0EEEvT0_T1_T2_T3_T4_T5_T6_T7_iT8_NS1_7vsmem_tEE19static_temp_storage;
	add.s32 	%r2488, %r2487, %r2486;
	st.shared.u64 	[%r2488], %rd1583;
$L__BB9_1650:
	@%p2154 bra 	$L__BB9_1652;
	shl.b32 	%r2489, %r503, 3;
	mov.u32 	%r2490, _ZZN3cub18CUB_300001_SM_10006detail6select23DeviceSelectSweepKernelINS2_10policy_hubIyNS0_8NullTypeEiLb0ELNS0_10SelectImplE0EE10Policy1000EN6thrust24THRUST_300001_SM_1000_NS17counting_iteratorIyNSA_11use_defaultESC_SC_EEPS5_NSA_6detail15normal_iteratorINSA_10device_ptrIyEEEEPlNS0_13ScanTileStateIiLb1EEE18GridPointValidatorS5_iNS2_19streaming_context_tIlLb1EEELS6_0EEEvT0_T1_T2_T3_T4_T5_T6_T7_iT8_NS1_7vsmem_tEE19static_temp_storage;
	add.s32 	%r2491, %r2490, %r2489;
	st.shared.u64 	[%r2491], %rd1584;
$L__BB9_1652:
	@%p2156 bra 	$L__BB9_1654;
	shl.b32 	%r2492, %r504, 3;
	mov.u32 	%r2493, _ZZN3cub18CUB_300001_SM_10006detail6select23DeviceSelectSweepKernelINS2_10policy_hubIyNS0_8NullTypeEiLb0ELNS0_10SelectImplE0EE10Policy1000EN6thrust24THRUST_300001_SM_1000_NS17counting_iteratorIyNSA_11use_defaultESC_SC_EEPS5_NSA_6detail15normal_iteratorINSA_10device_ptrIyEEEEPlNS0_13ScanTileStateIiLb1EEE18GridPointValidatorS5_iNS2_19streaming_context_tIlLb1EEELS6_0EEEvT0_T1_T2_T3_T4_T5_T6_T7_iT8_NS1_7vsmem_tEE19static_temp_storage;
	add.s32 	%r2494, %r2493, %r2492;
	st.shared.u64 	[%r2494], %rd1585;
$L__BB9_1654:
	@%p2158 bra 	$L__BB9_1656;
	shl.b32 	%r2495, %r505, 3;
	mov.u32 	%r2496, _ZZN3cub18CUB_300001_SM_10006detail6select23DeviceSelectSweepKernelINS2_10policy_hubIyNS0_8NullTypeEiLb0ELNS0_10SelectImplE0EE10Policy1000EN6thrust24THRUST_300001_SM_1000_NS17counting_iteratorIyNSA_11use_defaultESC_SC_EEPS5_NSA_6detail15normal_iteratorINSA_10device_ptrIyEEEEPlNS0_13ScanTileStateIiLb1EEE18GridPointValidatorS5_iNS2_19streaming_context_tIlLb1EEELS6_0EEEvT0_T1_T2_T3_T4_T5_T6_T7_iT8_NS1_7vsmem_tEE19static_temp_storage;
	add.s32 	%r2497, %r2496, %r2495;
	st.shared.u64 	[%r2497], %rd1586;
$L__BB9_1656:
	@%p2160 bra 	$L__BB9_1658;
	shl.b32 	%r2498, %r506, 3;
	mov.u32 	%r2499, _ZZN3cub18CUB_300001_SM_10006detail6select23DeviceSelectSweepKernelINS2_10policy_hubIyNS0_8NullTypeEiLb0ELNS0_10SelectImplE0EE10Policy1000EN6thrust24THRUST_300001_SM_1000_NS17counting_iteratorIyNSA_11use_defaultESC_SC_EEPS5_NSA_6detail15normal_iteratorINSA_10device_ptrIyEEEEPlNS0_13ScanTileStateIiLb1EEE18GridPointValidatorS5_iNS2_19streaming_context_tIlLb1EEELS6_0EEEvT0_T1_T2_T3_T4_T5_T6_T7_iT8_NS1_7vsmem_tEE19static_temp_storage;
	add.s32 	%r2500, %r2499, %r2498;
	st.shared.u64 	[%r2500], %rd1587;
$L__BB9_1658:
	@%p2162 bra 	$L__BB9_1660;
	shl.b32 	%r2501, %r507, 3;
	mov.u32 	%r2502, _ZZN3cub18CUB_300001_SM_10006detail6select23DeviceSelectSweepKernelINS2_10policy_hubIyNS0_8NullTypeEiLb0ELNS0_10SelectImplE0EE10Policy1000EN6thrust24THRUST_300001_SM_1000_NS17counting_iteratorIyNSA_11use_defaultESC_SC_EEPS5_NSA_6detail15normal_iteratorINSA_10device_ptrIyEEEEPlNS0_13ScanTileStateIiLb1EEE18GridPointValidatorS5_iNS2_19streaming_context_tIlLb1EEELS6_0EEEvT0_T1_T2_T3_T4_T5_T6_T7_iT8_NS1_7vsmem_tEE19static_temp_storage;
	add.s32 	%r2503, %r2502, %r2501;
	st.shared.u64 	[%r2503], %rd1588;
$L__BB9_1660:
	@%p2164 bra 	$L__BB9_1662;
	shl.b32 	%r2504, %r508, 3;
	mov.u32 	%r2505, _ZZN3cub18CUB_300001_SM_10006detail6select23DeviceSelectSweepKernelINS2_10policy_hubIyNS0_8NullTypeEiLb0ELNS0_10SelectImplE0EE10Policy1000EN6thrust24THRUST_300001_SM_1000_NS17counting_iteratorIyNSA_11use_defaultESC_SC_EEPS5_NSA_6detail15normal_iteratorINSA_10device_ptrIyEEEEPlNS0_13ScanTileStateIiLb1EEE18GridPointValidatorS5_iNS2_19streaming_context_tIlLb1EEELS6_0EEEvT0_T1_T2_T3_T4_T5_T6_T7_iT8_NS1_7vsmem_tEE19static_temp_storage;
	add.s32 	%r2506, %r2505, %r2504;
	st.shared.u64 	[%r2506], %rd1589;
$L__BB9_1662:
	@%p2166 bra 	$L__BB9_1664;
	shl.b32 	%r2507, %r509, 3;
	mov.u32 	%r2508, _ZZN3cub18CUB_300001_SM_10006detail6select23DeviceSelectSweepKernelINS2_10policy_hubIyNS0_8NullTypeEiLb0ELNS0_10SelectImplE0EE10Policy1000EN6thrust24THRUST_300001_SM_1000_NS17counting_iteratorIyNSA_11use_defaultESC_SC_EEPS5_NSA_6detail15normal_iteratorINSA_10device_ptrIyEEEEPlNS0_13ScanTileStateIiLb1EEE18GridPointValidatorS5_iNS2_19streaming_context_tIlLb1EEELS6_0EEEvT0_T1_T2_T3_T4_T5_T6_T7_iT8_NS1_7vsmem_tEE19static_temp_storage;
	add.s32 	%r2509, %r2508, %r2507;
	st.shared.u64 	[%r2509], %rd1590;
$L__BB9_1664:
	@%p2168 bra 	$L__BB9_1666;
	shl.b32 	%r2510, %r510, 3;
	mov.u32 	%r2511, _ZZN3cub18CUB_300001_SM_10006detail6select23DeviceSelectSweepKernelINS2_10policy_hubIyNS0_8NullTypeEiLb0ELNS0_10SelectImplE0EE10Policy1000EN6thrust24THRUST_300001_SM_1000_NS17counting_iteratorIyNSA_11use_defaultESC_SC_EEPS5_NSA_6detail15normal_iteratorINSA_10device_ptrIyEEEEPlNS0_13ScanTileStateIiLb1EEE18GridPointValidatorS5_iNS2_19streaming_context_tIlLb1EEELS6_0EEEvT0_T1_T2_T3_T4_T5_T6_T7_iT8_NS1_7vsmem_tEE19static_temp_storage;
	add.s32 	%r2512, %r2511, %r2510;
	st.shared.u64 	[%r2512], %rd1591;
$L__BB9_1666:
	@%p2170 bra 	$L__BB9_1668;
	shl.b32 	%r2513, %r511, 3;
	mov.u32 	%r2514, _ZZN3cub18CUB_300001_SM_10006detail6select23DeviceSelectSweepKernelINS2_10policy_hubIyNS0_8NullTypeEiLb0ELNS0_10SelectImplE0EE10Policy1000EN6thrust24THRUST_300001_SM_1000_NS17counting_iteratorIyNSA_11use_defaultESC_SC_EEPS5_NSA_6detail15normal_iteratorINSA_10device_ptrIyEEEEPlNS0_13ScanTileStateIiLb1EEE18GridPointValidatorS5_iNS2_19streaming_context_tIlLb1EEELS6_0EEEvT0_T1_T2_T3_T4_T5_T6_T7_iT8_NS1_7vsmem_tEE19static_temp_storage;
	add.s32 	%r2515, %r2514, %r2513;
	st.shared.u64 	[%r2515], %rd1592;
$L__BB9_1668:
	bar.sync 	0;
	setp.ge.u32 	%p1282, %r4335, %r4363;
	@%p1282 bra 	$L__BB9_2269;
	ld.param.u32 	%r4280, [_ZN3cub18CUB_300001_SM_10006detail6select23DeviceSelectSweepKernelINS2_10policy_hubIyNS0_8NullTypeEiLb0ELNS0_10SelectImplE0EE10Policy1000EN6thrust24THRUST_300001_SM_1000_NS17counting_iteratorIyNSA_11use_defaultESC_SC_EEPS5_NSA_6detail15normal_iteratorINSA_10device_ptrIyEEEEPlNS0_13ScanTileStateIiLb1EEE18GridPointValidatorS5_iNS2_19streaming_context_tIlLb1EEELS6_0EEEvT0_T1_T2_T3_T4_T5_T6_T7_iT8_NS1_7vsmem_tE_param_7];
	add.s32 	%r2516, %r490, %r491;
	add.s32 	%r2517, %r2516, %r492;
	add.s32 	%r2518, %r2517, %r493;
	add.s32 	%r2519, %r2518, %r494;
	add.s32 	%r2520, %r2519, %r495;
	add.s32 	%r2521, %r2520, %r496;
	add.s32 	%r2522, %r2521, %r497;
	add.s32 	%r2523, %r2522, %r498;
	add.s32 	%r2524, %r2523, %r499;
	add.s32 	%r2525, %r2524, %r4280;
	add.s32 	%r2526, %r2525, %r500;
	add.s32 	%r2527, %r2526, %r489;
	sub.s32 	%r2528, %r2527, %r4335;
	add.s32 	%r513, %r2528, -4225;
	mul.hi.u32 	%r2529, %r513, -1431655765;
	shr.u32 	%r2530, %r2529, 8;
	add.s32 	%r514, %r2530, 1;
	and.b32  	%r2531, %r2530, 3;
	setp.eq.s32 	%p1283, %r2531, 3;
	@%p1283 bra 	$L__BB9_1674;
	ld.param.u8 	%rs5, [%rd2330];
	ld.param.u64 	%rd4275, [%rd2330+24];
	cvta.to.global.u64 	%rd2331, %rd4275;
	shl.b32 	%r2532, %r4335, 3;
	mov.u32 	%r2533, _ZZN3cub18CUB_300001_SM_10006detail6select23DeviceSelectSweepKernelINS2_10policy_hubIyNS0_8NullTypeEiLb0ELNS0_10SelectImplE0EE10Policy1000EN6thrust24THRUST_300001_SM_1000_NS17counting_iteratorIyNSA_11use_defaultESC_SC_EEPS5_NSA_6detail15normal_iteratorINSA_10device_ptrIyEEEEPlNS0_13ScanTileStateIiLb1EEE18GridPointValidatorS5_iNS2_19streaming_context_tIlLb1EEELS6_0EEEvT0_T1_T2_T3_T4_T5_T6_T7_iT8_NS1_7vsmem_tEE19static_temp_storage;
	add.s32 	%r4334, %r2533, %r2532;
	cvt.u64.u32 	%rd6112, %r4335;
	and.b32  	%r2534, %r514, 3;
	neg.s32 	%r4333, %r2534;
$L__BB9_1671:
	.pragma "nounroll";
	setp.ne.s16 	%p1284, %rs5, 0;
	mov.b64 	%rd6113, 0;
	@%p1284 bra 	$L__BB9_1673;
	ld.global.u64 	%rd6113, [%rd2331];
$L__BB9_1673:
	add.s64 	%rd4277, %rd6113, %rd6112;
	shl.b64 	%rd4278, %rd4277, 3;
	add.s64 	%rd4279, %rd4, %rd4278;
	ld.shared.u64 	%rd4280, [%r4334];
	st.global.u64 	[%rd4279], %rd4280;
	add.s64 	%rd6112, %rd6112, 384;
	cvt.u32.u64 	%r4335, %rd6112;
	add.s32 	%r4334, %r4334, 3072;
	add.s32 	%r4333, %r4333, 1;
	setp.ne.s32 	%p1285, %r4333, 0;
	@%p1285 bra 	$L__BB9_1671;
$L__BB9_1674:
	setp.lt.u32 	%p1286, %r513, 1152;
	@%p1286 bra 	$L__BB9_2269;
	ld.param.u8 	%rs6, [%rd2330];
	ld.param.u64 	%rd4281, [%rd2330+24];
	cvta.to.global.u64 	%rd2337, %rd4281;
	cvt.u64.u32 	%rd6114, %r4335;
	shl.b32 	%r2535, %r4335, 3;
	mov.u32 	%r2536, _ZZN3cub18CUB_300001_SM_10006detail6select23DeviceSelectSweepKernelINS2_10policy_hubIyNS0_8NullTypeEiLb0ELNS0_10SelectImplE0EE10Policy1000EN6thrust24THRUST_300001_SM_1000_NS17counting_iteratorIyNSA_11use_defaultESC_SC_EEPS5_NSA_6detail15normal_iteratorINSA_10device_ptrIyEEEEPlNS0_13ScanTileStateIiLb1EEE18GridPointValidatorS5_iNS2_19streaming_context_tIlLb1EEELS6_0EEEvT0_T1_T2_T3_T4_T5_T6_T7_iT8_NS1_7vsmem_tEE19static_temp_storage;
	add.s32 	%r2537, %r2535, %r2536;
	add.s32 	%r4336, %r2537, 6144;
$L__BB9_1676:
	setp.ne.s16 	%p1287, %rs6, 0;
	mov.b64 	%rd6115, 0;
	@%p1287 bra 	$L__BB9_1678;
	ld.global.u64 	%rd6115, [%rd2337];
$L__BB9_1678:
	setp.ne.s16 	%p1288, %rs6, 0;
	add.s64 	%rd4284, %rd6115, %rd6114;
	shl.b64 	%rd4285, %rd4284, 3;
	add.s64 	%rd4286, %rd4, %rd4285;
	ld.shared.u64 	%rd4287, [%r4336+-6144];
	st.global.u64 	[%rd4286], %rd4287;
	mov.b64 	%rd6116, 0;
	@%p1288 bra 	$L__BB9_1680;
	ld.global.u64 	%rd6116, [%rd2337];
$L__BB9_1680:
	setp.ne.s16 	%p1289, %rs6, 0;
	add.s64 	%rd4289, %rd6116, %rd6114;
	shl.b64 	%rd4290, %rd4289, 3;
	add.s64 	%rd4291, %rd4, %rd4290;
	ld.shared.u64 	%rd4292, [%r4336+-3072];
	st.global.u64 	[%rd4291+3072], %rd4292;
	mov.b64 	%rd6117, 0;
	@%p1289 bra 	$L__BB9_1682;
	ld.global.u64 	%rd6117, [%rd2337];
$L__BB9_1682:
	setp.ne.s16 	%p1290, %rs6, 0;
	add.s64 	%rd4294, %rd6117, %rd6114;
	shl.b64 	%rd4295, %rd4294, 3;
	add.s64 	%rd4296, %rd4, %rd4295;
	ld.shared.u64 	%rd4297, [%r4336];
	st.global.u64 	[%rd4296+6144], %rd4297;
	mov.b64 	%rd6118, 0;
	@%p1290 bra 	$L__BB9_1684;
	ld.global.u64 	%rd6118, [%rd2337];
$L__BB9_1684:
	add.s64 	%rd4298, %rd6118, %rd6114;
	shl.b64 	%rd4299, %rd4298, 3;
	add.s64 	%rd4300, %rd4, %rd4299;
	ld.shared.u64 	%rd4301, [%r4336+3072];
	st.global.u64 	[%rd4300+9216], %rd4301;
	add.s64 	%rd6114, %rd6114, 1536;
	cvt.u32.u64 	%r2538, %rd6114;
	add.s32 	%r4336, %r4336, 12288;
	setp.lt.s32 	%p1291, %r2538, %r4363;
	@%p1291 bra 	$L__BB9_1676;
	bra.uni 	$L__BB9_2269;
$L__BB9_1685:
	mov.u64 	%rd3168, %rd3166;
	ld.param.u8 	%rs9, [%rd3168];
	setp.eq.s16 	%p71, %rs9, 0;
	ld.param.u64 	%rd3169, [%rd3168+16];
	selp.b64 	%rd3170, %rd3169, 0, %p71;
	mov.u32 	%r735, %ctaid.x;
	mov.u32 	%r736, %nctaid.y;
	mov.u32 	%r737, %ctaid.y;
	mad.lo.s32 	%r738, %r735, %r736, %r737;
	mul.lo.s32 	%r739, %r738, 4224;
	cvt.s64.s32 	%rd3171, %r739;
	mov.u32 	%r740, %tid.x;
	and.b32  	%r741, %r740, 31;
	and.b32  	%r742, %r740, 992;
	mul.lo.s32 	%r743, %r742, 11;
	or.b32  	%r744, %r743, %r741;
	add.s64 	%rd3172, %rd3170, %rd3171;
	add.s64 	%rd3173, %rd3172, %rd3;
	cvt.u64.u32 	%rd3174, %r744;
	add.s64 	%rd3175, %rd3173, %rd3174;
	add.s32 	%r745, %r744, 32;
	cvt.u64.u32 	%rd3176, %r745;
	add.s64 	%rd3177, %rd3173, %rd3176;
	add.s32 	%r746, %r744, 64;
	cvt.u64.u32 	%rd3178, %r746;
	add.s64 	%rd3179, %rd3173, %rd3178;
	add.s32 	%r747, %r744, 96;
	cvt.u64.u32 	%rd3180, %r747;
	add.s64 	%rd3181, %rd3173, %rd3180;
	add.s32 	%r748, %r744, 128;
	cvt.u64.u32 	%rd3182, %r748;
	add.s64 	%rd3183, %rd3173, %rd3182;
	add.s32 	%r749, %r744, 160;
	cvt.u64.u32 	%rd3184, %r749;
	add.s64 	%rd3185, %rd3173, %rd3184;
	add.s32 	%r750, %r744, 192;
	cvt.u64.u32 	%rd3186, %r750;
	add.s64 	%rd3187, %rd3173, %rd3186;
	add.s32 	%r751, %r744, 224;
	cvt.u64.u32 	%rd3188, %r751;
	add.s64 	%rd3189, %rd3173, %rd3188;
	add.s32 	%r752, %r744, 256;
	cvt.u64.u32 	%rd3190, %r752;
	add.s64 	%rd3191, %rd3173, %rd3190;
	add.s32 	%r753, %r744, 288;
	cvt.u64.u32 	%rd3192, %r753;
	add.s64 	%rd3193, %rd3173, %rd3192;
	add.s32 	%r754, %r744, 320;
	cvt.u64.u32 	%rd3194, %r754;
	add.s64 	%rd3195, %rd3173, %rd3194;
	// begin inline asm
	mov.u32 %r733, %laneid;
	// end inline asm
	shr.u32 	%r755, %r740, 5;
	mad.lo.s32 	%r756, %r755, 352, %r733;
	shl.b32 	%r757, %r756, 3;
	mov.u32 	%r758, _ZZN3cub18CUB_300001_SM_10006detail6select23DeviceSelectSweepKernelINS2_10policy_hubIyNS0_8NullTypeEiLb0ELNS0_10SelectImplE0EE10Policy1000EN6thrust24THRUST_300001_SM_1000_NS17counting_iteratorIyNSA_11use_defaultESC_SC_EEPS5_NSA_6detail15normal_iteratorINSA_10device_ptrIyEEEEPlNS0_13ScanTileStateIiLb1EEE18GridPointValidatorS5_iNS2_19streaming_context_tIlLb1EEELS6_0EEEvT0_T1_T2_T3_T4_T5_T6_T7_iT8_NS1_7vsmem_tEE19static_temp_storage;
	add.s32 	%r759, %r758, %r757;
	st.shared.u64 	[%r759], %rd3175;
	st.shared.u64 	[%r759+256], %rd3177;
	st.shared.u64 	[%r759+512], %rd3179;
	st.shared.u64 	[%r759+768], %rd3181;
	st.shared.u64 	[%r759+1024], %rd3183;
	st.shared.u64 	[%r759+1280], %rd3185;
	st.shared.u64 	[%r759+1536], %rd3187;
	st.shared.u64 	[%r759+1792], %rd3189;
	st.shared.u64 	[%r759+2048], %rd3191;
	st.shared.u64 	[%r759+2304], %rd3193;
	st.shared.u64 	[%r759+2560], %rd3195;
	bar.warp.sync 	-1;
	mad.lo.s32 	%r760, %r733, 80, %r759;
	ld.shared.u64 	%rd2371, [%r760];
	ld.shared.u64 	%rd2372, [%r760+8];
	ld.shared.u64 	%rd2373, [%r760+16];
	ld.shared.u64 	%rd2374, [%r760+24];
	ld.shared.u64 	%rd2375, [%r760+32];
	ld.shared.u64 	%rd2376, [%r760+40];
	ld.shared.u64 	%rd2377, [%r760+48];
	ld.shared.u64 	%rd2378, [%r760+56];
	ld.shared.u64 	%rd2379, [%r760+64];
	ld.shared.u64 	%rd2380, [%r760+72];
	ld.shared.u64 	%rd2381, [%r760+80];
	mul.lo.s32 	%r761, %r740, 11;
	setp.ge.s32 	%p72, %r761, %r364;
	mov.b32 	%r734, 1;
	mov.pred 	%p2172, 0;
	mov.pred 	%p2171, -1;
	mov.u32 	%r4337, %r734;
	@%p72 bra 	$L__BB9_1728;
	setp.ge.u64 	%p75, %rd2371, %rd2;
	mov.b32 	%r4337, 0;
	mov.pred 	%p2172, -1;
	mov.pred 	%p2171, 0;
	@%p75 bra 	$L__BB9_1728;
	cvt.s64.s32 	%rd2382, %r10;
	or.b64  	%rd3196, %rd2371, %rd2382;
	and.b64  	%rd3197, %rd3196, -4294967296;
	setp.ne.s64 	%p76, %rd3197, 0;
	@%p76 bra 	$L__BB9_1689;
	cvt.u32.u64 	%r763, %rd2382;
	cvt.u32.u64 	%r764, %rd2371;
	div.u32 	%r765, %r764, %r763;
	mul.lo.s32 	%r766, %r765, %r763;
	sub.s32 	%r767, %r764, %r766;
	cvt.u64.u32 	%rd6130, %r765;
	cvt.u64.u32 	%rd6131, %r767;
	bra.uni 	$L__BB9_1690;
$L__BB9_1689:
	div.u64 	%rd6130, %rd2371, %rd2382;
	mul.lo.s64 	%rd3198, %rd6130, %rd2382;
	sub.s64 	%rd6131, %rd2371, %rd3198;
$L__BB9_1690:
	cvt.u32.u64 	%r527, %rd6131;
	cvt.s64.s32 	%rd2389, %r9;
	or.b64  	%rd3199, %rd6130, %rd2389;
	and.b64  	%rd3200, %rd3199, -4294967296;
	setp.ne.s64 	%p77, %rd3200, 0;
	@%p77 bra 	$L__BB9_1692;
	cvt.u32.u64 	%r768, %rd2389;
	cvt.u32.u64 	%r769, %rd6130;
	div.u32 	%r770, %r769, %r768;
	mul.lo.s32 	%r771, %r770, %r768;
	sub.s32 	%r772, %r769, %r771;
	cvt.u64.u32 	%rd6132, %r770;
	cvt.u64.u32 	%rd6133, %r772;
	bra.uni 	$L__BB9_1693;
$L__BB9_1692:
	div.u64 	%rd6132, %rd6130, %rd2389;
	mul.lo.s64 	%rd3201, %rd6132, %rd2389;
	sub.s64 	%rd6133, %rd6130, %rd3201;
$L__BB9_1693:
	cvt.u32.u64 	%r528, %rd6133;
	cvt.s64.s32 	%rd2396, %r8;
	or.b64  	%rd3202, %rd6132, %rd2396;
	and.b64  	%rd3203, %rd3202, -4294967296;
	setp.ne.s64 	%p78, %rd3203, 0;
	@%p78 bra 	$L__BB9_1695;
	cvt.u32.u64 	%r773, %rd2396;
	cvt.u32.u64 	%r774, %rd6132;
	div.u32 	%r775, %r774, %r773;
	mul.lo.s32 	%r776, %r775, %r773;
	sub.s32 	%r777, %r774, %r776;
	cvt.u64.u32 	%rd6134, %r775;
	cvt.u64.u32 	%rd6135, %r777;
	bra.uni 	$L__BB9_1696;
$L__BB9_1695:
	div.u64 	%rd6134, %rd6132, %rd2396;
	mul.lo.s64 	%rd3204, %rd6134, %rd2396;
	sub.s64 	%rd6135, %rd6132, %rd3204;
$L__BB9_1696:
	cvt.u32.u64 	%r529, %rd6135;
	cvt.s64.s32 	%rd2403, %r7;
	or.b64  	%rd3205, %rd6134, %rd2403;
	and.b64  	%rd3206, %rd3205, -4294967296;
	setp.ne.s64 	%p79, %rd3206, 0;
	@%p79 bra 	$L__BB9_1698;
	cvt.u32.u64 	%r778, %rd2403;
	cvt.u32.u64 	%r779, %rd6134;
	div.u32 	%r780, %r779, %r778;
	mul.lo.s32 	%r781, %r780, %r778;
	sub.s32 	%r782, %r779, %r781;
	cvt.u64.u32 	%rd6136, %r780;
	cvt.u64.u32 	%rd6137, %r782;
	bra.uni 	$L__BB9_1699;
$L__BB9_1698:
	div.u64 	%rd6136, %rd6134, %rd2403;
	mul.lo.s64 	%rd3207, %rd6136, %rd2403;
	sub.s64 	%rd6137, %rd6134, %rd3207;
$L__BB9_1699:
	cvt.u32.u64 	%r530, %rd6137;
	cvt.s64.s32 	%rd2410, %r6;
	or.b64  	%rd3208, %rd6136, %rd2410;
	and.b64  	%rd3209, %rd3208, -4294967296;
	setp.ne.s64 	%p80, %rd3209, 0;
	@%p80 bra 	$L__BB9_1701;
	cvt.u32.u64 	%r783, %rd2410;
	cvt.u32.u64 	%r784, %rd6136;
	div.u32 	%r785, %r784, %r783;
	mul.lo.s32 	%r786, %r785, %r783;
	sub.s32 	%r787, %r784, %r786;
	cvt.u64.u32 	%rd6138, %r785;
	cvt.u64.u32 	%rd6139, %r787;
	bra.uni 	$L__BB9_1702;
$L__BB9_1701:
	div.u64 	%rd6138, %rd6136, %rd2410;
	mul.lo.s64 	%rd3210, %rd6138, %rd2410;
	sub.s64 	%rd6139, %rd6136, %rd3210;
$L__BB9_1702:
	cvt.u32.u64 	%r531, %rd6139;
	cvt.s64.s32 	%rd2417, %r5;
	or.b64  	%rd3211, %rd6138, %rd2417;
	and.b64  	%rd3212, %rd3211, -4294967296;
	setp.ne.s64 	%p81, %rd3212, 0;
	@%p81 bra 	$L__BB9_1704;
	cvt.u32.u64 	%r788, %rd2417;
	cvt.u32.u64 	%r789, %rd6138;
	div.u32 	%r790, %r789, %r788;
	mul.lo.s32 	%r791, %r790, %r788;
	sub.s32 	%r792, %r789, %r791;
	cvt.u64.u32 	%rd6140, %r790;
	cvt.u64.u32 	%rd6141, %r792;
	bra.uni 	$L__BB9_1705;
$L__BB9_1704:
	div.u64 	%rd6140, %rd6138, %rd2417;
	mul.lo.s64 	%rd3213, %rd6140, %rd2417;
	sub.s64 	%rd6141, %rd6138, %rd3213;
$L__BB9_1705:
	cvt.u32.u64 	%r532, %rd6141;
	cvt.s64.s32 	%rd2424, %r4;
	or.b64  	%rd3214, %rd6140, %rd2424;
	and.b64  	%rd3215, %rd3214, -4294967296;
	setp.ne.s64 	%p82, %rd3215, 0;
	@%p82 bra 	$L__BB9_1707;
	cvt.u32.u64 	%r793, %rd2424;
	cvt.u32.u64 	%r794, %rd6140;
	div.u32 	%r795, %r794, %r793;
	mul.lo.s32 	%r796, %r795, %r793;
	sub.s32 	%r797, %r794, %r796;
	cvt.u64.u32 	%rd6142, %r795;
	cvt.u64.u32 	%rd6143, %r797;
	bra.uni 	$L__BB9_1708;
$L__BB9_1707:
	div.u64 	%rd6142, %rd6140, %rd2424;
	mul.lo.s64 	%rd3216, %rd6142, %rd2424;
	sub.s64 	%rd6143, %rd6140, %rd3216;
$L__BB9_1708:
	cvt.u32.u64 	%r533, %rd6143;
	cvt.s64.s32 	%rd2431, %r3;
	or.b64  	%rd3217, %rd6142, %rd2431;
	and.b64  	%rd3218, %rd3217, -4294967296;
	setp.ne.s64 	%p83, %rd3218, 0;
	@%p83 bra 	$L__BB9_1710;
	cvt.u32.u64 	%r798, %rd2431;
	cvt.u32.u64 	%r799, %rd6142;
	div.u32 	%r800, %r799, %r798;
	mul.lo.s32 	%r801, %r800, %r798;
	sub.s32 	%r802, %r799, %r801;
	cvt.u64.u32 	%rd6144, %r800;
	cvt.u64.u32 	%rd6145, %r802;
	bra.uni 	$L__BB9_1711;
$L__BB9_1710:
	div.u64 	%rd6144, %rd6142, %rd2431;
	mul.lo.s64 	%rd3219, %rd6144, %rd2431;
	sub.s64 	%rd6145, %rd6142, %rd3219;
$L__BB9_1711:
	cvt.u32.u64 	%r534, %rd6145;
	cvt.s64.s32 	%rd2438, %r2;
	or.b64  	%rd3220, %rd6144, %rd2438;
	and.b64  	%rd3221, %rd3220, -4294967296;
	setp.ne.s64 	%p84, %rd3221, 0;
	@%p84 bra 	$L__BB9_1713;
	cvt.u32.u64 	%r803, %rd2438;
	cvt.u32.u64 	%r804, %rd6144;
	div.u32 	%r805, %r804, %r803;
	mul.lo.s32 	%r806, %r805, %r803;
	sub.s32 	%r807, %r804, %r806;
	cvt.u64.u32 	%rd6146, %r805;
	cvt.u64.u32 	%rd6147, %r807;
	bra.uni 	$L__BB9_1714;
$L__BB9_1713:
	div.u64 	%rd6146, %rd6144, %rd2438;
	mul.lo.s64 	%rd3222, %rd6146, %rd2438;
	sub.s64 	%rd6147, %rd6144, %rd3222;
$L__BB9_1714:
	cvt.u32.u64 	%r535, %rd6147;
	cvt.s64.s32 	%rd2445, %r1;
	or.b64  	%rd3223, %rd6146, %rd2445;
	and.b64  	%rd3224, %rd3223, -4294967296;
	setp.ne.s64 	%p85, %rd3224, 0;
	@%p85 bra 	$L__BB9_1716;
	cvt.u32.u64 	%r808, %rd2445;
	cvt.u32.u64 	%r809, %rd6146;
	rem.u32 	%r810, %r809, %r808;
	cvt.u64.u32 	%rd6148, %r810;
	bra.uni 	$L__BB9_1717;
$L__BB9_1716:
	rem.u64 	%rd6148, %rd6146, %rd2445;
$L__BB9_1717:
	cvt.u32.u64 	%r812, %rd6148;
	cvt.rn.f64.s32 	%fd484, %r812;
	mov.u64 	%rd3225, %rd3165;
	ld.param.f64 	%fd485, [%rd3225];
	fma.rn.f64 	%fd374, %fd1, %fd484, %fd485;
	cvt.rn.f64.s32 	%fd486, %r535;
	fma.rn.f64 	%fd375, %fd3, %fd486, %fd2;
	cvt.rn.f64.s32 	%fd487, %r534;
	fma.rn.f64 	%fd376, %fd5, %fd487, %fd4;
	cvt.rn.f64.s32 	%fd488, %r533;
	fma.rn.f64 	%fd377, %fd7, %fd488, %fd6;
	cvt.rn.f64.s32 	%fd489, %r532;
	fma.rn.f64 	%fd378, %fd9, %fd489, %fd8;
	cvt.rn.f64.s32 	%fd490, %r531;
	fma.rn.f64 	%fd379, %fd11, %fd490, %fd10;
	cvt.rn.f64.s32 	%fd491, %r530;
	fma.rn.f64 	%fd380, %fd13, %fd491, %fd12;
	cvt.rn.f64.s32 	%fd492, %r529;
	fma.rn.f64 	%fd381, %fd15, %fd492, %fd14;
	cvt.rn.f64.s32 	%fd493, %r528;
	fma.rn.f64 	%fd382, %fd17, %fd493, %fd16;
	cvt.rn.f64.s32 	%fd494, %r527;
	fma.rn.f64 	%fd383, %fd19, %fd494, %fd18;
	fma.rn.f64 	%fd495, %fd20, %fd374, 0d0000000000000000;
	fma.rn.f64 	%fd496, %fd21, %fd375, %fd495;
	fma.rn.f64 	%fd497, %fd22, %fd376, %fd496;
	fma.rn.f64 	%fd498, %fd23, %fd377, %fd497;
	fma.rn.f64 	%fd499, %fd24, %fd378, %fd498;
	fma.rn.f64 	%fd500, %fd25, %fd379, %fd499;
	fma.rn.f64 	%fd501, %fd26, %fd380, %fd500;
	fma.rn.f64 	%fd502, %fd27, %fd381, %fd501;
	fma.rn.f64 	%fd503, %fd28, %fd382, %fd502;
	fma.rn.f64 	%fd504, %fd29, %fd383, %fd503;
	sub.f64 	%fd505, %fd504, %fd30;
	abs.f64 	%fd506, %fd505;
	mul.f64 	%fd507, %fd43, %fd31;
	setp.gt.f64 	%p88, %fd506, %fd507;
	@%p88 bra 	$L__BB9_1728;
	fma.rn.f64 	%fd508, %fd32, %fd374, 0d0000000000000000;
	fma.rn.f64 	%fd509, %fd33, %fd375, %fd508;
	fma.rn.f64 	%fd510, %fd34, %fd376, %fd509;
	fma.rn.f64 	%fd511, %fd35, %fd377, %fd510;
	fma.rn.f64 	%fd512, %fd36, %fd378, %fd511;
	fma.rn.f64 	%fd513, %fd37, %fd379, %fd512;
	fma.rn.f64 	%fd514, %fd38, %fd380, %fd513;
	fma.rn.f64 	%fd515, %fd39, %fd381, %fd514;
	fma.rn.f64 	%fd516, %fd40, %fd382, %fd515;
	fma.rn.f64 	%fd517, %fd41, %fd383, %fd516;
	mov.u64 	%rd3226, %rd3165;
	ld.param.f64 	%fd518, [%rd3226+416];
	sub.f64 	%fd519, %fd517, %fd518;
	abs.f64 	%fd520, %fd519;
	ld.param.f64 	%fd521, [%rd3226+424];
	mul.f64 	%fd522, %fd43, %fd521;
	setp.gt.f64 	%p91, %fd520, %fd522;
	@%p91 bra 	$L__BB9_1728;
	mov.u64 	%rd3227, %rd3165;
	ld.param.f64 	%fd523, [%rd3227+432];
	fma.rn.f64 	%fd524, %fd523, %fd374, 0d0000000000000000;
	ld.param.f64 	%fd525, [%rd3227+440];
	fma.rn.f64 	%fd526, %fd525, %fd375, %fd524;
	ld.param.f64 	%fd527, [%rd3227+448];
	fma.rn.f64 	%fd528, %fd527, %fd376, %fd526;
	ld.param.f64 	%fd529, [%rd3227+456];
	fma.rn.f64 	%fd530, %fd529, %fd377, %fd528;
	ld.param.f64 	%fd531, [%rd3227+464];
	fma.rn.f64 	%fd532, %fd531, %fd378, %fd530;
	ld.param.f64 	%fd533, [%rd3227+472];
	fma.rn.f64 	%fd534, %fd533, %fd379, %fd532;
	ld.param.f64 	%fd535, [%rd3227+480];
	fma.rn.f64 	%fd536, %fd535, %fd380, %fd534;
	ld.param.f64 	%fd537, [%rd3227+488];
	fma.rn.f64 	%fd538, %fd537, %fd381, %fd536;
	ld.param.f64 	%fd539, [%rd3227+496];
	fma.rn.f64 	%fd540, %fd539, %fd382, %fd538;
	ld.param.f64 	%fd541, [%rd3227+504];
	fma.rn.f64 	%fd542, %fd541, %fd383, %fd540;
	ld.param.f64 	%fd543, [%rd3227+512];
	sub.f64 	%fd544, %fd542, %fd543;
	abs.f64 	%fd545, %fd544;
	ld.param.f64 	%fd546, [%rd3227+520];
	mul.f64 	%fd547, %fd43, %fd546;
	setp.gt.f64 	%p94, %fd545, %fd547;
	@%p94 bra 	$L__BB9_1728;
	mov.u64 	%rd3228, %rd3165;
	ld.param.f64 	%fd548, [%rd3228+528];
	fma.rn.f64 	%fd549, %fd548, %fd374, 0d0000000000000000;
	ld.param.f64 	%fd550, [%rd3228+536];
	fma.rn.f64 	%fd551, %fd550, %fd375, %fd549;
	ld.param.f64 	%fd552, [%rd3228+544];
	fma.rn.f64 	%fd553, %fd552, %fd376, %fd551;
	ld.param.f64 	%fd554, [%rd3228+552];
	fma.rn.f64 	%fd555, %fd554, %fd377, %fd553;
	ld.param.f64 	%fd556, [%rd3228+560];
	fma.rn.f64 	%fd557, %fd556, %fd378, %fd555;
	ld.param.f64 	%fd558, [%rd3228+568];
	fma.rn.f64 	%fd559, %fd558, %fd379, %fd557;
	ld.param.f64 	%fd560, [%rd3228+576];
	fma.rn.f64 	%fd561, %fd560, %fd380, %fd559;
	ld.param.f64 	%fd562, [%rd3228+584];
	fma.rn.f64 	%fd563, %fd562, %fd381, %fd561;
	ld.param.f64 	%fd564, [%rd3228+592];
	fma.rn.f64 	%fd565, %fd564, %fd382, %fd563;
	ld.param.f64 	%fd566, [%rd3228+600];
	fma.rn.f64 	%fd567, %fd566, %fd383, %fd565;
	ld.param.f64 	%fd568, [%rd3228+608];
	sub.f64 	%fd569, %fd567, %fd568;
	abs.f64 	%fd570, %fd569;
	ld.param.f64 	%fd571, [%rd3228+616];
	mul.f64 	%fd572, %fd43, %fd571;
	setp.gt.f64 	%p97, %fd570, %fd572;
	@%p97 bra 	$L__BB9_1728;
	mov.u64 	%rd3229, %rd3165;
	ld.param.f64 	%fd573, [%rd3229+624];
	fma.rn.f64 	%fd574, %fd573, %fd374, 0d0000000000000000;
	ld.param.f64 	%fd575, [%rd3229+632];
	fma.rn.f64 	%fd576, %fd575, %fd375, %fd574;
	ld.param.f64 	%fd577, [%rd3229+640];
	fma.rn.f64 	%fd578, %fd577, %fd376, %fd576;
	ld.param.f64 	%fd579, [%rd3229+648];
	fma.rn.f64 	%fd580, %fd579, %fd377, %fd578;
	ld.param.f64 	%fd581, [%rd3229+656];
	fma.rn.f64 	%fd582, %fd581, %fd378, %fd580;
	ld.param.f64 	%fd583, [%rd3229+664];
	fma.rn.f64 	%fd584, %fd583, %fd379, %fd582;
	ld.param.f64 	%fd585, [%rd3229+672];
	fma.rn.f64 	%fd586, %fd585, %fd380, %fd584;
	ld.param.f64 	%fd587, [%rd3229+680];
	fma.rn.f64 	%fd588, %fd587, %fd381, %fd586;
	ld.param.f64 	%fd589, [%rd3229+688];
	fma.rn.f64 	%fd590, %fd589, %fd382, %fd588;
	ld.param.f64 	%fd591, [%rd3229+696];
	fma.rn.f64 	%fd592, %fd591, %fd383, %fd590;
	ld.param.f64 	%fd593, [%rd3229+704];
	sub.f64 	%fd594, %fd592, %fd593;
	abs.f64 	%fd595, %fd594;
	ld.param.f64 	%fd596, [%rd3229+712];
	mul.f64 	%fd597, %fd43, %fd596;
	setp.gt.f64 	%p100, %fd595, %fd597;
	@%p100 bra 	$L__BB9_1728;
	mov.u64 	%rd3230, %rd3165;
	ld.param.f64 	%fd598, [%rd3230+720];
	fma.rn.f64 	%fd599, %fd598, %fd374, 0d0000000000000000;
	ld.param.f64 	%fd600, [%rd3230+728];
	fma.rn.f64 	%fd601, %fd600, %fd375, %fd599;
	ld.param.f64 	%fd602, [%rd3230+736];
	fma.rn.f64 	%fd603, %fd602, %fd376, %fd601;
	ld.param.f64 	%fd604, [%rd3230+744];
	fma.rn.f64 	%fd605, %fd604, %fd377, %fd603;
	ld.param.f64 	%fd606, [%rd3230+752];
	fma.rn.f64 	%fd607, %fd606, %fd378, %fd605;
	ld.param.f64 	%fd608, [%rd3230+760];
	fma.rn.f64 	%fd609, %fd608, %fd379, %fd607;
	ld.param.f64 	%fd610, [%rd3230+768];
	fma.rn.f64 	%fd611, %fd610, %fd380, %fd609;
	ld.param.f64 	%fd612, [%rd3230+776];
	fma.rn.f64 	%fd613, %fd612, %fd381, %fd611;
	ld.param.f64 	%fd614, [%rd3230+784];
	fma.rn.f64 	%fd615, %fd614, %fd382, %fd613;
	ld.param.f64 	%fd616, [%rd3230+792];
	fma.rn.f64 	%fd617, %fd616, %fd383, %fd615;
	ld.param.f64 	%fd618, [%rd3230+800];
	sub.f64 	%fd619, %fd617, %fd618;
	abs.f64 	%fd620, %fd619;
	ld.param.f64 	%fd621, [%rd3230+808];
	mul.f64 	%fd622, %fd43, %fd621;
	setp.gt.f64 	%p103, %fd620, %fd622;
	@%p103 bra 	$L__BB9_1728;
	mov.u64 	%rd3231, %rd3165;
	ld.param.f64 	%fd623, [%rd3231+816];
	fma.rn.f64 	%fd624, %fd623, %fd374, 0d0000000000000000;
	ld.param.f64 	%fd625, [%rd3231+824];
	fma.rn.f64 	%fd626, %fd625, %fd375, %fd624;
	ld.param.f64 	%fd627, [%rd3231+832];
	fma.rn.f64 	%fd628, %fd627, %fd376, %fd626;
	ld.param.f64 	%fd629, [%rd3231+840];
	fma.rn.f64 	%fd630, %fd629, %fd377, %fd628;
	ld.param.f64 	%fd631, [%rd3231+848];
	fma.rn.f64 	%fd632, %fd631, %fd378, %fd630;
	ld.param.f64 	%fd633, [%rd3231+856];
	fma.rn.f64 	%fd634, %fd633, %fd379, %fd632;
	ld.param.f64 	%fd635, [%rd3231+864];
	fma.rn.f64 	%fd636, %fd635, %fd380, %fd634;
	ld.param.f64 	%fd637, [%rd3231+872];
	fma.rn.f64 	%fd638, %fd637, %fd381, %fd636;
	ld.param.f64 	%fd639, [%rd3231+880];
	fma.rn.f64 	%fd640, %fd639, %fd382, %fd638;
	ld.param.f64 	%fd641, [%rd3231+888];
	fma.rn.f64 	%fd642, %fd641, %fd383, %fd640;
	ld.param.f64 	%fd643, [%rd3231+896];
	sub.f64 	%fd644, %fd642, %fd643;
	abs.f64 	%fd645, %fd644;
	ld.param.f64 	%fd646, [%rd3231+904];
	mul.f64 	%fd647, %fd43, %fd646;
	setp.gt.f64 	%p106, %fd645, %fd647;
	@%p106 bra 	$L__BB9_1728;
	mov.u64 	%rd3232, %rd3165;
	ld.param.f64 	%fd648, [%rd3232+912];
	fma.rn.f64 	%fd649, %fd648, %fd374, 0d0000000000000000;
	ld.param.f64 	%fd650, [%rd3232+920];
	fma.rn.f64 	%fd651, %fd650, %fd375, %fd649;
	ld.param.f64 	%fd652, [%rd3232+928];
	fma.rn.f64 	%fd653, %fd652, %fd376, %fd651;
	ld.param.f64 	%fd654, [%rd3232+936];
	fma.rn.f64 	%fd655, %fd654, %fd377, %fd653;
	ld.param.f64 	%fd656, [%rd3232+944];
	fma.rn.f64 	%fd657, %fd656, %fd378, %fd655;
	ld.param.f64 	%fd658, [%rd3232+952];
	fma.rn.f64 	%fd659, %fd658, %fd379, %fd657;
	ld.param.f64 	%fd660, [%rd3232+960];
	fma.rn.f64 	%fd661, %fd660, %fd380, %fd659;
	ld.param.f64 	%fd662, [%rd3232+968];
	fma.rn.f64 	%fd663, %fd662, %fd381, %fd661;
	ld.param.f64 	%fd664, [%rd3232+976];
	fma.rn.f64 	%fd665, %fd664, %fd382, %fd663;
	ld.param.f64 	%fd666, [%rd3232+984];
	fma.rn.f64 	%fd667, %fd666, %fd383, %fd665;
	ld.param.f64 	%fd668, [%rd3232+992];
	sub.f64 	%fd669, %fd667, %fd668;
	abs.f64 	%fd670, %fd669;
	ld.param.f64 	%fd671, [%rd3232+1000];
	mul.f64 	%fd672, %fd43, %fd671;
	setp.gt.f64 	%p109, %fd670, %fd672;
	@%p109 bra 	$L__BB9_1728;
	mov.u64 	%rd3233, %rd3165;
	ld.param.f64 	%fd673, [%rd3233+1008];
	fma.rn.f64 	%fd674, %fd673, %fd374, 0d0000000000000000;
	ld.param.f64 	%fd675, [%rd3233+1016];
	fma.rn.f64 	%fd676, %fd675, %fd375, %fd674;
	ld.param.f64 	%fd677, [%rd3233+1024];
	fma.rn.f64 	%fd678, %fd677, %fd376, %fd676;
	ld.param.f64 	%fd679, [%rd3233+1032];
	fma.rn.f64 	%fd680, %fd679, %fd377, %fd678;
	ld.param.f64 	%fd681, [%rd3233+1040];
	fma.rn.f64 	%fd682, %fd681, %fd378, %fd680;
	ld.param.f64 	%fd683, [%rd3233+1048];
	fma.rn.f64 	%fd684, %fd683, %fd379, %fd682;
	ld.param.f64 	%fd685, [%rd3233+1056];
	fma.rn.f64 	%fd686, %fd685, %fd380, %fd684;
	ld.param.f64 	%fd687, [%rd3233+1064];
	fma.rn.f64 	%fd688, %fd687, %fd381, %fd686;
	ld.param.f64 	%fd689, [%rd3233+1072];
	fma.rn.f64 	%fd690, %fd689, %fd382, %fd688;
	ld.param.f64 	%fd691, [%rd3233+1080];
	fma.rn.f64 	%fd692, %fd691, %fd383, %fd690;
	ld.param.f64 	%fd693, [%rd3233+1088];
	sub.f64 	%fd694, %fd692, %fd693;
	abs.f64 	%fd695, %fd694;
	ld.param.f64 	%fd696, [%rd3233+1096];
	mul.f64 	%fd697, %fd43, %fd696;
	setp.gt.f64 	%p112, %fd695, %fd697;
	@%p112 bra 	$L__BB9_1728;
	mov.u64 	%rd3234, %rd3165;
	ld.param.f64 	%fd698, [%rd3234+1104];
	fma.rn.f64 	%fd699, %fd698, %fd374, 0d0000000000000000;
	ld.param.f64 	%fd700, [%rd3234+1112];
	fma.rn.f64 	%fd701, %fd700, %fd375, %fd699;
	ld.param.f64 	%fd702, [%rd3234+1120];
	fma.rn.f64 	%fd703, %fd702, %fd376, %fd701;
	ld.param.f64 	%fd704, [%rd3234+1128];
	fma.rn.f64 	%fd705, %fd704, %fd377, %fd703;
	ld.param.f64 	%fd706, [%rd3234+1136];
	fma.rn.f64 	%fd707, %fd706, %fd378, %fd705;
	ld.param.f64 	%fd708, [%rd3234+1144];
	fma.rn.f64 	%fd709, %fd708, %fd379, %fd707;
	ld.param.f64 	%fd710, [%rd3234+1152];
	fma.rn.f64 	%fd711, %fd710, %fd380, %fd709;
	ld.param.f64 	%fd712, [%rd3234+1160];
	fma.rn.f64 	%fd713, %fd712, %fd381, %fd711;
	ld.param.f64 	%fd714, [%rd3234+1168];
	fma.rn.f64 	%fd715, %fd714, %fd382, %fd713;
	ld.param.f64 	%fd716, [%rd3234+1176];
	fma.rn.f64 	%fd717, %fd716, %fd383, %fd715;
	ld.param.f64 	%fd718, [%rd3234+1184];
	sub.f64 	%fd719, %fd717, %fd718;
	abs.f64 	%fd720, %fd719;
	ld.param.f64 	%fd721, [%rd3234+1192];
	mul.f64 	%fd722, %fd43, %fd721;
	setp.gt.f64 	%p115, %fd720, %fd722;
	@%p115 bra 	$L__BB9_1728;
	mov.pred 	%p2172, 0;
	mov.pred 	%p2171, -1;
	mov.u32 	%r4337, %r734;
$L__BB9_1728:
	mov.u32 	%r824, %tid.x;
	mad.lo.s32 	%r825, %r824, 11, 1;
	setp.ge.s32 	%p120, %r825, %r364;
	mov.b32 	%r823, 1;
	mov.pred 	%p2174, 0;
	mov.pred 	%p2173, -1;
	mov.u32 	%r4338, %r823;
	@%p120 bra 	$L__BB9_1771;
	setp.ge.u64 	%p123, %rd2372, %rd2;
	mov.b32 	%r4338, 0;
	mov.pred 	%p2174, -1;
	mov.pred 	%p2173, 0;
	@%p123 bra 	$L__BB9_1771;
	cvt.s64.s32 	%rd2449, %r10;
	or.b64  	%rd3235, %rd2372, %rd2449;
	and.b64  	%rd3236, %rd3235, -4294967296;
	setp.ne.s64 	%p124, %rd3236, 0;
	@%p124 bra 	$L__BB9_1732;
	cvt.u32.u64 	%r827, %rd2449;
	cvt.u32.u64 	%r828, %rd2372;
	div.u32 	%r829, %r828, %r827;
	mul.lo.s32 	%r830, %r829, %r827;
	sub.s32 	%r831, %r828, %r830;
	cvt.u64.u32 	%rd6149, %r829;
	cvt.u64.u32 	%rd6150, %r831;
	bra.uni 	$L__BB9_1733;
$L__BB9_1732:
	div.u64 	%rd6149, %rd2372, %rd2449;
	mul.lo.s64 	%rd3237, %rd6149, %rd2449;
	sub.s64 	%rd6150, %rd2372, %rd3237;
$L__BB9_1733:
	cvt.u32.u64 	%r537, %rd6150;
	cvt.s64.s32 	%rd2456, %r9;
	or.b64  	%rd3238, %rd6149, %rd2456;
	and.b64  	%rd3239, %rd3238, -4294967296;
	setp.ne.s64 	%p125, %rd3239, 0;
	@%p125 bra 	$L__BB9_1735;
	cvt.u32.u64 	%r832, %rd2456;
	cvt.u32.u64 	%r833, %rd6149;
	div.u32 	%r834, %r833, %r832;
	mul.lo.s32 	%r835, %r834, %r832;
	sub.s32 	%r836, %r833, %r835;
	cvt.u64.u32 	%rd6151, %r834;
	cvt.u64.u32 	%rd6152, %r836;
	bra.uni 	$L__BB9_1736;
$L__BB9_1735:
	div.u64 	%rd6151, %rd6149, %rd2456;
	mul.lo.s64 	%rd3240, %rd6151, %rd2456;
	sub.s64 	%rd6152, %rd6149, %rd3240;
$L__BB9_1736:
	cvt.u32.u64 	%r538, %rd6152;
	cvt.s64.s32 	%rd2463, %r8;
	or.b64  	%rd3241, %rd6151, %rd2463;
	and.b64  	%rd3242, %rd3241, -4294967296;
	setp.ne.s64 	%p126, %rd3242, 0;
	@%p126 bra 	$L__BB9_1738;
	cvt.u32.u64 	%r837, %rd2463;
	cvt.u32.u64 	%r838, %rd6151;
	div.u32 	%r839, %r838, %r837;
	mul.lo.s32 	%r840, %r839, %r837;
	sub.s32 	%r841, %r838, %r840;
	cvt.u64.u32 	%rd6153, %r839;
	cvt.u64.u32 	%rd6154, %r841;
	bra.uni 	$L__BB9_1739;
$L__BB9_1738:
	div.u64 	%rd6153, %rd6151, %rd2463;
	mul.lo.s64 	%rd3243, %rd6153, %rd2463;
	sub.s64 	%rd6154, %rd6151, %rd3243;
$L__BB9_1739:
	cvt.u32.u64 	%r539, %rd6154;
	cvt.s64.s32 	%rd2470, %r7;
	or.b64  	%rd3244, %rd6153, %rd2470;
	and.b64  	%rd3245, %rd3244, -4294967296;
	setp.ne.s64 	%p127, %rd3245, 0;
	@%p127 bra 	$L__BB9_1741;
	cvt.u32.u64 	%r842, %rd2470;
	cvt.u32.u64 	%r843, %rd6153;
	div.u32 	%r844, %r843, %r842;
	mul.lo.s32 	%r845, %r844, %r842;
	sub.s32 	%r846, %r843, %r845;
	cvt.u64.u32 	%rd6155, %r844;
	cvt.u64.u32 	%rd6156, %r846;
	bra.uni 	$L__BB9_1742;
$L__BB9_1741:
	div.u64 	%rd6155, %rd6153, %rd2470;
	mul.lo.s64 	%rd3246, %rd6155, %rd2470;
	sub.s64 	%rd6156, %rd6153, %rd3246;
$L__BB9_1742:
	cvt.u32.u64 	%r540, %rd6156;
	cvt.s64.s32 	%rd2477, %r6;
	or.b64  	%rd3247, %rd6155, %rd2477;
	and.b64  	%rd3248, %rd3247, -4294967296;
	setp.ne.s64 	%p128, %rd3248, 0;
	@%p128 bra 	$L__BB9_1744;
	cvt.u32.u64 	%r847, %rd2477;
	cvt.u32.u64 	%r848, %rd6155;
	div.u32 	%r849, %r848, %r847;
	mul.lo.s32 	%r850, %r849, %r847;
	sub.s32 	%r851, %r848, %r850;
	cvt.u64.u32 	%rd6157, %r849;
	cvt.u64.u32 	%rd6158, %r851;
	bra.uni 	$L__BB9_1745;
$L__BB9_1744:
	div.u64 	%rd6157, %rd6155, %rd2477;
	mul.lo.s64 	%rd3249, %rd6157, %rd2477;
	sub.s64 	%rd6158, %rd6155, %rd3249;
$L__BB9_1745:
	cvt.u32.u64 	%r541, %rd6158;
	cvt.s64.s32 	%rd2484, %r5;
	or.b64  	%rd3250, %rd6157, %rd2484;
	and.b64  	%rd3251, %rd3250, -4294967296;
	setp.ne.s64 	%p129, %rd3251, 0;
	@%p129 bra 	$L__BB9_1747;
	cvt.u32.u64 	%r852, %rd2484;
	cvt.u32.u64 	%r853, %rd6157;
	div.u32 	%r854, %r853, %r852;
	mul.lo.s32 	%r855, %r854, %r852;
	sub.s32 	%r856, %r853, %r855;
	cvt.u64.u32 	%rd6159, %r854;
	cvt.u64.u32 	%rd6160, %r856;
	bra.uni 	$L__BB9_1748;
$L__BB9_1747:
	div.u64 	%rd6159, %rd6157, %rd2484;
	mul.lo.s64 	%rd3252, %rd6159, %rd2484;
	sub.s64 	%rd6160, %rd6157, %rd3252;
$L__BB9_1748:
	cvt.u32.u64 	%r542, %rd6160;
	cvt.s64.s32 	%rd2491, %r4;
	or.b64  	%rd3253, %rd6159, %rd2491;
	and.b64  	%rd3254, %rd3253, -4294967296;
	setp.ne.s64 	%p130, %rd3254, 0;
	@%p130 bra 	$L__BB9_1750;
	cvt.u32.u64 	%r857, %rd2491;
	cvt.u32.u64 	%r858, %rd6159;
	div.u32 	%r859, %r858, %r857;
	mul.lo.s32 	%r860, %r859, %r857;
	sub.s32 	%r861, %r858, %r860;
	cvt.u64.u32 	%rd6161, %r859;
	cvt.u64.u32 	%rd6162, %r861;
	bra.uni 	$L__BB9_1751;
$L__BB9_1750:
	div.u64 	%rd6161, %rd6159, %rd2491;
	mul.lo.s64 	%rd3255, %rd6161, %rd2491;
	sub.s64 	%rd6162, %rd6159, %rd3255;
$L__BB9_1751:
	cvt.u32.u64 	%r543, %rd6162;
	cvt.s64.s32 	%rd2498, %r3;
	or.b64  	%rd3256, %rd6161, %rd2498;
	and.b64  	%rd3257, %rd3256, -4294967296;
	setp.ne.s64 	%p131, %rd3257, 0;
	@%p131 bra 	$L__BB9_1753;
	cvt.u32.u64 	%r862, %rd2498;
	cvt.u32.u64 	%r863, %rd6161;
	div.u32 	%r864, %r863, %r862;
	mul.lo.s32 	%r865, %r864, %r862;
	sub.s32 	%r866, %r863, %r865;
	cvt.u64.u32 	%rd6163, %r864;
	cvt.u64.u32 	%rd6164, %r866;
	bra.uni 	$L__BB9_1754;
$L__BB9_1753:
	div.u64 	%rd6163, %rd6161, %rd2498;
	mul.lo.s64 	%rd3258, %rd6163, %rd2498;
	sub.s64 	%rd6164, %rd6161, %rd3258;
$L__BB9_1754:
	cvt.u32.u64 	%r544, %rd6164;
	cvt.s64.s32 	%rd2505, %r2;
	or.b64  	%rd3259, %rd6163, %rd2505;
	and.b64  	%rd3260, %rd3259, -4294967296;
	setp.ne.s64 	%p132, %rd3260, 0;
	@%p132 bra 	$L__BB9_1756;
	cvt.u32.u64 	%r867, %rd2505;
	cvt.u32.u64 	%r868, %rd6163;
	div.u32 	%r869, %r868, %r867;
	mul.lo.s32 	%r870, %r869, %r867;
	sub.s32 	%r871, %r868, %r870;
	cvt.u64.u32 	%rd6165, %r869;
	cvt.u64.u32 	%rd6166, %r871;
	bra.uni 	$L__BB9_1757;
$L__BB9_1756:
	div.u64 	%rd6165, %rd6163, %rd2505;
	mul.lo.s64 	%rd3261, %rd6165, %rd2505;
	sub.s64 	%rd6166, %rd6163, %rd3261;
$L__BB9_1757:
	cvt.u32.u64 	%r545, %rd6166;
	cvt.s64.s32 	%rd2512, %r1;
	or.b64  	%rd3262, %rd6165, %rd2512;
	and.b64  	%rd3263, %rd3262, -4294967296;
	setp.ne.s64 	%p133, %rd3263, 0;
	@%p133 bra 	$L__BB9_1759;
	cvt.u32.u64 	%r872, %rd2512;
	cvt.u32.u64 	%r873, %rd6165;
	rem.u32 	%r874, %r873, %r872;
	cvt.u64.u32 	%rd6167, %r874;
	bra.uni 	$L__BB9_1760;
$L__BB9_1759:
	rem.u64 	%rd6167, %rd6165, %rd2512;
$L__BB9_1760:
	cvt.u32.u64 	%r876, %rd6167;
	cvt.rn.f64.s32 	%fd723, %r876;
	mov.u64 	%rd3264, %rd3165;
	ld.param.f64 	%fd724, [%rd3264];
	fma.rn.f64 	%fd384, %fd1, %fd723, %fd724;
	cvt.rn.f64.s32 	%fd725, %r545;
	fma.rn.f64 	%fd385, %fd3, %fd725, %fd2;
	cvt.rn.f64.s32 	%fd726, %r544;
	fma.rn.f64 	%fd386, %fd5, %fd726, %fd4;
	cvt.rn.f64.s32 	%fd727, %r543;
	fma.rn.f64 	%fd387, %fd7, %fd727, %fd6;
	cvt.rn.f64.s32 	%fd728, %r542;
	fma.rn.f64 	%fd388, %fd9, %fd728, %fd8;
	cvt.rn.f64.s32 	%fd729, %r541;
	fma.rn.f64 	%fd389, %fd11, %fd729, %fd10;
	cvt.rn.f64.s32 	%fd730, %r540;
	fma.rn.f64 	%fd390, %fd13, %fd730, %fd12;
	cvt.rn.f64.s32 	%fd731, %r539;
	fma.rn.f64 	%fd391, %fd15, %fd731, %fd14;
	cvt.rn.f64.s32 	%fd732, %r538;
	fma.rn.f64 	%fd392, %fd17, %fd732, %fd16;
	cvt.rn.f64.s32 	%fd733, %r537;
	fma.rn.f64 	%fd393, %fd19, %fd733, %fd18;
	fma.rn.f64 	%fd734, %fd20, %fd384, 0d0000000000000000;
	fma.rn.f64 	%fd735, %fd21, %fd385, %fd734;
	fma.rn.f64 	%fd736, %fd22, %fd386, %fd735;
	fma.rn.f64 	%fd737, %fd23, %fd387, %fd736;
	fma.rn.f64 	%fd738, %fd24, %fd388, %fd737;
	fma.rn.f64 	%fd739, %fd25, %fd389, %fd738;
	fma.rn.f64 	%fd740, %fd26, %fd390, %fd739;
	fma.rn.f64 	%fd741, %fd27, %fd391, %fd740;
	fma.rn.f64 	%fd742, %fd28, %fd392, %fd741;
	fma.rn.f64 	%fd743, %fd29, %fd393, %fd742;
	sub.f64 	%fd744, %fd743, %fd30;
	abs.f64 	%fd745, %fd744;
	mul.f64 	%fd746, %fd43, %fd31;
	setp.gt.f64 	%p136, %fd745, %fd746;
	@%p136 bra 	$L__BB9_1771;
	fma.rn.f64 	%fd747, %fd32, %fd384, 0d0000000000000000;
	fma.rn.f64 	%fd748, %fd33, %fd385, %fd747;
	fma.rn.f64 	%fd749, %fd34, %fd386, %fd748;
	fma.rn.f64 	%fd750, %fd35, %fd387, %fd749;
	fma.rn.f64 	%fd751, %fd36, %fd388, %fd750;
	fma.rn.f64 	%fd752, %fd37, %fd389, %fd751;
	fma.rn.f64 	%fd753, %fd38, %fd390, %fd752;
	fma.rn.f64 	%fd754, %fd39, %fd391, %fd753;
	fma.rn.f64 	%fd755, %fd40, %fd392, %fd754;
	fma.rn.f64 	%fd756, %fd41, %fd393, %fd755;
	mov.u64 	%rd3265, %rd3165;
	ld.param.f64 	%fd757, [%rd3265+416];
	sub.f64 	%fd758, %fd756, %fd757;
	abs.f64 	%fd759, %fd758;
	ld.param.f64 	%fd760, [%rd3265+424];
	mul.f64 	%fd761, %fd43, %fd760;
	setp.gt.f64 	%p139, %fd759, %fd761;
	@%p139 bra 	$L__BB9_1771;
	mov.u64 	%rd3266, %rd3165;
	ld.param.f64 	%fd762, [%rd3266+432];
	fma.rn.f64 	%fd763, %fd762, %fd384, 0d0000000000000000;
	ld.param.f64 	%fd764, [%rd3266+440];
	fma.rn.f64 	%fd765, %fd764, %fd385, %fd763;
	ld.param.f64 	%fd766, [%rd3266+448];
	fma.rn.f64 	%fd767, %fd766, %fd386, %fd765;
	ld.param.f64 	%fd768, [%rd3266+456];
	fma.rn.f64 	%fd769, %fd768, %fd387, %fd767;
	ld.param.f64 	%fd770, [%rd3266+464];
	fma.rn.f64 	%fd771, %fd770, %fd388, %fd769;
	ld.param.f64 	%fd772, [%rd3266+472];
	fma.rn.f64 	%fd773, %fd772, %fd389, %fd771;
	ld.param.f64 	%fd774, [%rd3266+480];
	fma.rn.f64 	%fd775, %fd774, %fd390, %fd773;
	ld.param.f64 	%fd776, [%rd3266+488];
	fma.rn.f64 	%fd777, %fd776, %fd391, %fd775;
	ld.param.f64 	%fd778, [%rd3266+496];
	fma.rn.f64 	%fd779, %fd778, %fd392, %fd777;
	ld.param.f64 	%fd780, [%rd3266+504];
	fma.rn.f64 	%fd781, %fd780, %fd393, %fd779;
	ld.param.f64 	%fd782, [%rd3266+512];
	sub.f64 	%fd783, %fd781, %fd782;
	abs.f64 	%fd784, %fd783;
	ld.param.f64 	%fd785, [%rd3266+520];
	mul.f64 	%fd786, %fd43, %fd785;
	setp.gt.f64 	%p142, %fd784, %fd786;
	@%p142 bra 	$L__BB9_1771;
	mov.u64 	%rd3267, %rd3165;
	ld.param.f64 	%fd787, [%rd3267+528];
	fma.rn.f64 	%fd788, %fd787, %fd384, 0d0000000000000000;
	ld.param.f64 	%fd789, [%rd3267+536];
	fma.rn.f64 	%fd790, %fd789, %fd385, %fd788;
	ld.param.f64 	%fd791, [%rd3267+544];
	fma.rn.f64 	%fd792, %fd791, %fd386, %fd790;
	ld.param.f64 	%fd793, [%rd3267+552];
	fma.rn.f64 	%fd794, %fd793, %fd387, %fd792;
	ld.param.f64 	%fd795, [%rd3267+560];
	fma.rn.f64 	%fd796, %fd795, %fd388, %fd794;
	ld.param.f64 	%fd797, [%rd3267+568];
	fma.rn.f64 	%fd798, %fd797, %fd389, %fd796;
	ld.param.f64 	%fd799, [%rd3267+576];
	fma.rn.f64 	%fd800, %fd799, %fd390, %fd798;
	ld.param.f64 	%fd801, [%rd3267+584];
	fma.rn.f64 	%fd802, %fd801, %fd391, %fd800;
	ld.param.f64 	%fd803, [%rd3267+592];
	fma.rn.f64 	%fd804, %fd803, %fd392, %fd802;
	ld.param.f64 	%fd805, [%rd3267+600];
	fma.rn.f64 	%fd806, %fd805, %fd393, %fd804;
	ld.param.f64 	%fd807, [%rd3267+608];
	sub.f64 	%fd808, %fd806, %fd807;
	abs.f64 	%fd809, %fd808;
	ld.param.f64 	%fd810, [%rd3267+616];
	mul.f64 	%fd811, %fd43, %fd810;
	setp.gt.f64 	%p145, %fd809, %fd811;
	@%p145 bra 	$L__BB9_1771;
	mov.u64 	%rd3268, %rd3165;
	ld.param.f64 	%fd812, [%rd3268+624];
	fma.rn.f64 	%fd813, %fd812, %fd384, 0d0000000000000000;
	ld.param.f64 	%fd814, [%rd3268+632];
	fma.rn.f64 	%fd815, %fd814, %fd385, %fd813;
	ld.param.f64 	%fd816, [%rd3268+640];
	fma.rn.f64 	%fd817, %fd816, %fd386, %fd815;
	ld.param.f64 	%fd818, [%rd3268+648];
	fma.rn.f64 	%fd819, %fd818, %fd387, %fd817;
	ld.param.f64 	%fd820, [%rd3268+656];
	fma.rn.f64 	%fd821, %fd820, %fd388, %fd819;
	ld.param.f64 	%fd822, [%rd3268+664];
	fma.rn.f64 	%fd823, %fd822, %fd389, %fd821;
	ld.param.f64 	%fd824, [%rd3268+672];
	fma.rn.f64 	%fd825, %fd824, %fd390, %fd823;
	ld.param.f64 	%fd826, [%rd3268+680];
	fma.rn.f64 	%fd827, %fd826, %fd391, %fd825;
	ld.param.f64 	%fd828, [%rd3268+688];
	fma.rn.f64 	%fd829, %fd828, %fd392, %fd827;
	ld.param.f64 	%fd830, [%rd3268+696];
	fma.rn.f64 	%fd831, %fd830, %fd393, %fd829;
	ld.param.f64 	%fd832, [%rd3268+704];
	sub.f64 	%fd833, %fd831, %fd832;
	abs.f64 	%fd834, %fd833;
	ld.param.f64 	%fd835, [%rd3268+712];
	mul.f64 	%fd836, %fd43, %fd835;
	setp.gt.f64 	%p148, %fd834, %fd836;
	@%p148 bra 	$L__BB9_1771;
	mov.u64 	%rd3269, %rd3165;
	ld.param.f64 	%fd837, [%rd3269+720];
	fma.rn.f64 	%fd838, %fd837, %fd384, 0d0000000000000000;
	ld.param.f64 	%fd839, [%rd3269+728];
	fma.rn.f64 	%fd840, %fd839, %fd385, %fd838;
	ld.param.f64 	%fd841, [%rd3269+736];
	fma.rn.f64 	%fd842, %fd841, %fd386, %fd840;
	ld.param.f64 	%fd843, [%rd3269+744];
	fma.rn.f64 	%fd844, %fd843, %fd387, %fd842;
	ld.param.f64 	%fd845, [%rd3269+752];
	fma.rn.f64 	%fd846, %fd845, %fd388, %fd844;
	ld.param.f64 	%fd847, [%rd3269+760];
	fma.rn.f64 	%fd848, %fd847, %fd389, %fd846;
	ld.param.f64 	%fd849, [%rd3269+768];
	fma.rn.f64 	%fd850, %fd849, %fd390, %fd848;
	ld.param.f64 	%fd851, [%rd3269+776];
	fma.rn.f64 	%fd852, %fd851, %fd391, %fd850;
	ld.param.f64 	%fd853, [%rd3269+784];
	fma.rn.f64 	%fd854, %fd853, %fd392, %fd852;
	ld.param.f64 	%fd855, [%rd3269+792];
	fma.rn.f64 	%fd856, %fd855, %fd393, %fd854;
	ld.param.f64 	%fd857, [%rd3269+800];
	sub.f64 	%fd858, %fd856, %fd857;
	abs.f64 	%fd859, %fd858;
	ld.param.f64 	%fd860, [%rd3269+808];
	mul.f64 	%fd861, %fd43, %fd860;
	setp.gt.f64 	%p151, %fd859, %fd861;
	@%p151 bra 	$L__BB9_1771;
	mov.u64 	%rd3270, %rd3165;
	ld.param.f64 	%fd862, [%rd3270+816];
	fma.rn.f64 	%fd863, %fd862, %fd384, 0d0000000000000000;
	ld.param.f64 	%fd864, [%rd3270+824];
	fma.rn.f64 	%fd865, %fd864, %fd385, %fd863;
	ld.param.f64 	%fd866, [%rd3270+832];
	fma.rn.f64 	%fd867, %fd866, %fd386, %fd865;
	ld.param.f64 	%fd868, [%rd3270+840];
	fma.rn.f64 	%fd869, %fd868, %fd387, %fd867;
	ld.param.f64 	%fd870, [%rd3270+848];
	fma.rn.f64 	%fd871, %fd870, %fd388, %fd869;
	ld.param.f64 	%fd872, [%rd3270+856];
	fma.rn.f64 	%fd873, %fd872, %fd389, %fd871;
	ld.param.f64 	%fd874, [%rd3270+864];
	fma.rn.f64 	%fd875, %fd874, %fd390, %fd873;
	ld.param.f64 	%fd876, [%rd3270+872];
	fma.rn.f64 	%fd877, %fd876, %fd391, %fd875;
	ld.param.f64 	%fd878, [%rd3270+880];
	fma.rn.f64 	%fd879, %fd878, %fd392, %fd877;
	ld.param.f64 	%fd880, [%rd3270+888];
	fma.rn.f64 	%fd881, %fd880, %fd393, %fd879;
	ld.param.f64 	%fd882, [%rd3270+896];
	sub.f64 	%fd883, %fd881, %fd882;
	abs.f64 	%fd884, %fd883;
	ld.param.f64 	%fd885, [%rd3270+904];
	mul.f64 	%fd886, %fd43, %fd885;
	setp.gt.f64 	%p154, %fd884, %fd886;
	@%p154 bra 	$L__BB9_1771;
	mov.u64 	%rd3271, %rd3165;
	ld.param.f64 	%fd887, [%rd3271+912];
	fma.rn.f64 	%fd888, %fd887, %fd384, 0d0000000000000000;
	ld.param.f64 	%fd889, [%rd3271+920];
	fma.rn.f64 	%fd890, %fd889, %fd385, %fd888;
	ld.param.f64 	%fd891, [%rd3271+928];
	fma.rn.f64 	%fd892, %fd891, %fd386, %fd890;
	ld.param.f64 	%fd893, [%rd3271+936];
	fma.rn.f64 	%fd894, %fd893, %fd387, %fd892;
	ld.param.f64 	%fd895, [%rd3271+944];
	fma.rn.f64 	%fd896, %fd895, %fd388, %fd894;
	ld.param.f64 	%fd897, [%rd3271+952];
	fma.rn.f64 	%fd898, %fd897, %fd389, %fd896;
	ld.param.f64 	%fd899, [%rd3271+960];
	fma.rn.f64 	%fd900, %fd899, %fd390, %fd898;
	ld.param.f64 	%fd901, [%rd3271+968];
	fma.rn.f64 	%fd902, %fd901, %fd391, %fd900;
	ld.param.f64 	%fd903, [%rd3271+976];
	fma.rn.f64 	%fd904, %fd903, %fd392, %fd902;
	ld.param.f64 	%fd905, [%rd3271+984];
	fma.rn.f64 	%fd906, %fd905, %fd393, %fd904;
	ld.param.f64 	%fd907, [%rd3271+992];
	sub.f64 	%fd908, %fd906, %fd907;
	abs.f64 	%fd909, %fd908;
	ld.param.f64 	%fd910, [%rd3271+1000];
	mul.f64 	%fd911, %fd43, %fd910;
	setp.gt.f64 	%p157, %fd909, %fd911;
	@%p157 bra 	$L__BB9_1771;
	mov.u64 	%rd3272, %rd3165;
	ld.param.f64 	%fd912, [%rd3272+1008];
	fma.rn.f64 	%fd913, %fd912, %fd384, 0d0000000000000000;
	ld.param.f64 	%fd914, [%rd3272+1016];
	fma.rn.f64 	%fd915, %fd914, %fd385, %fd913;
	ld.param.f64 	%fd916, [%rd3272+1024];
	fma.rn.f64 	%fd917, %fd916, %fd386, %fd915;
	ld.param.f64 	%fd918, [%rd3272+1032];
	fma.rn.f64 	%fd919, %fd918, %fd387, %fd917;
	ld.param.f64 	%fd920, [%rd3272+1040];
	fma.rn.f64 	%fd921, %fd920, %fd388, %fd919;
	ld.param.f64 	%fd922, [%rd3272+1048];
	fma.rn.f64 	%fd923, %fd922, %fd389, %fd921;
	ld.param.f64 	%fd924, [%rd3272+1056];
	fma.rn.f64 	%fd925, %fd924, %fd390, %fd923;
	ld.param.f64 	%fd926, [%rd3272+1064];
	fma.rn.f64 	%fd927, %fd926, %fd391, %fd925;
	ld.param.f64 	%fd928, [%rd3272+1072];
	fma.rn.f64 	%fd929, %fd928, %fd392, %fd927;
	ld.param.f64 	%fd930, [%rd3272+1080];
	fma.rn.f64 	%fd931, %fd930, %fd393, %fd929;
	ld.param.f64 	%fd932, [%rd3272+1088];
	sub.f64 	%fd933, %fd931, %fd932;
	abs.f64 	%fd934, %fd933;
	ld.param.f64 	%fd935, [%rd3272+1096];
	mul.f64 	%fd936, %fd43, %fd935;
	setp.gt.f64 	%p160, %fd934, %fd936;
	@%p160 bra 	$L__BB9_1771;
	mov.u64 	%rd3273, %rd3165;
	ld.param.f64 	%fd937, [%rd3273+1104];
	fma.rn.f64 	%fd938, %fd937, %fd384, 0d0000000000000000;
	ld.param.f64 	%fd939, [%rd3273+1112];
	fma.rn.f64 	%fd940, %fd939, %fd385, %fd938;
	ld.param.f64 	%fd941, [%rd3273+1120];
	fma.rn.f64 	%fd942, %fd941, %fd386, %fd940;
	ld.param.f64 	%fd943, [%rd3273+1128];
	fma.rn.f64 	%fd944, %fd943, %fd387, %fd942;
	ld.param.f64 	%fd945, [%rd3273+1136];
	fma.rn.f64 	%fd946, %fd945, %fd388, %fd944;
	ld.param.f64 	%fd947, [%rd3273+1144];
	fma.rn.f64 	%fd948, %fd947, %fd389, %fd946;
	ld.param.f64 	%fd949, [%rd3273+1152];
	fma.rn.f64 	%fd950, %fd949, %fd390, %fd948;
	ld.param.f64 	%fd951, [%rd3273+1160];
	fma.rn.f64 	%fd952, %fd951, %fd391, %fd950;
	ld.param.f64 	%fd953, [%rd3273+1168];
	fma.rn.f64 	%fd954, %fd953, %fd392, %fd952;
	ld.param.f64 	%fd955, [%rd3273+1176];
	fma.rn.f64 	%fd956, %fd955, %fd393, %fd954;
	ld.param.f64 	%fd957, [%rd3273+1184];
	sub.f64 	%fd958, %fd956, %fd957;
	abs.f64 	%fd959, %fd958;
	ld.param.f64 	%fd960, [%rd3273+1192];
	mul.f64 	%fd961, %fd43, %fd960;
	setp.gt.f64 	%p163, %fd959, %fd961;
	@%p163 bra 	$L__BB9_1771;
	mov.pred 	%p2174, 0;
	mov.pred 	%p2173, -1;
	mov.u32 	%r4338, %r823;
$L__BB9_1771:
	mov.u32 	%r888, %tid.x;
	mad.lo.s32 	%r889, %r888, 11, 2;
	setp.ge.s32 	%p168, %r889, %r364;
	mov.b32 	%r887, 1;
	mov.pred 	%p2176, 0;
	mov.pred 	%p2175, -1;
	mov.u32 	%r4339, %r887;
	@%p168 bra 	$L__BB9_1814;
	setp.ge.u64 	%p171, %rd2373, %rd2;
	mov.b32 	%r4339, 0;
	mov.pred 	%p2176, -1;
	mov.pred 	%p2175, 0;
	@%p171 bra 	$L__BB9_1814;
	cvt.s64.s32 	%rd2516, %r10;
	or.b64  	%rd3274, %rd2373, %rd2516;
	and.b64  	%rd3275, %rd3274, -4294967296;
	setp.ne.s64 	%p172, %rd3275, 0;
	@%p172 bra 	$L__BB9_1775;
	cvt.u32.u64 	%r891, %rd2516;
	cvt.u32.u64 	%r892, %rd2373;
	div.u32 	%r893, %r892, %r891;
	mul.lo.s32 	%r894, %r893, %r891;
	sub.s32 	%r895, %r892, %r894;
	cvt.u64.u32 	%rd6168, %r893;
	cvt.u64.u32 	%rd6169, %r895;
	bra.uni 	$L__BB9_1776;
$L__BB9_1775:
	div.u64 	%rd6168, %rd2373, %rd2516;
	mul.lo.s64 	%rd3276, %rd6168, %rd2516;
	sub.s64 	%rd6169, %rd2373, %rd3276;
$L__BB9_1776:
	cvt.u32.u64 	%r547, %rd6169;
	cvt.s64.s32 	%rd2523, %r9;
	or.b64  	%rd3277, %rd6168, %rd2523;
	and.b64  	%rd3278, %rd3277, -4294967296;
	setp.ne.s64 	%p173, %rd3278, 0;
	@%p173 bra 	$L__BB9_1778;
	cvt.u32.u64 	%r896, %rd2523;
	cvt.u32.u64 	%r897, %rd6168;
	div.u32 	%r898, %r897, %r896;
	mul.lo.s32 	%r899, %r898, %r896;
	sub.s32 	%r900, %r897, %r899;
	cvt.u64.u32 	%rd6170, %r898;
	cvt.u64.u32 	%rd6171, %r900;
	bra.uni 	$L__BB9_1779;
$L__BB9_1778:
	div.u64 	%rd6170, %rd6168, %rd2523;
	mul.lo.s64 	%rd3279, %rd6170, %rd2523;
	sub.s64 	%rd6171, %rd6168, %rd3279;
$L__BB9_1779:
	cvt.u32.u64 	%r548, %rd6171;
	cvt.s64.s32 	%rd2530, %r8;
	or.b64  	%rd3280, %rd6170, %rd2530;
	and.b64  	%rd3281, %rd3280, -4294967296;
	setp.ne.s64 	%p174, %rd3281, 0;
	@%p174 bra 	$L__BB9_1781;
	cvt.u32.u64 	%r901, %rd2530;
	cvt.u32.u64 	%r902, %rd6170;
	div.u32 	%r903, %r902, %r901;
	mul.lo.s32 	%r904, %r903, %r901;
	sub.s32 	%r905, %r902, %r904;
	cvt.u64.u32 	%rd6172, %r903;
	cvt.u64.u32 	%rd6173, %r905;
	bra.uni 	$L__BB9_1782;
$L__BB9_1781:
	div.u64 	%rd6172, %rd6170, %rd2530;
	mul.lo.s64 	%rd3282, %rd6172, %rd2530;
	sub.s64 	%rd6173, %rd6170, %rd3282;
$L__BB9_1782:
	cvt.u32.u64 	%r549, %rd6173;
	cvt.s64.s32 	%rd2537, %r7;
	or.b64  	%rd3283, %rd6172, %rd2537;
	and.b64  	%rd3284, %rd3283, -4294967296;
	setp.ne.s64 	%p175, %rd3284, 0;
	@%p175 bra 	$L__BB9_1784;
	cvt.u32.u64 	%r906, %rd2537;
	cvt.u32.u64 	%r907, %rd6172;
	div.u32 	%r908, %r907, %r906;
	mul.lo.s32 	%r909, %r908, %r906;
	sub.s32 	%r910, %r907, %r909;
	cvt.u64.u32 	%rd6174, %r908;
	cvt.u64.u32 	%rd6175, %r910;
	bra.uni 	$L__BB9_1785;
$L__BB9_1784:
	div.u64 	%rd6174, %rd6172, %rd2537;
	mul.lo.s64 	%rd3285, %rd6174, %rd2537;
	sub.s64 	%rd6175, %rd6172, %rd3285;
$L__BB9_1785:
	cvt.u32.u64 	%r550, %rd6175;
	cvt.s64.s32 	%rd2544, %r6;
	or.b64  	%rd3286, %rd6174, %rd2544;
	and.b64  	%rd3287, %rd3286, -4294967296;
	setp.ne.s64 	%p176, %rd3287, 0;
	@%p176 bra 	$L__BB9_1787;
	cvt.u32.u64 	%r911, %rd2544;
	cvt.u32.u64 	%r912, %rd6174;
	div.u32 	%r913, %r912, %r911;
	mul.lo.s32 	%r914, %r913, %r911;
	sub.s32 	%r915, %r912, %r914;
	cvt.u64.u32 	%rd6176, %r913;
	cvt.u64.u32 	%rd6177, %r915;
	bra.uni 	$L__BB9_1788;
$L__BB9_1787:
	div.u64 	%rd6176, %rd6174, %rd2544;
	mul.lo.s64 	%rd3288, %rd6176, %rd2544;
	sub.s64 	%rd6177, %rd6174, %rd3288;
$L__BB9_1788:
	cvt.u32.u64 	%r551, %rd6177;
	cvt.s64.s32 	%rd2551, %r5;
	or.b64  	%rd3289, %rd6176, %rd2551;
	and.b64  	%rd3290, %rd3289, -4294967296;
	setp.ne.s64 	%p177, %rd3290, 0;
	@%p177 bra 	$L__BB9_1790;
	cvt.u32.u64 	%r916, %rd2551;
	cvt.u32.u64 	%r917, %rd6176;
	div.u32 	%r918, %r917, %r916;
	mul.lo.s32 	%r919, %r918, %r916;
	sub.s32 	%r920, %r917, %r919;
	cvt.u64.u32 	%rd6178, %r918;
	cvt.u64.u32 	%rd6179, %r920;
	bra.uni 	$L__BB9_1791;
$L__BB9_1790:
	div.u64 	%rd6178, %rd6176, %rd2551;
	mul.lo.s64 	%rd3291, %rd6178, %rd2551;
	sub.s64 	%rd6179, %rd6176, %rd3291;
$L__BB9_1791:
	cvt.u32.u64 	%r552, %rd6179;
	cvt.s64.s32 	%rd2558, %r4;
	or.b64  	%rd3292, %rd6178, %rd2558;
	and.b64  	%rd3293, %rd3292, -4294967296;
	setp.ne.s64 	%p178, %rd3293, 0;
	@%p178 bra 	$L__BB9_1793;
	cvt.u32.u64 	%r921, %rd2558;
	cvt.u32.u64 	%r922, %rd6178;
	div.u32 	%r923, %r922, %r921;
	mul.lo.s32 	%r924, %r923, %r921;
	sub.s32 	%r925, %r922, %r924;
	cvt.u64.u32 	%rd6180, %r923;
	cvt.u64.u32 	%rd6181, %r925;
	bra.uni 	$L__BB9_1794;
$L__BB9_1793:
	div.u64 	%rd6180, %rd6178, %rd2558;
	mul.lo.s64 	%rd3294, %rd6180, %rd2558;
	sub.s64 	%rd6181, %rd6178, %rd3294;
$L__BB9_1794:
	cvt.u32.u64 	%r553, %rd6181;
	cvt.s64.s32 	%rd2565, %r3;
	or.b64  	%rd3295, %rd6180, %rd2565;
	and.b64  	%rd3296, %rd3295, -4294967296;
	setp.ne.s64 	%p179, %rd3296, 0;
	@%p179 bra 	$L__BB9_1796;
	cvt.u32.u64 	%r926, %rd2565;
	cvt.u32.u64 	%r927, %rd6180;
	div.u32 	%r928, %r927, %r926;
	mul.lo.s32 	%r929, %r928, %r926;
	sub.s32 	%r930, %r927, %r929;
	cvt.u64.u32 	%rd6182, %r928;
	cvt.u64.u32 	%rd6183, %r930;
	bra.uni 	$L__BB9_1797;
$L__BB9_1796:
	div.u64 	%rd6182, %rd6180, %rd2565;
	mul.lo.s64 	%rd3297, %rd6182, %rd2565;
	sub.s64 	%rd6183, %rd6180, %rd3297;
$L__BB9_1797:
	cvt.u32.u64 	%r554, %rd6183;
	cvt.s64.s32 	%rd2572, %r2;
	or.b64  	%rd3298, %rd6182, %rd2572;
	and.b64  	%rd3299, %rd3298, -4294967296;
	setp.ne.s64 	%p180, %rd3299, 0;
	@%p180 bra 	$L__BB9_1799;
	cvt.u32.u64 	%r931, %rd2572;
	cvt.u32.u64 	%r932, %rd6182;
	div.u32 	%r933, %r932, %r931;
	mul.lo.s32 	%r934, %r933, %r931;
	sub.s32 	%r935, %r932, %r934;
	cvt.u64.u32 	%rd6184, %r933;
	cvt.u64.u32 	%rd6185, %r935;
	bra.uni 	$L__BB9_1800;
$L__BB9_1799:
	div.u64 	%rd6184, %rd6182, %rd2572;
	mul.lo.s64 	%rd3300, %rd6184, %rd2572;
	sub.s64 	%rd6185, %rd6182, %rd3300;
$L__BB9_1800:
	cvt.u32.u64 	%r555, %rd6185;
	cvt.s64.s32 	%rd2579, %r1;
	or.b64  	%rd3301, %rd6184, %rd2579;
	and.b64  	%rd3302, %rd3301, -4294967296;
	setp.ne.s64 	%p181, %rd3302, 0;
	@%p181 bra 	$L__BB9_1802;
	cvt.u32.u64 	%r936, %rd2579;
	cvt.u32.u64 	%r937, %rd6184;
	rem.u32 	%r938, %r937, %r936;
	cvt.u64.u32 	%rd6186, %r938;
	bra.uni 	$L__BB9_1803;
$L__BB9_1802:
	rem.u64 	%rd6186, %rd6184, %rd2579;
$L__BB9_1803:
	cvt.u32.u64 	%r940, %rd6186;
	cvt.rn.f64.s32 	%fd962, %r940;
	mov.u64 	%rd3303, %rd3165;
	ld.param.f64 	%fd963, [%rd3303];
	fma.rn.f64 	%fd394, %fd1, %fd962, %fd963;
	cvt.rn.f64.s32 	%fd964, %r555;
	fma.rn.f64 	%fd395, %fd3, %fd964, %fd2;
	cvt.rn.f64.s32 	%fd965, %r554;
	fma.rn.f64 	%fd396, %fd5, %fd965, %fd4;
	cvt.rn.f64.s32 	%fd966, %r553;
	fma.rn.f64 	%fd397, %fd7, %fd966, %fd6;
	cvt.rn.f64.s32 	%fd967, %r552;
	fma.rn.f64 	%fd398, %fd9, %fd967, %fd8;
	cvt.rn.f64.s32 	%fd968, %r551;
	fma.rn.f64 	%fd399, %fd11, %fd968, %fd10;
	cvt.rn.f64.s32 	%fd969, %r550;
	fma.rn.f64 	%fd400, %fd13, %fd969, %fd12;
	cvt.rn.f64.s32 	%fd970, %r549;
	fma.rn.f64 	%fd401, %fd15, %fd970, %fd14;
	cvt.rn.f64.s32 	%fd971, %r548;
	fma.rn.f64 	%fd402, %fd17, %fd971, %fd16;
	cvt.rn.f64.s32 	%fd972, %r547;
	fma.rn.f64 	%fd403, %fd19, %fd972, %fd18;
	fma.rn.f64 	%fd973, %fd20, %fd394, 0d0000000000000000;
	fma.rn.f64 	%fd974, %fd21, %fd395, %fd973;
	fma.rn.f64 	%fd975, %fd22, %fd396, %fd974;
	fma.rn.f64 	%fd976, %fd23, %fd397, %fd975;
	fma.rn.f64 	%fd977, %fd24, %fd398, %fd976;
	fma.rn.f64 	%fd978, %fd25, %fd399, %fd977;
	fma.rn.f64 	%fd979, %fd26, %fd400, %fd978;
	fma.rn.f64 	%fd980, %fd27, %fd401, %fd979;
	fma.rn.f64 	%fd981, %fd28, %fd402, %fd980;
	fma.rn.f64 	%fd982, %fd29, %fd403, %fd981;
	sub.f64 	%fd983, %fd982, %fd30;
	abs.f64 	%fd984, %fd983;
	mul.f64 	%fd985, %fd43, %fd31;
	setp.gt.f64 	%p184, %fd984, %fd985;
	@%p184 bra 	$L__BB9_1814;
	fma.rn.f64 	%fd986, %fd32, %fd394, 0d0000000000000000;
	fma.rn.f64 	%fd987, %fd33, %fd395, %fd986;
	fma.rn.f64 	%fd988, %fd34, %fd396, %fd987;
	fma.rn.f64 	%fd989, %fd35, %fd397, %fd988;
	fma.rn.f64 	%fd990, %fd36, %fd398, %fd989;
	fma.rn.f64 	%fd991, %fd37, %fd399, %fd990;
	fma.rn.f64 	%fd992, %fd38, %fd400, %fd991;
	fma.rn.f64 	%fd993, %fd39, %fd401, %fd992;
	fma.rn.f64 	%fd994, %fd40, %fd402, %fd993;
	mov.u64 	%rd3304, %rd3165;
	ld.param.f64 	%fd995, [%rd3304+408];
	fma.rn.f64 	%fd996, %fd995, %fd403, %fd994;
	ld.param.f64 	%fd997, [%rd3304+416];
	sub.f64 	%fd998, %fd996, %fd997;
	abs.f64 	%fd999, %fd998;
	ld.param.f64 	%fd1000, [%rd3304+424];
	mul.f64 	%fd1001, %fd43, %fd1000;
	setp.gt.f64 	%p187, %fd999, %fd1001;
	@%p187 bra 	$L__BB9_1814;
	mov.u64 	%rd3305, %rd3165;
	ld.param.f64 	%fd1002, [%rd3305+432];
	fma.rn.f64 	%fd1003, %fd1002, %fd394, 0d0000000000000000;
	ld.param.f64 	%fd1004, [%rd3305+440];
	fma.rn.f64 	%fd1005, %fd1004, %fd395, %fd1003;
	ld.param.f64 	%fd1006, [%rd3305+448];
	fma.rn.f64 	%fd1007, %fd1006, %fd396, %fd1005;
	ld.param.f64 	%fd1008, [%rd3305+456];
	fma.rn.f64 	%fd1009, %fd1008, %fd397, %fd1007;
	ld.param.f64 	%fd1010, [%rd3305+464];
	fma.rn.f64 	%fd1011, %fd1010, %fd398, %fd1009;
	ld.param.f64 	%fd1012, [%rd3305+472];
	fma.rn.f64 	%fd1013, %fd1012, %fd399, %fd1011;
	ld.param.f64 	%fd1014, [%rd3305+480];
	fma.rn.f64 	%fd1015, %fd1014, %fd400, %fd1013;
	ld.param.f64 	%fd1016, [%rd3305+488];
	fma.rn.f64 	%fd1017, %fd1016, %fd401, %fd1015;
	ld.param.f64 	%fd1018, [%rd3305+496];
	fma.rn.f64 	%fd1019, %fd1018, %fd402, %fd1017;
	ld.param.f64 	%fd1020, [%rd3305+504];
	fma.rn.f64 	%fd1021, %fd1020, %fd403, %fd1019;
	ld.param.f64 	%fd1022, [%rd3305+512];
	sub.f64 	%fd1023, %fd1021, %fd1022;
	abs.f64 	%fd1024, %fd1023;
	ld.param.f64 	%fd1025, [%rd3305+520];
	mul.f64 	%fd1026, %fd43, %fd1025;
	setp.gt.f64 	%p190, %fd1024, %fd1026;
	@%p190 bra 	$L__BB9_1814;
	mov.u64 	%rd3306, %rd3165;
	ld.param.f64 	%fd1027, [%rd3306+528];
	fma.rn.f64 	%fd1028, %fd1027, %fd394, 0d0000000000000000;
	ld.param.f64 	%fd1029, [%rd3306+536];
	fma.rn.f64 	%fd1030, %fd1029, %fd395, %fd1028;
	ld.param.f64 	%fd1031, [%rd3306+544];
	fma.rn.f64 	%fd1032, %fd1031, %fd396, %fd1030;
	ld.param.f64 	%fd1033, [%rd3306+552];
	fma.rn.f64 	%fd1034, %fd1033, %fd397, %fd1032;
	ld.param.f64 	%fd1035, [%rd3306+560];
	fma.rn.f64 	%fd1036, %fd1035, %fd398, %fd1034;
	ld.param.f64 	%fd1037, [%rd3306+568];
	fma.rn.f64 	%fd1038, %fd1037, %fd399, %fd1036;
	ld.param.f64 	%fd1039, [%rd3306+576];
	fma.rn.f64 	%fd1040, %fd1039, %fd400, %fd1038;
	ld.param.f64 	%fd1041, [%rd3306+584];
	fma.rn.f64 	%fd1042, %fd1041, %fd401, %fd1040;
	ld.param.f64 	%fd1043, [%rd3306+592];
	fma.rn.f64 	%fd1044, %fd1043, %fd402, %fd1042;
	ld.param.f64 	%fd1045, [%rd3306+600];
	fma.rn.f64 	%fd1046, %fd1045, %fd403, %fd1044;
	ld.param.f64 	%fd1047, [%rd3306+608];
	sub.f64 	%fd1048, %fd1046, %fd1047;
	abs.f64 	%fd1049, %fd1048;
	ld.param.f64 	%fd1050, [%rd3306+616];
	mul.f64 	%fd1051, %fd43, %fd1050;
	setp.gt.f64 	%p193, %fd1049, %fd1051;
	@%p193 bra 	$L__BB9_1814;
	mov.u64 	%rd3307, %rd3165;
	ld.param.f64 	%fd1052, [%rd3307+624];
	fma.rn.f64 	%fd1053, %fd1052, %fd394, 0d0000000000000000;
	ld.param.f64 	%fd1054, [%rd3307+632];
	fma.rn.f64 	%fd1055, %fd1054, %fd395, %fd1053;
	ld.param.f64 	%fd1056, [%rd3307+640];
	fma.rn.f64 	%fd1057, %fd1056, %fd396, %fd1055;
	ld.param.f64 	%fd1058, [%rd3307+648];
	fma.rn.f64 	%fd1059, %fd1058, %fd397, %fd1057;
	ld.param.f64 	%fd1060, [%rd3307+656];
	fma.rn.f64 	%fd1061, %fd1060, %fd398, %fd1059;
	ld.param.f64 	%fd1062, [%rd3307+664];
	fma.rn.f64 	%fd1063, %fd1062, %fd399, %fd1061;
	ld.param.f64 	%fd1064, [%rd3307+672];
	fma.rn.f64 	%fd1065, %fd1064, %fd400, %fd1063;
	ld.param.f64 	%fd1066, [%rd3307+680];
	fma.rn.f64 	%fd1067, %fd1066, %fd401, %fd1065;
	ld.param.f64 	%fd1068, [%rd3307+688];
	fma.rn.f64 	%fd1069, %fd1068, %fd402, %fd1067;
	ld.param.f64 	%fd1070, [%rd3307+696];
	fma.rn.f64 	%fd1071, %fd1070, %fd403, %fd1069;
	ld.param.f64 	%fd1072, [%rd3307+704];
	sub.f64 	%fd1073, %fd1071, %fd1072;
	abs.f64 	%fd1074, %fd1073;
	ld.param.f64 	%fd1075, [%rd3307+712];
	mul.f64 	%fd1076, %fd43, %fd1075;
	setp.gt.f64 	%p196, %fd1074, %fd1076;
	@%p196 bra 	$L__BB9_1814;
	mov.u64 	%rd3308, %rd3165;
	ld.param.f64 	%fd1077, [%rd3308+720];
	fma.rn.f64 	%fd1078, %fd1077, %fd394, 0d0000000000000000;
	ld.param.f64 	%fd1079, [%rd3308+728];
	fma.rn.f64 	%fd1080, %fd1079, %fd395, %fd1078;
	ld.param.f64 	%fd1081, [%rd3308+736];
	fma.rn.f64 	%fd1082, %fd1081, %fd396, %fd1080;
	ld.param.f64 	%fd1083, [%rd3308+744];
	fma.rn.f64 	%fd1084, %fd1083, %fd397, %fd1082;
	ld.param.f64 	%fd1085, [%rd3308+752];
	fma.rn.f64 	%fd1086, %fd1085, %fd398, %fd1084;
	ld.param.f64 	%fd1087, [%rd3308+760];
	fma.rn.f64 	%fd1088, %fd1087, %fd399, %fd1086;
	ld.param.f64 	%fd1089, [%rd3308+768];
	fma.rn.f64 	%fd1090, %fd1089, %fd400, %fd1088;
	ld.param.f64 	%fd1091, [%rd3308+776];
	fma.rn.f64 	%fd1092, %fd1091, %fd401, %fd1090;
	ld.param.f64 	%fd1093, [%rd3308+784];
	fma.rn.f64 	%fd1094, %fd1093, %fd402, %fd1092;
	ld.param.f64 	%fd1095, [%rd3308+792];
	fma.rn.f64 	%fd1096, %fd1095, %fd403, %fd1094;
	ld.param.f64 	%fd1097, [%rd3308+800];
	sub.f64 	%fd1098, %fd1096, %fd1097;
	abs.f64 	%fd1099, %fd1098;
	ld.param.f64 	%fd1100, [%rd3308+808];
	mul.f64 	%fd1101, %fd43, %fd1100;
	setp.gt.f64 	%p199, %fd1099, %fd1101;
	@%p199 bra 	$L__BB9_1814;
	mov.u64 	%rd3309, %rd3165;
	ld.param.f64 	%fd1102, [%rd3309+816];
	fma.rn.f64 	%fd1103, %fd1102, %fd394, 0d0000000000000000;
	ld.param.f64 	%fd1104, [%rd3309+824];
	fma.rn.f64 	%fd1105, %fd1104, %fd395, %fd1103;
	ld.param.f64 	%fd1106, [%rd3309+832];
	fma.rn.f64 	%fd1107, %fd1106, %fd396, %fd1105;
	ld.param.f64 	%fd1108, [%rd3309+840];
	fma.rn.f64 	%fd1109, %fd1108, %fd397, %fd1107;
	ld.param.f64 	%fd1110, [%rd3309+848];
	fma.rn.f64 	%fd1111, %fd1110, %fd398, %fd1109;
	ld.param.f64 	%fd1112, [%rd3309+856];
	fma.rn.f64 	%fd1113, %fd1112, %fd399, %fd1111;
	ld.param.f64 	%fd1114, [%rd3309+864];
	fma.rn.f64 	%fd1115, %fd1114, %fd400, %fd1113;
	ld.param.f64 	%fd1116, [%rd3309+872];
	fma.rn.f64 	%fd1117, %fd1116, %fd401, %fd1115;
	ld.param.f64 	%fd1118, [%rd3309+880];
	fma.rn.f64 	%fd1119, %fd1118, %fd402, %fd1117;
	ld.param.f64 	%fd1120, [%rd3309+888];
	fma.rn.f64 	%fd1121, %fd1120, %fd403, %fd1119;
	ld.param.f64 	%fd1122, [%rd3309+896];
	sub.f64 	%fd1123, %fd1121, %fd1122;
	abs.f64 	%fd1124, %fd1123;
	ld.param.f64 	%fd1125, [%rd3309+904];
	mul.f64 	%fd1126, %fd43, %fd1125;
	setp.gt.f64 	%p202, %fd1124, %fd1126;
	@%p202 bra 	$L__BB9_1814;
	mov.u64 	%rd3310, %rd3165;
	ld.param.f64 	%fd1127, [%rd3310+912];
	fma.rn.f64 	%fd1128, %fd1127, %fd394, 0d0000000000000000;
	ld.param.f64 	%fd1129, [%rd3310+920];
	fma.rn.f64 	%fd1130, %fd1129, %fd395, %fd1128;
	ld.param.f64 	%fd1131, [%rd3310+928];
	fma.rn.f64 	%fd1132, %fd1131, %fd396, %fd1130;
	ld.param.f64 	%fd1133, [%rd3310+936];
	fma.rn.f64 	%fd1134, %fd1133, %fd397, %fd1132;
	ld.param.f64 	%fd1135, [%rd3310+944];
	fma.rn.f64 	%fd1136, %fd1135, %fd398, %fd1134;
	ld.param.f64 	%fd1137, [%rd3310+952];
	fma.rn.f64 	%fd1138, %fd1137, %fd399, %fd1136;
	ld.param.f64 	%fd1139, [%rd3310+960];
	fma.rn.f64 	%fd1140, %fd1139, %fd400, %fd1138;
	ld.param.f64 	%fd1141, [%rd3310+968];
	fma.rn.f64 	%fd1142, %fd1141, %fd401, %fd1140;
	ld.param.f64 	%fd1143, [%rd3310+976];
	fma.rn.f64 	%fd1144, %fd1143, %fd402, %fd1142;
	ld.param.f64 	%fd1145, [%rd3310+984];
	fma.rn.f64 	%fd1146, %fd1145, %fd403, %fd1144;
	ld.param.f64 	%fd1147, [%rd3310+992];
	sub.f64 	%fd1148, %fd1146, %fd1147;
	abs.f64 	%fd1149, %fd1148;
	ld.param.f64 	%fd1150, [%rd3310+1000];
	mul.f64 	%fd1151, %fd43, %fd1150;
	setp.gt.f64 	%p205, %fd1149, %fd1151;
	@%p205 bra 	$L__BB9_1814;
	mov.u64 	%rd3311, %rd3165;
	ld.param.f64 	%fd1152, [%rd3311+1008];
	fma.rn.f64 	%fd1153, %fd1152, %fd394, 0d0000000000000000;
	ld.param.f64 	%fd1154, [%rd3311+1016];
	fma.rn.f64 	%fd1155, %fd1154, %fd395, %fd1153;
	ld.param.f64 	%fd1156, [%rd3311+1024];
	fma.rn.f64 	%fd1157, %fd1156, %fd396, %fd1155;
	ld.param.f64 	%fd1158, [%rd3311+1032];
	fma.rn.f64 	%fd1159, %fd1158, %fd397, %fd1157;
	ld.param.f64 	%fd1160, [%rd3311+1040];
	fma.rn.f64 	%fd1161, %fd1160, %fd398, %fd1159;
	ld.param.f64 	%fd1162, [%rd3311+1048];
	fma.rn.f64 	%fd1163, %fd1162, %fd399, %fd1161;
	ld.param.f64 	%fd1164, [%rd3311+1056];
	fma.rn.f64 	%fd1165, %fd1164, %fd400, %fd1163;
	ld.param.f64 	%fd1166, [%rd3311+1064];
	fma.rn.f64 	%fd1167, %fd1166, %fd401, %fd1165;
	ld.param.f64 	%fd1168, [%rd3311+1072];
	fma.rn.f64 	%fd1169, %fd1168, %fd402, %fd1167;
	ld.param.f64 	%fd1170, [%rd3311+1080];
	fma.rn.f64 	%fd1171, %fd1170, %fd403, %fd1169;
	ld.param.f64 	%fd1172, [%rd3311+1088];
	sub.f64 	%fd1173, %fd1171, %fd1172;
	abs.f64 	%fd1174, %fd1173;
	ld.param.f64 	%fd1175, [%rd3311+1096];
	mul.f64 	%fd1176, %fd43, %fd1175;
	setp.gt.f64 	%p208, %fd1174, %fd1176;
	@%p208 bra 	$L__BB9_1814;
	mov.u64 	%rd3312, %rd3165;
	ld.param.f64 	%fd1177, [%rd3312+1104];
	fma.rn.f64 	%fd1178, %fd1177, %fd394, 0d0000000000000000;
	ld.param.f64 	%fd1179, [%rd3312+1112];
	fma.rn.f64 	%fd1180, %fd1179, %fd395, %fd1178;
	ld.param.f64 	%fd1181, [%rd3312+1120];
	fma.rn.f64 	%fd1182, %fd1181, %fd396, %fd1180;
	ld.param.f64 	%fd1183, [%rd3312+1128];
	fma.rn.f64 	%fd1184, %fd1183, %fd397, %fd1182;
	ld.param.f64 	%fd1185, [%rd3312+1136];
	fma.rn.f64 	%fd1186, %fd1185, %fd398, %fd1184;
	ld.param.f64 	%fd1187, [%rd3312+1144];
	fma.rn.f64 	%fd1188, %fd1187, %fd399, %fd1186;
	ld.param.f64 	%fd1189, [%rd3312+1152];
	fma.rn.f64 	%fd1190, %fd1189, %fd400, %fd1188;
	ld.param.f64 	%fd1191, [%rd3312+1160];
	fma.rn.f64 	%fd1192, %fd1191, %fd401, %fd1190;
	ld.param.f64 	%fd1193, [%rd3312+1168];
	fma.rn.f64 	%fd1194, %fd1193, %fd402, %fd1192;
	ld.param.f64 	%fd1195, [%rd3312+1176];
	fma.rn.f64 	%fd1196, %fd1195, %fd403, %fd1194;
	ld.param.f64 	%fd1197, [%rd3312+1184];
	sub.f64 	%fd1198, %fd1196, %fd1197;
	abs.f64 	%fd1199, %fd1198;
	ld.param.f64 	%fd1200, [%rd3312+1192];
	mul.f64 	%fd1201, %fd43, %fd1200;
	setp.gt.f64 	%p211, %fd1199, %fd1201;
	@%p211 bra 	$L__BB9_1814;
	mov.pred 	%p2176, 0;
	mov.pred 	%p2175, -1;
	mov.u32 	%r4339, %r887;
$L__BB9_1814:
	mov.u32 	%r952, %tid.x;
	mad.lo.s32 	%r953, %r952, 11, 3;
	setp.ge.s32 	%p216, %r953, %r364;
	mov.b32 	%r951, 1;
	mov.pred 	%p2178, 0;
	mov.pred 	%p2177, -1;
	mov.u32 	%r4340, %r951;
	@%p216 bra 	$L__BB9_1857;
	setp.ge.u64 	%p219, %rd2374, %rd2;
	mov.b32 	%r4340, 0;
	mov.pred 	%p2178, -1;
	mov.pred 	%p2177, 0;
	@%p219 bra 	$L__BB9_1857;
	cvt.s64.s32 	%rd2583, %r10;
	or.b64  	%rd3313, %rd2374, %rd2583;
	and.b64  	%rd3314, %rd3313, -4294967296;
	setp.ne.s64 	%p220, %rd3314, 0;
	@%p220 bra 	$L__BB9_1818;
	cvt.u32.u64 	%r955, %rd2583;
	cvt.u32.u64 	%r956, %rd2374;
	div.u32 	%r957, %r956, %r955;
	mul.lo.s32 	%r958, %r957, %r955;
	sub.s32 	%r959, %r956, %r958;
	cvt.u64.u32 	%rd6187, %r957;
	cvt.u64.u32 	%rd6188, %r959;
	bra.uni 	$L__BB9_1819;
$L__BB9_1818:
	div.u64 	%rd6187, %rd2374, %rd2583;
	mul.lo.s64 	%rd3315, %rd6187, %rd2583;
	sub.s64 	%rd6188, %rd2374, %rd3315;
$L__BB9_1819:
	cvt.u32.u64 	%r557, %rd6188;
	cvt.s64.s32 	%rd2590, %r9;
	or.b64  	%rd3316, %rd6187, %rd2590;
	and.b64  	%rd3317, %rd3316, -4294967296;
	setp.ne.s64 	%p221, %rd3317, 0;
	@%p221 bra 	$L__BB9_1821;
	cvt.u32.u64 	%r960, %rd2590;
	cvt.u32.u64 	%r961, %rd6187;
	div.u32 	%r962, %r961, %r960;
	mul.lo.s32 	%r963, %r962, %r960;
	sub.s32 	%r964, %r961, %r963;
	cvt.u64.u32 	%rd6189, %r962;
	cvt.u64.u32 	%rd6190, %r964;
	bra.uni 	$L__BB9_1822;
$L__BB9_1821:
	div.u64 	%rd6189, %rd6187, %rd2590;
	mul.lo.s64 	%rd3318, %rd6189, %rd2590;
	sub.s64 	%rd6190, %rd6187, %rd3318;
$L__BB9_1822:
	cvt.u32.u64 	%r558, %rd6190;
	cvt.s64.s32 	%rd2597, %r8;
	or.b64  	%rd3319, %rd6189, %rd2597;
	and.b64  	%rd3320, %rd3319, -4294967296;
	setp.ne.s64 	%p222, %rd3320, 0;
	@%p222 bra 	$L__BB9_1824;
	cvt.u32.u64 	%r965, %rd2597;
	cvt.u32.u64 	%r966, %rd6189;
	div.u32 	%r967, %r966, %r965;
	mul.lo.s32 	%r968, %r967, %r965;
	sub.s32 	%r969, %r966, %r968;
	cvt.u64.u32 	%rd6191, %r967;
	cvt.u64.u32 	%rd6192, %r969;
	bra.uni 	$L__BB9_1825;
$L__BB9_1824:
	div.u64 	%rd6191, %rd6189, %rd2597;
	mul.lo.s64 	%rd3321, %rd6191, %rd2597;
	sub.s64 	%rd6192, %rd6189, %rd3321;
$L__BB9_1825:
	cvt.u32.u64 	%r559, %rd6192;
	cvt.s64.s32 	%rd2604, %r7;
	or.b64  	%rd3322, %rd6191, %rd2604;
	and.b64  	%rd3323, %rd3322, -4294967296;
	setp.ne.s64 	%p223, %rd3323, 0;
	@%p223 bra 	$L__BB9_1827;
	cvt.u32.u64 	%r970, %rd2604;
	cvt.u32.u64 	%r971, %rd6191;
	div.u32 	%r972, %r971, %r970;
	mul.lo.s32 	%r973, %r972, %r970;
	sub.s32 	%r974, %r971, %r973;
	cvt.u64.u32 	%rd6193, %r972;
	cvt.u64.u32 	%rd6194, %r974;
	bra.uni 	$L__BB9_1828;
$L__BB9_1827:
	div.u64 	%rd6193, %rd6191, %rd2604;
	mul.lo.s64 	%rd3324, %rd6193, %rd2604;
	sub.s64 	%rd6194, %rd6191, %rd3324;
$L__BB9_1828:
	cvt.u32.u64 	%r560, %rd6194;
	cvt.s64.s32 	%rd2611, %r6;
	or.b64  	%rd3325, %rd6193, %rd2611;
	and.b64  	%rd3326, %rd3325, -4294967296;
	setp.ne.s64 	%p224, %rd3326, 0;
	@%p224 bra 	$L__BB9_1830;
	cvt.u32.u64 	%r975, %rd2611;
	cvt.u32.u64 	%r976, %rd6193;
	div.u32 	%r977, %r976, %r975;
	mul.lo.s32 	%r978, %r977, %r975;
	sub.s32 	%r979, %r976, %r978;
	cvt.u64.u32 	%rd6195, %r977;
	cvt.u64.u32 	%rd6196, %r979;
	bra.uni 	$L__BB9_1831;
$L__BB9_1830:
	div.u64 	%rd6195, %rd6193, %rd2611;
	mul.lo.s64 	%rd3327, %rd6195, %rd2611;
	sub.s64 	%rd6196, %rd6193, %rd3327;
$L__BB9_1831:
	cvt.u32.u64 	%r561, %rd6196;
	cvt.s64.s32 	%rd2618, %r5;
	or.b64  	%rd3328, %rd6195, %rd2618;
	and.b64  	%rd3329, %rd3328, -4294967296;
	setp.ne.s64 	%p225, %rd3329, 0;
	@%p225 bra 	$L__BB9_1833;
	cvt.u32.u64 	%r980, %rd2618;
	cvt.u32.u64 	%r981, %rd6195;
	div.u32 	%r982, %r981, %r980;
	mul.lo.s32 	%r983, %r982, %r980;
	sub.s32 	%r984, %r981, %r983;
	cvt.u64.u32 	%rd6197, %r982;
	cvt.u64.u32 	%rd6198, %r984;
	bra.uni 	$L__BB9_1834;
$L__BB9_1833:
	div.u64 	%rd6197, %rd6195, %rd2618;
	mul.lo.s64 	%rd3330, %rd6197, %rd2618;
	sub.s64 	%rd6198, %rd6195, %rd3330;
$L__BB9_1834:
	cvt.u32.u64 	%r562, %rd6198;
	cvt.s64.s32 	%rd2625, %r4;
	or.b64  	%rd3331, %rd6197, %rd2625;
	and.b64  	%rd3332, %rd3331, -4294967296;
	setp.ne.s64 	%p226, %rd3332, 0;
	@%p226 bra 	$L__BB9_1836;
	cvt.u32.u64 	%r985, %rd2625;
	cvt.u32.u64 	%r986, %rd6197;
	div.u32 	%r987, %r986, %r985;
	mul.lo.s32 	%r988, %r987, %r985;
	sub.s32 	%r989, %r986, %r988;
	cvt.u64.u32 	%rd6199, %r987;
	cvt.u64.u32 	%rd6200, %r989;
	bra.uni 	$L__BB9_1837;
$L__BB9_1836:
	div.u64 	%rd6199, %rd6197, %rd2625;
	mul.lo.s64 	%rd3333, %rd6199, %rd2625;
	sub.s64 	%rd6200, %rd6197, %rd3333;
$L__BB9_1837:
	cvt.u32.u64 	%r563, %rd6200;
	cvt.s64.s32 	%rd2632, %r3;
	or.b64  	%rd3334, %rd6199, %rd2632;
	and.b64  	%rd3335, %rd3334, -4294967296;
	setp.ne.s64 	%p227, %rd3335, 0;
	@%p227 bra 	$L__BB9_1839;
	cvt.u32.u64 	%r990, %rd2632;
	cvt.u32.u64 	%r991, %rd6199;
	div.u32 	%r992, %r991, %r990;
	mul.lo.s32 	%r993, %r992, %r990;
	sub.s32 	%r994, %r991, %r993;
	cvt.u64.u32 	%rd6201, %r992;
	cvt.u64.u32 	%rd6202, %r994;
	bra.uni 	$L__BB9_1840;
$L__BB9_1839:
	div.u64 	%rd6201, %rd6199, %rd2632;
	mul.lo.s64 	%rd3336, %rd6201, %rd2632;
	sub.s64 	%rd6202, %rd6199, %rd3336;
$L__BB9_1840:
	cvt.u32.u64 	%r564, %rd6202;
	cvt.s64.s32 	%rd2639, %r2;
	or.b64  	%rd3337, %rd6201, %rd2639;
	and.b64  	%rd3338, %rd3337, -4294967296;
	setp.ne.s64 	%p228, %rd3338, 0;
	@%p228 bra 	$L__BB9_1842;
	cvt.u32.u64 	%r995, %rd2639;
	cvt.u32.u64 	%r996, %rd6201;
	div.u32 	%r997, %r996, %r995;
	mul.lo.s32 	%r998, %r997, %r995;
	sub.s32 	%r999, %r996, %r998;
	cvt.u64.u32 	%rd6203, %r997;
	cvt.u64.u32 	%rd6204, %r999;
	bra.uni 	$L__BB9_1843;
$L__BB9_1842:
	div.u64 	%rd6203, %rd6201, %rd2639;
	mul.lo.s64 	%rd3339, %rd6203, %rd2639;
	sub.s64 	%rd6204, %rd6201, %rd3339;
$L__BB9_1843:
	cvt.u32.u64 	%r565, %rd6204;
	cvt.s64.s32 	%rd2646, %r1;
	or.b64  	%rd3340, %rd6203, %rd2646;
	and.b64  	%rd3341, %rd3340, -4294967296;
	setp.ne.s64 	%p229, %rd3341, 0;
	@%p229 bra 	$L__BB9_1845;
	cvt.u32.u64 	%r1000, %rd2646;
	cvt.u32.u64 	%r1001, %rd6203;
	rem.u32 	%r1002, %r1001, %r1000;
	cvt.u64.u32 	%rd6205, %r1002;
	bra.uni 	$L__BB9_1846;
$L__BB9_1845:
	rem.u64 	%rd6205, %rd6203, %rd2646;
$L__BB9_1846:
	cvt.u32.u64 	%r1004, %rd6205;
	cvt.rn.f64.s32 	%fd1202, %r1004;
	mov.u64 	%rd3342, %rd3165;
	ld.param.f64 	%fd1203, [%rd3342];
	fma.rn.f64 	%fd404, %fd1, %fd1202, %fd1203;
	cvt.rn.f64.s32 	%fd1204, %r565;
	fma.rn.f64 	%fd405, %fd3, %fd1204, %fd2;
	cvt.rn.f64.s32 	%fd1205, %r564;
	fma.rn.f64 	%fd406, %fd5, %fd1205, %fd4;
	cvt.rn.f64.s32 	%fd1206, %r563;
	fma.rn.f64 	%fd407, %fd7, %fd1206, %fd6;
	cvt.rn.f64.s32 	%fd1207, %r562;
	fma.rn.f64 	%fd408, %fd9, %fd1207, %fd8;
	cvt.rn.f64.s32 	%fd1208, %r561;
	fma.rn.f64 	%fd409, %fd11, %fd1208, %fd10;
	cvt.rn.f64.s32 	%fd1209, %r560;
	fma.rn.f64 	%fd410, %fd13, %fd1209, %fd12;
	cvt.rn.f64.s32 	%fd1210, %r559;
	fma.rn.f64 	%fd411, %fd15, %fd1210, %fd14;
	cvt.rn.f64.s32 	%fd1211, %r558;
	fma.rn.f64 	%fd412, %fd17, %fd1211, %fd16;
	cvt.rn.f64.s32 	%fd1212, %r557;
	fma.rn.f64 	%fd413, %fd19, %fd1212, %fd18;
	fma.rn.f64 	%fd1213, %fd20, %fd404, 0d0000000000000000;
	fma.rn.f64 	%fd1214, %fd21, %fd405, %fd1213;
	fma.rn.f64 	%fd1215, %fd22, %fd406, %fd1214;
	fma.rn.f64 	%fd1216, %fd23, %fd407, %fd1215;
	fma.rn.f64 	%fd1217, %fd24, %fd408, %fd1216;
	fma.rn.f64 	%fd1218, %fd25, %fd409, %fd1217;
	fma.rn.f64 	%fd1219, %fd26, %fd410, %fd1218;
	fma.rn.f64 	%fd1220, %fd27, %fd411, %fd1219;
	fma.rn.f64 	%fd1221, %fd28, %fd412, %fd1220;
	fma.rn.f64 	%fd1222, %fd29, %fd413, %fd1221;
	sub.f64 	%fd1223, %fd1222, %fd30;
	abs.f64 	%fd1224, %fd1223;
	mul.f64 	%fd1225, %fd43, %fd31;
	setp.gt.f64 	%p232, %fd1224, %fd1225;
	@%p232 bra 	$L__BB9_1857;
	fma.rn.f64 	%fd1226, %fd32, %fd404, 0d0000000000000000;
	fma.rn.f64 	%fd1227, %fd33, %fd405, %fd1226;
	fma.rn.f64 	%fd1228, %fd34, %fd406, %fd1227;
	fma.rn.f64 	%fd1229, %fd35, %fd407, %fd1228;
	fma.rn.f64 	%fd1230, %fd36, %fd408, %fd1229;
	fma.rn.f64 	%fd1231, %fd37, %fd409, %fd1230;
	fma.rn.f64 	%fd1232, %fd38, %fd410, %fd1231;
	fma.rn.f64 	%fd1233, %fd39, %fd411, %fd1232;
	fma.rn.f64 	%fd1234, %fd40, %fd412, %fd1233;
	mov.u64 	%rd3343, %rd3165;
	ld.param.f64 	%fd1235, [%rd3343+408];
	fma.rn.f64 	%fd1236, %fd1235, %fd413, %fd1234;
	ld.param.f64 	%fd1237, [%rd3343+416];
	sub.f64 	%fd1238, %fd1236, %fd1237;
	abs.f64 	%fd1239, %fd1238;
	ld.param.f64 	%fd1240, [%rd3343+424];
	mul.f64 	%fd1241, %fd43, %fd1240;
	setp.gt.f64 	%p235, %fd1239, %fd1241;
	@%p235 bra 	$L__BB9_1857;
	mov.u64 	%rd3344, %rd3165;
	ld.param.f64 	%fd1242, [%rd3344+432];
	fma.rn.f64 	%fd1243, %fd1242, %fd404, 0d0000000000000000;
	ld.param.f64 	%fd1244, [%rd3344+440];
	fma.rn.f64 	%fd1245, %fd1244, %fd405, %fd1243;
	ld.param.f64 	%fd1246, [%rd3344+448];
	fma.rn.f64 	%fd1247, %fd1246, %fd406, %fd1245;
	ld.param.f64 	%fd1248, [%rd3344+456];
	fma.rn.f64 	%fd1249, %fd1248, %fd407, %fd1247;
	ld.param.f64 	%fd1250, [%rd3344+464];
	fma.rn.f64 	%fd1251, %fd1250, %fd408, %fd1249;
	ld.param.f64 	%fd1252, [%rd3344+472];
	fma.rn.f64 	%fd1253, %fd1252, %fd409, %fd1251;
	ld.param.f64 	%fd1254, [%rd3344+480];
	fma.rn.f64 	%fd1255, %fd1254, %fd410, %fd1253;
	ld.param.f64 	%fd1256, [%rd3344+488];
	fma.rn.f64 	%fd1257, %fd1256, %fd411, %fd1255;
	ld.param.f64 	%fd1258, [%rd3344+496];
	fma.rn.f64 	%fd1259, %fd1258, %fd412, %fd1257;
	ld.param.f64 	%fd1260, [%rd3344+504];
	fma.rn.f64 	%fd1261, %fd1260, %fd413, %fd1259;
	ld.param.f64 	%fd1262, [%rd3344+512];
	sub.f64 	%fd1263, %fd1261, %fd1262;
	abs.f64 	%fd1264, %fd1263;
	ld.param.f64 	%fd1265, [%rd3344+520];
	mul.f64 	%fd1266, %fd43, %fd1265;
	setp.gt.f64 	%p238, %fd1264, %fd1266;
	@%p238 bra 	$L__BB9_1857;
	mov.u64 	%rd3345, %rd3165;
	ld.param.f64 	%fd1267, [%rd3345+528];
	fma.rn.f64 	%fd1268, %fd1267, %fd404, 0d0000000000000000;
	ld.param.f64 	%fd1269, [%rd3345+536];
	fma.rn.f64 	%fd1270, %fd1269, %fd405, %fd1268;
	ld.param.f64 	%fd1271, [%rd3345+544];
	fma.rn.f64 	%fd1272, %fd1271, %fd406, %fd1270;
	ld.param.f64 	%fd1273, [%rd3345+552];
	fma.rn.f64 	%fd1274, %fd1273, %fd407, %fd1272;
	ld.param.f64 	%fd1275, [%rd3345+560];
	fma.rn.f64 	%fd1276, %fd1275, %fd408, %fd1274;
	ld.param.f64 	%fd1277, [%rd3345+568];
	fma.rn.f64 	%fd1278, %fd1277, %fd409, %fd1276;
	ld.param.f64 	%fd1279, [%rd3345+576];
	fma.rn.f64 	%fd1280, %fd1279, %fd410, %fd1278;
	ld.param.f64 	%fd1281, [%rd3345+584];
	fma.rn.f64 	%fd1282, %fd1281, %fd411, %fd1280;
	ld.param.f64 	%fd1283, [%rd3345+592];
	fma.rn.f64 	%fd1284, %fd1283, %fd412, %fd1282;
	ld.param.f64 	%fd1285, [%rd3345+600];
	fma.rn.f64 	%fd1286, %fd1285, %fd413, %fd1284;
	ld.param.f64 	%fd1287, [%rd3345+608];
	sub.f64 	%fd1288, %fd1286, %fd1287;
	abs.f64 	%fd1289, %fd1288;
	ld.param.f64 	%fd1290, [%rd3345+616];
	mul.f64 	%fd1291, %fd43, %fd1290;
	setp.gt.f64 	%p241, %fd1289, %fd1291;
	@%p241 bra 	$L__BB9_1857;
	mov.u64 	%rd3346, %rd3165;
	ld.param.f64 	%fd1292, [%rd3346+624];
	fma.rn.f64 	%fd1293, %fd1292, %fd404, 0d0000000000000000;
	ld.param.f64 	%fd1294, [%rd3346+632];
	fma.rn.f64 	%fd1295, %fd1294, %fd405, %fd1293;
	ld.param.f64 	%fd1296, [%rd3346+640];
	fma.rn.f64 	%fd1297, %fd1296, %fd406, %fd1295;
	ld.param.f64 	%fd1298, [%rd3346+648];
	fma.rn.f64 	%fd1299, %fd1298, %fd407, %fd1297;
	ld.param.f64 	%fd1300, [%rd3346+656];
	fma.rn.f64 	%fd1301, %fd1300, %fd408, %fd1299;
	ld.param.f64 	%fd1302, [%rd3346+664];
	fma.rn.f64 	%fd1303, %fd1302, %fd409, %fd1301;
	ld.param.f64 	%fd1304, [%rd3346+672];
	fma.rn.f64 	%fd1305, %fd1304, %fd410, %fd1303;
	ld.param.f64 	%fd1306, [%rd3346+680];
	fma.rn.f64 	%fd1307, %fd1306, %fd411, %fd1305;
	ld.param.f64 	%fd1308, [%rd3346+688];
	fma.rn.f64 	%fd1309, %fd1308, %fd412, %fd1307;
	ld.param.f64 	%fd1310, [%rd3346+696];
	fma.rn.f64 	%fd1311, %fd1310, %fd413, %fd1309;
	ld.param.f64 	%fd1312, [%rd3346+704];
	sub.f64 	%fd1313, %fd1311, %fd1312;
	abs.f64 	%fd1314, %fd1313;
	ld.param.f64 	%fd1315, [%rd3346+712];
	mul.f64 	%fd1316, %fd43, %fd1315;
	setp.gt.f64 	%p244, %fd1314, %fd1316;
	@%p244 bra 	$L__BB9_1857;
	mov.u64 	%rd3347, %rd3165;
	ld.param.f64 	%fd1317, [%rd3347+720];
	fma.rn.f64 	%fd1318, %fd1317, %fd404, 0d0000000000000000;
	ld.param.f64 	%fd1319, [%rd3347+728];
	fma.rn.f64 	%fd1320, %fd1319, %fd405, %fd1318;
	ld.param.f64 	%fd1321, [%rd3347+736];
	fma.rn.f64 	%fd1322, %fd1321, %fd406, %fd1320;
	ld.param.f64 	%fd1323, [%rd3347+744];
	fma.rn.f64 	%fd1324, %fd1323, %fd407, %fd1322;
	ld.param.f64 	%fd1325, [%rd3347+752];
	fma.rn.f64 	%fd1326, %fd1325, %fd408, %fd1324;
	ld.param.f64 	%fd1327, [%rd3347+760];
	fma.rn.f64 	%fd1328, %fd1327, %fd409, %fd1326;
	ld.param.f64 	%fd1329, [%rd3347+768];
	fma.rn.f64 	%fd1330, %fd1329, %fd410, %fd1328;
	ld.param.f64 	%fd1331, [%rd3347+776];
	fma.rn.f64 	%fd1332, %fd1331, %fd411, %fd1330;
	ld.param.f64 	%fd1333, [%rd3347+784];
	fma.rn.f64 	%fd1334, %fd1333, %fd412, %fd1332;
	ld.param.f64 	%fd1335, [%rd3347+792];
	fma.rn.f64 	%fd1336, %fd1335, %fd413, %fd1334;
	ld.param.f64 	%fd1337, [%rd3347+800];
	sub.f64 	%fd1338, %fd1336, %fd1337;
	abs.f64 	%fd1339, %fd1338;
	ld.param.f64 	%fd1340, [%rd3347+808];
	mul.f64 	%fd1341, %fd43, %fd1340;
	setp.gt.f64 	%p247, %fd1339, %fd1341;
	@%p247 bra 	$L__BB9_1857;
	mov.u64 	%rd3348, %rd3165;
	ld.param.f64 	%fd1342, [%rd3348+816];
	fma.rn.f64 	%fd1343, %fd1342, %fd404, 0d0000000000000000;
	ld.param.f64 	%fd1344, [%rd3348+824];
	fma.rn.f64 	%fd1345, %fd1344, %fd405, %fd1343;
	ld.param.f64 	%fd1346, [%rd3348+832];
	fma.rn.f64 	%fd1347, %fd1346, %fd406, %fd1345;
	ld.param.f64 	%fd1348, [%rd3348+840];
	fma.rn.f64 	%fd1349, %fd1348, %fd407, %fd1347;
	ld.param.f64 	%fd1350, [%rd3348+848];
	fma.rn.f64 	%fd1351, %fd1350, %fd408, %fd1349;
	ld.param.f64 	%fd1352, [%rd3348+856];
	fma.rn.f64 	%fd1353, %fd1352, %fd409, %fd1351;
	ld.param.f64 	%fd1354, [%rd3348+864];
	fma.rn.f64 	%fd1355, %fd1354, %fd410, %fd1353;
	ld.param.f64 	%fd1356, [%rd3348+872];
	fma.rn.f64 	%fd1357, %fd1356, %fd411, %fd1355;
	ld.param.f64 	%fd1358, [%rd3348+880];
	fma.rn.f64 	%fd1359, %fd1358, %fd412, %fd1357;
	ld.param.f64 	%fd1360, [%rd3348+888];
	fma.rn.f64 	%fd1361, %fd1360, %fd413, %fd1359;
	ld.param.f64 	%fd1362, [%rd3348+896];
	sub.f64 	%fd1363, %fd1361, %fd1362;
	abs.f64 	%fd1364, %fd1363;
	ld.param.f64 	%fd1365, [%rd3348+904];
	mul.f64 	%fd1366, %fd43, %fd1365;
	setp.gt.f64 	%p250, %fd1364, %fd1366;
	@%p250 bra 	$L__BB9_1857;
	mov.u64 	%rd3349, %rd3165;
	ld.param.f64 	%fd1367, [%rd3349+912];
	fma.rn.f64 	%fd1368, %fd1367, %fd404, 0d0000000000000000;
	ld.param.f64 	%fd1369, [%rd3349+920];
	fma.rn.f64 	%fd1370, %fd1369, %fd405, %fd1368;
	ld.param.f64 	%fd1371, [%rd3349+928];
	fma.rn.f64 	%fd1372, %fd1371, %fd406, %fd1370;
	ld.param.f64 	%fd1373, [%rd3349+936];
	fma.rn.f64 	%fd1374, %fd1373, %fd407, %fd1372;
	ld.param.f64 	%fd1375, [%rd3349+944];
	fma.rn.f64 	%fd1376, %fd1375, %fd408, %fd1374;
	ld.param.f64 	%fd1377, [%rd3349+952];
	fma.rn.f64 	%fd1378, %fd1377, %fd409, %fd1376;
	ld.param.f64 	%fd1379, [%rd3349+960];
	fma.rn.f64 	%fd1380, %fd1379, %fd410, %fd1378;
	ld.param.f64 	%fd1381, [%rd3349+968];
	fma.rn.f64 	%fd1382, %fd1381, %fd411, %fd1380;
	ld.param.f64 	%fd1383, [%rd3349+976];
	fma.rn.f64 	%fd1384, %fd1383, %fd412, %fd1382;
	ld.param.f64 	%fd1385, [%rd3349+984];
	fma.rn.f64 	%fd1386, %fd1385, %fd413, %fd1384;
	ld.param.f64 	%fd1387, [%rd3349+992];
	sub.f64 	%fd1388, %fd1386, %fd1387;
	abs.f64 	%fd1389, %fd1388;
	ld.param.f64 	%fd1390, [%rd3349+1000];
	mul.f64 	%fd1391, %fd43, %fd1390;
	setp.gt.f64 	%p253, %fd1389, %fd1391;
	@%p253 bra 	$L__BB9_1857;
	mov.u64 	%rd3350, %rd3165;
	ld.param.f64 	%fd1392, [%rd3350+1008];
	fma.rn.f64 	%fd1393, %fd1392, %fd404, 0d0000000000000000;
	ld.param.f64 	%fd1394, [%rd3350+1016];
	fma.rn.f64 	%fd1395, %fd1394, %fd405, %fd1393;
	ld.param.f64 	%fd1396, [%rd3350+1024];
	fma.rn.f64 	%fd1397, %fd1396, %fd406, %fd1395;
	ld.param.f64 	%fd1398, [%rd3350+1032];
	fma.rn.f64 	%fd1399, %fd1398, %fd407, %fd1397;
	ld.param.f64 	%fd1400, [%rd3350+1040];
	fma.rn.f64 	%fd1401, %fd1400, %fd408, %fd1399;
	ld.param.f64 	%fd1402, [%rd3350+1048];
	fma.rn.f64 	%fd1403, %fd1402, %fd409, %fd1401;
	ld.param.f64 	%fd1404, [%rd3350+1056];
	fma.rn.f64 	%fd1405, %fd1404, %fd410, %fd1403;
	ld.param.f64 	%fd1406, [%rd3350+1064];
	fma.rn.f64 	%fd1407, %fd1406, %fd411, %fd1405;
	ld.param.f64 	%fd1408, [%rd3350+1072];
	fma.rn.f64 	%fd1409, %fd1408, %fd412, %fd1407;
	ld.param.f64 	%fd1410, [%rd3350+1080];
	fma.rn.f64 	%fd1411, %fd1410, %fd413, %fd1409;
	ld.param.f64 	%fd1412, [%rd3350+1088];
	sub.f64 	%fd1413, %fd1411, %fd1412;
	abs.f64 	%fd1414, %fd1413;
	ld.param.f64 	%fd1415, [%rd3350+1096];
	mul.f64 	%fd1416, %fd43, %fd1415;
	setp.gt.f64 	%p256, %fd1414, %fd1416;
	@%p256 bra 	$L__BB9_1857;
	mov.u64 	%rd3351, %rd3165;
	ld.param.f64 	%fd1417, [%rd3351+1104];
	fma.rn.f64 	%fd1418, %fd1417, %fd404, 0d0000000000000000;
	ld.param.f64 	%fd1419, [%rd3351+1112];
	fma.rn.f64 	%fd1420, %fd1419, %fd405, %fd1418;
	ld.param.f64 	%fd1421, [%rd3351+1120];
	fma.rn.f64 	%fd1422, %fd1421, %fd406, %fd1420;
	ld.param.f64 	%fd1423, [%rd3351+1128];
	fma.rn.f64 	%fd1424, %fd1423, %fd407, %fd1422;
	ld.param.f64 	%fd1425, [%rd3351+1136];
	fma.rn.f64 	%fd1426, %fd1425, %fd408, %fd1424;
	ld.param.f64 	%fd1427, [%rd3351+1144];
	fma.rn.f64 	%fd1428, %fd1427, %fd409, %fd1426;
	ld.param.f64 	%fd1429, [%rd3351+1152];
	fma.rn.f64 	%fd1430, %fd1429, %fd410, %fd1428;
	ld.param.f64 	%fd1431, [%rd3351+1160];
	fma.rn.f64 	%fd1432, %fd1431, %fd411, %fd1430;
	ld.param.f64 	%fd1433, [%rd3351+1168];
	fma.rn.f64 	%fd1434, %fd1433, %fd412, %fd1432;
	ld.param.f64 	%fd1435, [%rd3351+1176];
	fma.rn.f64 	%fd1436, %fd1435, %fd413, %fd1434;
	ld.param.f64 	%fd1437, [%rd3351+1184];
	sub.f64 	%fd1438, %fd1436, %fd1437;
	abs.f64 	%fd1439, %fd1438;
	ld.param.f64 	%fd1440, [%rd3351+1192];
	mul.f64 	%fd1441, %fd43, %fd1440;
	setp.gt.f64 	%p259, %fd1439, %fd1441;
	@%p259 bra 	$L__BB9_1857;
	mov.pred 	%p2178, 0;
	mov.pred 	%p2177, -1;
	mov.u32 	%r4340, %r951;
$L__BB9_1857:
	mov.u32 	%r1016, %tid.x;
	mad.lo.s32 	%r1017, %r1016, 11, 4;
	setp.ge.s32 	%p264, %r1017, %r364;
	mov.b32 	%r1015, 1;
	mov.pred 	%p2180, 0;
	mov.pred 	%p2179, -1;
	mov.u32 	%r4341, %r1015;
	@%p264 bra 	$L__BB9_1900;
	setp.ge.u64 	%p267, %rd2375, %rd2;
	mov.b32 	%r4341, 0;
	mov.pred 	%p2180, -1;
	mov.pred 	%p2179, 0;
	@%p267 bra 	$L__BB9_1900;
	cvt.s64.s32 	%rd2650, %r10;
	or.b64  	%rd3352, %rd2375, %rd2650;
	and.b64  	%rd3353, %rd3352, -4294967296;
	setp.ne.s64 	%p268, %rd3353, 0;
	@%p268 bra 	$L__BB9_1861;
	cvt.u32.u64 	%r1019, %rd2650;
	cvt.u32.u64 	%r1020, %rd2375;
	div.u32 	%r1021, %r1020, %r1019;
	mul.lo.s32 	%r1022, %r1021, %r1019;
	sub.s32 	%r1023, %r1020, %r1022;
	cvt.u64.u32 	%rd6206, %r1021;
	cvt.u64.u32 	%rd6207, %r1023;
	bra.uni 	$L__BB9_1862;
$L__BB9_1861:
	div.u64 	%rd6206, %rd2375, %rd2650;
	mul.lo.s64 	%rd3354, %rd6206, %rd2650;
	sub.s64 	%rd6207, %rd2375, %rd3354;
$L__BB9_1862:
	cvt.u32.u64 	%r567, %rd6207;
	cvt.s64.s32 	%rd2657, %r9;
	or.b64  	%rd3355, %rd6206, %rd2657;
	and.b64  	%rd3356, %rd3355, -4294967296;
	setp.ne.s64 	%p269, %rd3356, 0;
	@%p269 bra 	$L__BB9_1864;
	cvt.u32.u64 	%r1024, %rd2657;
	cvt.u32.u64 	%r1025, %rd6206;
	div.u32 	%r1026, %r1025, %r1024;
	mul.lo.s32 	%r1027, %r1026, %r1024;
	sub.s32 	%r1028, %r1025, %r1027;
	cvt.u64.u32 	%rd6208, %r1026;
	cvt.u64.u32 	%rd6209, %r1028;
	bra.uni 	$L__BB9_1865;
$L__BB9_1864:
	div.u64 	%rd6208, %rd6206, %rd2657;
	mul.lo.s64 	%rd3357, %rd6208, %rd2657;
	sub.s64 	%rd6209, %rd6206, %rd3357;
$L__BB9_1865:
	cvt.u32.u64 	%r568, %rd6209;
	cvt.s64.s32 	%rd2664, %r8;
	or.b64  	%rd3358, %rd6208, %rd2664;
	and.b64  	%rd3359, %rd3358, -4294967296;
	setp.ne.s64 	%p270, %rd3359, 0;
	@%p270 bra 	$L__BB9_1867;
	cvt.u32.u64 	%r1029, %rd2664;
	cvt.u32.u64 	%r1030, %rd6208;
	div.u32 	%r1031, %r1030, %r1029;
	mul.lo.s32 	%r1032, %r1031, %r1029;
	sub.s32 	%r1033, %r1030, %r1032;
	cvt.u64.u32 	%rd6210, %r1031;
	cvt.u64.u32 	%rd6211, %r1033;
	bra.uni 	$L__BB9_1868;
$L__BB9_1867:
	div.u64 	%rd6210, %rd6208, %rd2664;
	mul.lo.s64 	%rd3360, %rd6210, %rd2664;
	sub.s64 	%rd6211, %rd6208, %rd3360;
$L__BB9_1868:
	cvt.u32.u64 	%r569, %rd6211;
	cvt.s64.s32 	%rd2671, %r7;
	or.b64  	%rd3361, %rd6210, %rd2671;
	and.b64  	%rd3362, %rd3361, -4294967296;
	setp.ne.s64 	%p271, %rd3362, 0;
	@%p271 bra 	$L__BB9_1870;
	cvt.u32.u64 	%r1034, %rd2671;
	cvt.u32.u64 	%r1035, %rd6210;
	div.u32 	%r1036, %r1035, %r1034;
	mul.lo.s32 	%r1037, %r1036, %r1034;
	sub.s32 	%r1038, %r1035, %r1037;
	cvt.u64.u32 	%rd6212, %r1036;
	cvt.u64.u32 	%rd6213, %r1038;
	bra.uni 	$L__BB9_1871;
$L__BB9_1870:
	div.u64 	%rd6212, %rd6210, %rd2671;
	mul.lo.s64 	%rd3363, %rd6212, %rd2671;
	sub.s64 	%rd6213, %rd6210, %rd3363;
$L__BB9_1871:
	cvt.u32.u64 	%r570, %rd6213;
	cvt.s64.s32 	%rd2678, %r6;
	or.b64  	%rd3364, %rd6212, %rd2678;
	and.b64  	%rd3365, %rd3364, -4294967296;
	setp.ne.s64 	%p272, %rd3365, 0;
	@%p272 bra 	$L__BB9_1873;
	cvt.u32.u64 	%r1039, %rd2678;
	cvt.u32.u64 	%r1040, %rd6212;
	div.u32 	%r1041, %r1040, %r1039;
	mul.lo.s32 	%r1042, %r1041, %r1039;
	sub.s32 	%r1043, %r1040, %r1042;
	cvt.u64.u32 	%rd6214, %r1041;
	cvt.u64.u32 	%rd6215, %r1043;
	bra.uni 	$L__BB9_1874;
$L__BB9_1873:
	div.u64 	%rd6214, %rd6212, %rd2678;
	mul.lo.s64 	%rd3366, %rd6214, %rd2678;
	sub.s64 	%rd6215, %rd6212, %rd3366;
$L__BB9_1874:
	cvt.u32.u64 	%r571, %rd6215;
	cvt.s64.s32 	%rd2685, %r5;
	or.b64  	%rd3367, %rd6214, %rd2685;
	and.b64  	%rd3368, %rd3367, -4294967296;
	setp.ne.s64 	%p273, %rd3368, 0;
	@%p273 bra 	$L__BB9_1876;
	cvt.u32.u64 	%r1044, %rd2685;
	cvt.u32.u64 	%r1045, %rd6214;
	div.u32 	%r1046, %r1045, %r1044;
	mul.lo.s32 	%r1047, %r1046, %r1044;
	sub.s32 	%r1048, %r1045, %r1047;
	cvt.u64.u32 	%rd6216, %r1046;
	cvt.u64.u32 	%rd6217, %r1048;
	bra.uni 	$L__BB9_1877;
$L__BB9_1876:
	div.u64 	%rd6216, %rd6214, %rd2685;
	mul.lo.s64 	%rd3369, %rd6216, %rd2685;
	sub.s64 	%rd6217, %rd6214, %rd3369;
$L__BB9_1877:
	cvt.u32.u64 	%r572, %rd6217;
	cvt.s64.s32 	%rd2692, %r4;
	or.b64  	%rd3370, %rd6216, %rd2692;
	and.b64  	%rd3371, %rd3370, -4294967296;
	setp.ne.s64 	%p274, %rd3371, 0;
	@%p274 bra 	$L__BB9_1879;
	cvt.u32.u64 	%r1049, %rd2692;
	cvt.u32.u64 	%r1050, %rd6216;
	div.u32 	%r1051, %r1050, %r1049;
	mul.lo.s32 	%r1052, %r1051, %r1049;
	sub.s32 	%r1053, %r1050, %r1052;
	cvt.u64.u32 	%rd6218, %r1051;
	cvt.u64.u32 	%rd6219, %r1053;
	bra.uni 	$L__BB9_1880;
$L__BB9_1879:
	div.u64 	%rd6218, %rd6216, %rd2692;
	mul.lo.s64 	%rd3372, %rd6218, %rd2692;
	sub.s64 	%rd6219, %rd6216, %rd3372;
$L__BB9_1880:
	cvt.u32.u64 	%r573, %rd6219;
	cvt.s64.s32 	%rd2699, %r3;
	or.b64  	%rd3373, %rd6218, %rd2699;
	and.b64  	%rd3374, %rd3373, -4294967296;
	setp.ne.s64 	%p275, %rd3374, 0;
	@%p275 bra 	$L__BB9_1882;
	cvt.u32.u64 	%r1054, %rd2699;
	cvt.u32.u64 	%r1055, %rd6218;
	div.u32 	%r1056, %r1055, %r1054;
	mul.lo.s32 	%r1057, %r1056, %r1054;
	sub.s32 	%r1058, %r1055, %r1057;
	cvt.u64.u32 	%rd6220, %r1056;
	cvt.u64.u32 	%rd6221, %r1058;
	bra.uni 	$L__BB9_1883;
$L__BB9_1882:
	div.u64 	%rd6220, %rd6218, %rd2699;
	mul.lo.s64 	%rd3375, %rd6220, %rd2699;
	sub.s64 	%rd6221, %rd6218, %rd3375;
$L__BB9_1883:
	cvt.u32.u64 	%r574, %rd6221;
	cvt.s64.s32 	%rd2706, %r2;
	or.b64  	%rd3376, %rd6220, %rd2706;
	and.b64  	%rd3377, %rd3376, -4294967296;
	setp.ne.s64 	%p276, %rd3377, 0;
	@%p276 bra 	$L__BB9_1885;
	cvt.u32.u64 	%r1059, %rd2706;
	cvt.u32.u64 	%r1060, %rd6220;
	div.u32 	%r1061, %r1060, %r1059;
	mul.lo.s32 	%r1062, %r1061, %r1059;
	sub.s32 	%r1063, %r1060, %r1062;
	cvt.u64.u32 	%rd6222, %r1061;
	cvt.u64.u32 	%rd6223, %r1063;
	bra.uni 	$L__BB9_1886;
$L__BB9_1885:
	div.u64 	%rd6222, %rd6220, %rd2706;
	mul.lo.s64 	%rd3378, %rd6222, %rd2706;
	sub.s64 	%rd6223, %rd6220, %rd3378;
$L__BB9_1886:
	cvt.u32.u64 	%r575, %rd6223;
	cvt.s64.s32 	%rd2713, %r1;
	or.b64  	%rd3379, %rd6222, %rd2713;
	and.b64  	%rd3380, %rd3379, -4294967296;
	setp.ne.s64 	%p277, %rd3380, 0;
	@%p277 bra 	$L__BB9_1888;
	cvt.u32.u64 	%r1064, %rd2713;
	cvt.u32.u64 	%r1065, %rd6222;
	rem.u32 	%r1066, %r1065, %r1064;
	cvt.u64.u32 	%rd6224, %r1066;
	bra.uni 	$L__BB9_1889;
$L__BB9_1888:
	rem.u64 	%rd6224, %rd6222, %rd2713;
$L__BB9_1889:
	cvt.u32.u64 	%r1068, %rd6224;
	cvt.rn.f64.s32 	%fd1442, %r1068;
	mov.u64 	%rd3381, %rd3165;
	ld.param.f64 	%fd1443, [%rd3381];
	fma.rn.f64 	%fd414, %fd1, %fd1442, %fd1443;
	cvt.rn.f64.s32 	%fd1444, %r575;
	fma.rn.f64 	%fd415, %fd3, %fd1444, %fd2;
	cvt.rn.f64.s32 	%fd1445, %r574;
	fma.rn.f64 	%fd416, %fd5, %fd1445, %fd4;
	cvt.rn.f64.s32 	%fd1446, %r573;
	fma.rn.f64 	%fd417, %fd7, %fd1446, %fd6;
	cvt.rn.f64.s32 	%fd1447, %r572;
	fma.rn.f64 	%fd418, %fd9, %fd1447, %fd8;
	cvt.rn.f64.s32 	%fd1448, %r571;
	fma.rn.f64 	%fd419, %fd11, %fd1448, %fd10;
	cvt.rn.f64.s32 	%fd1449, %r570;
	fma.rn.f64 	%fd420, %fd13, %fd1449, %fd12;
	cvt.rn.f64.s32 	%fd1450, %r569;
	fma.rn.f64 	%fd421, %fd15, %fd1450, %fd14;
	cvt.rn.f64.s32 	%fd1451, %r568;
	fma.rn.f64 	%fd422, %fd17, %fd1451, %fd16;
	cvt.rn.f64.s32 	%fd1452, %r567;
	fma.rn.f64 	%fd423, %fd19, %fd1452, %fd18;
	fma.rn.f64 	%fd1453, %fd20, %fd414, 0d0000000000000000;
	fma.rn.f64 	%fd1454, %fd21, %fd415, %fd1453;
	fma.rn.f64 	%fd1455, %fd22, %fd416, %fd1454;
	fma.rn.f64 	%fd1456, %fd23, %fd417, %fd1455;
	fma.rn.f64 	%fd1457, %fd24, %fd418, %fd1456;
	fma.rn.f64 	%fd1458, %fd25, %fd419, %fd1457;
	fma.rn.f64 	%fd1459, %fd26, %fd420, %fd1458;
	fma.rn.f64 	%fd1460, %fd27, %fd421, %fd1459;
	fma.rn.f64 	%fd1461, %fd28, %fd422, %fd1460;
	fma.rn.f64 	%fd1462, %fd29, %fd423, %fd1461;
	sub.f64 	%fd1463, %fd1462, %fd30;
	abs.f64 	%fd1464, %fd1463;
	mul.f64 	%fd1465, %fd43, %fd31;
	setp.gt.f64 	%p280, %fd1464, %fd1465;
	@%p280 bra 	$L__BB9_1900;
	fma.rn.f64 	%fd1466, %fd32, %fd414, 0d0000000000000000;
	fma.rn.f64 	%fd1467, %fd33, %fd415, %fd1466;
	fma.rn.f64 	%fd1468, %fd34, %fd416, %fd1467;
	fma.rn.f64 	%fd1469, %fd35, %fd417, %fd1468;
	fma.rn.f64 	%fd1470, %fd36, %fd418, %fd1469;
	fma.rn.f64 	%fd1471, %fd37, %fd419, %fd1470;
	fma.rn.f64 	%fd1472, %fd38, %fd420, %fd1471;
	fma.rn.f64 	%fd1473, %fd39, %fd421, %fd1472;
	mov.u64 	%rd3382, %rd3165;
	ld.param.f64 	%fd1474, [%rd3382+400];
	fma.rn.f64 	%fd1475, %fd1474, %fd422, %fd1473;
	ld.param.f64 	%fd1476, [%rd3382+408];
	fma.rn.f64 	%fd1477, %fd1476, %fd423, %fd1475;
	ld.param.f64 	%fd1478, [%rd3382+416];
	sub.f64 	%fd1479, %fd1477, %fd1478;
	abs.f64 	%fd1480, %fd1479;
	ld.param.f64 	%fd1481, [%rd3382+424];
	mul.f64 	%fd1482, %fd43, %fd1481;
	setp.gt.f64 	%p283, %fd1480, %fd1482;
	@%p283 bra 	$L__BB9_1900;
	mov.u64 	%rd3383, %rd3165;
	ld.param.f64 	%fd1483, [%rd3383+432];
	fma.rn.f64 	%fd1484, %fd1483, %fd414, 0d0000000000000000;
	ld.param.f64 	%fd1485, [%rd3383+440];
	fma.rn.f64 	%fd1486, %fd1485, %fd415, %fd1484;
	ld.param.f64 	%fd1487, [%rd3383+448];
	fma.rn.f64 	%fd1488, %fd1487, %fd416, %fd1486;
	ld.param.f64 	%fd1489, [%rd3383+456];
	fma.rn.f64 	%fd1490, %fd1489, %fd417, %fd1488;
	ld.param.f64 	%fd1491, [%rd3383+464];
	fma.rn.f64 	%fd1492, %fd1491, %fd418, %fd1490;
	ld.param.f64 	%fd1493, [%rd3383+472];
	fma.rn.f64 	%fd1494, %fd1493, %fd419, %fd1492;
	ld.param.f64 	%fd1495, [%rd3383+480];
	fma.rn.f64 	%fd1496, %fd1495, %fd420, %fd1494;
	ld.param.f64 	%fd1497, [%rd3383+488];
	fma.rn.f64 	%fd1498, %fd1497, %fd421, %fd1496;
	ld.param.f64 	%fd1499, [%rd3383+496];
	fma.rn.f64 	%fd1500, %fd1499, %fd422, %fd1498;
	ld.param.f64 	%fd1501, [%rd3383+504];
	fma.rn.f64 	%fd1502, %fd1501, %fd423, %fd1500;
	ld.param.f64 	%fd1503, [%rd3383+512];
	sub.f64 	%fd1504, %fd1502, %fd1503;
	abs.f64 	%fd1505, %fd1504;
	ld.param.f64 	%fd1506, [%rd3383+520];
	mul.f64 	%fd1507, %fd43, %fd1506;
	setp.gt.f64 	%p286, %fd1505, %fd1507;
	@%p286 bra 	$L__BB9_1900;
	mov.u64 	%rd3384, %rd3165;
	ld.param.f64 	%fd1508, [%rd3384+528];
	fma.rn.f64 	%fd1509, %fd1508, %fd414, 0d0000000000000000;
	ld.param.f64 	%fd1510, [%rd3384+536];
	fma.rn.f64 	%fd1511, %fd1510, %fd415, %fd1509;
	ld.param.f64 	%fd1512, [%rd3384+544];
	fma.rn.f64 	%fd1513, %fd1512, %fd416, %fd1511;
	ld.param.f64 	%fd1514, [%rd3384+552];
	fma.rn.f64 	%fd1515, %fd1514, %fd417, %fd1513;
	ld.param.f64 	%fd1516, [%rd3384+560];
	fma.rn.f64 	%fd1517, %fd1516, %fd418, %fd1515;
	ld.param.f64 	%fd1518, [%rd3384+568];
	fma.rn.f64 	%fd1519, %fd1518, %fd419, %fd1517;
	ld.param.f64 	%fd1520, [%rd3384+576];
	fma.rn.f64 	%fd1521, %fd1520, %fd420, %fd1519;
	ld.param.f64 	%fd1522, [%rd3384+584];
	fma.rn.f64 	%fd1523, %fd1522, %fd421, %fd1521;
	ld.param.f64 	%fd1524, [%rd3384+592];
	fma.rn.f64 	%fd1525, %fd1524, %fd422, %fd1523;
	ld.param.f64 	%fd1526, [%rd3384+600];
	fma.rn.f64 	%fd1527, %fd1526, %fd423, %fd1525;
	ld.param.f64 	%fd1528, [%rd3384+608];
	sub.f64 	%fd1529, %fd1527, %fd1528;
	abs.f64 	%fd1530, %fd1529;
	ld.param.f64 	%fd1531, [%rd3384+616];
	mul.f64 	%fd1532, %fd43, %fd1531;
	setp.gt.f64 	%p289, %fd1530, %fd1532;
	@%p289 bra 	$L__BB9_1900;
	mov.u64 	%rd3385, %rd3165;
	ld.param.f64 	%fd1533, [%rd3385+624];
	fma.rn.f64 	%fd1534, %fd1533, %fd414, 0d0000000000000000;
	ld.param.f64 	%fd1535, [%rd3385+632];
	fma.rn.f64 	%fd1536, %fd1535, %fd415, %fd1534;
	ld.param.f64 	%fd1537, [%rd3385+640];
	fma.rn.f64 	%fd1538, %fd1537, %fd416, %fd1536;
	ld.param.f64 	%fd1539, [%rd3385+648];
	fma.rn.f64 	%fd1540, %fd1539, %fd417, %fd1538;
	ld.param.f64 	%fd1541, [%rd3385+656];
	fma.rn.f64 	%fd1542, %fd1541, %fd418, %fd1540;
	ld.param.f64 	%fd1543, [%rd3385+664];
	fma.rn.f64 	%fd1544, %fd1543, %fd419, %fd1542;
	ld.param.f64 	%fd1545, [%rd3385+672];
	fma.rn.f64 	%fd1546, %fd1545, %fd420, %fd1544;
	ld.param.f64 	%fd1547, [%rd3385+680];
	fma.rn.f64 	%fd1548, %fd1547, %fd421, %fd1546;
	ld.param.f64 	%fd1549, [%rd3385+688];
	fma.rn.f64 	%fd1550, %fd1549, %fd422, %fd1548;
	ld.param.f64 	%fd1551, [%rd3385+696];
	fma.rn.f64 	%fd1552, %fd1551, %fd423, %fd1550;
	ld.param.f64 	%fd1553, [%rd3385+704];
	sub.f64 	%fd1554, %fd1552, %fd1553;
	abs.f64 	%fd1555, %fd1554;
	ld.param.f64 	%fd1556, [%rd3385+712];
	mul.f64 	%fd1557, %fd43, %fd1556;
	setp.gt.f64 	%p292, %fd1555, %fd1557;
	@%p292 bra 	$L__BB9_1900;
	mov.u64 	%rd3386, %rd3165;
	ld.param.f64 	%fd1558, [%rd3386+720];
	fma.rn.f64 	%fd1559, %fd1558, %fd414, 0d0000000000000000;
	ld.param.f64 	%fd1560, [%rd3386+728];
	fma.rn.f64 	%fd1561, %fd1560, %fd415, %fd1559;
	ld.param.f64 	%fd1562, [%rd3386+736];
	fma.rn.f64 	%fd1563, %fd1562, %fd416, %fd1561;
	ld.param.f64 	%fd1564, [%rd3386+744];
	fma.rn.f64 	%fd1565, %fd1564, %fd417, %fd1563;
	ld.param.f64 	%fd1566, [%rd3386+752];
	fma.rn.f64 	%fd1567, %fd1566, %fd418, %fd1565;
	ld.param.f64 	%fd1568, [%rd3386+760];
	fma.rn.f64 	%fd1569, %fd1568, %fd419, %fd1567;
	ld.param.f64 	%fd1570, [%rd3386+768];
	fma.rn.f64 	%fd1571, %fd1570, %fd420, %fd1569;
	ld.param.f64 	%fd1572, [%rd3386+776];
	fma.rn.f64 	%fd1573, %fd1572, %fd421, %fd1571;
	ld.param.f64 	%fd1574, [%rd3386+784];
	fma.rn.f64 	%fd1575, %fd1574, %fd422, %fd1573;
	ld.param.f64 	%fd1576, [%rd3386+792];
	fma.rn.f64 	%fd1577, %fd1576, %fd423, %fd1575;
	ld.param.f64 	%fd1578, [%rd3386+800];
	sub.f64 	%fd1579, %fd1577, %fd1578;
	abs.f64 	%fd1580, %fd1579;
	ld.param.f64 	%fd1581, [%rd3386+808];
	mul.f64 	%fd1582, %fd43, %fd1581;
	setp.gt.f64 	%p295, %fd1580, %fd1582;
	@%p295 bra 	$L__BB9_1900;
	mov.u64 	%rd3387, %rd3165;
	ld.param.f64 	%fd1583, [%rd3387+816];
	fma.rn.f64 	%fd1584, %fd1583, %fd414, 0d0000000000000000;
	ld.param.f64 	%fd1585, [%rd3387+824];
	fma.rn.f64 	%fd1586, %fd1585, %fd415, %fd1584;
	ld.param.f64 	%fd1587, [%rd3387+832];
	fma.rn.f64 	%fd1588, %fd1587, %fd416, %fd1586;
	ld.param.f64 	%fd1589, [%rd3387+840];
	fma.rn.f64 	%fd1590, %fd1589, %fd417, %fd1588;
	ld.param.f64 	%fd1591, [%rd3387+848];
	fma.rn.f64 	%fd1592, %fd1591, %fd418, %fd1590;
	ld.param.f64 	%fd1593, [%rd3387+856];
	fma.rn.f64 	%fd1594, %fd1593, %fd419, %fd1592;
	ld.param.f64 	%fd1595, [%rd3387+864];
	fma.rn.f64 	%fd1596, %fd1595, %fd420, %fd1594;
	ld.param.f64 	%fd1597, [%rd3387+872];
	fma.rn.f64 	%fd1598, %fd1597, %fd421, %fd1596;
	ld.param.f64 	%fd1599, [%rd3387+880];
	fma.rn.f64 	%fd1600, %fd1599, %fd422, %fd1598;
	ld.param.f64 	%fd1601, [%rd3387+888];
	fma.rn.f64 	%fd1602, %fd1601, %fd423, %fd1600;
	ld.param.f64 	%fd1603, [%rd3387+896];
	sub.f64 	%fd1604, %fd1602, %fd1603;
	abs.f64 	%fd1605, %fd1604;
	ld.param.f64 	%fd1606, [%rd3387+904];
	mul.f64 	%fd1607, %fd43, %fd1606;
	setp.gt.f64 	%p298, %fd1605, %fd1607;
	@%p298 bra 	$L__BB9_1900;
	mov.u64 	%rd3388, %rd3165;
	ld.param.f64 	%fd1608, [%rd3388+912];
	fma.rn.f64 	%fd1609, %fd1608, %fd414, 0d0000000000000000;
	ld.param.f64 	%fd1610, [%rd3388+920];
	fma.rn.f64 	%fd1611, %fd1610, %fd415, %fd1609;
	ld.param.f64 	%fd1612, [%rd3388+928];
	fma.rn.f64 	%fd1613, %fd1612, %fd416, %fd1611;
	ld.param.f64 	%fd1614, [%rd3388+936];
	fma.rn.f64 	%fd1615, %fd1614, %fd417, %fd1613;
	ld.param.f64 	%fd1616, [%rd3388+944];
	fma.rn.f64 	%fd1617, %fd1616, %fd418, %fd1615;
	ld.param.f64 	%fd1618, [%rd3388+952];
	fma.rn.f64 	%fd1619, %fd1618, %fd419, %fd1617;
	ld.param.f64 	%fd1620, [%rd3388+960];
	fma.rn.f64 	%fd1621, %fd1620, %fd420, %fd1619;
	ld.param.f64 	%fd1622, [%rd3388+968];
	fma.rn.f64 	%fd1623, %fd1622, %fd421, %fd1621;
	ld.param.f64 	%fd1624, [%rd3388+976];
	fma.rn.f64 	%fd1625, %fd1624, %fd422, %fd1623;
	ld.param.f64 	%fd1626, [%rd3388+984];
	fma.rn.f64 	%fd1627, %fd1626, %fd423, %fd1625;
	ld.param.f64 	%fd1628, [%rd3388+992];
	sub.f64 	%fd1629, %fd1627, %fd1628;
	abs.f64 	%fd1630, %fd1629;
	ld.param.f64 	%fd1631, [%rd3388+1000];
	mul.f64 	%fd1632, %fd43, %fd1631;
	setp.gt.f64 	%p301, %fd1630, %fd1632;
	@%p301 bra 	$L__BB9_1900;
	mov.u64 	%rd3389, %rd3165;
	ld.param.f64 	%fd1633, [%rd3389+1008];
	fma.rn.f64 	%fd1634, %fd1633, %fd414, 0d0000000000000000;
	ld.param.f64 	%fd1635, [%rd3389+1016];
	fma.rn.f64 	%fd1636, %fd1635, %fd415, %fd1634;
	ld.param.f64 	%fd1637, [%rd3389+1024];
	fma.rn.f64 	%fd1638, %fd1637, %fd416, %fd1636;
	ld.param.f64 	%fd1639, [%rd3389+1032];
	fma.rn.f64 	%fd1640, %fd1639, %fd417, %fd1638;
	ld.param.f64 	%fd1641, [%rd3389+1040];
	fma.rn.f64 	%fd1642, %fd1641, %fd418, %fd1640;
	ld.param.f64 	%fd1643, [%rd3389+1048];
	fma.rn.f64 	%fd1644, %fd1643, %fd419, %fd1642;
	ld.param.f64 	%fd1645, [%rd3389+1056];
	fma.rn.f64 	%fd1646, %fd1645, %fd420, %fd1644;
	ld.param.f64 	%fd1647, [%rd3389+1064];
	fma.rn.f64 	%fd1648, %fd1647, %fd421, %fd1646;
	ld.param.f64 	%fd1649, [%rd3389+1072];
	fma.rn.f64 	%fd1650, %fd1649, %fd422, %fd1648;
	ld.param.f64 	%fd1651, [%rd3389+1080];
	fma.rn.f64 	%fd1652, %fd1651, %fd423, %fd1650;
	ld.param.f64 	%fd1653, [%rd3389+1088];
	sub.f64 	%fd1654, %fd1652, %fd1653;
	abs.f64 	%fd1655, %fd1654;
	ld.param.f64 	%fd1656, [%rd3389+1096];
	mul.f64 	%fd1657, %fd43, %fd1656;
	setp.gt.f64 	%p304, %fd1655, %fd1657;
	@%p304 bra 	$L__BB9_1900;
	mov.u64 	%rd3390, %rd3165;
	ld.param.f64 	%fd1658, [%rd3390+1104];
	fma.rn.f64 	%fd1659, %fd1658, %fd414, 0d0000000000000000;
	ld.param.f64 	%fd1660, [%rd3390+1112];
	fma.rn.f64 	%fd1661, %fd1660, %fd415, %fd1659;
	ld.param.f64 	%fd1662, [%rd3390+1120];
	fma.rn.f64 	%fd1663, %fd1662, %fd416, %fd1661;
	ld.param.f64 	%fd1664, [%rd3390+1128];
	fma.rn.f64 	%fd1665, %fd1664, %fd417, %fd1663;
	ld.param.f64 	%fd1666, [%rd3390+1136];
	fma.rn.f64 	%fd1667, %fd1666, %fd418, %fd1665;
	ld.param.f64 	%fd1668, [%rd3390+1144];
	fma.rn.f64 	%fd1669, %fd1668, %fd419, %fd1667;
	ld.param.f64 	%fd1670, [%rd3390+1152];
	fma.rn.f64 	%fd1671, %fd1670, %fd420, %fd1669;
	ld.param.f64 	%fd1672, [%rd3390+1160];
	fma.rn.f64 	%fd1673, %fd1672, %fd421, %fd1671;
	ld.param.f64 	%fd1674, [%rd3390+1168];
	fma.rn.f64 	%fd1675, %fd1674, %fd422, %fd1673;
	ld.param.f64 	%fd1676, [%rd3390+1176];
	fma.rn.f64 	%fd1677, %fd1676, %fd423, %fd1675;
	ld.param.f64 	%fd1678, [%rd3390+1184];
	sub.f64 	%fd1679, %fd1677, %fd1678;
	abs.f64 	%fd1680, %fd1679;
	ld.param.f64 	%fd1681, [%rd3390+1192];
	mul.f64 	%fd1682, %fd43, %fd1681;
	setp.gt.f64 	%p307, %fd1680, %fd1682;
	@%p307 bra 	$L__BB9_1900;
	mov.pred 	%p2180, 0;
	mov.pred 	%p2179, -1;
	mov.u32 	%r4341, %r1015;
$L__BB9_1900:
	mov.u32 	%r1080, %tid.x;
	mad.lo.s32 	%r1081, %r1080, 11, 5;
	setp.ge.s32 	%p312, %r1081, %r364;
	mov.b32 	%r1079, 1;
	mov.pred 	%p2182, 0;
	mov.pred 	%p2181, -1;
	mov.u32 	%r4342, %r1079;
	@%p312 bra 	$L__BB9_1943;
	setp.ge.u64 	%p315, %rd2376, %rd2;
	mov.b32 	%r4342, 0;
	mov.pred 	%p2182, -1;
	mov.pred 	%p2181, 0;
	@%p315 bra 	$L__BB9_1943;
	cvt.s64.s32 	%rd2717, %r10;
	or.b64  	%rd3391, %rd2376, %rd2717;
	and.b64  	%rd3392, %rd3391, -4294967296;
	setp.ne.s64 	%p316, %rd3392, 0;
	@%p316 bra 	$L__BB9_1904;
	cvt.u32.u64 	%r1083, %rd2717;
	cvt.u32.u64 	%r1084, %rd2376;
	div.u32 	%r1085, %r1084, %r1083;
	mul.lo.s32 	%r1086, %r1085, %r1083;
	sub.s32 	%r1087, %r1084, %r1086;
	cvt.u64.u32 	%rd6225, %r1085;
	cvt.u64.u32 	%rd6226, %r1087;
	bra.uni 	$L__BB9_1905;
$L__BB9_1904:
	div.u64 	%rd6225, %rd2376, %rd2717;
	mul.lo.s64 	%rd3393, %rd6225, %rd2717;
	sub.s64 	%rd6226, %rd2376, %rd3393;
$L__BB9_1905:
	cvt.u32.u64 	%r577, %rd6226;
	cvt.s64.s32 	%rd2724, %r9;
	or.b64  	%rd3394, %rd6225, %rd2724;
	and.b64  	%rd3395, %rd3394, -4294967296;
	setp.ne.s64 	%p317, %rd3395, 0;
	@%p317 bra 	$L__BB9_1907;
	cvt.u32.u64 	%r1088, %rd2724;
	cvt.u32.u64 	%r1089, %rd6225;
	div.u32 	%r1090, %r1089, %r1088;
	mul.lo.s32 	%r1091, %r1090, %r1088;
	sub.s32 	%r1092, %r1089, %r1091;
	cvt.u64.u32 	%rd6227, %r1090;
	cvt.u64.u32 	%rd6228, %r1092;
	bra.uni 	$L__BB9_1908;
$L__BB9_1907:
	div.u64 	%rd6227, %rd6225, %rd2724;
	mul.lo.s64 	%rd3396, %rd6227, %rd2724;
	sub.s64 	%rd6228, %rd6225, %rd3396;
$L__BB9_1908:
	cvt.u32.u64 	%r578, %rd6228;
	cvt.s64.s32 	%rd2731, %r8;
	or.b64  	%rd3397, %rd6227, %rd2731;
	and.b64  	%rd3398, %rd3397, -4294967296;
	setp.ne.s64 	%p318, %rd3398, 0;
	@%p318 bra 	$L__BB9_1910;
	cvt.u32.u64 	%r1093, %rd2731;
	cvt.u32.u64 	%r1094, %rd6227;
	div.u32 	%r1095, %r1094, %r1093;
	mul.lo.s32 	%r1096, %r1095, %r1093;
	sub.s32 	%r1097, %r1094, %r1096;
	cvt.u64.u32 	%rd6229, %r1095;
	cvt.u64.u32 	%rd6230, %r1097;
	bra.uni 	$L__BB9_1911;
$L__BB9_1910:
	div.u64 	%rd6229, %rd6227, %rd2731;
	mul.lo.s64 	%rd3399, %rd6229, %rd2731;
	sub.s64 	%rd6230, %rd6227, %rd3399;
$L__BB9_1911:
	cvt.u32.u64 	%r579, %rd6230;
	cvt.s64.s32 	%rd2738, %r7;
	or.b64  	%rd3400, %rd6229, %rd2738;
	and.b64  	%rd3401, %rd3400, -4294967296;
	setp.ne.s64 	%p319, %rd3401, 0;
	@%p319 bra 	$L__BB9_1913;
	cvt.u32.u64 	%r1098, %rd2738;
	cvt.u32.u64 	%r1099, %rd6229;
	div.u32 	%r1100, %r1099, %r1098;
	mul.lo.s32 	%r1101, %r1100, %r1098;
	sub.s32 	%r1102, %r1099, %r1101;
	cvt.u64.u32 	%rd6231, %r1100;
	cvt.u64.u32 	%rd6232, %r1102;
	bra.uni 	$L__BB9_1914;
$L__BB9_1913:
	div.u64 	%rd6231, %rd6229, %rd2738;
	mul.lo.s64 	%rd3402, %rd6231, %rd2738;
	sub.s64 	%rd6232, %rd6229, %rd3402;
$L__BB9_1914:
	cvt.u32.u64 	%r580, %rd6232;
	cvt.s64.s32 	%rd2745, %r6;
	or.b64  	%rd3403, %rd6231, %rd2745;
	and.b64  	%rd3404, %rd3403, -4294967296;
	setp.ne.s64 	%p320, %rd3404, 0;
	@%p320 bra 	$L__BB9_1916;
	cvt.u32.u64 	%r1103, %rd2745;
	cvt.u32.u64 	%r1104, %rd6231;
	div.u32 	%r1105, %r1104, %r1103;
	mul.lo.s32 	%r1106, %r1105, %r1103;
	sub.s32 	%r1107, %r1104, %r1106;
	cvt.u64.u32 	%rd6233, %r1105;
	cvt.u64.u32 	%rd6234, %r1107;
	bra.uni 	$L__BB9_1917;
$L__BB9_1916:
	div.u64 	%rd6233, %rd6231, %rd2745;
	mul.lo.s64 	%rd3405, %rd6233, %rd2745;
	sub.s64 	%rd6234, %rd6231, %rd3405;
$L__BB9_1917:
	cvt.u32.u64 	%r581, %rd6234;
	cvt.s64.s32 	%rd2752, %r5;
	or.b64  	%rd3406, %rd6233, %rd2752;
	and.b64  	%rd3407, %rd3406, -4294967296;
	setp.ne.s64 	%p321, %rd3407, 0;
	@%p321 bra 	$L__BB9_1919;
	cvt.u32.u64 	%r1108, %rd2752;
	cvt.u32.u64 	%r1109, %rd6233;
	div.u32 	%r1110, %r1109, %r1108;
	mul.lo.s32 	%r1111, %r1110, %r1108;
	sub.s32 	%r1112, %r1109, %r1111;
	cvt.u64.u32 	%rd6235, %r1110;
	cvt.u64.u32 	%rd6236, %r1112;
	bra.uni 	$L__BB9_1920;
$L__BB9_1919:
	div.u64 	%rd6235, %rd6233, %rd2752;
	mul.lo.s64 	%rd3408, %rd6235, %rd2752;
	sub.s64 	%rd6236, %rd6233, %rd3408;
$L__BB9_1920:
	cvt.u32.u64 	%r582, %rd6236;
	cvt.s64.s32 	%rd2759, %r4;
	or.b64  	%rd3409, %rd6235, %rd2759;
	and.b64  	%rd3410, %rd3409, -4294967296;
	setp.ne.s64 	%p322, %rd3410, 0;
	@%p322 bra 	$L__BB9_1922;
	cvt.u32.u64 	%r1113, %rd2759;
	cvt.u32.u64 	%r1114, %rd6235;
	div.u32 	%r1115, %r1114, %r1113;
	mul.lo.s32 	%r1116, %r1115, %r1113;
	sub.s32 	%r1117, %r1114, %r1116;
	cvt.u64.u32 	%rd6237, %r1115;
	cvt.u64.u32 	%rd6238, %r1117;
	bra.uni 	$L__BB9_1923;
$L__BB9_1922:
	div.u64 	%rd6237, %rd6235, %rd2759;
	mul.lo.s64 	%rd3411, %rd6237, %rd2759;
	sub.s64 	%rd6238, %rd6235, %rd3411;
$L__BB9_1923:
	cvt.u32.u64 	%r583, %rd6238;
	cvt.s64.s32 	%rd2766, %r3;
	or.b64  	%rd3412, %rd6237, %rd2766;
	and.b64  	%rd3413, %rd3412, -4294967296;
	setp.ne.s64 	%p323, %rd3413, 0;
	@%p323 bra 	$L__BB9_1925;
	cvt.u32.u64 	%r1118, %rd2766;
	cvt.u32.u64 	%r1119, %rd6237;
	div.u32 	%r1120, %r1119, %r1118;
	mul.lo.s32 	%r1121, %r1120, %r1118;
	sub.s32 	%r1122, %r1119, %r1121;
	cvt.u64.u32 	%rd6239, %r1120;
	cvt.u64.u32 	%rd6240, %r1122;
	bra.uni 	$L__BB9_1926;
$L__BB9_1925:
	div.u64 	%rd6239, %rd6237, %rd2766;
	mul.lo.s64 	%rd3414, %rd6239, %rd2766;
	sub.s64 	%rd6240, %rd6237, %rd3414;
$L__BB9_1926:
	cvt.u32.u64 	%r584, %rd6240;
	cvt.s64.s32 	%rd2773, %r2;
	or.b64  	%rd3415, %rd6239, %rd2773;
	and.b64  	%rd3416, %rd3415, -4294967296;
	setp.ne.s64 	%p324, %rd3416, 0;
	@%p324 bra 	$L__BB9_1928;
	cvt.u32.u64 	%r1123, %rd2773;
	cvt.u32.u64 	%r1124, %rd6239;
	div.u32 	%r1125, %r1124, %r1123;
	mul.lo.s32 	%r1126, %r1125, %r1123;
	sub.s32 	%r1127, %r1124, %r1126;
	cvt.u64.u32 	%rd6241, %r1125;
	cvt.u64.u32 	%rd6242, %r1127;
	bra.uni 	$L__BB9_1929;
$L__BB9_1928:
	div.u64 	%rd6241, %rd6239, %rd2773;
	mul.lo.s64 	%rd3417, %rd6241, %rd2773;
	sub.s64 	%rd6242, %rd6239, %rd3417;
$L__BB9_1929:
	cvt.u32.u64 	%r585, %rd6242;
	cvt.s64.s32 	%rd2780, %r1;
	or.b64  	%rd3418, %rd6241, %rd2780;
	and.b64  	%rd3419, %rd3418, -4294967296;
	setp.ne.s64 	%p325, %rd3419, 0;
	@%p325 bra 	$L__BB9_1931;
	cvt.u32.u64 	%r1128, %rd2780;
	cvt.u32.u64 	%r1129, %rd6241;
	rem.u32 	%r1130, %r1129, %r1128;
	cvt.u64.u32 	%rd6243, %r1130;
	bra.uni 	$L__BB9_1932;
$L__BB9_1931:
	rem.u64 	%rd6243, %rd6241, %rd2780;
$L__BB9_1932:
	cvt.u32.u64 	%r1132, %rd6243;
	cvt.rn.f64.s32 	%fd1683, %r1132;
	mov.u64 	%rd3420, %rd3165;
	ld.param.f64 	%fd1684, [%rd3420];
	fma.rn.f64 	%fd424, %fd1, %fd1683, %fd1684;
	cvt.rn.f64.s32 	%fd1685, %r585;
	fma.rn.f64 	%fd425, %fd3, %fd1685, %fd2;
	cvt.rn.f64.s32 	%fd1686, %r584;
	fma.rn.f64 	%fd426, %fd5, %fd1686, %fd4;
	cvt.rn.f64.s32 	%fd1687, %r583;
	fma.rn.f64 	%fd427, %fd7, %fd1687, %fd6;
	cvt.rn.f64.s32 	%fd1688, %r582;
	fma.rn.f64 	%fd428, %fd9, %fd1688, %fd8;
	cvt.rn.f64.s32 	%fd1689, %r581;
	fma.rn.f64 	%fd429, %fd11, %fd1689, %fd10;
	cvt.rn.f64.s32 	%fd1690, %r580;
	fma.rn.f64 	%fd430, %fd13, %fd1690, %fd12;
	cvt.rn.f64.s32 	%fd1691, %r579;
	fma.rn.f64 	%fd431, %fd15, %fd1691, %fd14;
	cvt.rn.f64.s32 	%fd1692, %r578;
	fma.rn.f64 	%fd432, %fd17, %fd1692, %fd16;
	cvt.rn.f64.s32 	%fd1693, %r577;
	fma.rn.f64 	%fd433, %fd19, %fd1693, %fd18;
	fma.rn.f64 	%fd1694, %fd20, %fd424, 0d0000000000000000;
	fma.rn.f64 	%fd1695, %fd21, %fd425, %fd1694;
	fma.rn.f64 	%fd1696, %fd22, %fd426, %fd1695;
	fma.rn.f64 	%fd1697, %fd23, %fd427, %fd1696;
	fma.rn.f64 	%fd1698, %fd24, %fd428, %fd1697;
	fma.rn.f64 	%fd1699, %fd25, %fd429, %fd1698;
	fma.rn.f64 	%fd1700, %fd26, %fd430, %fd1699;
	fma.rn.f64 	%fd1701, %fd27, %fd431, %fd1700;
	fma.rn.f64 	%fd1702, %fd28, %fd432, %fd1701;
	fma.rn.f64 	%fd1703, %fd29, %fd433, %fd1702;
	sub.f64 	%fd1704, %fd1703, %fd30;
	abs.f64 	%fd1705, %fd1704;
	mul.f64 	%fd1706, %fd43, %fd31;
	setp.gt.f64 	%p328, %fd1705, %fd1706;
	@%p328 bra 	$L__BB9_1943;
	fma.rn.f64 	%fd1707, %fd32, %fd424, 0d0000000000000000;
	fma.rn.f64 	%fd1708, %fd33, %fd425, %fd1707;
	fma.rn.f64 	%fd1709, %fd34, %fd426, %fd1708;
	fma.rn.f64 	%fd1710, %fd35, %fd427, %fd1709;
	fma.rn.f64 	%fd1711, %fd36, %fd428, %fd1710;
	fma.rn.f64 	%fd1712, %fd37, %fd429, %fd1711;
	fma.rn.f64 	%fd1713, %fd38, %fd430, %fd1712;
	fma.rn.f64 	%fd1714, %fd39, %fd431, %fd1713;
	mov.u64 	%rd3421, %rd3165;
	ld.param.f64 	%fd1715, [%rd3421+400];
	fma.rn.f64 	%fd1716, %fd1715, %fd432, %fd1714;
	ld.param.f64 	%fd1717, [%rd3421+408];
	fma.rn.f64 	%fd1718, %fd1717, %fd433, %fd1716;
	ld.param.f64 	%fd1719, [%rd3421+416];
	sub.f64 	%fd1720, %fd1718, %fd1719;
	abs.f64 	%fd1721, %fd1720;
	ld.param.f64 	%fd1722, [%rd3421+424];
	mul.f64 	%fd1723, %fd43, %fd1722;
	setp.gt.f64 	%p331, %fd1721, %fd1723;
	@%p331 bra 	$L__BB9_1943;
	mov.u64 	%rd3422, %rd3165;
	ld.param.f64 	%fd1724, [%rd3422+432];
	fma.rn.f64 	%fd1725, %fd1724, %fd424, 0d0000000000000000;
	ld.param.f64 	%fd1726, [%rd3422+440];
	fma.rn.f64 	%fd1727, %fd1726, %fd425, %fd1725;
	ld.param.f64 	%fd1728, [%rd3422+448];
	fma.rn.f64 	%fd1729, %fd1728, %fd426, %fd1727;
	ld.param.f64 	%fd1730, [%rd3422+456];
	fma.rn.f64 	%fd1731, %fd1730, %fd427, %fd1729;
	ld.param.f64 	%fd1732, [%rd3422+464];
	fma.rn.f64 	%fd1733, %fd1732, %fd428, %fd1731;
	ld.param.f64 	%fd1734, [%rd3422+472];
	fma.rn.f64 	%fd1735, %fd1734, %fd429, %fd1733;
	ld.param.f64 	%fd1736, [%rd3422+480];
	fma.rn.f64 	%fd1737, %fd1736, %fd430, %fd1735;
	ld.param.f64 	%fd1738, [%rd3422+488];
	fma.rn.f64 	%fd1739, %fd1738, %fd431, %fd1737;
	ld.param.f64 	%fd1740, [%rd3422+496];
	fma.rn.f64 	%fd1741, %fd1740, %fd432, %fd1739;
	ld.param.f64 	%fd1742, [%rd3422+504];
	fma.rn.f64 	%fd1743, %fd1742, %fd433, %fd1741;
	ld.param.f64 	%fd1744, [%rd3422+512];
	sub.f64 	%fd1745, %fd1743, %fd1744;
	abs.f64 	%fd1746, %fd1745;
	ld.param.f64 	%fd1747, [%rd3422+520];
	mul.f64 	%fd1748, %fd43, %fd1747;
	setp.gt.f64 	%p334, %fd1746, %fd1748;
	@%p334 bra 	$L__BB9_1943;
	mov.u64 	%rd3423, %rd3165;
	ld.param.f64 	%fd1749, [%rd3423+528];
	fma.rn.f64 	%fd1750, %fd1749, %fd424, 0d0000000000000000;
	ld.param.f64 	%fd1751, [%rd3423+536];
	fma.rn.f64 	%fd1752, %fd1751, %fd425, %fd1750;
	ld.param.f64 	%fd1753, [%rd3423+544];
	fma.rn.f64 	%fd1754, %fd1753, %fd426, %fd1752;
	ld.param.f64 	%fd1755, [%rd3423+552];
	fma.rn.f64 	%fd1756, %fd1755, %fd427, %fd1754;
	ld.param.f64 	%fd1757, [%rd3423+560];
	fma.rn.f64 	%fd1758, %fd1757, %fd428, %fd1756;
	ld.param.f64 	%fd1759, [%rd3423+568];
	fma.rn.f64 	%fd1760, %fd1759, %fd429, %fd1758;
	ld.param.f64 	%fd1761, [%rd3423+576];
	fma.rn.f64 	%fd1762, %fd1761, %fd430, %fd1760;
	ld.param.f64 	%fd1763, [%rd3423+584];
	fma.rn.f64 	%fd1764, %fd1763, %fd431, %fd1762;
	ld.param.f64 	%fd1765, [%rd3423+592];
	fma.rn.f64 	%fd1766, %fd1765, %fd432, %fd1764;
	ld.param.f64 	%fd1767, [%rd3423+600];
	fma.rn.f64 	%fd1768, %fd1767, %fd433, %fd1766;
	ld.param.f64 	%fd1769, [%rd3423+608];
	sub.f64 	%fd1770, %fd1768, %fd1769;
	abs.f64 	%fd1771, %fd1770;
	ld.param.f64 	%fd1772, [%rd3423+616];
	mul.f64 	%fd1773, %fd43, %fd1772;
	setp.gt.f64 	%p337, %fd1771, %fd1773;
	@%p337 bra 	$L__BB9_1943;
	mov.u64 	%rd3424, %rd3165;
	ld.param.f64 	%fd1774, [%rd3424+624];
	fma.rn.f64 	%fd1775, %fd1774, %fd424, 0d0000000000000000;
	ld.param.f64 	%fd1776, [%rd3424+632];
	fma.rn.f64 	%fd1777, %fd1776, %fd425, %fd1775;
	ld.param.f64 	%fd1778, [%rd3424+640];
	fma.rn.f64 	%fd1779, %fd1778, %fd426, %fd1777;
	ld.param.f64 	%fd1780, [%rd3424+648];
	fma.rn.f64 	%fd1781, %fd1780, %fd427, %fd1779;
	ld.param.f64 	%fd1782, [%rd3424+656];
	fma.rn.f64 	%fd1783, %fd1782, %fd428, %fd1781;
	ld.param.f64 	%fd1784, [%rd3424+664];
	fma.rn.f64 	%fd1785, %fd1784, %fd429, %fd1783;
	ld.param.f64 	%fd1786, [%rd3424+672];
	fma.rn.f64 	%fd1787, %fd1786, %fd430, %fd1785;
	ld.param.f64 	%fd1788, [%rd3424+680];
	fma.rn.f64 	%fd1789, %fd1788, %fd431, %fd1787;
	ld.param.f64 	%fd1790, [%rd3424+688];
	fma.rn.f64 	%fd1791, %fd1790, %fd432, %fd1789;
	ld.param.f64 	%fd1792, [%rd3424+696];
	fma.rn.f64 	%fd1793, %fd1792, %fd433, %fd1791;
	ld.param.f64 	%fd1794, [%rd3424+704];
	sub.f64 	%fd1795, %fd1793, %fd1794;
	abs.f64 	%fd1796, %fd1795;
	ld.param.f64 	%fd1797, [%rd3424+712];
	mul.f64 	%fd1798, %fd43, %fd1797;
	setp.gt.f64 	%p340, %fd1796, %fd1798;
	@%p340 bra 	$L__BB9_1943;
	mov.u64 	%rd3425, %rd3165;
	ld.param.f64 	%fd1799, [%rd3425+720];
	fma.rn.f64 	%fd1800, %fd1799, %fd424, 0d0000000000000000;
	ld.param.f64 	%fd1801, [%rd3425+728];
	fma.rn.f64 	%fd1802, %fd1801, %fd425, %fd1800;
	ld.param.f64 	%fd1803, [%rd3425+736];
	fma.rn.f64 	%fd1804, %fd1803, %fd426, %fd1802;
	ld.param.f64 	%fd1805, [%rd3425+744];
	fma.rn.f64 	%fd1806, %fd1805, %fd427, %fd1804;
	ld.param.f64 	%fd1807, [%rd3425+752];
	fma.rn.f64 	%fd1808, %fd1807, %fd428, %fd1806;
	ld.param.f64 	%fd1809, [%rd3425+760];
	fma.rn.f64 	%fd1810, %fd1809, %fd429, %fd1808;
	ld.param.f64 	%fd1811, [%rd3425+768];
	fma.rn.f64 	%fd1812, %fd1811, %fd430, %fd1810;
	ld.param.f64 	%fd1813, [%rd3425+776];
	fma.rn.f64 	%fd1814, %fd1813, %fd431, %fd1812;
	ld.param.f64 	%fd1815, [%rd3425+784];
	fma.rn.f64 	%fd1816, %fd1815, %fd432, %fd1814;
	ld.param.f64 	%fd1817, [%rd3425+792];
	fma.rn.f64 	%fd1818, %fd1817, %fd433, %fd1816;
	ld.param.f64 	%fd1819, [%rd3425+800];
	sub.f64 	%fd1820, %fd1818, %fd1819;
	abs.f64 	%fd1821, %fd1820;
	ld.param.f64 	%fd1822, [%rd3425+808];
	mul.f64 	%fd1823, %fd43, %fd1822;
	setp.gt.f64 	%p343, %fd1821, %fd1823;
	@%p343 bra 	$L__BB9_1943;
	mov.u64 	%rd3426, %rd3165;
	ld.param.f64 	%fd1824, [%rd3426+816];
	fma.rn.f64 	%fd1825, %fd1824, %fd424, 0d0000000000000000;
	ld.param.f64 	%fd1826, [%rd3426+824];
	fma.rn.f64 	%fd1827, %fd1826, %fd425, %fd1825;
	ld.param.f64 	%fd1828, [%rd3426+832];
	fma.rn.f64 	%fd1829, %fd1828, %fd426, %fd1827;
	ld.param.f64 	%fd1830, [%rd3426+840];
	fma.rn.f64 	%fd1831, %fd1830, %fd427, %fd1829;
	ld.param.f64 	%fd1832, [%rd3426+848];
	fma.rn.f64 	%fd1833, %fd1832, %fd428, %fd1831;
	ld.param.f64 	%fd1834, [%rd3426+856];
	fma.rn.f64 	%fd1835, %fd1834, %fd429, %fd1833;
	ld.param.f64 	%fd1836, [%rd3426+864];
	fma.rn.f64 	%fd1837, %fd1836, %fd430, %fd1835;
	ld.param.f64 	%fd1838, [%rd3426+872];
	fma.rn.f64 	%fd1839, %fd1838, %fd431, %fd1837;
	ld.param.f64 	%fd1840, [%rd3426+880];
	fma.rn.f64 	%fd1841, %fd1840, %fd432, %fd1839;
	ld.param.f64 	%fd1842, [%rd3426+888];
	fma.rn.f64 	%fd1843, %fd1842, %fd433, %fd1841;
	ld.param.f64 	%fd1844, [%rd3426+896];
	sub.f64 	%fd1845, %fd1843, %fd1844;
	abs.f64 	%fd1846, %fd1845;
	ld.param.f64 	%fd1847, [%rd3426+904];
	mul.f64 	%fd1848, %fd43, %fd1847;
	setp.gt.f64 	%p346, %fd1846, %fd1848;
	@%p346 bra 	$L__BB9_1943;
	mov.u64 	%rd3427, %rd3165;
	ld.param.f64 	%fd1849, [%rd3427+912];
	fma.rn.f64 	%fd1850, %fd1849, %fd424, 0d0000000000000000;
	ld.param.f64 	%fd1851, [%rd3427+920];
	fma.rn.f64 	%fd1852, %fd1851, %fd425, %fd1850;
	ld.param.f64 	%fd1853, [%rd3427+928];
	fma.rn.f64 	%fd1854, %fd1853, %fd426, %fd1852;
	ld.param.f64 	%fd1855, [%rd3427+936];
	fma.rn.f64 	%fd1856, %fd1855, %fd427, %fd1854;
	ld.param.f64 	%fd1857, [%rd3427+944];
	fma.rn.f64 	%fd1858, %fd1857, %fd428, %fd1856;
	ld.param.f64 	%fd1859, [%rd3427+952];
	fma.rn.f64 	%fd1860, %fd1859, %fd429, %fd1858;
	ld.param.f64 	%fd1861, [%rd3427+960];
	fma.rn.f64 	%fd1862, %fd1861, %fd430, %fd1860;
	ld.param.f64 	%fd1863, [%rd3427+968];
	fma.rn.f64 	%fd1864, %fd1863, %fd431, %fd1862;
	ld.param.f64 	%fd1865, [%rd3427+976];
	fma.rn.f64 	%fd1866, %fd1865, %fd432, %fd1864;
	ld.param.f64 	%fd1867, [%rd3427+984];
	fma.rn.f64 	%fd1868, %fd1867, %fd433, %fd1866;
	ld.param.f64 	%fd1869, [%rd3427+992];
	sub.f64 	%fd1870, %fd1868, %fd1869;
	abs.f64 	%fd1871, %fd1870;
	ld.param.f64 	%fd1872, [%rd3427+1000];
	mul.f64 	%fd1873, %fd43, %fd1872;
	setp.gt.f64 	%p349, %fd1871, %fd1873;
	@%p349 bra 	$L__BB9_1943;
	mov.u64 	%rd3428, %rd3165;
	ld.param.f64 	%fd1874, [%rd3428+1008];
	fma.rn.f64 	%fd1875, %fd1874, %fd424, 0d0000000000000000;
	ld.param.f64 	%fd1876, [%rd3428+1016];
	fma.rn.f64 	%fd1877, %fd1876, %fd425, %fd1875;
	ld.param.f64 	%fd1878, [%rd3428+1024];
	fma.rn.f64 	%fd1879, %fd1878, %fd426, %fd1877;
	ld.param.f64 	%fd1880, [%rd3428+1032];
	fma.rn.f64 	%fd1881, %fd1880, %fd427, %fd1879;
	ld.param.f64 	%fd1882, [%rd3428+1040];
	fma.rn.f64 	%fd1883, %fd1882, %fd428, %fd1881;
	ld.param.f64 	%fd1884, [%rd3428+1048];
	fma.rn.f64 	%fd1885, %fd1884, %fd429, %fd1883;
	ld.param.f64 	%fd1886, [%rd3428+1056];
	fma.rn.f64 	%fd1887, %fd1886, %fd430, %fd1885;
	ld.param.f64 	%fd1888, [%rd3428+1064];
	fma.rn.f64 	%fd1889, %fd1888, %fd431, %fd1887;
	ld.param.f64 	%fd1890, [%rd3428+1072];
	fma.rn.f64 	%fd1891, %fd1890, %fd432, %fd1889;
	ld.param.f64 	%fd1892, [%rd3428+1080];
	fma.rn.f64 	%fd1893, %fd1892, %fd433, %fd1891;
	ld.param.f64 	%fd1894, [%rd3428+1088];
	sub.f64 	%fd1895, %fd1893, %fd1894;
	abs.f64 	%fd1896, %fd1895;
	ld.param.f64 	%fd1897, [%rd3428+1096];
	mul.f64 	%fd1898, %fd43, %fd1897;
	setp.gt.f64 	%p352, %fd1896, %fd1898;
	@%p352 bra 	$L__BB9_1943;
	mov.u64 	%rd3429, %rd3165;
	ld.param.f64 	%fd1899, [%rd3429+1104];
	fma.rn.f64 	%fd1900, %fd1899, %fd424, 0d0000000000000000;
	ld.param.f64 	%fd1901, [%rd3429+1112];
	fma.rn.f64 	%fd1902, %fd1901, %fd425, %fd1900;
	ld.param.f64 	%fd1903, [%rd3429+1120];
	fma.rn.f64 	%fd1904, %fd1903, %fd426, %fd1902;
	ld.param.f64 	%fd1905, [%rd3429+1128];
	fma.rn.f64 	%fd1906, %fd1905, %fd427, %fd1904;
	ld.param.f64 	%fd1907, [%rd3429+1136];
	fma.rn.f64 	%fd1908, %fd1907, %fd428, %fd1906;
	ld.param.f64 	%fd1909, [%rd3429+1144];
	fma.rn.f64 	%fd1910, %fd1909, %fd429, %fd1908;
	ld.param.f64 	%fd1911, [%rd3429+1152];
	fma.rn.f64 	%fd1912, %fd1911, %fd430, %fd1910;
	ld.param.f64 	%fd1913, [%rd3429+1160];
	fma.rn.f64 	%fd1914, %fd1913, %fd431, %fd1912;
	ld.param.f64 	%fd1915, [%rd3429+1168];
	fma.rn.f64 	%fd1916, %fd1915, %fd432, %fd1914;
	ld.param.f64 	%fd1917, [%rd3429+1176];
	fma.rn.f64 	%fd1918, %fd1917, %fd433, %fd1916;
	ld.param.f64 	%fd1919, [%rd3429+1184];
	sub.f64 	%fd1920, %fd1918, %fd1919;
	abs.f64 	%fd1921, %fd1920;
	ld.param.f64 	%fd1922, [%rd3429+1192];
	mul.f64 	%fd1923, %fd43, %fd1922;
	setp.gt.f64 	%p355, %fd1921, %fd1923;
	@%p355 bra 	$L__BB9_1943;
	mov.pred 	%p2182, 0;
	mov.pred 	%p2181, -1;
	mov.u32 	%r4342, %r1079;
$L__BB9_1943:
	mov.u32 	%r1144, %tid.x;
	mad.lo.s32 	%r1145, %r1144, 11, 6;
	setp.ge.s32 	%p360, %r1145, %r364;
	mov.b32 	%r1143, 1;
	mov.pred 	%p2184, 0;
	mov.pred 	%p2183, -1;
	mov.u32 	%r4343, %r1143;
	@%p360 bra 	$L__BB9_1986;
	setp.ge.u64 	%p363, %rd2377, %rd2;
	mov.b32 	%r4343, 0;
	mov.pred 	%p2184, -1;
	mov.pred 	%p2183, 0;
	@%p363 bra 	$L__BB9_1986;
	cvt.s64.s32 	%rd2784, %r10;
	or.b64  	%rd3430, %rd2377, %rd2784;
	and.b64  	%rd3431, %rd3430, -4294967296;
	setp.ne.s64 	%p364, %rd3431, 0;
	@%p364 bra 	$L__BB9_1947;
	cvt.u32.u64 	%r1147, %rd2784;
	cvt.u32.u64 	%r1148, %rd2377;
	div.u32 	%r1149, %r1148, %r1147;
	mul.lo.s32 	%r1150, %r1149, %r1147;
	sub.s32 	%r1151, %r1148, %r1150;
	cvt.u64.u32 	%rd6244, %r1149;
	cvt.u64.u32 	%rd6245, %r1151;
	bra.uni 	$L__BB9_1948;
$L__BB9_1947:
	div.u64 	%rd6244, %rd2377, %rd2784;
	mul.lo.s64 	%rd3432, %rd6244, %rd2784;
	sub.s64 	%rd6245, %rd2377, %rd3432;
$L__BB9_1948:
	cvt.u32.u64 	%r587, %rd6245;
	cvt.s64.s32 	%rd2791, %r9;
	or.b64  	%rd3433, %rd6244, %rd2791;
	and.b64  	%rd3434, %rd3433, -4294967296;
	setp.ne.s64 	%p365, %rd3434, 0;
	@%p365 bra 	$L__BB9_1950;
	cvt.u32.u64 	%r1152, %rd2791;
	cvt.u32.u64 	%r1153, %rd6244;
	div.u32 	%r1154, %r1153, %r1152;
	mul.lo.s32 	%r1155, %r1154, %r1152;
	sub.s32 	%r1156, %r1153, %r1155;
	cvt.u64.u32 	%rd6246, %r1154;
	cvt.u64.u32 	%rd6247, %r1156;
	bra.uni 	$L__BB9_1951;
$L__BB9_1950:
	div.u64 	%rd6246, %rd6244, %rd2791;
	mul.lo.s64 	%rd3435, %rd6246, %rd2791;
	sub.s64 	%rd6247, %rd6244, %rd3435;
$L__BB9_1951:
	cvt.u32.u64 	%r588, %rd6247;
	cvt.s64.s32 	%rd2798, %r8;
	or.b64  	%rd3436, %rd6246, %rd2798;
	and.b64  	%rd3437, %rd3436, -4294967296;
	setp.ne.s64 	%p366, %rd3437, 0;
	@%p366 bra 	$L__BB9_1953;
	cvt.u32.u64 	%r1157, %rd2798;
	cvt.u32.u64 	%r1158, %rd6246;
	div.u32 	%r1159, %r1158, %r1157;
	mul.lo.s32 	%r1160, %r1159, %r1157;
	sub.s32 	%r1161, %r1158, %r1160;
	cvt.u64.u32 	%rd6248, %r1159;
	cvt.u64.u32 	%rd6249, %r1161;
	bra.uni 	$L__BB9_1954;
$L__BB9_1953:
	div.u64 	%rd6248, %rd6246, %rd2798;
	mul.lo.s64 	%rd3438, %rd6248, %rd2798;
	sub.s64 	%rd6249, %rd6246, %rd3438;
$L__BB9_1954:
	cvt.u32.u64 	%r589, %rd6249;
	cvt.s64.s32 	%rd2805, %r7;
	or.b64  	%rd3439, %rd6248, %rd2805;
	and.b64  	%rd3440, %rd3439, -4294967296;
	setp.ne.s64 	%p367, %rd3440, 0;
	@%p367 bra 	$L__BB9_1956;
	cvt.u32.u64 	%r1162, %rd2805;
	cvt.u32.u64 	%r1163, %rd6248;
	div.u32 	%r1164, %r1163, %r1162;
	mul.lo.s32 	%r1165, %r1164, %r1162;
	sub.s32 	%r1166, %r1163, %r1165;
	cvt.u64.u32 	%rd6250, %r1164;
	cvt.u64.u32 	%rd6251, %r1166;
	bra.uni 	$L__BB9_1957;
$L__BB9_1956:
	div.u64 	%rd6250, %rd6248, %rd2805;
	mul.lo.s64 	%rd3441, %rd6250, %rd2805;
	sub.s64 	%rd6251, %rd6248, %rd3441;
$L__BB9_1957:
	cvt.u32.u64 	%r590, %rd6251;
	cvt.s64.s32 	%rd2812, %r6;
	or.b64  	%rd3442, %rd6250, %rd2812;
	and.b64  	%rd3443, %rd3442, -4294967296;
	setp.ne.s64 	%p368, %rd3443, 0;
	@%p368 bra 	$L__BB9_1959;
	cvt.u32.u64 	%r1167, %rd2812;
	cvt.u32.u64 	%r1168, %rd6250;
	div.u32 	%r1169, %r1168, %r1167;
	mul.lo.s32 	%r1170, %r1169, %r1167;
	sub.s32 	%r1171, %r1168, %r1170;
	cvt.u64.u32 	%rd6252, %r1169;
	cvt.u64.u32 	%rd6253, %r1171;
	bra.uni 	$L__BB9_1960;
$L__BB9_1959:
	div.u64 	%rd6252, %rd6250, %rd2812;
	mul.lo.s64 	%rd3444, %rd6252, %rd2812;
	sub.s64 	%rd6253, %rd6250, %rd3444;
$L__BB9_1960:
	cvt.u32.u64 	%r591, %rd6253;
	cvt.s64.s32 	%rd2819, %r5;
	or.b64  	%rd3445, %rd6252, %rd2819;
	and.b64  	%rd3446, %rd3445, -4294967296;
	setp.ne.s64 	%p369, %rd3446, 0;
	@%p369 bra 	$L__BB9_1962;
	cvt.u32.u64 	%r1172, %rd2819;
	cvt.u32.u64 	%r1173, %rd6252;
	div.u32 	%r1174, %r1173, %r1172;
	mul.lo.s32 	%r1175, %r1174, %r1172;
	sub.s32 	%r1176, %r1173, %r1175;
	cvt.u64.u32 	%rd6254, %r1174;
	cvt.u64.u32 	%rd6255, %r1176;
	bra.uni 	$L__BB9_1963;
$L__BB9_1962:
	div.u64 	%rd6254, %rd6252, %rd2819;
	mul.lo.s64 	%rd3447, %rd6254, %rd2819;
	sub.s64 	%rd6255, %rd6252, %rd3447;
$L__BB9_1963:
	cvt.u32.u64 	%r592, %rd6255;
	cvt.s64.s32 	%rd2826, %r4;
	or.b64  	%rd3448, %rd6254, %rd2826;
	and.b64  	%rd3449, %rd3448, -4294967296;
	setp.ne.s64 	%p370, %rd3449, 0;
	@%p370 bra 	$L__BB9_1965;
	cvt.u32.u64 	%r1177, %rd2826;
	cvt.u32.u64 	%r1178, %rd6254;
	div.u32 	%r1179, %r1178, %r1177;
	mul.lo.s32 	%r1180, %r1179, %r1177;
	sub.s32 	%r1181, %r1178, %r1180;
	cvt.u64.u32 	%rd6256, %r1179;
	cvt.u64.u32 	%rd6257, %r1181;
	bra.uni 	$L__BB9_1966;
$L__BB9_1965:
	div.u64 	%rd6256, %rd6254, %rd2826;
	mul.lo.s64 	%rd3450, %rd6256, %rd2826;
	sub.s64 	%rd6257, %rd6254, %rd3450;
$L__BB9_1966:
	cvt.u32.u64 	%r593, %rd6257;
	cvt.s64.s32 	%rd2833, %r3;
	or.b64  	%rd3451, %rd6256, %rd2833;
	and.b64  	%rd3452, %rd3451, -4294967296;
	setp.ne.s64 	%p371, %rd3452, 0;
	@%p371 bra 	$L__BB9_1968;
	cvt.u32.u64 	%r1182, %rd2833;
	cvt.u32.u64 	%r1183, %rd6256;
	div.u32 	%r1184, %r1183, %r1182;
	mul.lo.s32 	%r1185, %r1184, %r1182;
	sub.s32 	%r1186, %r1183, %r1185;
	cvt.u64.u32 	%rd6258, %r1184;
	cvt.u64.u32 	%rd6259, %r1186;
	bra.uni 	$L__BB9_1969;
$L__BB9_1968:
	div.u64 	%rd6258, %rd6256, %rd2833;
	mul.lo.s64 	%rd3453, %rd6258, %rd2833;
	sub.s64 	%rd6259, %rd6256, %rd3453;
$L__BB9_1969:
	cvt.u32.u64 	%r594, %rd6259;
	cvt.s64.s32 	%rd2840, %r2;
	or.b64  	%rd3454, %rd6258, %rd2840;
	and.b64  	%rd3455, %rd3454, -4294967296;
	setp.ne.s64 	%p372, %rd3455, 0;
	@%p372 bra 	$L__BB9_1971;
	cvt.u32.u64 	%r1187, %rd2840;
	cvt.u32.u64 	%r1188, %rd6258;
	div.u32 	%r1189, %r1188, %r1187;
	mul.lo.s32 	%r1190, %r1189, %r1187;
	sub.s32 	%r1191, %r1188, %r1190;
	cvt.u64.u32 	%rd6260, %r1189;
	cvt.u64.u32 	%rd6261, %r1191;
	bra.uni 	$L__BB9_1972;
$L__BB9_1971:
	div.u64 	%rd6260, %rd6258, %rd2840;
	mul.lo.s64 	%rd3456, %rd6260, %rd2840;
	sub.s64 	%rd6261, %rd6258, %rd3456;
$L__BB9_1972:
	cvt.u32.u64 	%r595, %rd6261;
	cvt.s64.s32 	%rd2847, %r1;
	or.b64  	%rd3457, %rd6260, %rd2847;
	and.b64  	%rd3458, %rd3457, -4294967296;
	setp.ne.s64 	%p373, %rd3458, 0;
	@%p373 bra 	$L__BB9_1974;
	cvt.u32.u64 	%r1192, %rd2847;
	cvt.u32.u64 	%r1193, %rd6260;
	rem.u32 	%r1194, %r1193, %r1192;
	cvt.u64.u32 	%rd6262, %r1194;
	bra.uni 	$L__BB9_1975;
$L__BB9_1974:
	rem.u64 	%rd6262, %rd6260, %rd2847;
$L__BB9_1975:
	cvt.u32.u64 	%r1196, %rd6262;
	cvt.rn.f64.s32 	%fd1924, %r1196;
	mov.u64 	%rd3459, %rd3165;
	ld.param.f64 	%fd1925, [%rd3459];
	fma.rn.f64 	%fd434, %fd1, %fd1924, %fd1925;
	cvt.rn.f64.s32 	%fd1926, %r595;
	fma.rn.f64 	%fd435, %fd3, %fd1926, %fd2;
	cvt.rn.f64.s32 	%fd1927, %r594;
	fma.rn.f64 	%fd436, %fd5, %fd1927, %fd4;
	cvt.rn.f64.s32 	%fd1928, %r593;
	fma.rn.f64 	%fd437, %fd7, %fd1928, %fd6;
	cvt.rn.f64.s32 	%fd1929, %r592;
	fma.rn.f64 	%fd438, %fd9, %fd1929, %fd8;
	cvt.rn.f64.s32 	%fd1930, %r591;
	fma.rn.f64 	%fd439, %fd11, %fd1930, %fd10;
	cvt.rn.f64.s32 	%fd1931, %r590;
	fma.rn.f64 	%fd440, %fd13, %fd1931, %fd12;
	cvt.rn.f64.s32 	%fd1932, %r589;
	fma.rn.f64 	%fd441, %fd15, %fd1932, %fd14;
	cvt.rn.f64.s32 	%fd1933, %r588;
	fma.rn.f64 	%fd442, %fd17, %fd1933, %fd16;
	cvt.rn.f64.s32 	%fd1934, %r587;
	fma.rn.f64 	%fd443, %fd19, %fd1934, %fd18;
	fma.rn.f64 	%fd1935, %fd20, %fd434, 0d0000000000000000;
	fma.rn.f64 	%fd1936, %fd21, %fd435, %fd1935;
	fma.rn.f64 	%fd1937, %fd22, %fd436, %fd1936;
	fma.rn.f64 	%fd1938, %fd23, %fd437, %fd1937;
	fma.rn.f64 	%fd1939, %fd24, %fd438, %fd1938;
	fma.rn.f64 	%fd1940, %fd25, %fd439, %fd1939;
	fma.rn.f64 	%fd1941, %fd26, %fd440, %fd1940;
	fma.rn.f64 	%fd1942, %fd27, %fd441, %fd1941;
	fma.rn.f64 	%fd1943, %fd28, %fd442, %fd1942;
	fma.rn.f64 	%fd1944, %fd29, %fd443, %fd1943;
	sub.f64 	%fd1945, %fd1944, %fd30;
	abs.f64 	%fd1946, %fd1945;
	mul.f64 	%fd1947, %fd43, %fd31;
	setp.gt.f64 	%p376, %fd1946, %fd1947;
	@%p376 bra 	$L__BB9_1986;
	fma.rn.f64 	%fd1948, %fd32, %fd434, 0d0000000000000000;
	fma.rn.f64 	%fd1949, %fd33, %fd435, %fd1948;
	fma.rn.f64 	%fd1950, %fd34, %fd436, %fd1949;
	fma.rn.f64 	%fd1951, %fd35, %fd437, %fd1950;
	fma.rn.f64 	%fd1952, %fd36, %fd438, %fd1951;
	fma.rn.f64 	%fd1953, %fd37, %fd439, %fd1952;
	fma.rn.f64 	%fd1954, %fd38, %fd440, %fd1953;
	mov.u64 	%rd3460, %rd3165;
	ld.param.f64 	%fd1955, [%rd3460+392];
	fma.rn.f64 	%fd1956, %fd1955, %fd441, %fd1954;
	ld.param.f64 	%fd1957, [%rd3460+400];
	fma.rn.f64 	%fd1958, %fd1957, %fd442, %fd1956;
	ld.param.f64 	%fd1959, [%rd3460+408];
	fma.rn.f64 	%fd1960, %fd1959, %fd443, %fd1958;
	ld.param.f64 	%fd1961, [%rd3460+416];
	sub.f64 	%fd1962, %fd1960, %fd1961;
	abs.f64 	%fd1963, %fd1962;
	ld.param.f64 	%fd1964, [%rd3460+424];
	mul.f64 	%fd1965, %fd43, %fd1964;
	setp.gt.f64 	%p379, %fd1963, %fd1965;
	@%p379 bra 	$L__BB9_1986;
	mov.u64 	%rd3461, %rd3165;
	ld.param.f64 	%fd1966, [%rd3461+432];
	fma.rn.f64 	%fd1967, %fd1966, %fd434, 0d0000000000000000;
	ld.param.f64 	%fd1968, [%rd3461+440];
	fma.rn.f64 	%fd1969, %fd1968, %fd435, %fd1967;
	ld.param.f64 	%fd1970, [%rd3461+448];
	fma.rn.f64 	%fd1971, %fd1970, %fd436, %fd1969;
	ld.param.f64 	%fd1972, [%rd3461+456];
	fma.rn.f64 	%fd1973, %fd1972, %fd437, %fd1971;
	ld.param.f64 	%fd1974, [%rd3461+464];
	fma.rn.f64 	%fd1975, %fd1974, %fd438, %fd1973;
	ld.param.f64 	%fd1976, [%rd3461+472];
	fma.rn.f64 	%fd1977, %fd1976, %fd439, %fd1975;
	ld.param.f64 	%fd1978, [%rd3461+480];
	fma.rn.f64 	%fd1979, %fd1978, %fd440, %fd1977;
	ld.param.f64 	%fd1980, [%rd3461+488];
	fma.rn.f64 	%fd1981, %fd1980, %fd441, %fd1979;
	ld.param.f64 	%fd1982, [%rd3461+496];
	fma.rn.f64 	%fd1983, %fd1982, %fd442, %fd1981;
	ld.param.f64 	%fd1984, [%rd3461+504];
	fma.rn.f64 	%fd1985, %fd1984, %fd443, %fd1983;
	ld.param.f64 	%fd1986, [%rd3461+512];
	sub.f64 	%fd1987, %fd1985, %fd1986;
	abs.f64 	%fd1988, %fd1987;
	ld.param.f64 	%fd1989, [%rd3461+520];
	mul.f64 	%fd1990, %fd43, %fd1989;
	setp.gt.f64 	%p382, %fd1988, %fd1990;
	@%p382 bra 	$L__BB9_1986;
	mov.u64 	%rd3462, %rd3165;
	ld.param.f64 	%fd1991, [%rd3462+528];
	fma.rn.f64 	%fd1992, %fd1991, %fd434, 0d0000000000000000;
	ld.param.f64 	%fd1993, [%rd3462+536];
	fma.rn.f64 	%fd1994, %fd1993, %fd435, %fd1992;
	ld.param.f64 	%fd1995, [%rd3462+544];
	fma.rn.f64 	%fd1996, %fd1995, %fd436, %fd1994;
	ld.param.f64 	%fd1997, [%rd3462+552];
	fma.rn.f64 	%fd1998, %fd1997, %fd437, %fd1996;
	ld.param.f64 	%fd1999, [%rd3462+560];
	fma.rn.f64 	%fd2000, %fd1999, %fd438, %fd1998;
	ld.param.f64 	%fd2001, [%rd3462+568];
	fma.rn.f64 	%fd2002, %fd2001, %fd439, %fd2000;
	ld.param.f64 	%fd2003, [%rd3462+576];
	fma.rn.f64 	%fd2004, %fd2003, %fd440, %fd2002;
	ld.param.f64 	%fd2005, [%rd3462+584];
	fma.rn.f64 	%fd2006, %fd2005, %fd441, %fd2004;
	ld.param.f64 	%fd2007, [%rd3462+592];
	fma.rn.f64 	%fd2008, %fd2007, %fd442, %fd2006;
	ld.param.f64 	%fd2009, [%rd3462+600];
	fma.rn.f64 	%fd2010, %fd2009, %fd443, %fd2008;
	ld.param.f64 	%fd2011, [%rd3462+608];
	sub.f64 	%fd2012, %fd2010, %fd2011;
	abs.f64 	%fd2013, %fd2012;
	ld.param.f64 	%fd2014, [%rd3462+616];
	mul.f64 	%fd2015, %fd43, %fd2014;
	setp.gt.f64 	%p385, %fd2013, %fd2015;
	@%p385 bra 	$L__BB9_1986;
	mov.u64 	%rd3463, %rd3165;
	ld.param.f64 	%fd2016, [%rd3463+624];
	fma.rn.f64 	%fd2017, %fd2016, %fd434, 0d0000000000000000;
	ld.param.f64 	%fd2018, [%rd3463+632];
	fma.rn.f64 	%fd2019, %fd2018, %fd435, %fd2017;
	ld.param.f64 	%fd2020, [%rd3463+640];
	fma.rn.f64 	%fd2021, %fd2020, %fd436, %fd2019;
	ld.param.f64 	%fd2022, [%rd3463+648];
	fma.rn.f64 	%fd2023, %fd2022, %fd437, %fd2021;
	ld.param.f64 	%fd2024, [%rd3463+656];
	fma.rn.f64 	%fd2025, %fd2024, %fd438, %fd2023;
	ld.param.f64 	%fd2026, [%rd3463+664];
	fma.rn.f64 	%fd2027, %fd2026, %fd439, %fd2025;
	ld.param.f64 	%fd2028, [%rd3463+672];
	fma.rn.f64 	%fd2029, %fd2028, %fd440, %fd2027;
	ld.param.f64 	%fd2030, [%rd3463+680];
	fma.rn.f64 	%fd2031, %fd2030, %fd441, %fd2029;
	ld.param.f64 	%fd2032, [%rd3463+688];
	fma.rn.f64 	%fd2033, %fd2032, %fd442, %fd2031;
	ld.param.f64 	%fd2034, [%rd3463+696];
	fma.rn.f64 	%fd2035, %fd2034, %fd443, %fd2033;
	ld.param.f64 	%fd2036, [%rd3463+704];
	sub.f64 	%fd2037, %fd2035, %fd2036;
	abs.f64 	%fd2038, %fd2037;
	ld.param.f64 	%fd2039, [%rd3463+712];
	mul.f64 	%fd2040, %fd43, %fd2039;
	setp.gt.f64 	%p388, %fd2038, %fd2040;
	@%p388 bra 	$L__BB9_1986;
	mov.u64 	%rd3464, %rd3165;
	ld.param.f64 	%fd2041, [%rd3464+720];
	fma.rn.f64 	%fd2042, %fd2041, %fd434, 0d0000000000000000;
	ld.param.f64 	%fd2043, [%rd3464+728];
	fma.rn.f64 	%fd2044, %fd2043, %fd435, %fd2042;
	ld.param.f64 	%fd2045, [%rd3464+736];
	fma.rn.f64 	%fd2046, %fd2045, %fd436, %fd2044;
	ld.param.f64 	%fd2047, [%rd3464+744];
	fma.rn.f64 	%fd2048, %fd2047, %fd437, %fd2046;
	ld.param.f64 	%fd2049, [%rd3464+752];
	fma.rn.f64 	%fd2050, %fd2049, %fd438, %fd2048;
	ld.param.f64 	%fd2051, [%rd3464+760];
	fma.rn.f64 	%fd2052, %fd2051, %fd439, %fd2050;
	ld.param.f64 	%fd2053, [%rd3464+768];
	fma.rn.f64 	%fd2054, %fd2053, %fd440, %fd2052;
	ld.param.f64 	%fd2055, [%rd3464+776];
	fma.rn.f64 	%fd2056, %fd2055, %fd441, %fd2054;
	ld.param.f64 	%fd2057, [%rd3464+784];
	fma.rn.f64 	%fd2058, %fd2057, %fd442, %fd2056;
	ld.param.f64 	%fd2059, [%rd3464+792];
	fma.rn.f64 	%fd2060, %fd2059, %fd443, %fd2058;
	ld.param.f64 	%fd2061, [%rd3464+800];
	sub.f64 	%fd2062, %fd2060, %fd2061;
	abs.f64 	%fd2063, %fd2062;
	ld.param.f64 	%fd2064, [%rd3464+808];
	mul.f64 	%fd2065, %fd43, %fd2064;
	setp.gt.f64 	%p391, %fd2063, %fd2065;
	@%p391 bra 	$L__BB9_1986;
	mov.u64 	%rd3465, %rd3165;
	ld.param.f64 	%fd2066, [%rd3465+816];
	fma.rn.f64 	%fd2067, %fd2066, %fd434, 0d0000000000000000;
	ld.param.f64 	%fd2068, [%rd3465+824];
	fma.rn.f64 	%fd2069, %fd2068, %fd435, %fd2067;
	ld.param.f64 	%fd2070, [%rd3465+832];
	fma.rn.f64 	%fd2071, %fd2070, %fd436, %fd2069;
	ld.param.f64 	%fd2072, [%rd3465+840];
	fma.rn.f64 	%fd2073, %fd2072, %fd437, %fd2071;
	ld.param.f64 	%fd2074, [%rd3465+848];
	fma.rn.f64 	%fd2075, %fd2074, %fd438, %fd2073;
	ld.param.f64 	%fd2076, [%rd3465+856];
	fma.rn.f64 	%fd2077, %fd2076, %fd439, %fd2075;
	ld.param.f64 	%fd2078, [%rd3465+864];
	fma.rn.f64 	%fd2079, %fd2078, %fd440, %fd2077;
	ld.param.f64 	%fd2080, [%rd3465+872];
	fma.rn.f64 	%fd2081, %fd2080, %fd441, %fd2079;
	ld.param.f64 	%fd2082, [%rd3465+880];
	fma.rn.f64 	%fd2083, %fd2082, %fd442, %fd2081;
	ld.param.f64 	%fd2084, [%rd3465+888];
	fma.rn.f64 	%fd2085, %fd2084, %fd443, %fd2083;
	ld.param.f64 	%fd2086, [%rd3465+896];
	sub.f64 	%fd2087, %fd2085, %fd2086;
	abs.f64 	%fd2088, %fd2087;
	ld.param.f64 	%fd2089, [%rd3465+904];
	mul.f64 	%fd2090, %fd43, %fd2089;
	setp.gt.f64 	%p394, %fd2088, %fd2090;
	@%p394 bra 	$L__BB9_1986;
	mov.u64 	%rd3466, %rd3165;
	ld.param.f64 	%fd2091, [%rd3466+912];
	fma.rn.f64 	%fd2092, %fd2091, %fd434, 0d0000000000000000;
	ld.param.f64 	%fd2093, [%rd3466+920];
	fma.rn.f64 	%fd2094, %fd2093, %fd435, %fd2092;
	ld.param.f64 	%fd2095, [%rd3466+928];
	fma.rn.f64 	%fd2096, %fd2095, %fd436, %fd2094;
	ld.param.f64 	%fd2097, [%rd3466+936];
	fma.rn.f64 	%fd2098, %fd2097, %fd437, %fd2096;
	ld.param.f64 	%fd2099, [%rd3466+944];
	fma.rn.f64 	%fd2100, %fd2099, %fd438, %fd2098;
	ld.param.f64 	%fd2101, [%rd3466+952];
	fma.rn.f64 	%fd2102, %fd2101, %fd439, %fd2100;
	ld.param.f64 	%fd2103, [%rd3466+960];
	fma.rn.f64 	%fd2104, %fd2103, %fd440, %fd2102;
	ld.param.f64 	%fd2105, [%rd3466+968];
	fma.rn.f64 	%fd2106, %fd2105, %fd441, %fd2104;
	ld.param.f64 	%fd2107, [%rd3466+976];
	fma.rn.f64 	%fd2108, %fd2107, %fd442, %fd2106;
	ld.param.f64 	%fd2109, [%rd3466+984];
	fma.rn.f64 	%fd2110, %fd2109, %fd443, %fd2108;
	ld.param.f64 	%fd2111, [%rd3466+992];
	sub.f64 	%fd2112, %fd2110, %fd2111;
	abs.f64 	%fd2113, %fd2112;
	ld.param.f64 	%fd2114, [%rd3466+1000];
	mul.f64 	%fd2115, %fd43, %fd2114;
	setp.gt.f64 	%p397, %fd2113, %fd2115;
	@%p397 bra 	$L__BB9_1986;
	mov.u64 	%rd3467, %rd3165;
	ld.param.f64 	%fd2116, [%rd3467+1008];
	fma.rn.f64 	%fd2117, %fd2116, %fd434, 0d0000000000000000;
	ld.param.f64 	%fd2118, [%rd3467+1016];
	fma.rn.f64 	%fd2119, %fd2118, %fd435, %fd2117;
	ld.param.f64 	%fd2120, [%rd3467+1024];
	fma.rn.f64 	%fd2121, %fd2120, %fd436, %fd2119;
	ld.param.f64 	%fd2122, [%rd3467+1032];
	fma.rn.f64 	%fd2123, %fd2122, %fd437, %fd2121;
	ld.param.f64 	%fd2124, [%rd3467+1040];
	fma.rn.f64 	%fd2125, %fd2124, %fd438, %fd2123;
	ld.param.f64 	%fd2126, [%rd3467+1048];
	fma.rn.f64 	%fd2127, %fd2126, %fd439, %fd2125;
	ld.param.f64 	%fd2128, [%rd3467+1056];
	fma.rn.f64 	%fd2129, %fd2128, %fd440, %fd2127;
	ld.param.f64 	%fd2130, [%rd3467+1064];
	fma.rn.f64 	%fd2131, %fd2130, %fd441, %fd2129;
	ld.param.f64 	%fd2132, [%rd3467+1072];
	fma.rn.f64 	%fd2133, %fd2132, %fd442, %fd2131;
	ld.param.f64 	%fd2134, [%rd3467+1080];
	fma.rn.f64 	%fd2135, %fd2134, %fd443, %fd2133;
	ld.param.f64 	%fd2136, [%rd3467+1088];
	sub.f64 	%fd2137, %fd2135, %fd2136;
	abs.f64 	%fd2138, %fd2137;
	ld.param.f64 	%fd2139, [%rd3467+1096];
	mul.f64 	%fd2140, %fd43, %fd2139;
	setp.gt.f64 	%p400, %fd2138, %fd2140;
	@%p400 bra 	$L__BB9_1986;
	mov.u64 	%rd3468, %rd3165;
	ld.param.f64 	%fd2141, [%rd3468+1104];
	fma.rn.f64 	%fd2142, %fd2141, %fd434, 0d0000000000000000;
	ld.param.f64 	%fd2143, [%rd3468+1112];
	fma.rn.f64 	%fd2144, %fd2143, %fd435, %fd2142;
	ld.param.f64 	%fd2145, [%rd3468+1120];
	fma.rn.f64 	%fd2146, %fd2145, %fd436, %fd2144;
	ld.param.f64 	%fd2147, [%rd3468+1128];
	fma.rn.f64 	%fd2148, %fd2147, %fd437, %fd2146;
	ld.param.f64 	%fd2149, [%rd3468+1136];
	fma.rn.f64 	%fd2150, %fd2149, %fd438, %fd2148;
	ld.param.f64 	%fd2151, [%rd3468+1144];
	fma.rn.f64 	%fd2152, %fd2151, %fd439, %fd2150;
	ld.param.f64 	%fd2153, [%rd3468+1152];
	fma.rn.f64 	%fd2154, %fd2153, %fd440, %fd2152;
	ld.param.f64 	%fd2155, [%rd3468+1160];
	fma.rn.f64 	%fd2156, %fd2155, %fd441, %fd2154;
	ld.param.f64 	%fd2157, [%rd3468+1168];
	fma.rn.f64 	%fd2158, %fd2157, %fd442, %fd2156;
	ld.param.f64 	%fd2159, [%rd3468+1176];
	fma.rn.f64 	%fd2160, %fd2159, %fd443, %fd2158;
	ld.param.f64 	%fd2161, [%rd3468+1184];
	sub.f64 	%fd2162, %fd2160, %fd2161;
	abs.f64 	%fd2163, %fd2162;
	ld.param.f64 	%fd2164, [%rd3468+1192];
	mul.f64 	%fd2165, %fd43, %fd2164;
	setp.gt.f64 	%p403, %fd2163, %fd2165;
	@%p403 bra 	$L__BB9_1986;
	mov.pred 	%p2184, 0;
	mov.pred 	%p2183, -1;
	mov.u32 	%r4343, %r1143;
$L__BB9_1986:
	mov.u32 	%r1208, %tid.x;
	mad.lo.s32 	%r1209, %r1208, 11, 7;
	setp.ge.s32 	%p408, %r1209, %r364;
	mov.b32 	%r1207, 1;
	mov.pred 	%p2186, 0;
	mov.pred 	%p2185, -1;
	mov.u32 	%r4344, %r1207;
	@%p408 bra 	$L__BB9_2029;
	setp.ge.u64 	%p411, %rd2378, %rd2;
	mov.b32 	%r4344, 0;
	mov.pred 	%p2186, -1;
	mov.pred 	%p2185, 0;
	@%p411 bra 	$L__BB9_2029;
	cvt.s64.s32 	%rd2851, %r10;
	or.b64  	%rd3469, %rd2378, %rd2851;
	and.b64  	%rd3470, %rd3469, -4294967296;
	setp.ne.s64 	%p412, %rd3470, 0;
	@%p412 bra 	$L__BB9_1990;
	cvt.u32.u64 	%r1211, %rd2851;
	cvt.u32.u64 	%r1212, %rd2378;
	div.u32 	%r1213, %r1212, %r1211;
	mul.lo.s32 	%r1214, %r1213, %r1211;
	sub.s32 	%r1215, %r1212, %r1214;
	cvt.u64.u32 	%rd6263, %r1213;
	cvt.u64.u32 	%rd6264, %r1215;
	bra.uni 	$L__BB9_1991;
$L__BB9_1990:
	div.u64 	%rd6263, %rd2378, %rd2851;
	mul.lo.s64 	%rd3471, %rd6263, %rd2851;
	sub.s64 	%rd6264, %rd2378, %rd3471;
$L__BB9_1991:
	cvt.u32.u64 	%r597, %rd6264;
	cvt.s64.s32 	%rd2858, %r9;
	or.b64  	%rd3472, %rd6263, %rd2858;
	and.b64  	%rd3473, %rd3472, -4294967296;
	setp.ne.s64 	%p413, %rd3473, 0;
	@%p413 bra 	$L__BB9_1993;
	cvt.u32.u64 	%r1216, %rd2858;
	cvt.u32.u64 	%r1217, %rd6263;
	div.u32 	%r1218, %r1217, %r1216;
	mul.lo.s32 	%r1219, %r1218, %r1216;
	sub.s32 	%r1220, %r1217, %r1219;
	cvt.u64.u32 	%rd6265, %r1218;
	cvt.u64.u32 	%rd6266, %r1220;
	bra.uni 	$L__BB9_1994;
$L__BB9_1993:
	div.u64 	%rd6265, %rd6263, %rd2858;
	mul.lo.s64 	%rd3474, %rd6265, %rd2858;
	sub.s64 	%rd6266, %rd6263, %rd3474;
$L__BB9_1994:
	cvt.u32.u64 	%r598, %rd6266;
	cvt.s64.s32 	%rd2865, %r8;
	or.b64  	%rd3475, %rd6265, %rd2865;
	and.b64  	%rd3476, %rd3475, -4294967296;
	setp.ne.s64 	%p414, %rd3476, 0;
	@%p414 bra 	$L__BB9_1996;
	cvt.u32.u64 	%r1221, %rd2865;
	cvt.u32.u64 	%r1222, %rd6265;
	div.u32 	%r1223, %r1222, %r1221;
	mul.lo.s32 	%r1224, %r1223, %r1221;
	sub.s32 	%r1225, %r1222, %r1224;
	cvt.u64.u32 	%rd6267, %r1223;
	cvt.u64.u32 	%rd6268, %r1225;
	bra.uni 	$L__BB9_1997;
$L__BB9_1996:
	div.u64 	%rd6267, %rd6265, %rd2865;
	mul.lo.s64 	%rd3477, %rd6267, %rd2865;
	sub.s64 	%rd6268, %rd6265, %rd3477;
$L__BB9_1997:
	cvt.u32.u64 	%r599, %rd6268;
	cvt.s64.s32 	%rd2872, %r7;
	or.b64  	%rd3478, %rd6267, %rd2872;
	and.b64  	%rd3479, %rd3478, -4294967296;
	setp.ne.s64 	%p415, %rd3479, 0;
	@%p415 bra 	$L__BB9_1999;
	cvt.u32.u64 	%r1226, %rd2872;
	cvt.u32.u64 	%r1227, %rd6267;
	div.u32 	%r1228, %r1227, %r1226;
	mul.lo.s32 	%r1229, %r1228, %r1226;
	sub.s32 	%r1230, %r1227, %r1229;
	cvt.u64.u32 	%rd6269, %r1228;
	cvt.u64.u32 	%rd6270, %r1230;
	bra.uni 	$L__BB9_2000;
$L__BB9_1999:
	div.u64 	%rd6269, %rd6267, %rd2872;
	mul.lo.s64 	%rd3480, %rd6269, %rd2872;
	sub.s64 	%rd6270, %rd6267, %rd3480;
$L__BB9_2000:
	cvt.u32.u64 	%r600, %rd6270;
	cvt.s64.s32 	%rd2879, %r6;
	or.b64  	%rd3481, %rd6269, %rd2879;
	and.b64  	%rd3482, %rd3481, -4294967296;
	setp.ne.s64 	%p416, %rd3482, 0;
	@%p416 bra 	$L__BB9_2002;
	cvt.u32.u64 	%r1231, %rd2879;
	cvt.u32.u64 	%r1232, %rd6269;
	div.u32 	%r1233, %r1232, %r1231;
	mul.lo.s32 	%r1234, %r1233, %r1231;
	sub.s32 	%r1235, %r1232, %r1234;
	cvt.u64.u32 	%rd6271, %r1233;
	cvt.u64.u32 	%rd6272, %r1235;
	bra.uni 	$L__BB9_2003;
$L__BB9_2002:
	div.u64 	%rd6271, %rd6269, %rd2879;
	mul.lo.s64 	%rd3483, %rd6271, %rd2879;
	sub.s64 	%rd6272, %rd6269, %rd3483;
$L__BB9_2003:
	cvt.u32.u64 	%r601, %rd6272;
	cvt.s64.s32 	%rd2886, %r5;
	or.b64  	%rd3484, %rd6271, %rd2886;
	and.b64  	%rd3485, %rd3484, -4294967296;
	setp.ne.s64 	%p417, %rd3485, 0;
	@%p417 bra 	$L__BB9_2005;
	cvt.u32.u64 	%r1236, %rd2886;
	cvt.u32.u64 	%r1237, %rd6271;
	div.u32 	%r1238, %r1237, %r1236;
	mul.lo.s32 	%r1239, %r1238, %r1236;
	sub.s32 	%r1240, %r1237, %r1239;
	cvt.u64.u32 	%rd6273, %r1238;
	cvt.u64.u32 	%rd6274, %r1240;
	bra.uni 	$L__BB9_2006;
$L__BB9_2005:
	div.u64 	%rd6273, %rd6271, %rd2886;
	mul.lo.s64 	%rd3486, %rd6273, %rd2886;
	sub.s64 	%rd6274, %rd6271, %rd3486;
$L__BB9_2006:
	cvt.u32.u64 	%r602, %rd6274;
	cvt.s64.s32 	%rd2893, %r4;
	or.b64  	%rd3487, %rd6273, %rd2893;
	and.b64  	%rd3488, %rd3487, -4294967296;
	setp.ne.s64 	%p418, %rd3488, 0;
	@%p418 bra 	$L__BB9_2008;
	cvt.u32.u64 	%r1241, %rd2893;
	cvt.u32.u64 	%r1242, %rd6273;
	div.u32 	%r1243, %r1242, %r1241;
	mul.lo.s32 	%r1244, %r1243, %r1241;
	sub.s32 	%r1245, %r1242, %r1244;
	cvt.u64.u32 	%rd6275, %r1243;
	cvt.u64.u32 	%rd6276, %r1245;
	bra.uni 	$L__BB9_2009;
$L__BB9_2008:
	div.u64 	%rd6275, %rd6273, %rd2893;
	mul.lo.s64 	%rd3489, %rd6275, %rd2893;
	sub.s64 	%rd6276, %rd6273, %rd3489;
$L__BB9_2009:
	cvt.u32.u64 	%r603, %rd6276;
	cvt.s64.s32 	%rd2900, %r3;
	or.b64  	%rd3490, %rd6275, %rd2900;
	and.b64  	%rd3491, %rd3490, -4294967296;
	setp.ne.s64 	%p419, %rd3491, 0;
	@%p419 bra 	$L__BB9_2011;
	cvt.u32.u64 	%r1246, %rd2900;
	cvt.u32.u64 	%r1247, %rd6275;
	div.u32 	%r1248, %r1247, %r1246;
	mul.lo.s32 	%r1249, %r1248, %r1246;
	sub.s32 	%r1250, %r1247, %r1249;
	cvt.u64.u32 	%rd6277, %r1248;
	cvt.u64.u32 	%rd6278, %r1250;
	bra.uni 	$L__BB9_2012;
$L__BB9_2011:
	div.u64 	%rd6277, %rd6275, %rd2900;
	mul.lo.s64 	%rd3492, %rd6277, %rd2900;
	sub.s64 	%rd6278, %rd6275, %rd3492;
$L__BB9_2012:
	cvt.u32.u64 	%r604, %rd6278;
	cvt.s64.s32 	%rd2907, %r2;
	or.b64  	%rd3493, %rd6277, %rd2907;
	and.b64  	%rd3494, %rd3493, -4294967296;
	setp.ne.s64 	%p420, %rd3494, 0;
	@%p420 bra 	$L__BB9_2014;
	cvt.u32.u64 	%r1251, %rd2907;
	cvt.u32.u64 	%r1252, %rd6277;
	div.u32 	%r1253, %r1252, %r1251;
	mul.lo.s32 	%r1254, %r1253, %r1251;
	sub.s32 	%r1255, %r1252, %r1254;
	cvt.u64.u32 	%rd6279, %r1253;
	cvt.u64.u32 	%rd6280, %r1255;
	bra.uni 	$L__BB9_2015;
$L__BB9_2014:
	div.u64 	%rd6279, %rd6277, %rd2907;
	mul.lo.s64 	%rd3495, %rd6279, %rd2907;
	sub.s64 	%rd6280, %rd6277, %rd3495;
$L__BB9_2015:
	cvt.u32.u64 	%r605, %rd6280;
	cvt.s64.s32 	%rd2914, %r1;
	or.b64  	%rd3496, %rd6279, %rd2914;
	and.b64  	%rd3497, %rd3496, -4294967296;
	setp.ne.s64 	%p421, %rd3497, 0;
	@%p421 bra 	$L__BB9_2017;
	cvt.u32.u64 	%r1256, %rd2914;
	cvt.u32.u64 	%r1257, %rd6279;
	rem.u32 	%r1258, %r1257, %r1256;
	cvt.u64.u32 	%rd6281, %r1258;
	bra.uni 	$L__BB9_2018;
$L__BB9_2017:
	rem.u64 	%rd6281, %rd6279, %rd2914;
$L__BB9_2018:
	cvt.u32.u64 	%r1260, %rd6281;
	cvt.rn.f64.s32 	%fd2166, %r1260;
	mov.u64 	%rd3498, %rd3165;
	ld.param.f64 	%fd2167, [%rd3498];
	fma.rn.f64 	%fd444, %fd1, %fd2166, %fd2167;
	cvt.rn.f64.s32 	%fd2168, %r605;
	fma.rn.f64 	%fd445, %fd3, %fd2168, %fd2;
	cvt.rn.f64.s32 	%fd2169, %r604;
	fma.rn.f64 	%fd446, %fd5, %fd2169, %fd4;
	cvt.rn.f64.s32 	%fd2170, %r603;
	fma.rn.f64 	%fd447, %fd7, %fd2170, %fd6;
	cvt.rn.f64.s32 	%fd2171, %r602;
	fma.rn.f64 	%fd448, %fd9, %fd2171, %fd8;
	cvt.rn.f64.s32 	%fd2172, %r601;
	fma.rn.f64 	%fd449, %fd11, %fd2172, %fd10;
	cvt.rn.f64.s32 	%fd2173, %r600;
	fma.rn.f64 	%fd450, %fd13, %fd2173, %fd12;
	cvt.rn.f64.s32 	%fd2174, %r599;
	fma.rn.f64 	%fd451, %fd15, %fd2174, %fd14;
	cvt.rn.f64.s32 	%fd2175, %r598;
	fma.rn.f64 	%fd452, %fd17, %fd2175, %fd16;
	cvt.rn.f64.s32 	%fd2176, %r597;
	fma.rn.f64 	%fd453, %fd19, %fd2176, %fd18;
	fma.rn.f64 	%fd2177, %fd20, %fd444, 0d0000000000000000;
	fma.rn.f64 	%fd2178, %fd21, %fd445, %fd2177;
	fma.rn.f64 	%fd2179, %fd22, %fd446, %fd2178;
	fma.rn.f64 	%fd2180, %fd23, %fd447, %fd2179;
	fma.rn.f64 	%fd2181, %fd24, %fd448, %fd2180;
	fma.rn.f64 	%fd2182, %fd25, %fd449, %fd2181;
	fma.rn.f64 	%fd2183, %fd26, %fd450, %fd2182;
	fma.rn.f64 	%fd2184, %fd27, %fd451, %fd2183;
	fma.rn.f64 	%fd2185, %fd28, %fd452, %fd2184;
	fma.rn.f64 	%fd2186, %fd29, %fd453, %fd2185;
	sub.f64 	%fd2187, %fd2186, %fd30;
	abs.f64 	%fd2188, %fd2187;
	mul.f64 	%fd2189, %fd43, %fd31;
	setp.gt.f64 	%p424, %fd2188, %fd2189;
	@%p424 bra 	$L__BB9_2029;
	fma.rn.f64 	%fd2190, %fd32, %fd444, 0d0000000000000000;
	fma.rn.f64 	%fd2191, %fd33, %fd445, %fd2190;
	fma.rn.f64 	%fd2192, %fd34, %fd446, %fd2191;
	fma.rn.f64 	%fd2193, %fd35, %fd447, %fd2192;
	fma.rn.f64 	%fd2194, %fd36, %fd448, %fd2193;
	fma.rn.f64 	%fd2195, %fd37, %fd449, %fd2194;
	fma.rn.f64 	%fd2196, %fd38, %fd450, %fd2195;
	mov.u64 	%rd3499, %rd3165;
	ld.param.f64 	%fd2197, [%rd3499+392];
	fma.rn.f64 	%fd2198, %fd2197, %fd451, %fd2196;
	ld.param.f64 	%fd2199, [%rd3499+400];
	fma.rn.f64 	%fd2200, %fd2199, %fd452, %fd2198;
	ld.param.f64 	%fd2201, [%rd3499+408];
	fma.rn.f64 	%fd2202, %fd2201, %fd453, %fd2200;
	ld.param.f64 	%fd2203, [%rd3499+416];
	sub.f64 	%fd2204, %fd2202, %fd2203;
	abs.f64 	%fd2205, %fd2204;
	ld.param.f64 	%fd2206, [%rd3499+424];
	mul.f64 	%fd2207, %fd43, %fd2206;
	setp.gt.f64 	%p427, %fd2205, %fd2207;
	@%p427 bra 	$L__BB9_2029;
	mov.u64 	%rd3500, %rd3165;
	ld.param.f64 	%fd2208, [%rd3500+432];
	fma.rn.f64 	%fd2209, %fd2208, %fd444, 0d0000000000000000;
	ld.param.f64 	%fd2210, [%rd3500+440];
	fma.rn.f64 	%fd2211, %fd2210, %fd445, %fd2209;
	ld.param.f64 	%fd2212, [%rd3500+448];
	fma.rn.f64 	%fd2213, %fd2212, %fd446, %fd2211;
	ld.param.f64 	%fd2214, [%rd3500+456];
	fma.rn.f64 	%fd2215, %fd2214, %fd447, %fd2213;
	ld.param.f64 	%fd2216, [%rd3500+464];
	fma.rn.f64 	%fd2217, %fd2216, %fd448, %fd2215;
	ld.param.f64 	%fd2218, [%rd3500+472];
	fma.rn.f64 	%fd2219, %fd2218, %fd449, %fd2217;
	ld.param.f64 	%fd2220, [%rd3500+480];
	fma.rn.f64 	%fd2221, %fd2220, %fd450, %fd2219;
	ld.param.f64 	%fd2222, [%rd3500+488];
	fma.rn.f64 	%fd2223, %fd2222, %fd451, %fd2221;
	ld.param.f64 	%fd2224, [%rd3500+496];
	fma.rn.f64 	%fd2225, %fd2224, %fd452, %fd2223;
	ld.param.f64 	%fd2226, [%rd3500+504];
	fma.rn.f64 	%fd2227, %fd2226, %fd453, %fd2225;
	ld.param.f64 	%fd2228, [%rd3500+512];
	sub.f64 	%fd2229, %fd2227, %fd2228;
	abs.f64 	%fd2230, %fd2229;
	ld.param.f64 	%fd2231, [%rd3500+520];
	mul.f64 	%fd2232, %fd43, %fd2231;
	setp.gt.f64 	%p430, %fd2230, %fd2232;
	@%p430 bra 	$L__BB9_2029;
	mov.u64 	%rd3501, %rd3165;
	ld.param.f64 	%fd2233, [%rd3501+528];
	fma.rn.f64 	%fd2234, %fd2233, %fd444, 0d0000000000000000;
	ld.param.f64 	%fd2235, [%rd3501+536];
	fma.rn.f64 	%fd2236, %fd2235, %fd445, %fd2234;
	ld.param.f64 	%fd2237, [%rd3501+544];
	fma.rn.f64 	%fd2238, %fd2237, %fd446, %fd2236;
	ld.param.f64 	%fd2239, [%rd3501+552];
	fma.rn.f64 	%fd2240, %fd2239, %fd447, %fd2238;
	ld.param.f64 	%fd2241, [%rd3501+560];
	fma.rn.f64 	%fd2242, %fd2241, %fd448, %fd2240;
	ld.param.f64 	%fd2243, [%rd3501+568];
	fma.rn.f64 	%fd2244, %fd2243, %fd449, %fd2242;
	ld.param.f64 	%fd2245, [%rd3501+576];
	fma.rn.f64 	%fd2246, %fd2245, %fd450, %fd2244;
	ld.param.f64 	%fd2247, [%rd3501+584];
	fma.rn.f64 	%fd2248, %fd2247, %fd451, %fd2246;
	ld.param.f64 	%fd2249, [%rd3501+592];
	fma.rn.f64 	%fd2250, %fd2249, %fd452, %fd2248;
	ld.param.f64 	%fd2251, [%rd3501+600];
	fma.rn.f64 	%fd2252, %fd2251, %fd453, %fd2250;
	ld.param.f64 	%fd2253, [%rd3501+608];
	sub.f64 	%fd2254, %fd2252, %fd2253;
	abs.f64 	%fd2255, %fd2254;
	ld.param.f64 	%fd2256, [%rd3501+616];
	mul.f64 	%fd2257, %fd43, %fd2256;
	setp.gt.f64 	%p433, %fd2255, %fd2257;
	@%p433 bra 	$L__BB9_2029;
	mov.u64 	%rd3502, %rd3165;
	ld.param.f64 	%fd2258, [%rd3502+624];
	fma.rn.f64 	%fd2259, %fd2258, %fd444, 0d0000000000000000;
	ld.param.f64 	%fd2260, [%rd3502+632];
	fma.rn.f64 	%fd2261, %fd2260, %fd445, %fd2259;
	ld.param.f64 	%fd2262, [%rd3502+640];
	fma.rn.f64 	%fd2263, %fd2262, %fd446, %fd2261;
	ld.param.f64 	%fd2264, [%rd3502+648];
	fma.rn.f64 	%fd2265, %fd2264, %fd447, %fd2263;
	ld.param.f64 	%fd2266, [%rd3502+656];
	fma.rn.f64 	%fd2267, %fd2266, %fd448, %fd2265;
	ld.param.f64 	%fd2268, [%rd3502+664];
	fma.rn.f64 	%fd2269, %fd2268, %fd449, %fd2267;
	ld.param.f64 	%fd2270, [%rd3502+672];
	fma.rn.f64 	%fd2271, %fd2270, %fd450, %fd2269;
	ld.param.f64 	%fd2272, [%rd3502+680];
	fma.rn.f64 	%fd2273, %fd2272, %fd451, %fd2271;
	ld.param.f64 	%fd2274, [%rd3502+688];
	fma.rn.f64 	%fd2275, %fd2274, %fd452, %fd2273;
	ld.param.f64 	%fd2276, [%rd3502+696];
	fma.rn.f64 	%fd2277, %fd2276, %fd453, %fd2275;
	ld.param.f64 	%fd2278, [%rd3502+704];
	sub.f64 	%fd2279, %fd2277, %fd2278;
	abs.f64 	%fd2280, %fd2279;
	ld.param.f64 	%fd2281, [%rd3502+712];
	mul.f64 	%fd2282, %fd43, %fd2281;
	setp.gt.f64 	%p436, %fd2280, %fd2282;
	@%p436 bra 	$L__BB9_2029;
	mov.u64 	%rd3503, %rd3165;
	ld.param.f64 	%fd2283, [%rd3503+720];
	fma.rn.f64 	%fd2284, %fd2283, %fd444, 0d0000000000000000;
	ld.param.f64 	%fd2285, [%rd3503+728];
	fma.rn.f64 	%fd2286, %fd2285, %fd445, %fd2284;
	ld.param.f64 	%fd2287, [%rd3503+736];
	fma.rn.f64 	%fd2288, %fd2287, %fd446, %fd2286;
	ld.param.f64 	%fd2289, [%rd3503+744];
	fma.rn.f64 	%fd2290, %fd2289, %fd447, %fd2288;
	ld.param.f64 	%fd2291, [%rd3503+752];
	fma.rn.f64 	%fd2292, %fd2291, %fd448, %fd2290;
	ld.param.f64 	%fd2293, [%rd3503+760];
	fma.rn.f64 	%fd2294, %fd2293, %fd449, %fd2292;
	ld.param.f64 	%fd2295, [%rd3503+768];
	fma.rn.f64 	%fd2296, %fd2295, %fd450, %fd2294;
	ld.param.f64 	%fd2297, [%rd3503+776];
	fma.rn.f64 	%fd2298, %fd2297, %fd451, %fd2296;
	ld.param.f64 	%fd2299, [%rd3503+784];
	fma.rn.f64 	%fd2300, %fd2299, %fd452, %fd2298;
	ld.param.f64 	%fd2301, [%rd3503+792];
	fma.rn.f64 	%fd2302, %fd2301, %fd453, %fd2300;
	ld.param.f64 	%fd2303, [%rd3503+800];
	sub.f64 	%fd2304, %fd2302, %fd2303;
	abs.f64 	%fd2305, %fd2304;
	ld.param.f64 	%fd2306, [%rd3503+808];
	mul.f64 	%fd2307, %fd43, %fd2306;
	setp.gt.f64 	%p439, %fd2305, %fd2307;
	@%p439 bra 	$L__BB9_2029;
	mov.u64 	%rd3504, %rd3165;
	ld.param.f64 	%fd2308, [%rd3504+816];
	fma.rn.f64 	%fd2309, %fd2308, %fd444, 0d0000000000000000;
	ld.param.f64 	%fd2310, [%rd3504+824];
	fma.rn.f64 	%fd2311, %fd2310, %fd445, %fd2309;
	ld.param.f64 	%fd2312, [%rd3504+832];
	fma.rn.f64 	%fd2313, %fd2312, %fd446, %fd2311;
	ld.param.f64 	%fd2314, [%rd3504+840];
	fma.rn.f64 	%fd2315, %fd2314, %fd447, %fd2313;
	ld.param.f64 	%fd2316, [%rd3504+848];
	fma.rn.f64 	%fd2317, %fd2316, %fd448, %fd2315;
	ld.param.f64 	%fd2318, [%rd3504+856];
	fma.rn.f64 	%fd2319, %fd2318, %fd449, %fd2317;
	ld.param.f64 	%fd2320, [%rd3504+864];
	fma.rn.f64 	%fd2321, %fd2320, %fd450, %fd2319;
	ld.param.f64 	%fd2322, [%rd3504+872];
	fma.rn.f64 	%fd2323, %fd2322, %fd451, %fd2321;
	ld.param.f64 	%fd2324, [%rd3504+880];
	fma.rn.f64 	%fd2325, %fd2324, %fd452, %fd2323;
	ld.param.f64 	%fd2326, [%rd3504+888];
	fma.rn.f64 	%fd2327, %fd2326, %fd453, %fd2325;
	ld.param.f64 	%fd2328, [%rd3504+896];
	sub.f64 	%fd2329, %fd2327, %fd2328;
	abs.f64 	%fd2330, %fd2329;
	ld.param.f64 	%fd2331, [%rd3504+904];
	mul.f64 	%fd2332, %fd43, %fd2331;
	setp.gt.f64 	%p442, %fd2330, %fd2332;
	@%p442 bra 	$L__BB9_2029;
	mov.u64 	%rd3505, %rd3165;
	ld.param.f64 	%fd2333, [%rd3505+912];
	fma.rn.f64 	%fd2334, %fd2333, %fd444, 0d0000000000000000;
	ld.param.f64 	%fd2335, [%rd3505+920];
	fma.rn.f64 	%fd2336, %fd2335, %fd445, %fd2334;
	ld.param.f64 	%fd2337, [%rd3505+928];
	fma.rn.f64 	%fd2338, %fd2337, %fd446, %fd2336;
	ld.param.f64 	%fd2339, [%rd3505+936];
	fma.rn.f64 	%fd2340, %fd2339, %fd447, %fd2338;
	ld.param.f64 	%fd2341, [%rd3505+944];
	fma.rn.f64 	%fd2342, %fd2341, %fd448, %fd2340;
	ld.param.f64 	%fd2343, [%rd3505+952];
	fma.rn.f64 	%fd2344, %fd2343, %fd449, %fd2342;
	ld.param.f64 	%fd2345, [%rd3505+960];
	fma.rn.f64 	%fd2346, %fd2345, %fd450, %fd2344;
	ld.param.f64 	%fd2347, [%rd3505+968];
	fma.rn.f64 	%fd2348, %fd2347, %fd451, %fd2346;
	ld.param.f64 	%fd2349, [%rd3505+976];
	fma.rn.f64 	%fd2350, %fd2349, %fd452, %fd2348;
	ld.param.f64 	%fd2351, [%rd3505+984];
	fma.rn.f64 	%fd2352, %fd2351, %fd453, %fd2350;
	ld.param.f64 	%fd2353, [%rd3505+992];
	sub.f64 	%fd2354, %fd2352, %fd2353;
	abs.f64 	%fd2355, %fd2354;
	ld.param.f64 	%fd2356, [%rd3505+1000];
	mul.f64 	%fd2357, %fd43, %fd2356;
	setp.gt.f64 	%p445, %fd2355, %fd2357;
	@%p445 bra 	$L__BB9_2029;
	mov.u64 	%rd3506, %rd3165;
	ld.param.f64 	%fd2358, [%rd3506+1008];
	fma.rn.f64 	%fd2359, %fd2358, %fd444, 0d0000000000000000;
	ld.param.f64 	%fd2360, [%rd3506+1016];
	fma.rn.f64 	%fd2361, %fd2360, %fd445, %fd2359;
	ld.param.f64 	%fd2362, [%rd3506+1024];
	fma.rn.f64 	%fd2363, %fd2362, %fd446, %fd2361;
	ld.param.f64 	%fd2364, [%rd3506+1032];
	fma.rn.f64 	%fd2365, %fd2364, %fd447, %fd2363;
	ld.param.f64 	%fd2366, [%rd3506+1040];
	fma.rn.f64 	%fd2367, %fd2366, %fd448, %fd2365;
	ld.param.f64 	%fd2368, [%rd3506+1048];
	fma.rn.f64 	%fd2369, %fd2368, %fd449, %fd2367;
	ld.param.f64 	%fd2370, [%rd3506+1056];
	fma.rn.f64 	%fd2371, %fd2370, %fd450, %fd2369;
	ld.param.f64 	%fd2372, [%rd3506+1064];
	fma.rn.f64 	%fd2373, %fd2372, %fd451, %fd2371;
	ld.param.f64 	%fd2374, [%rd3506+1072];
	fma.rn.f64 	%fd2375, %fd2374, %fd452, %fd2373;
	ld.param.f64 	%fd2376, [%rd3506+1080];
	fma.rn.f64 	%fd2377, %fd2376, %fd453, %fd2375;
	ld.param.f64 	%fd2378, [%rd3506+1088];
	sub.f64 	%fd2379, %fd2377, %fd2378;
	abs.f64 	%fd2380, %fd2379;
	ld.param.f64 	%fd2381, [%rd3506+1096];
	mul.f64 	%fd2382, %fd43, %fd2381;
	setp.gt.f64 	%p448, %fd2380, %fd2382;
	@%p448 bra 	$L__BB9_2029;
	mov.u64 	%rd3507, %rd3165;
	ld.param.f64 	%fd2383, [%rd3507+1104];
	fma.rn.f64 	%fd2384, %fd2383, %fd444, 0d0000000000000000;
	ld.param.f64 	%fd2385, [%rd3507+1112];
	fma.rn.f64 	%fd2386, %fd2385, %fd445, %fd2384;
	ld.param.f64 	%fd2387, [%rd3507+1120];
	fma.rn.f64 	%fd2388, %fd2387, %fd446, %fd2386;
	ld.param.f64 	%fd2389, [%rd3507+1128];
	fma.rn.f64 	%fd2390, %fd2389, %fd447, %fd2388;
	ld.param.f64 	%fd2391, [%rd3507+1136];
	fma.rn.f64 	%fd2392, %fd2391, %fd448, %fd2390;
	ld.param.f64 	%fd2393, [%rd3507+1144];
	fma.rn.f64 	%fd2394, %fd2393, %fd449, %fd2392;
	ld.param.f64 	%fd2395, [%rd3507+1152];
	fma.rn.f64 	%fd2396, %fd2395, %fd450, %fd2394;
	ld.param.f64 	%fd2397, [%rd3507+1160];
	fma.rn.f64 	%fd2398, %fd2397, %fd451, %fd2396;
	ld.param.f64 	%fd2399, [%rd3507+1168];
	fma.rn.f64 	%fd2400, %fd2399, %fd452, %fd2398;
	ld.param.f64 	%fd2401, [%rd3507+1176];
	fma.rn.f64 	%fd2402, %fd2401, %fd453, %fd2400;
	ld.param.f64 	%fd2403, [%rd3507+1184];
	sub.f64 	%fd2404, %fd2402, %fd2403;
	abs.f64 	%fd2405, %fd2404;
	ld.param.f64 	%fd2406, [%rd3507+1192];
	mul.f64 	%fd2407, %fd43, %fd2406;
	setp.gt.f64 	%p451, %fd2405, %fd2407;
	@%p451 bra 	$L__BB9_2029;
	mov.pred 	%p2186, 0;
	mov.pred 	%p2185, -1;
	mov.u32 	%r4344, %r1207;
$L__BB9_2029:
	mov.u32 	%r1272, %tid.x;
	mad.lo.s32 	%r1273, %r1272, 11, 8;
	setp.ge.s32 	%p456, %r1273, %r364;
	mov.b32 	%r1271, 1;
	mov.pred 	%p2188, 0;
	mov.pred 	%p2187, -1;
	mov.u32 	%r4345, %r1271;
	@%p456 bra 	$L__BB9_2072;
	setp.ge.u64 	%p459, %rd2379, %rd2;
	mov.b32 	%r4345, 0;
	mov.pred 	%p2188, -1;
	mov.pred 	%p2187, 0;
	@%p459 bra 	$L__BB9_2072;
	cvt.s64.s32 	%rd2918, %r10;
	or.b64  	%rd3508, %rd2379, %rd2918;
	and.b64  	%rd3509, %rd3508, -4294967296;
	setp.ne.s64 	%p460, %rd3509, 0;
	@%p460 bra 	$L__BB9_2033;
	cvt.u32.u64 	%r1275, %rd2918;
	cvt.u32.u64 	%r1276, %rd2379;
	div.u32 	%r1277, %r1276, %r1275;
	mul.lo.s32 	%r1278, %r1277, %r1275;
	sub.s32 	%r1279, %r1276, %r1278;
	cvt.u64.u32 	%rd6282, %r1277;
	cvt.u64.u32 	%rd6283, %r1279;
	bra.uni 	$L__BB9_2034;
$L__BB9_2033:
	div.u64 	%rd6282, %rd2379, %rd2918;
	mul.lo.s64 	%rd3510, %rd6282, %rd2918;
	sub.s64 	%rd6283, %rd2379, %rd3510;
$L__BB9_2034:
	cvt.u32.u64 	%r607, %rd6283;
	cvt.s64.s32 	%rd2925, %r9;
	or.b64  	%rd3511, %rd6282, %rd2925;
	and.b64  	%rd3512, %rd3511, -4294967296;
	setp.ne.s64 	%p461, %rd3512, 0;
	@%p461 bra 	$L__BB9_2036;
	cvt.u32.u64 	%r1280, %rd2925;
	cvt.u32.u64 	%r1281, %rd6282;
	div.u32 	%r1282, %r1281, %r1280;
	mul.lo.s32 	%r1283, %r1282, %r1280;
	sub.s32 	%r1284, %r1281, %r1283;
	cvt.u64.u32 	%rd6284, %r1282;
	cvt.u64.u32 	%rd6285, %r1284;
	bra.uni 	$L__BB9_2037;
$L__BB9_2036:
	div.u64 	%rd6284, %rd6282, %rd2925;
	mul.lo.s64 	%rd3513, %rd6284, %rd2925;
	sub.s64 	%rd6285, %rd6282, %rd3513;
$L__BB9_2037:
	cvt.u32.u64 	%r608, %rd6285;
	cvt.s64.s32 	%rd2932, %r8;
	or.b64  	%rd3514, %rd6284, %rd2932;
	and.b64  	%rd3515, %rd3514, -4294967296;
	setp.ne.s64 	%p462, %rd3515, 0;
	@%p462 bra 	$L__BB9_2039;
	cvt.u32.u64 	%r1285, %rd2932;
	cvt.u32.u64 	%r1286, %rd6284;
	div.u32 	%r1287, %r1286, %r1285;
	mul.lo.s32 	%r1288, %r1287, %r1285;
	sub.s32 	%r1289, %r1286, %r1288;
	cvt.u64.u32 	%rd6286, %r1287;
	cvt.u64.u32 	%rd6287, %r1289;
	bra.uni 	$L__BB9_2040;
$L__BB9_2039:
	div.u64 	%rd6286, %rd6284, %rd2932;
	mul.lo.s64 	%rd3516, %rd6286, %rd2932;
	sub.s64 	%rd6287, %rd6284, %rd3516;
$L__BB9_2040:
	cvt.u32.u64 	%r609, %rd6287;
	cvt.s64.s32 	%rd2939, %r7;
	or.b64  	%rd3517, %rd6286, %rd2939;
	and.b64  	%rd3518, %rd3517, -4294967296;
	setp.ne.s64 	%p463, %rd3518, 0;
	@%p463 bra 	$L__BB9_2042;
	cvt.u32.u64 	%r1290, %rd2939;
	cvt.u32.u64 	%r1291, %rd6286;
	div.u32 	%r1292, %r1291, %r1290;
	mul.lo.s32 	%r1293, %r1292, %r1290;
	sub.s32 	%r1294, %r1291, %r1293;
	cvt.u64.u32 	%rd6288, %r1292;
	cvt.u64.u32 	%rd6289, %r1294;
	bra.uni 	$L__BB9_2043;
$L__BB9_2042:
	div.u64 	%rd6288, %rd6286, %rd2939;
	mul.lo.s64 	%rd3519, %rd6288, %rd2939;
	sub.s64 	%rd6289, %rd6286, %rd3519;
$L__BB9_2043:
	cvt.u32.u64 	%r610, %rd6289;
	cvt.s64.s32 	%rd2946, %r6;
	or.b64  	%rd3520, %rd6288, %rd2946;
	and.b64  	%rd3521, %rd3520, -4294967296;
	setp.ne.s64 	%p464, %rd3521, 0;
	@%p464 bra 	$L__BB9_2045;
	cvt.u32.u64 	%r1295, %rd2946;
	cvt.u32.u64 	%r1296, %rd6288;
	div.u32 	%r1297, %r1296, %r1295;
	mul.lo.s32 	%r1298, %r1297, %r1295;
	sub.s32 	%r1299, %r1296, %r1298;
	cvt.u64.u32 	%rd6290, %r1297;
	cvt.u64.u32 	%rd6291, %r1299;
	bra.uni 	$L__BB9_2046;
$L__BB9_2045:
	div.u64 	%rd6290, %rd6288, %rd2946;
	mul.lo.s64 	%rd3522, %rd6290, %rd2946;
	sub.s64 	%rd6291, %rd6288, %rd3522;
$L__BB9_2046:
	cvt.u32.u64 	%r611, %rd6291;
	cvt.s64.s32 	%rd2953, %r5;
	or.b64  	%rd3523, %rd6290, %rd2953;
	and.b64  	%rd3524, %rd3523, -4294967296;
	setp.ne.s64 	%p465, %rd3524, 0;
	@%p465 bra 	$L__BB9_2048;
	cvt.u32.u64 	%r1300, %rd2953;
	cvt.u32.u64 	%r1301, %rd6290;
	div.u32 	%r1302, %r1301, %r1300;
	mul.lo.s32 	%r1303, %r1302, %r1300;
	sub.s32 	%r1304, %r1301, %r1303;
	cvt.u64.u32 	%rd6292, %r1302;
	cvt.u64.u32 	%rd6293, %r1304;
	bra.uni 	$L__BB9_2049;
$L__BB9_2048:
	div.u64 	%rd6292, %rd6290, %rd2953;
	mul.lo.s64 	%rd3525, %rd6292, %rd2953;
	sub.s64 	%rd6293, %rd6290, %rd3525;
$L__BB9_2049:
	cvt.u32.u64 	%r612, %rd6293;
	cvt.s64.s32 	%rd2960, %r4;
	or.b64  	%rd3526, %rd6292, %rd2960;
	and.b64  	%rd3527, %rd3526, -4294967296;
	setp.ne.s64 	%p466, %rd3527, 0;
	@%p466 bra 	$L__BB9_2051;
	cvt.u32.u64 	%r1305, %rd2960;
	cvt.u32.u64 	%r1306, %rd6292;
	div.u32 	%r1307, %r1306, %r1305;
	mul.lo.s32 	%r1308, %r1307, %r1305;
	sub.s32 	%r1309, %r1306, %r1308;
	cvt.u64.u32 	%rd6294, %r1307;
	cvt.u64.u32 	%rd6295, %r1309;
	bra.uni 	$L__BB9_2052;
$L__BB9_2051:
	div.u64 	%rd6294, %rd6292, %rd2960;
	mul.lo.s64 	%rd3528, %rd6294, %rd2960;
	sub.s64 	%rd6295, %rd6292, %rd3528;
$L__BB9_2052:
	cvt.u32.u64 	%r613, %rd6295;
	cvt.s64.s32 	%rd2967, %r3;
	or.b64  	%rd3529, %rd6294, %rd2967;
	and.b64  	%rd3530, %rd3529, -4294967296;
	setp.ne.s64 	%p467, %rd3530, 0;
	@%p467 bra 	$L__BB9_2054;
	cvt.u32.u64 	%r1310, %rd2967;
	cvt.u32.u64 	%r1311, %rd6294;
	div.u32 	%r1312, %r1311, %r1310;
	mul.lo.s32 	%r1313, %r1312, %r1310;
	sub.s32 	%r1314, %r1311, %r1313;
	cvt.u64.u32 	%rd6296, %r1312;
	cvt.u64.u32 	%rd6297, %r1314;
	bra.uni 	$L__BB9_2055;
$L__BB9_2054:
	div.u64 	%rd6296, %rd6294, %rd2967;
	mul.lo.s64 	%rd3531, %rd6296, %rd2967;
	sub.s64 	%rd6297, %rd6294, %rd3531;
$L__BB9_2055:
	cvt.u32.u64 	%r614, %rd6297;
	cvt.s64.s32 	%rd2974, %r2;
	or.b64  	%rd3532, %rd6296, %rd2974;
	and.b64  	%rd3533, %rd3532, -4294967296;
	setp.ne.s64 	%p468, %rd3533, 0;
	@%p468 bra 	$L__BB9_2057;
	cvt.u32.u64 	%r1315, %rd2974;
	cvt.u32.u64 	%r1316, %rd6296;
	div.u32 	%r1317, %r1316, %r1315;
	mul.lo.s32 	%r1318, %r1317, %r1315;
	sub.s32 	%r1319, %r1316, %r1318;
	cvt.u64.u32 	%rd6298, %r1317;
	cvt.u64.u32 	%rd6299, %r1319;
	bra.uni 	$L__BB9_2058;
$L__BB9_2057:
	div.u64 	%rd6298, %rd6296, %rd2974;
	mul.lo.s64 	%rd3534, %rd6298, %rd2974;
	sub.s64 	%rd6299, %rd6296, %rd3534;
$L__BB9_2058:
	cvt.u32.u64 	%r615, %rd6299;
	cvt.s64.s32 	%rd2981, %r1;
	or.b64  	%rd3535, %rd6298, %rd2981;
	and.b64  	%rd3536, %rd3535, -4294967296;
	setp.ne.s64 	%p469, %rd3536, 0;
	@%p469 bra 	$L__BB9_2060;
	cvt.u32.u64 	%r1320, %rd2981;
	cvt.u32.u64 	%r1321, %rd6298;
	rem.u32 	%r1322, %r1321, %r1320;
	cvt.u64.u32 	%rd6300, %r1322;
	bra.uni 	$L__BB9_2061;
$L__BB9_2060:
	rem.u64 	%rd6300, %rd6298, %rd2981;
$L__BB9_2061:
	cvt.u32.u64 	%r1324, %rd6300;
	cvt.rn.f64.s32 	%fd2408, %r1324;
	mov.u64 	%rd3537, %rd3165;
	ld.param.f64 	%fd2409, [%rd3537];
	fma.rn.f64 	%fd454, %fd1, %fd2408, %fd2409;
	cvt.rn.f64.s32 	%fd2410, %r615;
	fma.rn.f64 	%fd455, %fd3, %fd2410, %fd2;
	cvt.rn.f64.s32 	%fd2411, %r614;
	fma.rn.f64 	%fd456, %fd5, %fd2411, %fd4;
	cvt.rn.f64.s32 	%fd2412, %r613;
	fma.rn.f64 	%fd457, %fd7, %fd2412, %fd6;
	cvt.rn.f64.s32 	%fd2413, %r612;
	fma.rn.f64 	%fd458, %fd9, %fd2413, %fd8;
	cvt.rn.f64.s32 	%fd2414, %r611;
	fma.rn.f64 	%fd459, %fd11, %fd2414, %fd10;
	cvt.rn.f64.s32 	%fd2415, %r610;
	fma.rn.f64 	%fd460, %fd13, %fd2415, %fd12;
	cvt.rn.f64.s32 	%fd2416, %r609;
	fma.rn.f64 	%fd461, %fd15, %fd2416, %fd14;
	cvt.rn.f64.s32 	%fd2417, %r608;
	fma.rn.f64 	%fd462, %fd17, %fd2417, %fd16;
	cvt.rn.f64.s32 	%fd2418, %r607;
	fma.rn.f64 	%fd463, %fd19, %fd2418, %fd18;
	fma.rn.f64 	%fd2419, %fd20, %fd454, 0d0000000000000000;
	fma.rn.f64 	%fd2420, %fd21, %fd455, %fd2419;
	fma.rn.f64 	%fd2421, %fd22, %fd456, %fd2420;
	fma.rn.f64 	%fd2422, %fd23, %fd457, %fd2421;
	fma.rn.f64 	%fd2423, %fd24, %fd458, %fd2422;
	fma.rn.f64 	%fd2424, %fd25, %fd459, %fd2423;
	fma.rn.f64 	%fd2425, %fd26, %fd460, %fd2424;
	fma.rn.f64 	%fd2426, %fd27, %fd461, %fd2425;
	fma.rn.f64 	%fd2427, %fd28, %fd462, %fd2426;
	fma.rn.f64 	%fd2428, %fd29, %fd463, %fd2427;
	sub.f64 	%fd2429, %fd2428, %fd30;
	abs.f64 	%fd2430, %fd2429;
	mul.f64 	%fd2431, %fd43, %fd31;
	setp.gt.f64 	%p472, %fd2430, %fd2431;
	@%p472 bra 	$L__BB9_2072;
	fma.rn.f64 	%fd2432, %fd32, %fd454, 0d0000000000000000;
	fma.rn.f64 	%fd2433, %fd33, %fd455, %fd2432;
	fma.rn.f64 	%fd2434, %fd34, %fd456, %fd2433;
	fma.rn.f64 	%fd2435, %fd35, %fd457, %fd2434;
	fma.rn.f64 	%fd2436, %fd36, %fd458, %fd2435;
	fma.rn.f64 	%fd2437, %fd37, %fd459, %fd2436;
	mov.u64 	%rd3538, %rd3165;
	ld.param.f64 	%fd2438, [%rd3538+384];
	fma.rn.f64 	%fd2439, %fd2438, %fd460, %fd2437;
	ld.param.f64 	%fd2440, [%rd3538+392];
	fma.rn.f64 	%fd2441, %fd2440, %fd461, %fd2439;
	ld.param.f64 	%fd2442, [%rd3538+400];
	fma.rn.f64 	%fd2443, %fd2442, %fd462, %fd2441;
	ld.param.f64 	%fd2444, [%rd3538+408];
	fma.rn.f64 	%fd2445, %fd2444, %fd463, %fd2443;
	ld.param.f64 	%fd2446, [%rd3538+416];
	sub.f64 	%fd2447, %fd2445, %fd2446;
	abs.f64 	%fd2448, %fd2447;
	ld.param.f64 	%fd2449, [%rd3538+424];
	mul.f64 	%fd2450, %fd43, %fd2449;
	setp.gt.f64 	%p475, %fd2448, %fd2450;
	@%p475 bra 	$L__BB9_2072;
	mov.u64 	%rd3539, %rd3165;
	ld.param.f64 	%fd2451, [%rd3539+432];
	fma.rn.f64 	%fd2452, %fd2451, %fd454, 0d0000000000000000;
	ld.param.f64 	%fd2453, [%rd3539+440];
	fma.rn.f64 	%fd2454, %fd2453, %fd455, %fd2452;
	ld.param.f64 	%fd2455, [%rd3539+448];
	fma.rn.f64 	%fd2456, %fd2455, %fd456, %fd2454;
	ld.param.f64 	%fd2457, [%rd3539+456];
	fma.rn.f64 	%fd2458, %fd2457, %fd457, %fd2456;
	ld.param.f64 	%fd2459, [%rd3539+464];
	fma.rn.f64 	%fd2460, %fd2459, %fd458, %fd2458;
	ld.param.f64 	%fd2461, [%rd3539+472];
	fma.rn.f64 	%fd2462, %fd2461, %fd459, %fd2460;
	ld.param.f64 	%fd2463, [%rd3539+480];
	fma.rn.f64 	%fd2464, %fd2463, %fd460, %fd2462;
	ld.param.f64 	%fd2465, [%rd3539+488];
	fma.rn.f64 	%fd2466, %fd2465, %fd461, %fd2464;
	ld.param.f64 	%fd2467, [%rd3539+496];
	fma.rn.f64 	%fd2468, %fd2467, %fd462, %fd2466;
	ld.param.f64 	%fd2469, [%rd3539+504];
	fma.rn.f64 	%fd2470, %fd2469, %fd463, %fd2468;
	ld.param.f64 	%fd2471, [%rd3539+512];
	sub.f64 	%fd2472, %fd2470, %fd2471;
	abs.f64 	%fd2473, %fd2472;
	ld.param.f64 	%fd2474, [%rd3539+520];
	mul.f64 	%fd2475, %fd43, %fd2474;
	setp.gt.f64 	%p478, %fd2473, %fd2475;
	@%p478 bra 	$L__BB9_2072;
	mov.u64 	%rd3540, %rd3165;
	ld.param.f64 	%fd2476, [%rd3540+528];
	fma.rn.f64 	%fd2477, %fd2476, %fd454, 0d0000000000000000;
	ld.param.f64 	%fd2478, [%rd3540+536];
	fma.rn.f64 	%fd2479, %fd2478, %fd455, %fd2477;
	ld.param.f64 	%fd2480, [%rd3540+544];
	fma.rn.f64 	%fd2481, %fd2480, %fd456, %fd2479;
	ld.param.f64 	%fd2482, [%rd3540+552];
	fma.rn.f64 	%fd2483, %fd2482, %fd457, %fd2481;
	ld.param.f64 	%fd2484, [%rd3540+560];
	fma.rn.f64 	%fd2485, %fd2484, %fd458, %fd2483;
	ld.param.f64 	%fd2486, [%rd3540+568];
	fma.rn.f64 	%fd2487, %fd2486, %fd459, %fd2485;
	ld.param.f64 	%fd2488, [%rd3540+576];
	fma.rn.f64 	%fd2489, %fd2488, %fd460, %fd2487;
	ld.param.f64 	%fd2490, [%rd3540+584];
	fma.rn.f64 	%fd2491, %fd2490, %fd461, %fd2489;
	ld.param.f64 	%fd2492, [%rd3540+592];
	fma.rn.f64 	%fd2493, %fd2492, %fd462, %fd2491;
	ld.param.f64 	%fd2494, [%rd3540+600];
	fma.rn.f64 	%fd2495, %fd2494, %fd463, %fd2493;
	ld.param.f64 	%fd2496, [%rd3540+608];
	sub.f64 	%fd2497, %fd2495, %fd2496;
	abs.f64 	%fd2498, %fd2497;
	ld.param.f64 	%fd2499, [%rd3540+616];
	mul.f64 	%fd2500, %fd43, %fd2499;
	setp.gt.f64 	%p481, %fd2498, %fd2500;
	@%p481 bra 	$L__BB9_2072;
	mov.u64 	%rd3541, %rd3165;
	ld.param.f64 	%fd2501, [%rd3541+624];
	fma.rn.f64 	%fd2502, %fd2501, %fd454, 0d0000000000000000;
	ld.param.f64 	%fd2503, [%rd3541+632];
	fma.rn.f64 	%fd2504, %fd2503, %fd455, %fd2502;
	ld.param.f64 	%fd2505, [%rd3541+640];
	fma.rn.f64 	%fd2506, %fd2505, %fd456, %fd2504;
	ld.param.f64 	%fd2507, [%rd3541+648];
	fma.rn.f64 	%fd2508, %fd2507, %fd457, %fd2506;
	ld.param.f64 	%fd2509, [%rd3541+656];
	fma.rn.f64 	%fd2510, %fd2509, %fd458, %fd2508;
	ld.param.f64 	%fd2511, [%rd3541+664];
	fma.rn.f64 	%fd2512, %fd2511, %fd459, %fd2510;
	ld.param.f64 	%fd2513, [%rd3541+672];
	fma.rn.f64 	%fd2514, %fd2513, %fd460, %fd2512;
	ld.param.f64 	%fd2515, [%rd3541+680];
	fma.rn.f64 	%fd2516, %fd2515, %fd461, %fd2514;
	ld.param.f64 	%fd2517, [%rd3541+688];
	fma.rn.f64 	%fd2518, %fd2517, %fd462, %fd2516;
	ld.param.f64 	%fd2519, [%rd3541+696];
	fma.rn.f64 	%fd2520, %fd2519, %fd463, %fd2518;
	ld.param.f64 	%fd2521, [%rd3541+704];
	sub.f64 	%fd2522, %fd2520, %fd2521;
	abs.f64 	%fd2523, %fd2522;
	ld.param.f64 	%fd2524, [%rd3541+712];
	mul.f64 	%fd2525, %fd43, %fd2524;
	setp.gt.f64 	%p484, %fd2523, %fd2525;
	@%p484 bra 	$L__BB9_2072;
	mov.u64 	%rd3542, %rd3165;
	ld.param.f64 	%fd2526, [%rd3542+720];
	fma.rn.f64 	%fd2527, %fd2526, %fd454, 0d0000000000000000;
	ld.param.f64 	%fd2528, [%rd3542+728];
	fma.rn.f64 	%fd2529, %fd2528, %fd455, %fd2527;
	ld.param.f64 	%fd2530, [%rd3542+736];
	fma.rn.f64 	%fd2531, %fd2530, %fd456, %fd2529;
	ld.param.f64 	%fd2532, [%rd3542+744];
	fma.rn.f64 	%fd2533, %fd2532, %fd457, %fd2531;
	ld.param.f64 	%fd2534, [%rd3542+752];
	fma.rn.f64 	%fd2535, %fd2534, %fd458, %fd2533;
	ld.param.f64 	%fd2536, [%rd3542+760];
	fma.rn.f64 	%fd2537, %fd2536, %fd459, %fd2535;
	ld.param.f64 	%fd2538, [%rd3542+768];
	fma.rn.f64 	%fd2539, %fd2538, %fd460, %fd2537;
	ld.param.f64 	%fd2540, [%rd3542+776];
	fma.rn.f64 	%fd2541, %fd2540, %fd461, %fd2539;
	ld.param.f64 	%fd2542, [%rd3542+784];
	fma.rn.f64 	%fd2543, %fd2542, %fd462, %fd2541;
	ld.param.f64 	%fd2544, [%rd3542+792];
	fma.rn.f64 	%fd2545, %fd2544, %fd463, %fd2543;
	ld.param.f64 	%fd2546, [%rd3542+800];
	sub.f64 	%fd2547, %fd2545, %fd2546;
	abs.f64 	%fd2548, %fd2547;
	ld.param.f64 	%fd2549, [%rd3542+808];
	mul.f64 	%fd2550, %fd43, %fd2549;
	setp.gt.f64 	%p487, %fd2548, %fd2550;
	@%p487 bra 	$L__BB9_2072;
	mov.u64 	%rd3543, %rd3165;
	ld.param.f64 	%fd2551, [%rd3543+816];
	fma.rn.f64 	%fd2552, %fd2551, %fd454, 0d0000000000000000;
	ld.param.f64 	%fd2553, [%rd3543+824];
	fma.rn.f64 	%fd2554, %fd2553, %fd455, %fd2552;
	ld.param.f64 	%fd2555, [%rd3543+832];
	fma.rn.f64 	%fd2556, %fd2555, %fd456, %fd2554;
	ld.param.f64 	%fd2557, [%rd3543+840];
	fma.rn.f64 	%fd2558, %fd2557, %fd457, %fd2556;
	ld.param.f64 	%fd2559, [%rd3543+848];
	fma.rn.f64 	%fd2560, %fd2559, %fd458, %fd2558;
	ld.param.f64 	%fd2561, [%rd3543+856];
	fma.rn.f64 	%fd2562, %fd2561, %fd459, %fd2560;
	ld.param.f64 	%fd2563, [%rd3543+864];
	fma.rn.f64 	%fd2564, %fd2563, %fd460, %fd2562;
	ld.param.f64 	%fd2565, [%rd3543+872];
	fma.rn.f64 	%fd2566, %fd2565, %fd461, %fd2564;
	ld.param.f64 	%fd2567, [%rd3543+880];
	fma.rn.f64 	%fd2568, %fd2567, %fd462, %fd2566;
	ld.param.f64 	%fd2569, [%rd3543+888];
	fma.rn.f64 	%fd2570, %fd2569, %fd463, %fd2568;
	ld.param.f64 	%fd2571, [%rd3543+896];
	sub.f64 	%fd2572, %fd2570, %fd2571;
	abs.f64 	%fd2573, %fd2572;
	ld.param.f64 	%fd2574, [%rd3543+904];
	mul.f64 	%fd2575, %fd43, %fd2574;
	setp.gt.f64 	%p490, %fd2573, %fd2575;
	@%p490 bra 	$L__BB9_2072;
	mov.u64 	%rd3544, %rd3165;
	ld.param.f64 	%fd2576, [%rd3544+912];
	fma.rn.f64 	%fd2577, %fd2576, %fd454, 0d0000000000000000;
	ld.param.f64 	%fd2578, [%rd3544+920];
	fma.rn.f64 	%fd2579, %fd2578, %fd455, %fd2577;
	ld.param.f64 	%fd2580, [%rd3544+928];
	fma.rn.f64 	%fd2581, %fd2580, %fd456, %fd2579;
	ld.param.f64 	%fd2582, [%rd3544+936];
	fma.rn.f64 	%fd2583, %fd2582, %fd457, %fd2581;
	ld.param.f64 	%fd2584, [%rd3544+944];
	fma.rn.f64 	%fd2585, %fd2584, %fd458, %fd2583;
	ld.param.f64 	%fd2586, [%rd3544+952];
	fma.rn.f64 	%fd2587, %fd2586, %fd459, %fd2585;
	ld.param.f64 	%fd2588, [%rd3544+960];
	fma.rn.f64 	%fd2589, %fd2588, %fd460, %fd2587;
	ld.param.f64 	%fd2590, [%rd3544+968];
	fma.rn.f64 	%fd2591, %fd2590, %fd461, %fd2589;
	ld.param.f64 	%fd2592, [%rd3544+976];
	fma.rn.f64 	%fd2593, %fd2592, %fd462, %fd2591;
	ld.param.f64 	%fd2594, [%rd3544+984];
	fma.rn.f64 	%fd2595, %fd2594, %fd463, %fd2593;
	ld.param.f64 	%fd2596, [%rd3544+992];
	sub.f64 	%fd2597, %fd2595, %fd2596;
	abs.f64 	%fd2598, %fd2597;
	ld.param.f64 	%fd2599, [%rd3544+1000];
	mul.f64 	%fd2600, %fd43, %fd2599;
	setp.gt.f64 	%p493, %fd2598, %fd2600;
	@%p493 bra 	$L__BB9_2072;
	mov.u64 	%rd3545, %rd3165;
	ld.param.f64 	%fd2601, [%rd3545+1008];
	fma.rn.f64 	%fd2602, %fd2601, %fd454, 0d0000000000000000;
	ld.param.f64 	%fd2603, [%rd3545+1016];
	fma.rn.f64 	%fd2604, %fd2603, %fd455, %fd2602;
	ld.param.f64 	%fd2605, [%rd3545+1024];
	fma.rn.f64 	%fd2606, %fd2605, %fd456, %fd2604;
	ld.param.f64 	%fd2607, [%rd3545+1032];
	fma.rn.f64 	%fd2608, %fd2607, %fd457, %fd2606;
	ld.param.f64 	%fd2609, [%rd3545+1040];
	fma.rn.f64 	%fd2610, %fd2609, %fd458, %fd2608;
	ld.param.f64 	%fd2611, [%rd3545+1048];
	fma.rn.f64 	%fd2612, %fd2611, %fd459, %fd2610;
	ld.param.f64 	%fd2613, [%rd3545+1056];
	fma.rn.f64 	%fd2614, %fd2613, %fd460, %fd2612;
	ld.param.f64 	%fd2615, [%rd3545+1064];
	fma.rn.f64 	%fd2616, %fd2615, %fd461, %fd2614;
	ld.param.f64 	%fd2617, [%rd3545+1072];
	fma.rn.f64 	%fd2618, %fd2617, %fd462, %fd2616;
	ld.param.f64 	%fd2619, [%rd3545+1080];
	fma.rn.f64 	%fd2620, %fd2619, %fd463, %fd2618;
	ld.param.f64 	%fd2621, [%rd3545+1088];
	sub.f64 	%fd2622, %fd2620, %fd2621;
	abs.f64 	%fd2623, %fd2622;
	ld.param.f64 	%fd2624, [%rd3545+1096];
	mul.f64 	%fd2625, %fd43, %fd2624;
	setp.gt.f64 	%p496, %fd2623, %fd2625;
	@%p496 bra 	$L__BB9_2072;
	mov.u64 	%rd3546, %rd3165;
	ld.param.f64 	%fd2626, [%rd3546+1104];
	fma.rn.f64 	%fd2627, %fd2626, %fd454, 0d0000000000000000;
	ld.param.f64 	%fd2628, [%rd3546+1112];
	fma.rn.f64 	%fd2629, %fd2628, %fd455, %fd2627;
	ld.param.f64 	%fd2630, [%rd3546+1120];
	fma.rn.f64 	%fd2631, %fd2630, %fd456, %fd2629;
	ld.param.f64 	%fd2632, [%rd3546+1128];
	fma.rn.f64 	%fd2633, %fd2632, %fd457, %fd2631;
	ld.param.f64 	%fd2634, [%rd3546+1136];
	fma.rn.f64 	%fd2635, %fd2634, %fd458, %fd2633;
	ld.param.f64 	%fd2636, [%rd3546+1144];
	fma.rn.f64 	%fd2637, %fd2636, %fd459, %fd2635;
	ld.param.f64 	%fd2638, [%rd3546+1152];
	fma.rn.f64 	%fd2639, %fd2638, %fd460, %fd2637;
	ld.param.f64 	%fd2640, [%rd3546+1160];
	fma.rn.f64 	%fd2641, %fd2640, %fd461, %fd2639;
	ld.param.f64 	%fd2642, [%rd3546+1168];
	fma.rn.f64 	%fd2643, %fd2642, %fd462, %fd2641;
	ld.param.f64 	%fd2644, [%rd3546+1176];
	fma.rn.f64 	%fd2645, %fd2644, %fd463, %fd2643;
	ld.param.f64 	%fd2646, [%rd3546+1184];
	sub.f64 	%fd2647, %fd2645, %fd2646;
	abs.f64 	%fd2648, %fd2647;
	ld.param.f64 	%fd2649, [%rd3546+1192];
	mul.f64 	%fd2650, %fd43, %fd2649;
	setp.gt.f64 	%p499, %fd2648, %fd2650;
	@%p499 bra 	$L__BB9_2072;
	mov.pred 	%p2188, 0;
	mov.pred 	%p2187, -1;
	mov.u32 	%r4345, %r1271;
$L__BB9_2072:
	mov.u32 	%r1336, %tid.x;
	mad.lo.s32 	%r1337, %r1336, 11, 9;
	setp.ge.s32 	%p504, %r1337, %r364;
	mov.b32 	%r1335, 1;
	mov.pred 	%p2190, 0;
	mov.pred 	%p2189, -1;
	mov.u32 	%r4346, %r1335;
	@%p504 bra 	$L__BB9_2115;
	setp.ge.u64 	%p507, %rd2380, %rd2;
	mov.b32 	%r4346, 0;
	mov.pred 	%p2190, -1;
	mov.pred 	%p2189, 0;
	@%p507 bra 	$L__BB9_2115;
	cvt.s64.s32 	%rd2985, %r10;
	or.b64  	%rd3547, %rd2380, %rd2985;
	and.b64  	%rd3548, %rd3547, -4294967296;
	setp.ne.s64 	%p508, %rd3548, 0;
	@%p508 bra 	$L__BB9_2076;
	cvt.u32.u64 	%r1339, %rd2985;
	cvt.u32.u64 	%r1340, %rd2380;
	div.u32 	%r1341, %r1340, %r1339;
	mul.lo.s32 	%r1342, %r1341, %r1339;
	sub.s32 	%r1343, %r1340, %r1342;
	cvt.u64.u32 	%rd6301, %r1341;
	cvt.u64.u32 	%rd6302, %r1343;
	bra.uni 	$L__BB9_2077;
$L__BB9_2076:
	div.u64 	%rd6301, %rd2380, %rd2985;
	mul.lo.s64 	%rd3549, %rd6301, %rd2985;
	sub.s64 	%rd6302, %rd2380, %rd3549;
$L__BB9_2077:
	cvt.u32.u64 	%r617, %rd6302;
	cvt.s64.s32 	%rd2992, %r9;
	or.b64  	%rd3550, %rd6301, %rd2992;
	and.b64  	%rd3551, %rd3550, -4294967296;
	setp.ne.s64 	%p509, %rd3551, 0;
	@%p509 bra 	$L__BB9_2079;
	cvt.u32.u64 	%r1344, %rd2992;
	cvt.u32.u64 	%r1345, %rd6301;
	div.u32 	%r1346, %r1345, %r1344;
	mul.lo.s32 	%r1347, %r1346, %r1344;
	sub.s32 	%r1348, %r1345, %r1347;
	cvt.u64.u32 	%rd6303, %r1346;
	cvt.u64.u32 	%rd6304, %r1348;
	bra.uni 	$L__BB9_2080;
$L__BB9_2079:
	div.u64 	%rd6303, %rd6301, %rd2992;
	mul.lo.s64 	%rd3552, %rd6303, %rd2992;
	sub.s64 	%rd6304, %rd6301, %rd3552;
$L__BB9_2080:
	cvt.u32.u64 	%r618, %rd6304;
	cvt.s64.s32 	%rd2999, %r8;
	or.b64  	%rd3553, %rd6303, %rd2999;
	and.b64  	%rd3554, %rd3553, -4294967296;
	setp.ne.s64 	%p510, %rd3554, 0;
	@%p510 bra 	$L__BB9_2082;
	cvt.u32.u64 	%r1349, %rd2999;
	cvt.u32.u64 	%r1350, %rd6303;
	div.u32 	%r1351, %r1350, %r1349;
	mul.lo.s32 	%r1352, %r1351, %r1349;
	sub.s32 	%r1353, %r1350, %r1352;
	cvt.u64.u32 	%rd6305, %r1351;
	cvt.u64.u32 	%rd6306, %r1353;
	bra.uni 	$L__BB9_2083;
$L__BB9_2082:
	div.u64 	%rd6305, %rd6303, %rd2999;
	mul.lo.s64 	%rd3555, %rd6305, %rd2999;
	sub.s64 	%rd6306, %rd6303, %rd3555;
$L__BB9_2083:
	cvt.u32.u64 	%r619, %rd6306;
	cvt.s64.s32 	%rd3006, %r7;
	or.b64  	%rd3556, %rd6305, %rd3006;
	and.b64  	%rd3557, %rd3556, -4294967296;
	setp.ne.s64 	%p511, %rd3557, 0;
	@%p511 bra 	$L__BB9_2085;
	cvt.u32.u64 	%r1354, %rd3006;
	cvt.u32.u64 	%r1355, %rd6305;
	div.u32 	%r1356, %r1355, %r1354;
	mul.lo.s32 	%r1357, %r1356, %r1354;
	sub.s32 	%r1358, %r1355, %r1357;
	cvt.u64.u32 	%rd6307, %r1356;
	cvt.u64.u32 	%rd6308, %r1358;
	bra.uni 	$L__BB9_2086;
$L__BB9_2085:
	div.u64 	%rd6307, %rd6305, %rd3006;
	mul.lo.s64 	%rd3558, %rd6307, %rd3006;
	sub.s64 	%rd6308, %rd6305, %rd3558;
$L__BB9_2086:
	cvt.u32.u64 	%r620, %rd6308;
	cvt.s64.s32 	%rd3013, %r6;
	or.b64  	%rd3559, %rd6307, %rd3013;
	and.b64  	%rd3560, %rd3559, -4294967296;
	setp.ne.s64 	%p512, %rd3560, 0;
	@%p512 bra 	$L__BB9_2088;
	cvt.u32.u64 	%r1359, %rd3013;
	cvt.u32.u64 	%r1360, %rd6307;
	div.u32 	%r1361, %r1360, %r1359;
	mul.lo.s32 	%r1362, %r1361, %r1359;
	sub.s32 	%r1363, %r1360, %r1362;
	cvt.u64.u32 	%rd6309, %r1361;
	cvt.u64.u32 	%rd6310, %r1363;
	bra.uni 	$L__BB9_2089;
$L__BB9_2088:
	div.u64 	%rd6309, %rd6307, %rd3013;
	mul.lo.s64 	%rd3561, %rd6309, %rd3013;
	sub.s64 	%rd6310, %rd6307, %rd3561;
$L__BB9_2089:
	cvt.u32.u64 	%r621, %rd6310;
	cvt.s64.s32 	%rd3020, %r5;
	or.b64  	%rd3562, %rd6309, %rd3020;
	and.b64  	%rd3563, %rd3562, -4294967296;
	setp.ne.s64 	%p513, %rd3563, 0;
	@%p513 bra 	$L__BB9_2091;
	cvt.u32.u64 	%r1364, %rd3020;
	cvt.u32.u64 	%r1365, %rd6309;
	div.u32 	%r1366, %r1365, %r1364;
	mul.lo.s32 	%r1367, %r1366, %r1364;
	sub.s32 	%r1368, %r1365, %r1367;
	cvt.u64.u32 	%rd6311, %r1366;
	cvt.u64.u32 	%rd6312, %r1368;
	bra.uni 	$L__BB9_2092;
$L__BB9_2091:
	div.u64 	%rd6311, %rd6309, %rd3020;
	mul.lo.s64 	%rd3564, %rd6311, %rd3020;
	sub.s64 	%rd6312, %rd6309, %rd3564;
$L__BB9_2092:
	cvt.u32.u64 	%r622, %rd6312;
	cvt.s64.s32 	%rd3027, %r4;
	or.b64  	%rd3565, %rd6311, %rd3027;
	and.b64  	%rd3566, %rd3565, -4294967296;
	setp.ne.s64 	%p514, %rd3566, 0;
	@%p514 bra 	$L__BB9_2094;
	cvt.u32.u64 	%r1369, %rd3027;
	cvt.u32.u64 	%r1370, %rd6311;
	div.u32 	%r1371, %r1370, %r1369;
	mul.lo.s32 	%r1372, %r1371, %r1369;
	sub.s32 	%r1373, %r1370, %r1372;
	cvt.u64.u32 	%rd6313, %r1371;
	cvt.u64.u32 	%rd6314, %r1373;
	bra.uni 	$L__BB9_2095;
$L__BB9_2094:
	div.u64 	%rd6313, %rd6311, %rd3027;
	mul.lo.s64 	%rd3567, %rd6313, %rd3027;
	sub.s64 	%rd6314, %rd6311, %rd3567;
$L__BB9_2095:
	cvt.u32.u64 	%r623, %rd6314;
	cvt.s64.s32 	%rd3034, %r3;
	or.b64  	%rd3568, %rd6313, %rd3034;
	and.b64  	%rd3569, %rd3568, -4294967296;
	setp.ne.s64 	%p515, %rd3569, 0;
	@%p515 bra 	$L__BB9_2097;
	cvt.u32.u64 	%r1374, %rd3034;
	cvt.u32.u64 	%r1375, %rd6313;
	div.u32 	%r1376, %r1375, %r1374;
	mul.lo.s32 	%r1377, %r1376, %r1374;
	sub.s32 	%r1378, %r1375, %r1377;
	cvt.u64.u32 	%rd6315, %r1376;
	cvt.u64.u32 	%rd6316, %r1378;
	bra.uni 	$L__BB9_2098;
$L__BB9_2097:
	div.u64 	%rd6315, %rd6313, %rd3034;
	mul.lo.s64 	%rd3570, %rd6315, %rd3034;
	sub.s64 	%rd6316, %rd6313, %rd3570;
$L__BB9_2098:
	cvt.u32.u64 	%r624, %rd6316;
	cvt.s64.s32 	%rd3041, %r2;
	or.b64  	%rd3571, %rd6315, %rd3041;
	and.b64  	%rd3572, %rd3571, -4294967296;
	setp.ne.s64 	%p516, %rd3572, 0;
	@%p516 bra 	$L__BB9_2100;
	cvt.u32.u64 	%r1379, %rd3041;
	cvt.u32.u64 	%r1380, %rd6315;
	div.u32 	%r1381, %r1380, %r1379;
	mul.lo.s32 	%r1382, %r1381, %r1379;
	sub.s32 	%r1383, %r1380, %r1382;
	cvt.u64.u32 	%rd6317, %r1381;
	cvt.u64.u32 	%rd6318, %r1383;
	bra.uni 	$L__BB9_2101;
$L__BB9_2100:
	div.u64 	%rd6317, %rd6315, %rd3041;
	mul.lo.s64 	%rd3573, %rd6317, %rd3041;
	sub.s64 	%rd6318, %rd6315, %rd3573;
$L__BB9_2101:
	cvt.u32.u64 	%r625, %rd6318;
	cvt.s64.s32 	%rd3048, %r1;
	or.b64  	%rd3574, %rd6317, %rd3048;
	and.b64  	%rd3575, %rd3574, -4294967296;
	setp.ne.s64 	%p517, %rd3575, 0;
	@%p517 bra 	$L__BB9_2103;
	cvt.u32.u64 	%r1384, %rd3048;
	cvt.u32.u64 	%r1385, %rd6317;
	rem.u32 	%r1386, %r1385, %r1384;
	cvt.u64.u32 	%rd6319, %r1386;
	bra.uni 	$L__BB9_2104;
$L__BB9_2103:
	rem.u64 	%rd6319, %rd6317, %rd3048;
$L__BB9_2104:
	cvt.u32.u64 	%r1388, %rd6319;
	cvt.rn.f64.s32 	%fd2651, %r1388;
	mov.u64 	%rd3576, %rd3165;
	ld.param.f64 	%fd2652, [%rd3576];
	fma.rn.f64 	%fd464, %fd1, %fd2651, %fd2652;
	cvt.rn.f64.s32 	%fd2653, %r625;
	fma.rn.f64 	%fd465, %fd3, %fd2653, %fd2;
	cvt.rn.f64.s32 	%fd2654, %r624;
	fma.rn.f64 	%fd466, %fd5, %fd2654, %fd4;
	cvt.rn.f64.s32 	%fd2655, %r623;
	fma.rn.f64 	%fd467, %fd7, %fd2655, %fd6;
	cvt.rn.f64.s32 	%fd2656, %r622;
	fma.rn.f64 	%fd468, %fd9, %fd2656, %fd8;
	cvt.rn.f64.s32 	%fd2657, %r621;
	fma.rn.f64 	%fd469, %fd11, %fd2657, %fd10;
	cvt.rn.f64.s32 	%fd2658, %r620;
	fma.rn.f64 	%fd470, %fd13, %fd2658, %fd12;
	cvt.rn.f64.s32 	%fd2659, %r619;
	fma.rn.f64 	%fd471, %fd15, %fd2659, %fd14;
	cvt.rn.f64.s32 	%fd2660, %r618;
	fma.rn.f64 	%fd472, %fd17, %fd2660, %fd16;
	cvt.rn.f64.s32 	%fd2661, %r617;
	fma.rn.f64 	%fd473, %fd19, %fd2661, %fd18;
	fma.rn.f64 	%fd2662, %fd20, %fd464, 0d0000000000000000;
	fma.rn.f64 	%fd2663, %fd21, %fd465, %fd2662;
	fma.rn.f64 	%fd2664, %fd22, %fd466, %fd2663;
	fma.rn.f64 	%fd2665, %fd23, %fd467, %fd2664;
	fma.rn.f64 	%fd2666, %fd24, %fd468, %fd2665;
	fma.rn.f64 	%fd2667, %fd25, %fd469, %fd2666;
	fma.rn.f64 	%fd2668, %fd26, %fd470, %fd2667;
	fma.rn.f64 	%fd2669, %fd27, %fd471, %fd2668;
	fma.rn.f64 	%fd2670, %fd28, %fd472, %fd2669;
	fma.rn.f64 	%fd2671, %fd29, %fd473, %fd2670;
	sub.f64 	%fd2672, %fd2671, %fd30;
	abs.f64 	%fd2673, %fd2672;
	mul.f64 	%fd2674, %fd43, %fd31;
	setp.gt.f64 	%p520, %fd2673, %fd2674;
	@%p520 bra 	$L__BB9_2115;
	fma.rn.f64 	%fd2675, %fd32, %fd464, 0d0000000000000000;
	fma.rn.f64 	%fd2676, %fd33, %fd465, %fd2675;
	fma.rn.f64 	%fd2677, %fd34, %fd466, %fd2676;
	fma.rn.f64 	%fd2678, %fd35, %fd467, %fd2677;
	fma.rn.f64 	%fd2679, %fd36, %fd468, %fd2678;
	fma.rn.f64 	%fd2680, %fd37, %fd469, %fd2679;
	mov.u64 	%rd3577, %rd3165;
	ld.param.f64 	%fd2681, [%rd3577+384];
	fma.rn.f64 	%fd2682, %fd2681, %fd470, %fd2680;
	ld.param.f64 	%fd2683, [%rd3577+392];
	fma.rn.f64 	%fd2684, %fd2683, %fd471, %fd2682;
	ld.param.f64 	%fd2685, [%rd3577+400];
	fma.rn.f64 	%fd2686, %fd2685, %fd472, %fd2684;
	ld.param.f64 	%fd2687, [%rd3577+408];
	fma.rn.f64 	%fd2688, %fd2687, %fd473, %fd2686;
	ld.param.f64 	%fd2689, [%rd3577+416];
	sub.f64 	%fd2690, %fd2688, %fd2689;
	abs.f64 	%fd2691, %fd2690;
	ld.param.f64 	%fd2692, [%rd3577+424];
	mul.f64 	%fd2693, %fd43, %fd2692;
	setp.gt.f64 	%p523, %fd2691, %fd2693;
	@%p523 bra 	$L__BB9_2115;
	mov.u64 	%rd3578, %rd3165;
	ld.param.f64 	%fd2694, [%rd3578+432];
	fma.rn.f64 	%fd2695, %fd2694, %fd464, 0d0000000000000000;
	ld.param.f64 	%fd2696, [%rd3578+440];
	fma.rn.f64 	%fd2697, %fd2696, %fd465, %fd2695;
	ld.param.f64 	%fd2698, [%rd3578+448];
	fma.rn.f64 	%fd2699, %fd2698, %fd466, %fd2697;
	ld.param.f64 	%fd2700, [%rd3578+456];
	fma.rn.f64 	%fd2701, %fd2700, %fd467, %fd2699;
	ld.param.f64 	%fd2702, [%rd3578+464];
	fma.rn.f64 	%fd2703, %fd2702, %fd468, %fd2701;
	ld.param.f64 	%fd2704, [%rd3578+472];
	fma.rn.f64 	%fd2705, %fd2704, %fd469, %fd2703;
	ld.param.f64 	%fd2706, [%rd3578+480];
	fma.rn.f64 	%fd2707, %fd2706, %fd470, %fd2705;
	ld.param.f64 	%fd2708, [%rd3578+488];
	fma.rn.f64 	%fd2709, %fd2708, %fd471, %fd2707;
	ld.param.f64 	%fd2710, [%rd3578+496];
	fma.rn.f64 	%fd2711, %fd2710, %fd472, %fd2709;
	ld.param.f64 	%fd2712, [%rd3578+504];
	fma.rn.f64 	%fd2713, %fd2712, %fd473, %fd2711;
	ld.param.f64 	%fd2714, [%rd3578+512];
	sub.f64 	%fd2715, %fd2713, %fd2714;
	abs.f64 	%fd2716, %fd2715;
	ld.param.f64 	%fd2717, [%rd3578+520];
	mul.f64 	%fd2718, %fd43, %fd2717;
	setp.gt.f64 	%p526, %fd2716, %fd2718;
	@%p526 bra 	$L__BB9_2115;
	mov.u64 	%rd3579, %rd3165;
	ld.param.f64 	%fd2719, [%rd3579+528];
	fma.rn.f64 	%fd2720, %fd2719, %fd464, 0d0000000000000000;
	ld.param.f64 	%fd2721, [%rd3579+536];
	fma.rn.f64 	%fd2722, %fd2721, %fd465, %fd2720;
	ld.param.f64 	%fd2723, [%rd3579+544];
	fma.rn.f64 	%fd2724, %fd2723, %fd466, %fd2722;
	ld.param.f64 	%fd2725, [%rd3579+552];
	fma.rn.f64 	%fd2726, %fd2725, %fd467, %fd2724;
	ld.param.f64 	%fd2727, [%rd3579+560];
	fma.rn.f64 	%fd2728, %fd2727, %fd468, %fd2726;
	ld.param.f64 	%fd2729, [%rd3579+568];
	fma.rn.f64 	%fd2730, %fd2729, %fd469, %fd2728;
	ld.param.f64 	%fd2731, [%rd3579+576];
	fma.rn.f64 	%fd2732, %fd2731, %fd470, %fd2730;
	ld.param.f64 	%fd2733, [%rd3579+584];
	fma.rn.f64 	%fd2734, %fd2733, %fd471, %fd2732;
	ld.param.f64 	%fd2735, [%rd3579+592];
	fma.rn.f64 	%fd2736, %fd2735, %fd472, %fd2734;
	ld.param.f64 	%fd2737, [%rd3579+600];
	fma.rn.f64 	%fd2738, %fd2737, %fd473, %fd2736;
	ld.param.f64 	%fd2739, [%rd3579+608];
	sub.f64 	%fd2740, %fd2738, %fd2739;
	abs.f64 	%fd2741, %fd2740;
	ld.param.f64 	%fd2742, [%rd3579+616];
	mul.f64 	%fd2743, %fd43, %fd2742;
	setp.gt.f64 	%p529, %fd2741, %fd2743;
	@%p529 bra 	$L__BB9_2115;
	mov.u64 	%rd3580, %rd3165;
	ld.param.f64 	%fd2744, [%rd3580+624];
	fma.rn.f64 	%fd2745, %fd2744, %fd464, 0d0000000000000000;
	ld.param.f64 	%fd2746, [%rd3580+632];
	fma.rn.f64 	%fd2747, %fd2746, %fd465, %fd2745;
	ld.param.f64 	%fd2748, [%rd3580+640];
	fma.rn.f64 	%fd2749, %fd2748, %fd466, %fd2747;
	ld.param.f64 	%fd2750, [%rd3580+648];
	fma.rn.f64 	%fd2751, %fd2750, %fd467, %fd2749;
	ld.param.f64 	%fd2752, [%rd3580+656];
	fma.rn.f64 	%fd2753, %fd2752, %fd468, %fd2751;
	ld.param.f64 	%fd2754, [%rd3580+664];
	fma.rn.f64 	%fd2755, %fd2754, %fd469, %fd2753;
	ld.param.f64 	%fd2756, [%rd3580+672];
	fma.rn.f64 	%fd2757, %fd2756, %fd470, %fd2755;
	ld.param.f64 	%fd2758, [%rd3580+680];
	fma.rn.f64 	%fd2759, %fd2758, %fd471, %fd2757;
	ld.param.f64 	%fd2760, [%rd3580+688];
	fma.rn.f64 	%fd2761, %fd2760, %fd472, %fd2759;
	ld.param.f64 	%fd2762, [%rd3580+696];
	fma.rn.f64 	%fd2763, %fd2762, %fd473, %fd2761;
	ld.param.f64 	%fd2764, [%rd3580+704];
	sub.f64 	%fd2765, %fd2763, %fd2764;
	abs.f64 	%fd2766, %fd2765;
	ld.param.f64 	%fd2767, [%rd3580+712];
	mul.f64 	%fd2768, %fd43, %fd2767;
	setp.gt.f64 	%p532, %fd2766, %fd2768;
	@%p532 bra 	$L__BB9_2115;
	mov.u64 	%rd3581, %rd3165;
	ld.param.f64 	%fd2769, [%rd3581+720];
	fma.rn.f64 	%fd2770, %fd2769, %fd464, 0d0000000000000000;
	ld.param.f64 	%fd2771, [%rd3581+728];
	fma.rn.f64 	%fd2772, %fd2771, %fd465, %fd2770;
	ld.param.f64 	%fd2773, [%rd3581+736];
	fma.rn.f64 	%fd2774, %fd2773, %fd466, %fd2772;
	ld.param.f64 	%fd2775, [%rd3581+744];
	fma.rn.f64 	%fd2776, %fd2775, %fd467, %fd2774;
	ld.param.f64 	%fd2777, [%rd3581+752];
	fma.rn.f64 	%fd2778, %fd2777, %fd468, %fd2776;
	ld.param.f64 	%fd2779, [%rd3581+760];
	fma.rn.f64 	%fd2780, %fd2779, %fd469, %fd2778;
	ld.param.f64 	%fd2781, [%rd3581+768];
	fma.rn.f64 	%fd2782, %fd2781, %fd470, %fd2780;
	ld.param.f64 	%fd2783, [%rd3581+776];
	fma.rn.f64 	%fd2784, %fd2783, %fd471, %fd2782;
	ld.param.f64 	%fd2785, [%rd3581+784];
	fma.rn.f64 	%fd2786, %fd2785, %fd472, %fd2784;
	ld.param.f64 	%fd2787, [%rd3581+792];
	fma.rn.f64 	%fd2788, %fd2787, %fd473, %fd2786;
	ld.param.f64 	%fd2789, [%rd3581+800];
	sub.f64 	%fd2790, %fd2788, %fd2789;
	abs.f64 	%fd2791, %fd2790;
	ld.param.f64 	%fd2792, [%rd3581+808];
	mul.f64 	%fd2793, %fd43, %fd2792;
	setp.gt.f64 	%p535, %fd2791, %fd2793;
	@%p535 bra 	$L__BB9_2115;
	mov.u64 	%rd3582, %rd3165;
	ld.param.f64 	%fd2794, [%rd3582+816];
	fma.rn.f64 	%fd2795, %fd2794, %fd464, 0d0000000000000000;
	ld.param.f64 	%fd2796, [%rd3582+824];
	fma.rn.f64 	%fd2797, %fd2796, %fd465, %fd2795;
	ld.param.f64 	%fd2798, [%rd3582+832];
	fma.rn.f64 	%fd2799, %fd2798, %fd466, %fd2797;
	ld.param.f64 	%fd2800, [%rd3582+840];
	fma.rn.f64 	%fd2801, %fd2800, %fd467, %fd2799;
	ld.param.f64 	%fd2802, [%rd3582+848];
	fma.rn.f64 	%fd2803, %fd2802, %fd468, %fd2801;
	ld.param.f64 	%fd2804, [%rd3582+856];
	fma.rn.f64 	%fd2805, %fd2804, %fd469, %fd2803;
	ld.param.f64 	%fd2806, [%rd3582+864];
	fma.rn.f64 	%fd2807, %fd2806, %fd470, %fd2805;
	ld.param.f64 	%fd2808, [%rd3582+872];
	fma.rn.f64 	%fd2809, %fd2808, %fd471, %fd2807;
	ld.param.f64 	%fd2810, [%rd3582+880];
	fma.rn.f64 	%fd2811, %fd2810, %fd472, %fd2809;
	ld.param.f64 	%fd2812, [%rd3582+888];
	fma.rn.f64 	%fd2813, %fd2812, %fd473, %fd2811;
	ld.param.f64 	%fd2814, [%rd3582+896];
	sub.f64 	%fd2815, %fd2813, %fd2814;
	abs.f64 	%fd2816, %fd2815;
	ld.param.f64 	%fd2817, [%rd3582+904];
	mul.f64 	%fd2818, %fd43, %fd2817;
	setp.gt.f64 	%p538, %fd2816, %fd2818;
	@%p538 bra 	$L__BB9_2115;
	mov.u64 	%rd3583, %rd3165;
	ld.param.f64 	%fd2819, [%rd3583+912];
	fma.rn.f64 	%fd2820, %fd2819, %fd464, 0d0000000000000000;
	ld.param.f64 	%fd2821, [%rd3583+920];
	fma.rn.f64 	%fd2822, %fd2821, %fd465, %fd2820;
	ld.param.f64 	%fd2823, [%rd3583+928];
	fma.rn.f64 	%fd2824, %fd2823, %fd466, %fd2822;
	ld.param.f64 	%fd2825, [%rd3583+936];
	fma.rn.f64 	%fd2826, %fd2825, %fd467, %fd2824;
	ld.param.f64 	%fd2827, [%rd3583+944];
	fma.rn.f64 	%fd2828, %fd2827, %fd468, %fd2826;
	ld.param.f64 	%fd2829, [%rd3583+952];
	fma.rn.f64 	%fd2830, %fd2829, %fd469, %fd2828;
	ld.param.f64 	%fd2831, [%rd3583+960];
	fma.rn.f64 	%fd2832, %fd2831, %fd470, %fd2830;
	ld.param.f64 	%fd2833, [%rd3583+968];
	fma.rn.f64 	%fd2834, %fd2833, %fd471, %fd2832;
	ld.param.f64 	%fd2835, [%rd3583+976];
	fma.rn.f64 	%fd2836, %fd2835, %fd472, %fd2834;
	ld.param.f64 	%fd2837, [%rd3583+984];
	fma.rn.f64 	%fd2838, %fd2837, %fd473, %fd2836;
	ld.param.f64 	%fd2839, [%rd3583+992];
	sub.f64 	%fd2840, %fd2838, %fd2839;
	abs.f64 	%fd2841, %fd2840;
	ld.param.f64 	%fd2842, [%rd3583+1000];
	mul.f64 	%fd2843, %fd43, %fd2842;
	setp.gt.f64 	%p541, %fd2841, %fd2843;
	@%p541 bra 	$L__BB9_2115;
	mov.u64 	%rd3584, %rd3165;
	ld.param.f64 	%fd2844, [%rd3584+1008];
	fma.rn.f64 	%fd2845, %fd2844, %fd464, 0d0000000000000000;
	ld.param.f64 	%fd2846, [%rd3584+1016];
	fma.rn.f64 	%fd2847, %fd2846, %fd465, %fd2845;
	ld.param.f64 	%fd2848, [%rd3584+1024];
	fma.rn.f64 	%fd2849, %fd2848, %fd466, %fd2847;
	ld.param.f64 	%fd2850, [%rd3584+1032];
	fma.rn.f64 	%fd2851, %fd2850, %fd467, %fd2849;
	ld.param.f64 	%fd2852, [%rd3584+1040];
	fma.rn.f64 	%fd2853, %fd2852, %fd468, %fd2851;
	ld.param.f64 	%fd2854, [%rd3584+1048];
	fma.rn.f64 	%fd2855, %fd2854, %fd469, %fd2853;
	ld.param.f64 	%fd2856, [%rd3584+1056];
	fma.rn.f64 	%fd2857, %fd2856, %fd470, %fd2855;
	ld.param.f64 	%fd2858, [%rd3584+1064];
	fma.rn.f64 	%fd2859, %fd2858, %fd471, %fd2857;
	ld.param.f64 	%fd2860, [%rd3584+1072];
	fma.rn.f64 	%fd2861, %fd2860, %fd472, %fd2859;
	ld.param.f64 	%fd2862, [%rd3584+1080];
	fma.rn.f64 	%fd2863, %fd2862, %fd473, %fd2861;
	ld.param.f64 	%fd2864, [%rd3584+1088];
	sub.f64 	%fd2865, %fd2863, %fd2864;
	abs.f64 	%fd2866, %fd2865;
	ld.param.f64 	%fd2867, [%rd3584+1096];
	mul.f64 	%fd2868, %fd43, %fd2867;
	setp.gt.f64 	%p544, %fd2866, %fd2868;
	@%p544 bra 	$L__BB9_2115;
	mov.u64 	%rd3585, %rd3165;
	ld.param.f64 	%fd2869, [%rd3585+1104];
	fma.rn.f64 	%fd2870, %fd2869, %fd464, 0d0000000000000000;
	ld.param.f64 	%fd2871, [%rd3585+1112];
	fma.rn.f64 	%fd2872, %fd2871, %fd465, %fd2870;
	ld.param.f64 	%fd2873, [%rd3585+1120];
	fma.rn.f64 	%fd2874, %fd2873, %fd466, %fd2872;
	ld.param.f64 	%fd2875, [%rd3585+1128];
	fma.rn.f64 	%fd2876, %fd2875, %fd467, %fd2874;
	ld.param.f64 	%fd2877, [%rd3585+1136];
	fma.rn.f64 	%fd2878, %fd2877, %fd468, %fd2876;
	ld.param.f64 	%fd2879, [%rd3585+1144];
	fma.rn.f64 	%fd2880, %fd2879, %fd469, %fd2878;
	ld.param.f64 	%fd2881, [%rd3585+1152];
	fma.rn.f64 	%fd2882, %fd2881, %fd470, %fd2880;
	ld.param.f64 	%fd2883, [%rd3585+1160];
	fma.rn.f64 	%fd2884, %fd2883, %fd471, %fd2882;
	ld.param.f64 	%fd2885, [%rd3585+1168];
	fma.rn.f64 	%fd2886, %fd2885, %fd472, %fd2884;
	ld.param.f64 	%fd2887, [%rd3585+1176];
	fma.rn.f64 	%fd2888, %fd2887, %fd473, %fd2886;
	ld.param.f64 	%fd2889, [%rd3585+1184];
	sub.f64 	%fd2890, %fd2888, %fd2889;
	abs.f64 	%fd2891, %fd2890;
	ld.param.f64 	%fd2892, [%rd3585+1192];
	mul.f64 	%fd2893, %fd43, %fd2892;
	setp.gt.f64 	%p547, %fd2891, %fd2893;
	@%p547 bra 	$L__BB9_2115;
	mov.pred 	%p2190, 0;
	mov.pred 	%p2189, -1;
	mov.u32 	%r4346, %r1335;
$L__BB9_2115:
	mov.u32 	%r1400, %tid.x;
	mad.lo.s32 	%r1401, %r1400, 11, 10;
	setp.ge.s32 	%p552, %r1401, %r364;
	mov.b32 	%r1399, 1;
	mov.pred 	%p2192, 0;
	mov.pred 	%p2191, -1;
	mov.u32 	%r4347, %r1399;
	@%p552 bra 	$L__BB9_2158;
	setp.ge.u64 	%p555, %rd2381, %rd2;
	mov.b32 	%r4347, 0;
	mov.pred 	%p2192, -1;
	mov.pred 	%p2191, 0;
	@%p555 bra 	$L__BB9_2158;
	cvt.s64.s32 	%rd3052, %r10;
	or.b64  	%rd3586, %rd2381, %rd3052;
	and.b64  	%rd3587, %rd3586, -4294967296;
	setp.ne.s64 	%p556, %rd3587, 0;
	@%p556 bra 	$L__BB9_2119;
	cvt.u32.u64 	%r1403, %rd3052;
	cvt.u32.u64 	%r1404, %rd2381;
	div.u32 	%r1405, %r1404, %r1403;
	mul.lo.s32 	%r1406, %r1405, %r1403;
	sub.s32 	%r1407, %r1404, %r1406;
	cvt.u64.u32 	%rd6320, %r1405;
	cvt.u64.u32 	%rd6321, %r1407;
	bra.uni 	$L__BB9_2120;
$L__BB9_2119:
	div.u64 	%rd6320, %rd2381, %rd3052;
	mul.lo.s64 	%rd3588, %rd6320, %rd3052;
	sub.s64 	%rd6321, %rd2381, %rd3588;
$L__BB9_2120:
	cvt.u32.u64 	%r627, %rd6321;
	cvt.s64.s32 	%rd3059, %r9;
	or.b64  	%rd3589, %rd6320, %rd3059;
	and.b64  	%rd3590, %rd3589, -4294967296;
	setp.ne.s64 	%p557, %rd3590, 0;
	@%p557 bra 	$L__BB9_2122;
	cvt.u32.u64 	%r1408, %rd3059;
	cvt.u32.u64 	%r1409, %rd6320;
	div.u32 	%r1410, %r1409, %r1408;
	mul.lo.s32 	%r1411, %r1410, %r1408;
	sub.s32 	%r1412, %r1409, %r1411;
	cvt.u64.u32 	%rd6322, %r1410;
	cvt.u64.u32 	%rd6323, %r1412;
	bra.uni 	$L__BB9_2123;
$L__BB9_2122:
	div.u64 	%rd6322, %rd6320, %rd3059;
	mul.lo.s64 	%rd3591, %rd6322, %rd3059;
	sub.s64 	%rd6323, %rd6320, %rd3591;
$L__BB9_2123:
	cvt.u32.u64 	%r628, %rd6323;
	cvt.s64.s32 	%rd3066, %r8;
	or.b64  	%rd3592, %rd6322, %rd3066;
	and.b64  	%rd3593, %rd3592, -4294967296;
	setp.ne.s64 	%p558, %rd3593, 0;
	@%p558 bra 	$L__BB9_2125;
	cvt.u32.u64 	%r1413, %rd3066;
	cvt.u32.u64 	%r1414, %rd6322;
	div.u32 	%r1415, %r1414, %r1413;
	mul.lo.s32 	%r1416, %r1415, %r1413;
	sub.s32 	%r1417, %r1414, %r1416;
	cvt.u64.u32 	%rd6324, %r1415;
	cvt.u64.u32 	%rd6325, %r1417;
	bra.uni 	$L__BB9_2126;
$L__BB9_2125:
	div.u64 	%rd6324, %rd6322, %rd3066;
	mul.lo.s64 	%rd3594, %rd6324, %rd3066;
	sub.s64 	%rd6325, %rd6322, %rd3594;
$L__BB9_2126:
	cvt.u32.u64 	%r629, %rd6325;
	cvt.s64.s32 	%rd3073, %r7;
	or.b64  	%rd3595, %rd6324, %rd3073;
	and.b64  	%rd3596, %rd3595, -4294967296;
	setp.ne.s64 	%p559, %rd3596, 0;
	@%p559 bra 	$L__BB9_2128;
	cvt.u32.u64 	%r1418, %rd3073;
	cvt.u32.u64 	%r1419, %rd6324;
	div.u32 	%r1420, %r1419, %r1418;
	mul.lo.s32 	%r1421, %r1420, %r1418;
	sub.s32 	%r1422, %r1419, %r1421;
	cvt.u64.u32 	%rd6326, %r1420;
	cvt.u64.u32 	%rd6327, %r1422;
	bra.uni 	$L__BB9_2129;
$L__BB9_2128:
	div.u64 	%rd6326, %rd6324, %rd3073;
	mul.lo.s64 	%rd3597, %rd6326, %rd3073;
	sub.s64 	%rd6327, %rd6324, %rd3597;
$L__BB9_2129:
	cvt.u32.u64 	%r630, %rd6327;
	cvt.s64.s32 	%rd3080, %r6;
	or.b64  	%rd3598, %rd6326, %rd3080;
	and.b64  	%rd3599, %rd3598, -4294967296;
	setp.ne.s64 	%p560, %rd3599, 0;
	@%p560 bra 	$L__BB9_2131;
	cvt.u32.u64 	%r1423, %rd3080;
	cvt.u32.u64 	%r1424, %rd6326;
	div.u32 	%r1425, %r1424, %r1423;
	mul.lo.s32 	%r1426, %r1425, %r1423;
	sub.s32 	%r1427, %r1424, %r1426;
	cvt.u64.u32 	%rd6328, %r1425;
	cvt.u64.u32 	%rd6329, %r1427;
	bra.uni 	$L__BB9_2132;
$L__BB9_2131:
	div.u64 	%rd6328, %rd6326, %rd3080;
	mul.lo.s64 	%rd3600, %rd6328, %rd3080;
	sub.s64 	%rd6329, %rd6326, %rd3600;
$L__BB9_2132:
	cvt.u32.u64 	%r631, %rd6329;
	cvt.s64.s32 	%rd3087, %r5;
	or.b64  	%rd3601, %rd6328, %rd3087;
	and.b64  	%rd3602, %rd3601, -4294967296;
	setp.ne.s64 	%p561, %rd3602, 0;
	@%p561 bra 	$L__BB9_2134;
	cvt.u32.u64 	%r1428, %rd3087;
	cvt.u32.u64 	%r1429, %rd6328;
	div.u32 	%r1430, %r1429, %r1428;
	mul.lo.s32 	%r1431, %r1430, %r1428;
	sub.s32 	%r1432, %r1429, %r1431;
	cvt.u64.u32 	%rd6330, %r1430;
	cvt.u64.u32 	%rd6331, %r1432;
	bra.uni 	$L__BB9_2135;
$L__BB9_2134:
	div.u64 	%rd6330, %rd6328, %rd3087;
	mul.lo.s64 	%rd3603, %rd6330, %rd3087;
	sub.s64 	%rd6331, %rd6328, %rd3603;
$L__BB9_2135:
	cvt.u32.u64 	%r632, %rd6331;
	cvt.s64.s32 	%rd3094, %r4;
	or.b64  	%rd3604, %rd6330, %rd3094;
	and.b64  	%rd3605, %rd3604, -4294967296;
	setp.ne.s64 	%p562, %rd3605, 0;
	@%p562 bra 	$L__BB9_2137;
	cvt.u32.u64 	%r1433, %rd3094;
	cvt.u32.u64 	%r1434, %rd6330;
	div.u32 	%r1435, %r1434, %r1433;
	mul.lo.s32 	%r1436, %r1435, %r1433;
	sub.s32 	%r1437, %r1434, %r1436;
	cvt.u64.u32 	%rd6332, %r1435;
	cvt.u64.u32 	%rd6333, %r1437;
	bra.uni 	$L__BB9_2138;
$L__BB9_2137:
	div.u64 	%rd6332, %rd6330, %rd3094;
	mul.lo.s64 	%rd3606, %rd6332, %rd3094;
	sub.s64 	%rd6333, %rd6330, %rd3606;
$L__BB9_2138:
	cvt.u32.u64 	%r633, %rd6333;
	cvt.s64.s32 	%rd3101, %r3;
	or.b64  	%rd3607, %rd6332, %rd3101;
	and.b64  	%rd3608, %rd3607, -4294967296;
	setp.ne.s64 	%p563, %rd3608, 0;
	@%p563 bra 	$L__BB9_2140;
	cvt.u32.u64 	%r1438, %rd3101;
	cvt.u32.u64 	%r1439, %rd6332;
	div.u32 	%r1440, %r1439, %r1438;
	mul.lo.s32 	%r1441, %r1440, %r1438;
	sub.s32 	%r1442, %r1439, %r1441;
	cvt.u64.u32 	%rd6334, %r1440;
	cvt.u64.u32 	%rd6335, %r1442;
	bra.uni 	$L__BB9_2141;
$L__BB9_2140:
	div.u64 	%rd6334, %rd6332, %rd3101;
	mul.lo.s64 	%rd3609, %rd6334, %rd3101;
	sub.s64 	%rd6335, %rd6332, %rd3609;
$L__BB9_2141:
	cvt.u32.u64 	%r634, %rd6335;
	cvt.s64.s32 	%rd3108, %r2;
	or.b64  	%rd3610, %rd6334, %rd3108;
	and.b64  	%rd3611, %rd3610, -4294967296;
	setp.ne.s64 	%p564, %rd3611, 0;
	@%p564 bra 	$L__BB9_2143;
	cvt.u32.u64 	%r1443, %rd3108;
	cvt.u32.u64 	%r1444, %rd6334;
	div.u32 	%r1445, %r1444, %r1443;
	mul.lo.s32 	%r1446, %r1445, %r1443;
	sub.s32 	%r1447, %r1444, %r1446;
	cvt.u64.u32 	%rd6336, %r1445;
	cvt.u64.u32 	%rd6337, %r1447;
	bra.uni 	$L__BB9_2144;
$L__BB9_2143:
	div.u64 	%rd6336, %rd6334, %rd3108;
	mul.lo.s64 	%rd3612, %rd6336, %rd3108;
	sub.s64 	%rd6337, %rd6334, %rd3612;
$L__BB9_2144:
	cvt.u32.u64 	%r635, %rd6337;
	cvt.s64.s32 	%rd3115, %r1;
	or.b64  	%rd3613, %rd6336, %rd3115;
	and.b64  	%rd3614, %rd3613, -4294967296;
	setp.ne.s64 	%p565, %rd3614, 0;
	@%p565 bra 	$L__BB9_2146;
	cvt.u32.u64 	%r1448, %rd3115;
	cvt.u32.u64 	%r1449, %rd6336;
	rem.u32 	%r1450, %r1449, %r1448;
	cvt.u64.u32 	%rd6338, %r1450;
	bra.uni 	$L__BB9_2147;
$L__BB9_2146:
	rem.u64 	%rd6338, %rd6336, %rd3115;
$L__BB9_2147:
	cvt.u32.u64 	%r1452, %rd6338;
	cvt.rn.f64.s32 	%fd2894, %r1452;
	mov.u64 	%rd3615, %rd3165;
	ld.param.f64 	%fd2895, [%rd3615];
	fma.rn.f64 	%fd474, %fd1, %fd2894, %fd2895;
	cvt.rn.f64.s32 	%fd2896, %r635;
	fma.rn.f64 	%fd475, %fd3, %fd2896, %fd2;
	cvt.rn.f64.s32 	%fd2897, %r634;
	fma.rn.f64 	%fd476, %fd5, %fd2897, %fd4;
	cvt.rn.f64.s32 	%fd2898, %r633;
	fma.rn.f64 	%fd477, %fd7, %fd2898, %fd6;
	cvt.rn.f64.s32 	%fd2899, %r632;
	fma.rn.f64 	%fd478, %fd9, %fd2899, %fd8;
	cvt.rn.f64.s32 	%fd2900, %r631;
	fma.rn.f64 	%fd479, %fd11, %fd2900, %fd10;
	cvt.rn.f64.s32 	%fd2901, %r630;
	fma.rn.f64 	%fd480, %fd13, %fd2901, %fd12;
	cvt.rn.f64.s32 	%fd2902, %r629;
	fma.rn.f64 	%fd481, %fd15, %fd2902, %fd14;
	cvt.rn.f64.s32 	%fd2903, %r628;
	fma.rn.f64 	%fd482, %fd17, %fd2903, %fd16;
	cvt.rn.f64.s32 	%fd2904, %r627;
	fma.rn.f64 	%fd483, %fd19, %fd2904, %fd18;
	fma.rn.f64 	%fd2905, %fd20, %fd474, 0d0000000000000000;
	fma.rn.f64 	%fd2906, %fd21, %fd475, %fd2905;
	fma.rn.f64 	%fd2907, %fd22, %fd476, %fd2906;
	fma.rn.f64 	%fd2908, %fd23, %fd477, %fd2907;
	fma.rn.f64 	%fd2909, %fd24, %fd478, %fd2908;
	fma.rn.f64 	%fd2910, %fd25, %fd479, %fd2909;
	fma.rn.f64 	%fd2911, %fd26, %fd480, %fd2910;
	fma.rn.f64 	%fd2912, %fd27, %fd481, %fd2911;
	fma.rn.f64 	%fd2913, %fd28, %fd482, %fd2912;
	fma.rn.f64 	%fd2914, %fd29, %fd483, %fd2913;
	sub.f64 	%fd2915, %fd2914, %fd30;
	abs.f64 	%fd2916, %fd2915;
	mul.f64 	%fd2917, %fd43, %fd31;
	setp.gt.f64 	%p568, %fd2916, %fd2917;
	@%p568 bra 	$L__BB9_2158;
	fma.rn.f64 	%fd2918, %fd32, %fd474, 0d0000000000000000;
	fma.rn.f64 	%fd2919, %fd33, %fd475, %fd2918;
	fma.rn.f64 	%fd2920, %fd34, %fd476, %fd2919;
	fma.rn.f64 	%fd2921, %fd35, %fd477, %fd2920;
	fma.rn.f64 	%fd2922, %fd36, %fd478, %fd2921;
	fma.rn.f64 	%fd2923, %fd37, %fd479, %fd2922;
	mov.u64 	%rd3616, %rd3165;
	ld.param.f64 	%fd2924, [%rd3616+384];
	fma.rn.f64 	%fd2925, %fd2924, %fd480, %fd2923;
	ld.param.f64 	%fd2926, [%rd3616+392];
	fma.rn.f64 	%fd2927, %fd2926, %fd481, %fd2925;
	ld.param.f64 	%fd2928, [%rd3616+400];
	fma.rn.f64 	%fd2929, %fd2928, %fd482, %fd2927;
	ld.param.f64 	%fd2930, [%rd3616+408];
	fma.rn.f64 	%fd2931, %fd2930, %fd483, %fd2929;
	ld.param.f64 	%fd2932, [%rd3616+416];
	sub.f64 	%fd2933, %fd2931, %fd2932;
	abs.f64 	%fd2934, %fd2933;
	ld.param.f64 	%fd2935, [%rd3616+424];
	mul.f64 	%fd2936, %fd43, %fd2935;
	setp.gt.f64 	%p571, %fd2934, %fd2936;
	@%p571 bra 	$L__BB9_2158;
	mov.u64 	%rd3617, %rd3165;
	ld.param.f64 	%fd2937, [%rd3617+432];
	fma.rn.f64 	%fd2938, %fd2937, %fd474, 0d0000000000000000;
	ld.param.f64 	%fd2939, [%rd3617+440];
	fma.rn.f64 	%fd2940, %fd2939, %fd475, %fd2938;
	ld.param.f64 	%fd2941, [%rd3617+448];
	fma.rn.f64 	%fd2942, %fd2941, %fd476, %fd2940;
	ld.param.f64 	%fd2943, [%rd3617+456];
	fma.rn.f64 	%fd2944, %fd2943, %fd477, %fd2942;
	ld.param.f64 	%fd2945, [%rd3617+464];
	fma.rn.f64 	%fd2946, %fd2945, %fd478, %fd2944;
	ld.param.f64 	%fd2947, [%rd3617+472];
	fma.rn.f64 	%fd2948, %fd2947, %fd479, %fd2946;
	ld.param.f64 	%fd2949, [%rd3617+480];
	fma.rn.f64 	%fd2950, %fd2949, %fd480, %fd2948;
	ld.param.f64 	%fd2951, [%rd3617+488];
	fma.rn.f64 	%fd2952, %fd2951, %fd481, %fd2950;
	ld.param.f64 	%fd2953, [%rd3617+496];
	fma.rn.f64 	%fd2954, %fd2953, %fd482, %fd2952;
	ld.param.f64 	%fd2955, [%rd3617+504];
	fma.rn.f64 	%fd2956, %fd2955, %fd483, %fd2954;
	ld.param.f64 	%fd2957, [%rd3617+512];
	sub.f64 	%fd2958, %fd2956, %fd2957;
	abs.f64 	%fd2959, %fd2958;
	ld.param.f64 	%fd2960, [%rd3617+520];
	mul.f64 	%fd2961, %fd43, %fd2960;
	setp.gt.f64 	%p574, %fd2959, %fd2961;
	@%p574 bra 	$L__BB9_2158;
	mov.u64 	%rd3618, %rd3165;
	ld.param.f64 	%fd2962, [%rd3618+528];
	fma.rn.f64 	%fd2963, %fd2962, %fd474, 0d0000000000000000;
	ld.param.f64 	%fd2964, [%rd3618+536];
	fma.rn.f64 	%fd2965, %fd2964, %fd475, %fd2963;
	ld.param.f64 	%fd2966, [%rd3618+544];
	fma.rn.f64 	%fd2967, %fd2966, %fd476, %fd2965;
	ld.param.f64 	%fd2968, [%rd3618+552];
	fma.rn.f64 	%fd2969, %fd2968, %fd477, %fd2967;
	ld.param.f64 	%fd2970, [%rd3618+560];
	fma.rn.f64 	%fd2971, %fd2970, %fd478, %fd2969;
	ld.param.f64 	%fd2972, [%rd3618+568];
	fma.rn.f64 	%fd2973, %fd2972, %fd479, %fd2971;
	ld.param.f64 	%fd2974, [%rd3618+576];
	fma.rn.f64 	%fd2975, %fd2974, %fd480, %fd2973;
	ld.param.f64 	%fd2976, [%rd3618+584];
	fma.rn.f64 	%fd2977, %fd2976, %fd481, %fd2975;
	ld.param.f64 	%fd2978, [%rd3618+592];
	fma.rn.f64 	%fd2979, %fd2978, %fd482, %fd2977;
	ld.param.f64 	%fd2980, [%rd3618+600];
	fma.rn.f64 	%fd2981, %fd2980, %fd483, %fd2979;
	ld.param.f64 	%fd2982, [%rd3618+608];
	sub.f64 	%fd2983, %fd2981, %fd2982;
	abs.f64 	%fd2984, %fd2983;
	ld.param.f64 	%fd2985, [%rd3618+616];
	mul.f64 	%fd2986, %fd43, %fd2985;
	setp.gt.f64 	%p577, %fd2984, %fd2986;
	@%p577 bra 	$L__BB9_2158;
	mov.u64 	%rd3619, %rd3165;
	ld.param.f64 	%fd2987, [%rd3619+624];
	fma.rn.f64 	%fd2988, %fd2987, %fd474, 0d0000000000000000;
	ld.param.f64 	%fd2989, [%rd3619+632];
	fma.rn.f64 	%fd2990, %fd2989, %fd475, %fd2988;
	ld.param.f64 	%fd2991, [%rd3619+640];
	fma.rn.f64 	%fd2992, %fd2991, %fd476, %fd2990;
	ld.param.f64 	%fd2993, [%rd3619+648];
	fma.rn.f64 	%fd2994, %fd2993, %fd477, %fd2992;
	ld.param.f64 	%fd2995, [%rd3619+656];
	fma.rn.f64 	%fd2996, %fd2995, %fd478, %fd2994;
	ld.param.f64 	%fd2997, [%rd3619+664];
	fma.rn.f64 	%fd2998, %fd2997, %fd479, %fd2996;
	ld.param.f64 	%fd2999, [%rd3619+672];
	fma.rn.f64 	%fd3000, %fd2999, %fd480, %fd2998;
	ld.param.f64 	%fd3001, [%rd3619+680];
	fma.rn.f64 	%fd3002, %fd3001, %fd481, %fd3000;
	ld.param.f64 	%fd3003, [%rd3619+688];
	fma.rn.f64 	%fd3004, %fd3003, %fd482, %fd3002;
	ld.param.f64 	%fd3005, [%rd3619+696];
	fma.rn.f64 	%fd3006, %fd3005, %fd483, %fd3004;
	ld.param.f64 	%fd3007, [%rd3619+704];
	sub.f64 	%fd3008, %fd3006, %fd3007;
	abs.f64 	%fd3009, %fd3008;
	ld.param.f64 	%fd3010, [%rd3619+712];
	mul.f64 	%fd3011, %fd43, %fd3010;
	setp.gt.f64 	%p580, %fd3009, %fd3011;
	@%p580 bra 	$L__BB9_2158;
	mov.u64 	%rd3620, %rd3165;
	ld.param.f64 	%fd3012, [%rd3620+720];
	fma.rn.f64 	%fd3013, %fd3012, %fd474, 0d0000000000000000;
	ld.param.f64 	%fd3014, [%rd3620+728];
	fma.rn.f64 	%fd3015, %fd3014, %fd475, %fd3013;
	ld.param.f64 	%fd3016, [%rd3620+736];
	fma.rn.f64 	%fd3017, %fd3016, %fd476, %fd3015;
	ld.param.f64 	%fd3018, [%rd3620+744];
	fma.rn.f64 	%fd3019, %fd3018, %fd477, %fd3017;
	ld.param.f64 	%fd3020, [%rd3620+752];
	fma.rn.f64 	%fd3021, %fd3020, %fd478, %fd3019;
	ld.param.f64 	%fd3022, [%rd3620+760];
	fma.rn.f64 	%fd3023, %fd3022, %fd479, %fd3021;
	ld.param.f64 	%fd3024, [%rd3620+768];
	fma.rn.f64 	%fd3025, %fd3024, %fd480, %fd3023;
	ld.param.f64 	%fd3026, [%rd3620+776];
	fma.rn.f64 	%fd3027, %fd3026, %fd481, %fd3025;
	ld.param.f64 	%fd3028, [%rd3620+784];
	fma.rn.f64 	%fd3029, %fd3028, %fd482, %fd3027;
	ld.param.f64 	%fd3030, [%rd3620+792];
	fma.rn.f64 	%fd3031, %fd3030, %fd483, %fd3029;
	ld.param.f64 	%fd3032, [%rd3620+800];
	sub.f64 	%fd3033, %fd3031, %fd3032;
	abs.f64 	%fd3034, %fd3033;
	ld.param.f64 	%fd3035, [%rd3620+808];
	mul.f64 	%fd3036, %fd43, %fd3035;
	setp.gt.f64 	%p583, %fd3034, %fd3036;
	@%p583 bra 	$L__BB9_2158;
	mov.u64 	%rd3621, %rd3165;
	ld.param.f64 	%fd3037, [%rd3621+816];
	fma.rn.f64 	%fd3038, %fd3037, %fd474, 0d0000000000000000;
	ld.param.f64 	%fd3039, [%rd3621+824];
	fma.rn.f64 	%fd3040, %fd3039, %fd475, %fd3038;
	ld.param.f64 	%fd3041, [%rd3621+832];
	fma.rn.f64 	%fd3042, %fd3041, %fd476, %fd3040;
	ld.param.f64 	%fd3043, [%rd3621+840];
	fma.rn.f64 	%fd3044, %fd3043, %fd477, %fd3042;
	ld.param.f64 	%fd3045, [%rd3621+848];
	fma.rn.f64 	%fd3046, %fd3045, %fd478, %fd3044;
	ld.param.f64 	%fd3047, [%rd3621+856];
	fma.rn.f64 	%fd3048, %fd3047, %fd479, %fd3046;
	ld.param.f64 	%fd3049, [%rd3621+864];
	fma.rn.f64 	%fd3050, %fd3049, %fd480, %fd3048;
	ld.param.f64 	%fd3051, [%rd3621+872];
	fma.rn.f64 	%fd3052, %fd3051, %fd481, %fd3050;
	ld.param.f64 	%fd3053, [%rd3621+880];
	fma.rn.f64 	%fd3054, %fd3053, %fd482, %fd3052;
	ld.param.f64 	%fd3055, [%rd3621+888];
	fma.rn.f64 	%fd3056, %fd3055, %fd483, %fd3054;
	ld.param.f64 	%fd3057, [%rd3621+896];
	sub.f64 	%fd3058, %fd3056, %fd3057;
	abs.f64 	%fd3059, %fd3058;
	ld.param.f64 	%fd3060, [%rd3621+904];
	mul.f64 	%fd3061, %fd43, %fd3060;
	setp.gt.f64 	%p586, %fd3059, %fd3061;
	@%p586 bra 	$L__BB9_2158;
	mov.u64 	%rd3622, %rd3165;
	ld.param.f64 	%fd3062, [%rd3622+912];
	fma.rn.f64 	%fd3063, %fd3062, %fd474, 0d0000000000000000;
	ld.param.f64 	%fd3064, [%rd3622+920];
	fma.rn.f64 	%fd3065, %fd3064, %fd475, %fd3063;
	ld.param.f64 	%fd3066, [%rd3622+928];
	fma.rn.f64 	%fd3067, %fd3066, %fd476, %fd3065;
	ld.param.f64 	%fd3068, [%rd3622+936];
	fma.rn.f64 	%fd3069, %fd3068, %fd477, %fd3067;
	ld.param.f64 	%fd3070, [%rd3622+944];
	fma.rn.f64 	%fd3071, %fd3070, %fd478, %fd3069;
	ld.param.f64 	%fd3072, [%rd3622+952];
	fma.rn.f64 	%fd3073, %fd3072, %fd479, %fd3071;
	ld.param.f64 	%fd3074, [%rd3622+960];
	fma.rn.f64 	%fd3075, %fd3074, %fd480, %fd3073;
	ld.param.f64 	%fd3076, [%rd3622+968];
	fma.rn.f64 	%fd3077, %fd3076, %fd481, %fd3075;
	ld.param.f64 	%fd3078, [%rd3622+976];
	fma.rn.f64 	%fd3079, %fd3078, %fd482, %fd3077;
	ld.param.f64 	%fd3080, [%rd3622+984];
	fma.rn.f64 	%fd3081, %fd3080, %fd483, %fd3079;
	ld.param.f64 	%fd3082, [%rd3622+992];
	sub.f64 	%fd3083, %fd3081, %fd3082;
	abs.f64 	%fd3084, %fd3083;
	ld.param.f64 	%fd3085, [%rd3622+1000];
	mul.f64 	%fd3086, %fd43, %fd3085;
	setp.gt.f64 	%p589, %fd3084, %fd3086;
	@%p589 bra 	$L__BB9_2158;
	mov.u64 	%rd3623, %rd3165;
	ld.param.f64 	%fd3087, [%rd3623+1008];
	fma.rn.f64 	%fd3088, %fd3087, %fd474, 0d0000000000000000;
	ld.param.f64 	%fd3089, [%rd3623+1016];
	fma.rn.f64 	%fd3090, %fd3089, %fd475, %fd3088;
	ld.param.f64 	%fd3091, [%rd3623+1024];
	fma.rn.f64 	%fd3092, %fd3091, %fd476, %fd3090;
	ld.param.f64 	%fd3093, [%rd3623+1032];
	fma.rn.f64 	%fd3094, %fd3093, %fd477, %fd3092;
	ld.param.f64 	%fd3095, [%rd3623+1040];
	fma.rn.f64 	%fd3096, %fd3095, %fd478, %fd3094;
	ld.param.f64 	%fd3097, [%rd3623+1048];
	fma.rn.f64 	%fd3098, %fd3097, %fd479, %fd3096;
	ld.param.f64 	%fd3099, [%rd3623+1056];
	fma.rn.f64 	%fd3100, %fd3099, %fd480, %fd3098;
	ld.param.f64 	%fd3101, [%rd3623+1064];
	fma.rn.f64 	%fd3102, %fd3101, %fd481, %fd3100;
	ld.param.f64 	%fd3103, [%rd3623+1072];
	fma.rn.f64 	%fd3104, %fd3103, %fd482, %fd3102;
	ld.param.f64 	%fd3105, [%rd3623+1080];
	fma.rn.f64 	%fd3106, %fd3105, %fd483, %fd3104;
	ld.param.f64 	%fd3107, [%rd3623+1088];
	sub.f64 	%fd3108, %fd3106, %fd3107;
	abs.f64 	%fd3109, %fd3108;
	ld.param.f64 	%fd3110, [%rd3623+1096];
	mul.f64 	%fd3111, %fd43, %fd3110;
	setp.gt.f64 	%p592, %fd3109, %fd3111;
	@%p592 bra 	$L__BB9_2158;
	mov.u64 	%rd3624, %rd3165;
	ld.param.f64 	%fd3112, [%rd3624+1104];
	fma.rn.f64 	%fd3113, %fd3112, %fd474, 0d0000000000000000;
	ld.param.f64 	%fd3114, [%rd3624+1112];
	fma.rn.f64 	%fd3115, %fd3114, %fd475, %fd3113;
	ld.param.f64 	%fd3116, [%rd3624+1120];
	fma.rn.f64 	%fd3117, %fd3116, %fd476, %fd3115;
	ld.param.f64 	%fd3118, [%rd3624+1128];
	fma.rn.f64 	%fd3119, %fd3118, %fd477, %fd3117;
	ld.param.f64 	%fd3120, [%rd3624+1136];
	fma.rn.f64 	%fd3121, %fd3120, %fd478, %fd3119;
	ld.param.f64 	%fd3122, [%rd3624+1144];
	fma.rn.f64 	%fd3123, %fd3122, %fd479, %fd3121;
	ld.param.f64 	%fd3124, [%rd3624+1152];
	fma.rn.f64 	%fd3125, %fd3124, %fd480, %fd3123;
	ld.param.f64 	%fd3126, [%rd3624+1160];
	fma.rn.f64 	%fd3127, %fd3126, %fd481, %fd3125;
	ld.param.f64 	%fd3128, [%rd3624+1168];
	fma.rn.f64 	%fd3129, %fd3128, %fd482, %fd3127;
	ld.param.f64 	%fd3130, [%rd3624+1176];
	fma.rn.f64 	%fd3131, %fd3130, %fd483, %fd3129;
	ld.param.f64 	%fd3132, [%rd3624+1184];
	sub.f64 	%fd3133, %fd3131, %fd3132;
	abs.f64 	%fd3134, %fd3133;
	ld.param.f64 	%fd3135, [%rd3624+1192];
	mul.f64 	%fd3136, %fd43, %fd3135;
	setp.gt.f64 	%p595, %fd3134, %fd3136;
	@%p595 bra 	$L__BB9_2158;
	mov.pred 	%p2192, 0;
	mov.pred 	%p2191, -1;
	mov.u32 	%r4347, %r1399;
$L__BB9_2158:
	mov.u32 	%r4359, %tid.x;
	shr.u32 	%r638, %r4359, 5;
	bar.sync 	0;
	add.s32 	%r639, %r4338, %r4337;
	add.s32 	%r640, %r4339, %r639;
	add.s32 	%r641, %r4340, %r640;
	add.s32 	%r642, %r4341, %r641;
	add.s32 	%r643, %r4342, %r642;
	add.s32 	%r644, %r4343, %r643;
	add.s32 	%r645, %r4344, %r644;
	add.s32 	%r646, %r4345, %r645;
	add.s32 	%r647, %r4346, %r646;
	add.s32 	%r1467, %r4347, %r647;
	mov.b32 	%r1465, 1;
	mov.b32 	%r1490, 0;
	mov.b32 	%r1492, -1;
	// begin inline asm
	{  .reg .s32 r0;  .reg .pred p;  shfl.sync.up.b32 r0|p, %r1467, %r1465, %r1490, %r1492;  @p add.s32 r0, r0, %r1467;  mov.s32 %r1463, r0;}
	// end inline asm
	mov.b32 	%r1471, 2;
	// begin inline asm
	{  .reg .s32 r0;  .reg .pred p;  shfl.sync.up.b32 r0|p, %r1463, %r1471, %r1490, %r1492;  @p add.s32 r0, r0, %r1463;  mov.s32 %r1469, r0;}
	// end inline asm
	mov.b32 	%r1477, 4;
	// begin inline asm
	{  .reg .s32 r0;  .reg .pred p;  shfl.sync.up.b32 r0|p, %r1469, %r1477, %r1490, %r1492;  @p add.s32 r0, r0, %r1469;  mov.s32 %r1475, r0;}
	// end inline asm
	mov.b32 	%r1483, 8;
	// begin inline asm
	{  .reg .s32 r0;  .reg .pred p;  shfl.sync.up.b32 r0|p, %r1475, %r1483, %r1490, %r1492;  @p add.s32 r0, r0, %r1475;  mov.s32 %r1481, r0;}
	// end inline asm
	mov.b32 	%r1489, 16;
	// begin inline asm
	{  .reg .s32 r0;  .reg .pred p;  shfl.sync.up.b32 r0|p, %r1481, %r1489, %r1490, %r1492;  @p add.s32 r0, r0, %r1481;  mov.s32 %r1487, r0;}
	// end inline asm
	setp.ne.s32 	%p598, %r733, 31;
	@%p598 bra 	$L__BB9_2160;
	shl.b32 	%r1493, %r638, 2;
	mov.u32 	%r1494, _ZZN3cub18CUB_300001_SM_10006detail6select23DeviceSelectSweepKernelINS2_10policy_hubIyNS0_8NullTypeEiLb0ELNS0_10SelectImplE0EE10Policy1000EN6thrust24THRUST_300001_SM_1000_NS17counting_iteratorIyNSA_11use_defaultESC_SC_EEPS5_NSA_6detail15normal_iteratorINSA_10device_ptrIyEEEEPlNS0_13ScanTileStateIiLb1EEE18GridPointValidatorS5_iNS2_19streaming_context_tIlLb1EEELS6_0EEEvT0_T1_T2_T3_T4_T5_T6_T7_iT8_NS1_7vsmem_tEE19static_temp_storage;
	add.s32 	%r1495, %r1494, %r1493;
	st.shared.u32 	[%r1495], %r1487;
$L__BB9_2160:
	sub.s32 	%r1496, %r1487, %r1467;
	bar.sync 	0;
	ld.shared.v4.u32 	{%r1497, %r1498, %r1499, %r1500}, [_ZZN3cub18CUB_300001_SM_10006detail6select23DeviceSelectSweepKernelINS2_10policy_hubIyNS0_8NullTypeEiLb0ELNS0_10SelectImplE0EE10Policy1000EN6thrust24THRUST_300001_SM_1000_NS17counting_iteratorIyNSA_11use_defaultESC_SC_EEPS5_NSA_6detail15normal_iteratorINSA_10device_ptrIyEEEEPlNS0_13ScanTileStateIiLb1EEE18GridPointValidatorS5_iNS2_19streaming_context_tIlLb1EEELS6_0EEEvT0_T1_T2_T3_T4_T5_T6_T7_iT8_NS1_7vsmem_tEE19static_temp_storage];
	add.s32 	%r1501, %r1498, %r1497;
	setp.eq.s32 	%p599, %r638, 2;
	selp.b32 	%r1502, %r1501, %r1497, %p599;
	add.s32 	%r1503, %r1501, %r1499;
	setp.eq.s32 	%p600, %r638, 3;
	selp.b32 	%r1504, %r1503, %r1502, %p600;
	add.s32 	%r1505, %r1503, %r1500;
	setp.eq.s32 	%p601, %r638, 4;
	selp.b32 	%r1506, %r1505, %r1504, %p601;
	ld.shared.v4.u32 	{%r1507, %r1508, %r1509, %r1510}, [_ZZN3cub18CUB_300001_SM_10006detail6select23DeviceSelectSweepKernelINS2_10policy_hubIyNS0_8NullTypeEiLb0ELNS0_10SelectImplE0EE10Policy1000EN6thrust24THRUST_300001_SM_1000_NS17counting_iteratorIyNSA_11use_defaultESC_SC_EEPS5_NSA_6detail15normal_iteratorINSA_10device_ptrIyEEEEPlNS0_13ScanTileStateIiLb1EEE18GridPointValidatorS5_iNS2_19streaming_context_tIlLb1EEELS6_0EEEvT0_T1_T2_T3_T4_T5_T6_T7_iT8_NS1_7vsmem_tEE19static_temp_storage+16];
	add.s32 	%r1511, %r1505, %r1507;
	setp.eq.s32 	%p602, %r638, 5;
	selp.b32 	%r1512, %r1511, %r1506, %p602;
	add.s32 	%r1513, %r1511, %r1508;
	setp.eq.s32 	%p603, %r638, 6;
	selp.b32 	%r1514, %r1513, %r1512, %p603;
	add.s32 	%r1515, %r1513, %r1509;
	setp.eq.s32 	%p604, %r638, 7;
	selp.b32 	%r1516, %r1515, %r1514, %p604;
	add.s32 	%r1517, %r1515, %r1510;
	setp.eq.s32 	%p605, %r638, 8;
	selp.b32 	%r1518, %r1517, %r1516, %p605;
	ld.shared.v4.u32 	{%r1519, %r1520, %r1521, %r1522}, [_ZZN3cub18CUB_300001_SM_10006detail6select23DeviceSelectSweepKernelINS2_10policy_hubIyNS0_8NullTypeEiLb0ELNS0_10SelectImplE0EE10Policy1000EN6thrust24THRUST_300001_SM_1000_NS17counting_iteratorIyNSA_11use_defaultESC_SC_EEPS5_NSA_6detail15normal_iteratorINSA_10device_ptrIyEEEEPlNS0_13ScanTileStateIiLb1EEE18GridPointValidatorS5_iNS2_19streaming_context_tIlLb1EEELS6_0EEEvT0_T1_T2_T3_T4_T5_T6_T7_iT8_NS1_7vsmem_tEE19static_temp_storage+32];
	add.s32 	%r1523, %r1517, %r1519;
	setp.eq.s32 	%p606, %r638, 9;
	selp.b32 	%r1524, %r1523, %r1518, %p606;
	add.s32 	%r1525, %r1523, %r1520;
	setp.eq.s32 	%p607, %r638, 10;
	selp.b32 	%r1526, %r1525, %r1524, %p607;
	add.s32 	%r1527, %r1525, %r1521;
	setp.eq.s32 	%p608, %r638, 11;
	selp.b32 	%r1528, %r1527, %r1526, %p608;
	add.s32 	%r650, %r1527, %r1522;
	setp.gt.u32 	%p609, %r4359, 31;
	setp.lt.u32 	%p610, %r4359, 32;
	setp.eq.s32 	%p611, %r733, 0;
	selp.b32 	%r1529, 0, %r1496, %p611;
	add.s32 	%r4355, %r1528, %r1529;
	selp.b32 	%r652, %r1496, %r4355, %p610;
	@%p609 bra 	$L__BB9_2185;
	setp.ne.s32 	%p612, %r4359, 0;
	mov.u32 	%r1530, %ctaid.x;
	mov.u32 	%r1531, %nctaid.y;
	mov.u32 	%r1532, %ctaid.y;
	mad.lo.s32 	%r653, %r1530, %r1531, %r1532;
	mul.wide.s32 	%rd3625, %r653, 8;
	add.s64 	%rd3119, %rd1, %rd3625;
	@%p612 bra 	$L__BB9_2163;
	st.shared.u32 	[_ZZN3cub18CUB_300001_SM_10006detail6select23DeviceSelectSweepKernelINS2_10policy_hubIyNS0_8NullTypeEiLb0ELNS0_10SelectImplE0EE10Policy1000EN6thrust24THRUST_300001_SM_1000_NS17counting_iteratorIyNSA_11use_defaultESC_SC_EEPS5_NSA_6detail15normal_iteratorINSA_10device_ptrIyEEEEPlNS0_13ScanTileStateIiLb1EEE18GridPointValidatorS5_iNS2_19streaming_context_tIlLb1EEELS6_0EEEvT0_T1_T2_T3_T4_T5_T6_T7_iT8_NS1_7vsmem_tEE19static_temp_storage+76], %r650;
	add.s64 	%rd3626, %rd3119, 256;
	mov.b32 	%r1533, 100;
	// begin inline asm
	st.relaxed.gpu.v2.u32 [%rd3626], {%r1533, %r650};
	// end inline asm
$L__BB9_2163:
	not.b32 	%r1535, %r4359;
	add.s32 	%r4352, %r653, %r1535;
	mov.u32 	%r655, %nctaid.x;
	setp.gt.u32 	%p613, %r655, 499;
	@%p613 bra 	$L__BB9_2165;
	membar.cta;
	bra.uni 	$L__BB9_2166;
$L__BB9_2165:
	mov.b32 	%r1536, 1140;
	// begin inline asm
	nanosleep.u32 %r1536;
	// end inline asm
$L__BB9_2166:
	mul.wide.s32 	%rd3628, %r4352, 8;
	add.s64 	%rd3629, %rd1, %rd3628;
	add.s64 	%rd3627, %rd3629, 256;
	// begin inline asm
	ld.relaxed.gpu.v2.u32 {%r4353, %r4349}, [%rd3627];
	// end inline asm
$L__BB9_2167:
	setp.eq.s32 	%p614, %r4353, 99;
	mov.b32 	%r1539, -1;
	vote.sync.any.pred 	%p615, %p614, %r1539;
	not.pred 	%p616, %p615;
	@%p616 bra 	$L__BB9_2172;
	setp.gt.u32 	%p695, %r655, 499;
	@%p695 bra 	$L__BB9_2170;
	membar.cta;
	bra.uni 	$L__BB9_2171;
$L__BB9_2170:
	mov.b32 	%r1692, 380;
	// begin inline asm
	nanosleep.u32 %r1692;
	// end inline asm
$L__BB9_2171:
	// begin inline asm
	ld.relaxed.gpu.v2.u32 {%r4353, %r4349}, [%rd3627];
	// end inline asm
	bra.uni 	$L__BB9_2167;
$L__BB9_2172:
	setp.eq.s32 	%p617, %r4353, 101;
	mov.b32 	%r1566, -1;
	vote.sync.ballot.b32 	%r1567, %p617, %r1566;
	// begin inline asm
	mov.u32 %r1541, %lanemask_ge;
	// end inline asm
	and.b32  	%r1568, %r1567, %r1541;
	or.b32  	%r1569, %r1568, -2147483648;
	add.s32 	%r1570, %r1569, -1;
	not.b32 	%r1571, %r1569;
	and.b32  	%r1572, %r1571, %r1570;
	popc.b32 	%r1545, %r1572;
	mov.b32 	%r1544, 1;
	// begin inline asm
	shfl.sync.down.b32 %r1542, %r4349, %r1544, %r1545, %r1566;
	// end inline asm
	setp.lt.s32 	%p619, %r733, %r1545;
	selp.b32 	%r1573, %r1542, 0, %p619;
	add.s32 	%r1548, %r1573, %r4349;
	mov.b32 	%r1549, 2;
	// begin inline asm
	shfl.sync.down.b32 %r1547, %r1548, %r1549, %r1545, %r1566;
	// end inline asm
	add.s32 	%r665, %r733, 2;
	setp.gt.s32 	%p620, %r665, %r1545;
	selp.b32 	%r1574, 0, %r1547, %p620;
	add.s32 	%r1553, %r1548, %r1574;
	mov.b32 	%r1554, 4;
	// begin inline asm
	shfl.sync.down.b32 %r1552, %r1553, %r1554, %r1545, %r1566;
	// end inline asm
	add.s32 	%r666, %r733, 4;
	setp.gt.s32 	%p621, %r666, %r1545;
	selp.b32 	%r1575, 0, %r1552, %p621;
	add.s32 	%r1558, %r1553, %r1575;
	mov.b32 	%r1559, 8;
	// begin inline asm
	shfl.sync.down.b32 %r1557, %r1558, %r1559, %r1545, %r1566;
	// end inline asm
	add.s32 	%r667, %r733, 8;
	setp.gt.s32 	%p622, %r667, %r1545;
	selp.b32 	%r1576, 0, %r1557, %p622;
	add.s32 	%r1563, %r1558, %r1576;
	mov.b32 	%r1564, 16;
	// begin inline asm
	shfl.sync.down.b32 %r1562, %r1563, %r1564, %r1545, %r1566;
	// end inline asm
	add.s32 	%r668, %r733, 16;
	setp.gt.s32 	%p623, %r668, %r1545;
	selp.b32 	%r1577, 0, %r1562, %p623;
	add.s32 	%r4350, %r1563, %r1577;
	add.s64 	%rd3121, %rd1, 256;
$L__BB9_2173:
	setp.ne.s32 	%p624, %r4353, 101;
	mov.b32 	%r1578, -1;
	vote.sync.all.pred 	%p625, %p624, %r1578;
	not.pred 	%p626, %p625;
	@%p626 bra 	$L__BB9_2181;
	mul.wide.s32 	%rd3737, %r4352, 8;
	add.s64 	%rd3738, %rd3121, %rd3737;
	add.s64 	%rd3736, %rd3738, -256;
	// begin inline asm
	ld.relaxed.gpu.v2.u32 {%r4353, %r4354}, [%rd3736];
	// end inline asm
$L__BB9_2175:
	setp.eq.s32 	%p684, %r4353, 99;
	mov.b32 	%r1650, -1;
	vote.sync.any.pred 	%p685, %p684, %r1650;
	not.pred 	%p686, %p685;
	@%p686 bra 	$L__BB9_2180;
	setp.gt.u32 	%p694, %r655, 499;
	@%p694 bra 	$L__BB9_2178;
	membar.cta;
	bra.uni 	$L__BB9_2179;
$L__BB9_2178:
	mov.b32 	%r1689, 380;
	// begin inline asm
	nanosleep.u32 %r1689;
	// end inline asm
$L__BB9_2179:
	// begin inline asm
	ld.relaxed.gpu.v2.u32 {%r4353, %r4354}, [%rd3736];
	// end inline asm
	bra.uni 	$L__BB9_2175;
$L__BB9_2180:
	setp.eq.s32 	%p687, %r4353, 101;
	mov.b32 	%r1676, -1;
	vote.sync.ballot.b32 	%r1677, %p687, %r1676;
	and.b32  	%r1678, %r1677, %r1541;
	or.b32  	%r1679, %r1678, -2147483648;
	add.s32 	%r1680, %r1679, -1;
	not.b32 	%r1681, %r1679;
	and.b32  	%r1682, %r1681, %r1680;
	popc.b32 	%r1655, %r1682;
	mov.b32 	%r1654, 1;
	// begin inline asm
	shfl.sync.down.b32 %r1652, %r4354, %r1654, %r1655, %r1676;
	// end inline asm
	setp.lt.s32 	%p689, %r733, %r1655;
	selp.b32 	%r1683, %r1652, 0, %p689;
	add.s32 	%r1658, %r1683, %r4354;
	mov.b32 	%r1659, 2;
	// begin inline asm
	shfl.sync.down.b32 %r1657, %r1658, %r1659, %r1655, %r1676;
	// end inline asm
	setp.gt.s32 	%p690, %r665, %r1655;
	selp.b32 	%r1684, 0, %r1657, %p690;
	add.s32 	%r1663, %r1658, %r1684;
	mov.b32 	%r1664, 4;
	// begin inline asm
	shfl.sync.down.b32 %r1662, %r1663, %r1664, %r1655, %r1676;
	// end inline asm
	setp.gt.s32 	%p691, %r666, %r1655;
	selp.b32 	%r1685, 0, %r1662, %p691;
	add.s32 	%r1668, %r1663, %r1685;
	mov.b32 	%r1669, 8;
	// begin inline asm
	shfl.sync.down.b32 %r1667, %r1668, %r1669, %r1655, %r1676;
	// end inline asm
	setp.gt.s32 	%p692, %r667, %r1655;
	selp.b32 	%r1686, 0, %r1667, %p692;
	add.s32 	%r1673, %r1668, %r1686;
	mov.b32 	%r1674, 16;
	// begin inline asm
	shfl.sync.down.b32 %r1672, %r1673, %r1674, %r1655, %r1676;
	// end inline asm
	setp.gt.s32 	%p693, %r668, %r1655;
	selp.b32 	%r1687, 0, %r1672, %p693;
	add.s32 	%r1688, %r1687, %r4350;
	add.s32 	%r4350, %r1688, %r1673;
	add.s32 	%r4352, %r4352, -32;
	bra.uni 	$L__BB9_2173;
$L__BB9_2181:
	setp.ne.s32 	%p627, %r4359, 0;
	@%p627 bra 	$L__BB9_2183;
	add.s32 	%r1581, %r4350, %r650;
	add.s64 	%rd3630, %rd3119, 256;
	mov.b32 	%r1580, 101;
	// begin inline asm
	st.relaxed.gpu.v2.u32 [%rd3630], {%r1580, %r1581};
	// end inline asm
	st.shared.u32 	[_ZZN3cub18CUB_300001_SM_10006detail6select23DeviceSelectSweepKernelINS2_10policy_hubIyNS0_8NullTypeEiLb0ELNS0_10SelectImplE0EE10Policy1000EN6thrust24THRUST_300001_SM_1000_NS17counting_iteratorIyNSA_11use_defaultESC_SC_EEPS5_NSA_6detail15normal_iteratorINSA_10device_ptrIyEEEEPlNS0_13ScanTileStateIiLb1EEE18GridPointValidatorS5_iNS2_19streaming_context_tIlLb1EEELS6_0EEEvT0_T1_T2_T3_T4_T5_T6_T7_iT8_NS1_7vsmem_tEE19static_temp_storage+68], %r4350;
	st.shared.u32 	[_ZZN3cub18CUB_300001_SM_10006detail6select23DeviceSelectSweepKernelINS2_10policy_hubIyNS0_8NullTypeEiLb0ELNS0_10SelectImplE0EE10Policy1000EN6thrust24THRUST_300001_SM_1000_NS17counting_iteratorIyNSA_11use_defaultESC_SC_EEPS5_NSA_6detail15normal_iteratorINSA_10device_ptrIyEEEEPlNS0_13ScanTileStateIiLb1EEE18GridPointValidatorS5_iNS2_19streaming_context_tIlLb1EEELS6_0EEEvT0_T1_T2_T3_T4_T5_T6_T7_iT8_NS1_7vsmem_tEE19static_temp_storage+72], %r1581;
$L__BB9_2183:
	setp.ne.s32 	%p628, %r733, 0;
	mov.u32 	%r4355, %r652;
	@%p628 bra 	$L__BB9_2185;
	st.shared.u32 	[_ZZN3cub18CUB_300001_SM_10006detail6select23DeviceSelectSweepKernelINS2_10policy_hubIyNS0_8NullTypeEiLb0ELNS0_10SelectImplE0EE10Policy1000EN6thrust24THRUST_300001_SM_1000_NS17counting_iteratorIyNSA_11use_defaultESC_SC_EEPS5_NSA_6detail15normal_iteratorINSA_10device_ptrIyEEEEPlNS0_13ScanTileStateIiLb1EEE18GridPointValidatorS5_iNS2_19streaming_context_tIlLb1EEELS6_0EEEvT0_T1_T2_T3_T4_T5_T6_T7_iT8_NS1_7vsmem_tEE19static_temp_storage+60], %r4350;
	mov.u32 	%r4355, %r4350;
$L__BB9_2185:
	mov.u64 	%rd3123, %rd3166;
	bar.sync 	0;
	setp.eq.s32 	%p629, %r4359, 0;
	ld.shared.u32 	%r1582, [_ZZN3cub18CUB_300001_SM_10006detail6select23DeviceSelectSweepKernelINS2_10policy_hubIyNS0_8NullTypeEiLb0ELNS0_10SelectImplE0EE10Policy1000EN6thrust24THRUST_300001_SM_1000_NS17counting_iteratorIyNSA_11use_defaultESC_SC_EEPS5_NSA_6detail15normal_iteratorINSA_10device_ptrIyEEEEPlNS0_13ScanTileStateIiLb1EEE18GridPointValidatorS5_iNS2_19streaming_context_tIlLb1EEELS6_0EEEvT0_T1_T2_T3_T4_T5_T6_T7_iT8_NS1_7vsmem_tEE19static_temp_storage+60];
	.pragma "used_bytes_mask 65520";
	ld.shared.v4.u32 	{%r1583, %r684, %r1584, %r685}, [_ZZN3cub18CUB_300001_SM_10006detail6select23DeviceSelectSweepKernelINS2_10policy_hubIyNS0_8NullTypeEiLb0ELNS0_10SelectImplE0EE10Policy1000EN6thrust24THRUST_300001_SM_1000_NS17counting_iteratorIyNSA_11use_defaultESC_SC_EEPS5_NSA_6detail15normal_iteratorINSA_10device_ptrIyEEEEPlNS0_13ScanTileStateIiLb1EEE18GridPointValidatorS5_iNS2_19streaming_context_tIlLb1EEELS6_0EEEvT0_T1_T2_T3_T4_T5_T6_T7_iT8_NS1_7vsmem_tEE19static_temp_storage+64];
	selp.b32 	%r1585, 0, %r1582, %p629;
	add.s32 	%r686, %r4355, %r1585;
	add.s32 	%r687, %r4337, %r686;
	add.s32 	%r688, %r639, %r686;
	add.s32 	%r689, %r640, %r686;
	add.s32 	%r690, %r641, %r686;
	add.s32 	%r691, %r642, %r686;
	add.s32 	%r692, %r643, %r686;
	add.s32 	%r693, %r644, %r686;
	add.s32 	%r694, %r645, %r686;
	add.s32 	%r695, %r646, %r686;
	add.s32 	%r696, %r647, %r686;
	sub.s32 	%r1586, 4224, %r364;
	sub.s32 	%r4363, %r1584, %r1586;
	sub.s32 	%r698, %r685, %r1586;
	setp.gt.s32 	%p630, %r698, 384;
	@%p630 bra 	$L__BB9_2230;
	setp.lt.s32 	%p631, %r686, %r4363;
	and.pred  	%p632, %p2171, %p631;
	@%p632 bra 	$L__BB9_2187;
	bra.uni 	$L__BB9_2190;
$L__BB9_2187:
	ld.param.u8 	%rs10, [%rd3123];
	setp.ne.s16 	%p633, %rs10, 0;
	mov.b64 	%rd6344, 0;
	@%p633 bra 	$L__BB9_2189;
	ld.param.u64 	%rd3632, [%rd3123+24];
	cvta.to.global.u64 	%rd3633, %rd3632;
	ld.global.u64 	%rd6344, [%rd3633];
$L__BB9_2189:
	cvt.s64.s32 	%rd3634, %r686;
	add.s64 	%rd3635, %rd6344, %rd3634;
	shl.b64 	%rd3636, %rd3635, 3;
	add.s64 	%rd3637, %rd4, %rd3636;
	st.global.u64 	[%rd3637], %rd2371;
$L__BB9_2190:
	setp.ge.s32 	%p634, %r687, %r4363;
	not.pred 	%p635, %p2173;
	or.pred  	%p636, %p635, %p634;
	@%p636 bra 	$L__BB9_2194;
	ld.param.u8 	%rs11, [%rd3123];
	setp.ne.s16 	%p637, %rs11, 0;
	mov.b64 	%rd6345, 0;
	@%p637 bra 	$L__BB9_2193;
	ld.param.u64 	%rd3639, [%rd3123+24];
	cvta.to.global.u64 	%rd3640, %rd3639;
	ld.global.u64 	%rd6345, [%rd3640];
$L__BB9_2193:
	cvt.s64.s32 	%rd3641, %r687;
	add.s64 	%rd3642, %rd6345, %rd3641;
	shl.b64 	%rd3643, %rd3642, 3;
	add.s64 	%rd3644, %rd4, %rd3643;
	st.global.u64 	[%rd3644], %rd2372;
$L__BB9_2194:
	setp.ge.s32 	%p638, %r688, %r4363;
	not.pred 	%p639, %p2175;
	or.pred  	%p640, %p639, %p638;
	@%p640 bra 	$L__BB9_2198;
	ld.param.u8 	%rs12, [%rd3123];
	setp.ne.s16 	%p641, %rs12, 0;
	mov.b64 	%rd6346, 0;
	@%p641 bra 	$L__BB9_2197;
	ld.param.u64 	%rd3646, [%rd3123+24];
	cvta.to.global.u64 	%rd3647, %rd3646;
	ld.global.u64 	%rd6346, [%rd3647];
$L__BB9_2197:
	cvt.s64.s32 	%rd3648, %r688;
	add.s64 	%rd3649, %rd6346, %rd3648;
	shl.b64 	%rd3650, %rd3649, 3;
	add.s64 	%rd3651, %rd4, %rd3650;
	st.global.u64 	[%rd3651], %rd2373;
$L__BB9_2198:
	setp.ge.s32 	%p642, %r689, %r4363;
	not.pred 	%p643, %p2177;
	or.pred  	%p644, %p643, %p642;
	@%p644 bra 	$L__BB9_2202;
	ld.param.u8 	%rs13, [%rd3123];
	setp.ne.s16 	%p645, %rs13, 0;
	mov.b64 	%rd6347, 0;
	@%p645 bra 	$L__BB9_2201;
	ld.param.u64 	%rd3653, [%rd3123+24];
	cvta.to.global.u64 	%rd3654, %rd3653;
	ld.global.u64 	%rd6347, [%rd3654];
$L__BB9_2201:
	cvt.s64.s32 	%rd3655, %r689;
	add.s64 	%rd3656, %rd6347, %rd3655;
	shl.b64 	%rd3657, %rd3656, 3;
	add.s64 	%rd3658, %rd4, %rd3657;
	st.global.u64 	[%rd3658], %rd2374;
$L__BB9_2202:
	setp.ge.s32 	%p646, %r690, %r4363;
	not.pred 	%p647, %p2179;
	or.pred  	%p648, %p647, %p646;
	@%p648 bra 	$L__BB9_2206;
	ld.param.u8 	%rs14, [%rd3123];
	setp.ne.s16 	%p649, %rs14, 0;
	mov.b64 	%rd6348, 0;
	@%p649 bra 	$L__BB9_2205;
	ld.param.u64 	%rd3660, [%rd3123+24];
	cvta.to.global.u64 	%rd3661, %rd3660;
	ld.global.u64 	%rd6348, [%rd3661];
$L__BB9_2205:
	cvt.s64.s32 	%rd3662, %r690;
	add.s64 	%rd3663, %rd6348, %rd3662;
	shl.b64 	%rd3664, %rd3663, 3;
	add.s64 	%rd3665, %rd4, %rd3664;
	st.global.u64 	[%rd3665], %rd2375;
$L__BB9_2206:
	setp.ge.s32 	%p650, %r691, %r4363;
	not.pred 	%p651, %p2181;
	or.pred  	%p652, %p651, %p650;
	@%p652 bra 	$L__BB9_2210;
	ld.param.u8 	%rs15, [%rd3123];
	setp.ne.s16 	%p653, %rs15, 0;
	mov.b64 	%rd6349, 0;
	@%p653 bra 	$L__BB9_2209;
	ld.param.u64 	%rd3667, [%rd3123+24];
	cvta.to.global.u64 	%rd3668, %rd3667;
	ld.global.u64 	%rd6349, [%rd3668];
$L__BB9_2209:
	cvt.s64.s32 	%rd3669, %r691;
	add.s64 	%rd3670, %rd6349, %rd3669;
	shl.b64 	%rd3671, %rd3670, 3;
	add.s64 	%rd3672, %rd4, %rd3671;
	st.global.u64 	[%rd3672], %rd2376;
$L__BB9_2210:
	setp.ge.s32 	%p654, %r692, %r4363;
	not.pred 	%p655, %p2183;
	or.pred  	%p656, %p655, %p654;
	@%p656 bra 	$L__BB9_2214;
	ld.param.u8 	%rs16, [%rd3123];
	setp.ne.s16 	%p657, %rs16, 0;
	mov.b64 	%rd6350, 0;
	@%p657 bra 	$L__BB9_2213;
	ld.param.u64 	%rd3674, [%rd3123+24];
	cvta.to.global.u64 	%rd3675, %rd3674;
	ld.global.u64 	%rd6350, [%rd3675];
$L__BB9_2213:
	cvt.s64.s32 	%rd3676, %r692;
	add.s64 	%rd3677, %rd6350, %rd3676;
	shl.b64 	%rd3678, %rd3677, 3;
	add.s64 	%rd3679, %rd4, %rd3678;
	st.global.u64 	[%rd3679], %rd2377;
$L__BB9_2214:
	setp.ge.s32 	%p658, %r693, %r4363;
	not.pred 	%p659, %p2185;
	or.pred  	%p660, %p659, %p658;
	@%p660 bra 	$L__BB9_2218;
	ld.param.u8 	%rs17, [%rd3123];
	setp.ne.s16 	%p661, %rs17, 0;
	mov.b64 	%rd6351, 0;
	@%p661 bra 	$L__BB9_2217;
	ld.param.u64 	%rd3681, [%rd3123+24];
	cvta.to.global.u64 	%rd3682, %rd3681;
	ld.global.u64 	%rd6351, [%rd3682];
$L__BB9_2217:
	cvt.s64.s32 	%rd3683, %r693;
	add.s64 	%rd3684, %rd6351, %rd3683;
	shl.b64 	%rd3685, %rd3684, 3;
	add.s64 	%rd3686, %rd4, %rd3685;
	st.global.u64 	[%rd3686], %rd2378;
$L__BB9_2218:
	setp.ge.s32 	%p662, %r694, %r4363;
	not.pred 	%p663, %p2187;
	or.pred  	%p664, %p663, %p662;
	@%p664 bra 	$L__BB9_2222;
	ld.param.u8 	%rs18, [%rd3123];
	setp.ne.s16 	%p665, %rs18, 0;
	mov.b64 	%rd6352, 0;
	@%p665 bra 	$L__BB9_2221;
	ld.param.u64 	%rd3688, [%rd3123+24];
	cvta.to.global.u64 	%rd3689, %rd3688;
	ld.global.u64 	%rd6352, [%rd3689];
$L__BB9_2221:
	cvt.s64.s32 	%rd3690, %r694;
	add.s64 	%rd3691, %rd6352, %rd3690;
	shl.b64 	%rd3692, %rd3691, 3;
	add.s64 	%rd3693, %rd4, %rd3692;
	st.global.u64 	[%rd3693], %rd2379;
$L__BB9_2222:
	setp.ge.s32 	%p666, %r695, %r4363;
	not.pred 	%p667, %p2189;
	or.pred  	%p668, %p667, %p666;
	@%p668 bra 	$L__BB9_2226;
	ld.param.u8 	%rs19, [%rd3123];
	setp.ne.s16 	%p669, %rs19, 0;
	mov.b64 	%rd6353, 0;
	@%p669 bra 	$L__BB9_2225;
	ld.param.u64 	%rd3695, [%rd3123+24];
	cvta.to.global.u64 	%rd3696, %rd3695;
	ld.global.u64 	%rd6353, [%rd3696];
$L__BB9_2225:
	cvt.s64.s32 	%rd3697, %r695;
	add.s64 	%rd3698, %rd6353, %rd3697;
	shl.b64 	%rd3699, %rd3698, 3;
	add.s64 	%rd3700, %rd4, %rd3699;
	st.global.u64 	[%rd3700], %rd2380;
$L__BB9_2226:
	setp.ge.s32 	%p670, %r696, %r4363;
	not.pred 	%p671, %p2191;
	or.pred  	%p672, %p671, %p670;
	@%p672 bra 	$L__BB9_2269;
	ld.param.u8 	%rs20, [%rd3123];
	setp.ne.s16 	%p673, %rs20, 0;
	mov.b64 	%rd6354, 0;
	@%p673 bra 	$L__BB9_2229;
	ld.param.u64 	%rd3702, [%rd3123+24];
	cvta.to.global.u64 	%rd3703, %rd3702;
	ld.global.u64 	%rd6354, [%rd3703];
$L__BB9_2229:
	cvt.s64.s32 	%rd3704, %r696;
	add.s64 	%rd3705, %rd6354, %rd3704;
	shl.b64 	%rd3706, %rd3705, 3;
	add.s64 	%rd3707, %rd4, %rd3706;
	st.global.u64 	[%rd3707], %rd2381;
	bra.uni 	$L__BB9_2269;
$L__BB9_2230:
	bar.sync 	0;
	@%p2172 bra 	$L__BB9_2232;
	sub.s32 	%r1587, %r686, %r684;
	shl.b32 	%r1588, %r1587, 3;
	mov.u32 	%r1589, _ZZN3cub18CUB_300001_SM_10006detail6select23DeviceSelectSweepKernelINS2_10policy_hubIyNS0_8NullTypeEiLb0ELNS0_10SelectImplE0EE10Policy1000EN6thrust24THRUST_300001_SM_1000_NS17counting_iteratorIyNSA_11use_defaultESC_SC_EEPS5_NSA_6detail15normal_iteratorINSA_10device_ptrIyEEEEPlNS0_13ScanTileStateIiLb1EEE18GridPointValidatorS5_iNS2_19streaming_context_tIlLb1EEELS6_0EEEvT0_T1_T2_T3_T4_T5_T6_T7_iT8_NS1_7vsmem_tEE19static_temp_storage;
	add.s32 	%r1590, %r1589, %r1588;
	st.shared.u64 	[%r1590], %rd2371;
$L__BB9_2232:
	@%p2174 bra 	$L__BB9_2234;
	sub.s32 	%r1591, %r687, %r684;
	shl.b32 	%r1592, %r1591, 3;
	mov.u32 	%r1593, _ZZN3cub18CUB_300001_SM_10006detail6select23DeviceSelectSweepKernelINS2_10policy_hubIyNS0_8NullTypeEiLb0ELNS0_10SelectImplE0EE10Policy1000EN6thrust24THRUST_300001_SM_1000_NS17counting_iteratorIyNSA_11use_defaultESC_SC_EEPS5_NSA_6detail15normal_iteratorINSA_10device_ptrIyEEEEPlNS0_13ScanTileStateIiLb1EEE18GridPointValidatorS5_iNS2_19streaming_context_tIlLb1EEELS6_0EEEvT0_T1_T2_T3_T4_T5_T6_T7_iT8_NS1_7vsmem_tEE19static_temp_storage;
	add.s32 	%r1594, %r1593, %r1592;
	st.shared.u64 	[%r1594], %rd2372;
$L__BB9_2234:
	@%p2176 bra 	$L__BB9_2236;
	sub.s32 	%r1595, %r688, %r684;
	shl.b32 	%r1596, %r1595, 3;
	mov.u32 	%r1597, _ZZN3cub18CUB_300001_SM_10006detail6select23DeviceSelectSweepKernelINS2_10policy_hubIyNS0_8NullTypeEiLb0ELNS0_10SelectImplE0EE10Policy1000EN6thrust24THRUST_300001_SM_1000_NS17counting_iteratorIyNSA_11use_defaultESC_SC_EEPS5_NSA_6detail15normal_iteratorINSA_10device_ptrIyEEEEPlNS0_13ScanTileStateIiLb1EEE18GridPointValidatorS5_iNS2_19streaming_context_tIlLb1EEELS6_0EEEvT0_T1_T2_T3_T4_T5_T6_T7_iT8_NS1_7vsmem_tEE19static_temp_storage;
	add.s32 	%r1598, %r1597, %r1596;
	st.shared.u64 	[%r1598], %rd2373;
$L__BB9_2236:
	@%p2178 bra 	$L__BB9_2238;
	sub.s32 	%r1599, %r689, %r684;
	shl.b32 	%r1600, %r1599, 3;
	mov.u32 	%r1601, _ZZN3cub18CUB_300001_SM_10006detail6select23DeviceSelectSweepKernelINS2_10policy_hubIyNS0_8NullTypeEiLb0ELNS0_10SelectImplE0EE10Policy1000EN6thrust24THRUST_300001_SM_1000_NS17counting_iteratorIyNSA_11use_defaultESC_SC_EEPS5_NSA_6detail15normal_iteratorINSA_10device_ptrIyEEEEPlNS0_13ScanTileStateIiLb1EEE18GridPointValidatorS5_iNS2_19streaming_context_tIlLb1EEELS6_0EEEvT0_T1_T2_T3_T4_T5_T6_T7_iT8_NS1_7vsmem_tEE19static_temp_storage;
	add.s32 	%r1602, %r1601, %r1600;
	st.shared.u64 	[%r1602], %rd2374;
$L__BB9_2238:
	@%p2180 bra 	$L__BB9_2240;
	sub.s32 	%r1603, %r690, %r684;
	shl.b32 	%r1604, %r1603, 3;
	mov.u32 	%r1605, _ZZN3cub18CUB_300001_SM_10006detail6select23DeviceSelectSweepKernelINS2_10policy_hubIyNS0_8NullTypeEiLb0ELNS0_10SelectImplE0EE10Policy1000EN6thrust24THRUST_300001_SM_1000_NS17counting_iteratorIyNSA_11use_defaultESC_SC_EEPS5_NSA_6detail15normal_iteratorINSA_10device_ptrIyEEEEPlNS0_13ScanTileStateIiLb1EEE18GridPointValidatorS5_iNS2_19streaming_context_tIlLb1EEELS6_0EEEvT0_T1_T2_T3_T4_T5_T6_T7_iT8_NS1_7vsmem_tEE19static_temp_storage;
	add.s32 	%r1606, %r1605, %r1604;
	st.shared.u64 	[%r1606], %rd2375;
$L__BB9_2240:
	@%p2182 bra 	$L__BB9_2242;
	sub.s32 	%r1607, %r691, %r684;
	shl.b32 	%r1608, %r1607, 3;
	mov.u32 	%r1609, _ZZN3cub18CUB_300001_SM_10006detail6select23DeviceSelectSweepKernelINS2_10policy_hubIyNS0_8NullTypeEiLb0ELNS0_10SelectImplE0EE10Policy1000EN6thrust24THRUST_300001_SM_1000_NS17counting_iteratorIyNSA_11use_defaultESC_SC_EEPS5_NSA_6detail15normal_iteratorINSA_10device_ptrIyEEEEPlNS0_13ScanTileStateIiLb1EEE18GridPointValidatorS5_iNS2_19streaming_context_tIlLb1EEELS6_0EEEvT0_T1_T2_T3_T4_T5_T6_T7_iT8_NS1_7vsmem_tEE19static_temp_storage;
	add.s32 	%r1610, %r1609, %r1608;
	st.shared.u64 	[%r1610], %rd2376;
$L__BB9_2242:
	@%p2184 bra 	$L__BB9_2244;
	sub.s32 	%r1611, %r692, %r684;
	shl.b32 	%r1612, %r1611, 3;
	mov.u32 	%r1613, _ZZN3cub18CUB_300001_SM_10006detail6select23DeviceSelectSweepKernelINS2_10policy_hubIyNS0_8NullTypeEiLb0ELNS0_10SelectImplE0EE10Policy1000EN6thrust24THRUST_300001_SM_1000_NS17counting_iteratorIyNSA_11use_defaultESC_SC_EEPS5_NSA_6detail15normal_iteratorINSA_10device_ptrIyEEEEPlNS0_13ScanTileStateIiLb1EEE18GridPointValidatorS5_iNS2_19streaming_context_tIlLb1EEELS6_0EEEvT0_T1_T2_T3_T4_T5_T6_T7_iT8_NS1_7vsmem_tEE19static_temp_storage;
	add.s32 	%r1614, %r1613, %r1612;
	st.shared.u64 	[%r1614], %rd2377;
$L__BB9_2244:
	@%p2186 bra 	$L__BB9_2246;
	sub.s32 	%r1615, %r693, %r684;
	shl.b32 	%r1616, %r1615, 3;
	mov.u32 	%r1617, _ZZN3cub18CUB_300001_SM_10006detail6select23DeviceSelectSweepKernelINS2_10policy_hubIyNS0_8NullTypeEiLb0ELNS0_10SelectImplE0EE10Policy1000EN6thrust24THRUST_300001_SM_1000_NS17counting_iteratorIyNSA_11use_defaultESC_SC_EEPS5_NSA_6detail15normal_iteratorINSA_10device_ptrIyEEEEPlNS0_13ScanTileStateIiLb1EEE18GridPointValidatorS5_iNS2_19streaming_context_tIlLb1EEELS6_0EEEvT0_T1_T2_T3_T4_T5_T6_T7_iT8_NS1_7vsmem_tEE19static_temp_storage;
	add.s32 	%r1618, %r1617, %r1616;
	st.shared.u64 	[%r1618], %rd2378;
$L__BB9_2246:
	@%p2188 bra 	$L__BB9_2248;
	sub.s32 	%r1619, %r694, %r684;
	shl.b32 	%r1620, %r1619, 3;
	mov.u32 	%r1621, _ZZN3cub18CUB_300001_SM_10006detail6select23DeviceSelectSweepKernelINS2_10policy_hubIyNS0_8NullTypeEiLb0ELNS0_10SelectImplE0EE10Policy1000EN6thrust24THRUST_300001_SM_1000_NS17counting_iteratorIyNSA_11use_defaultESC_SC_EEPS5_NSA_6detail15normal_iteratorINSA_10device_ptrIyEEEEPlNS0_13ScanTileStateIiLb1EEE18GridPointValidatorS5_iNS2_19streaming_context_tIlLb1EEELS6_0EEEvT0_T1_T2_T3_T4_T5_T6_T7_iT8_NS1_7vsmem_tEE19static_temp_storage;
	add.s32 	%r1622, %r1621, %r1620;
	st.shared.u64 	[%r1622], %rd2379;
$L__BB9_2248:
	@%p2190 bra 	$L__BB9_2250;
	sub.s32 	%r1623, %r695, %r684;
	shl.b32 	%r1624, %r1623, 3;
	mov.u32 	%r1625, _ZZN3cub18CUB_300001_SM_10006detail6select23DeviceSelectSweepKernelINS2_10policy_hubIyNS0_8NullTypeEiLb0ELNS0_10SelectImplE0EE10Policy1000EN6thrust24THRUST_300001_SM_1000_NS17counting_iteratorIyNSA_11use_defaultESC_SC_EEPS5_NSA_6detail15normal_iteratorINSA_10device_ptrIyEEEEPlNS0_13ScanTileStateIiLb1EEE18GridPointValidatorS5_iNS2_19streaming_context_tIlLb1EEELS6_0EEEvT0_T1_T2_T3_T4_T5_T6_T7_iT8_NS1_7vsmem_tEE19static_temp_storage;
	add.s32 	%r1626, %r1625, %r1624;
	st.shared.u64 	[%r1626], %rd2380;
$L__BB9_2250:
	@%p2192 bra 	$L__BB9_2252;
	sub.s32 	%r1627, %r696, %r684;
	shl.b32 	%r1628, %r1627, 3;
	mov.u32 	%r1629, _ZZN3cub18CUB_300001_SM_10006detail6select23DeviceSelectSweepKernelINS2_10policy_hubIyNS0_8NullTypeEiLb0ELNS0_10SelectImplE0EE10Policy1000EN6thrust24THRUST_300001_SM_1000_NS17counting_iteratorIyNSA_11use_defaultESC_SC_EEPS5_NSA_6detail15normal_iteratorINSA_10device_ptrIyEEEEPlNS0_13ScanTileStateIiLb1EEE18GridPointValidatorS5_iNS2_19streaming_context_tIlLb1EEELS6_0EEEvT0_T1_T2_T3_T4_T5_T6_T7_iT8_NS1_7vsmem_tEE19static_temp_storage;
	add.s32 	%r1630, %r1629, %r1628;
	st.shared.u64 	[%r1630], %rd2381;
$L__BB9_2252:
	bar.sync 	0;
	setp.ge.s32 	%p674, %r4359, %r698;
	@%p674 bra 	$L__BB9_2269;
	ld.param.u32 	%r4279, [_ZN3cub18CUB_300001_SM_10006detail6select23DeviceSelectSweepKernelINS2_10policy_hubIyNS0_8NullTypeEiLb0ELNS0_10SelectImplE0EE10Policy1000EN6thrust24THRUST_300001_SM_1000_NS17counting_iteratorIyNSA_11use_defaultESC_SC_EEPS5_NSA_6detail15normal_iteratorINSA_10device_ptrIyEEEEPlNS0_13ScanTileStateIiLb1EEE18GridPointValidatorS5_iNS2_19streaming_context_tIlLb1EEELS6_0EEEvT0_T1_T2_T3_T4_T5_T6_T7_iT8_NS1_7vsmem_tE_param_7];
	add.s32 	%r1631, %r4279, %r685;
	mov.u32 	%r1632, %ctaid.x;
	mov.u32 	%r1633, %nctaid.y;
	mov.u32 	%r1634, %ctaid.y;
	mad.lo.s32 	%r1635, %r1632, %r1633, %r1634;
	mad.lo.s32 	%r1636, %r1635, 4224, %r4359;
	sub.s32 	%r1637, %r1631, %r1636;
	add.s32 	%r699, %r1637, -4225;
	mul.hi.u32 	%r1638, %r699, -1431655765;
	shr.u32 	%r1639, %r1638, 8;
	add.s32 	%r700, %r1639, 1;
	and.b32  	%r1640, %r1639, 3;
	setp.eq.s32 	%p675, %r1640, 3;
	@%p675 bra 	$L__BB9_2258;
	and.b32  	%r1641, %r700, 3;
	ld.param.u8 	%rs7, [%rd3123];
	ld.param.u64 	%rd3708, [%rd3123+24];
	cvta.to.global.u64 	%rd3124, %rd3708;
	shl.b32 	%r1642, %r4359, 3;
	mov.u32 	%r1643, _ZZN3cub18CUB_300001_SM_10006detail6select23DeviceSelectSweepKernelINS2_10policy_hubIyNS0_8NullTypeEiLb0ELNS0_10SelectImplE0EE10Policy1000EN6thrust24THRUST_300001_SM_1000_NS17counting_iteratorIyNSA_11use_defaultESC_SC_EEPS5_NSA_6detail15normal_iteratorINSA_10device_ptrIyEEEEPlNS0_13ScanTileStateIiLb1EEE18GridPointValidatorS5_iNS2_19streaming_context_tIlLb1EEELS6_0EEEvT0_T1_T2_T3_T4_T5_T6_T7_iT8_NS1_7vsmem_tEE19static_temp_storage;
	add.s32 	%r4358, %r1643, %r1642;
	add.s32 	%r4357, %r684, %r4359;
	neg.s32 	%r4356, %r1641;
	mad.lo.s32 	%r4359, %r1641, 384, %r4359;
$L__BB9_2255:
	.pragma "nounroll";
	setp.ne.s16 	%p676, %rs7, 0;
	mov.b64 	%rd6339, 0;
	@%p676 bra 	$L__BB9_2257;
	ld.global.u64 	%rd6339, [%rd3124];
$L__BB9_2257:
	cvt.s64.s32 	%rd3710, %r4357;
	add.s64 	%rd3711, %rd6339, %rd3710;
	shl.b64 	%rd3712, %rd3711, 3;
	add.s64 	%rd3713, %rd4, %rd3712;
	ld.shared.u64 	%rd3714, [%r4358];
	st.global.u64 	[%rd3713], %rd3714;
	add.s32 	%r4358, %r4358, 3072;
	add.s32 	%r4357, %r4357, 384;
	add.s32 	%r4356, %r4356, 1;
	setp.ne.s32 	%p677, %r4356, 0;
	@%p677 bra 	$L__BB9_2255;
$L__BB9_2258:
	setp.lt.u32 	%p678, %r699, 1152;
	@%p678 bra 	$L__BB9_2269;
	ld.param.u8 	%rs8, [%rd3123];
	ld.param.u64 	%rd3715, [%rd3123+24];
	cvta.to.global.u64 	%rd3127, %rd3715;
	add.s32 	%r4361, %r684, %r4359;
	shl.b32 	%r1644, %r4359, 3;
	mov.u32 	%r1645, _ZZN3cub18CUB_300001_SM_10006detail6select23DeviceSelectSweepKernelINS2_10policy_hubIyNS0_8NullTypeEiLb0ELNS0_10SelectImplE0EE10Policy1000EN6thrust24THRUST_300001_SM_1000_NS17counting_iteratorIyNSA_11use_defaultESC_SC_EEPS5_NSA_6detail15normal_iteratorINSA_10device_ptrIyEEEEPlNS0_13ScanTileStateIiLb1EEE18GridPointValidatorS5_iNS2_19streaming_context_tIlLb1EEELS6_0EEEvT0_T1_T2_T3_T4_T5_T6_T7_iT8_NS1_7vsmem_tEE19static_temp_storage;
	add.s32 	%r1646, %r1644, %r1645;
	add.s32 	%r4360, %r1646, 6144;
$L__BB9_2260:
	setp.ne.s16 	%p679, %rs8, 0;
	cvt.s64.s32 	%rd3128, %r4361;
	mov.b64 	%rd6340, 0;
	@%p679 bra 	$L__BB9_2262;
	ld.global.u64 	%rd6340, [%rd3127];
$L__BB9_2262:
	setp.ne.s16 	%p680, %rs8, 0;
	add.s64 	%rd3718, %rd6340, %rd3128;
	shl.b64 	%rd3719, %rd3718, 3;
	add.s64 	%rd3720, %rd4, %rd3719;
	ld.shared.u64 	%rd3721, [%r4360+-6144];
	st.global.u64 	[%rd3720], %rd3721;
	mov.b64 	%rd6341, 0;
	@%p680 bra 	$L__BB9_2264;
	ld.global.u64 	%rd6341, [%rd3127];
$L__BB9_2264:
	setp.ne.s16 	%p681, %rs8, 0;
	add.s64 	%rd3723, %rd6341, %rd3128;
	shl.b64 	%rd3724, %rd3723, 3;
	add.s64 	%rd3725, %rd4, %rd3724;
	ld.shared.u64 	%rd3726, [%r4360+-3072];
	st.global.u64 	[%rd3725+3072], %rd3726;
	mov.b64 	%rd6342, 0;
	@%p681 bra 	$L__BB9_2266;
	ld.global.u64 	%rd6342, [%rd3127];
$L__BB9_2266:
	setp.ne.s16 	%p682, %rs8, 0;
	add.s64 	%rd3728, %rd6342, %rd3128;
	shl.b64 	%rd3729, %rd3728, 3;
	add.s64 	%rd3730, %rd4, %rd3729;
	ld.shared.u64 	%rd3731, [%r4360];
	st.global.u64 	[%rd3730+6144], %rd3731;
	mov.b64 	%rd6343, 0;
	@%p682 bra 	$L__BB9_2268;
	ld.global.u64 	%rd6343, [%rd3127];
$L__BB9_2268:
	cvt.u32.u64 	%r1647, %rd3128;
	add.s64 	%rd3732, %rd6343, %rd3128;
	shl.b64 	%rd3733, %rd3732, 3;
	add.s64 	%rd3734, %rd4, %rd3733;
	ld.shared.u64 	%rd3735, [%r4360+3072];
	st.global.u64 	[%rd3734+9216], %rd3735;
	add.s32 	%r4359, %r4359, 1536;
	add.s32 	%r4361, %r1647, 1536;
	add.s32 	%r4360, %r4360, 12288;
	setp.lt.s32 	%p683, %r4359, %r698;
	@%p683 bra 	$L__BB9_2260;
$L__BB9_2269:
	mov.u32 	%r2539, %tid.x;
	setp.ne.s32 	%p1292, %r2539, 0;
	@%p1292 bra 	$L__BB9_2277;
	mov.u64 	%rd3159, %rd3166;
	ld.param.u8 	%rs43, [%rd3159+1];
	setp.eq.s16 	%p1293, %rs43, 0;
	@%p1293 bra 	$L__BB9_2274;
	ld.param.u8 	%rs44, [%rd3159];
	setp.ne.s16 	%p1294, %rs44, 0;
	mov.b64 	%rd6355, 0;
	@%p1294 bra 	$L__BB9_2273;
	ld.param.u64 	%rd4303, [%rd3159+24];
	cvta.to.global.u64 	%rd4304, %rd4303;
	ld.global.u64 	%rd6355, [%rd4304];
$L__BB9_2273:
	ld.param.u64 	%rd5450, [_ZN3cub18CUB_300001_SM_10006detail6select23DeviceSelectSweepKernelINS2_10policy_hubIyNS0_8NullTypeEiLb0ELNS0_10SelectImplE0EE10Policy1000EN6thrust24THRUST_300001_SM_1000_NS17counting_iteratorIyNSA_11use_defaultESC_SC_EEPS5_NSA_6detail15normal_iteratorINSA_10device_ptrIyEEEEPlNS0_13ScanTileStateIiLb1EEE18GridPointValidatorS5_iNS2_19streaming_context_tIlLb1EEELS6_0EEEvT0_T1_T2_T3_T4_T5_T6_T7_iT8_NS1_7vsmem_tE_param_3];
	cvt.s64.s32 	%rd4305, %r4363;
	add.s64 	%rd4306, %rd6355, %rd4305;
	cvta.to.global.u64 	%rd4307, %rd5450;
	st.global.u64 	[%rd4307], %rd4306;
	bra.uni 	$L__BB9_2277;
$L__BB9_2274:
	ld.param.u8 	%rs45, [%rd3159];
	setp.ne.s16 	%p1295, %rs45, 0;
	mov.b64 	%rd6356, 0;
	@%p1295 bra 	$L__BB9_2276;
	ld.param.u64 	%rd4309, [%rd3159+24];
	cvta.to.global.u64 	%rd4310, %rd4309;
	ld.global.u64 	%rd6356, [%rd4310];
$L__BB9_2276:
	cvt.s64.s32 	%rd4311, %r4363;
	add.s64 	%rd4312, %rd6356, %rd4311;
	ld.param.u64 	%rd4313, [%rd3159+32];
	cvta.to.global.u64 	%rd4314, %rd4313;
	st.global.u64 	[%rd4314], %rd4312;
$L__BB9_2277:
	ret;

}


// ===== COMPILED SASS (sm_100) =====

	.target	sm_100

	.elftype	@"ET_EXEC"


//--------------------- .note.nv.tkinfo           --------------------------
	.section	.note.nv.tkinfo,"",@"SHT_NOTE"
	.sectionflags	@"SHF_NOTE_NV_TKINFO"
	.tkinfo
        /*0018*/ 	.word	0x00000002
        /*0030*/ 	.string	""
        /*0030*/ 	.string	"ptxas"
        /*0030*/ 	.string	"Cuda compilation tools, release 13.0, V13.0.88"
        /*0030*/ 	.string	"Build cuda_13.0.r13.0/compiler.36424714_0"
        /*0030*/ 	.string	"-arch sm_100 -m 64 "



//--------------------- .note.nv.cuinfo           --------------------------
	.section	.note.nv.cuinfo,"",@"SHT_NOTE"
	.sectionflags	@"SHF_NOTE_NV_CUINFO"
        /*0018*/ 	.short	0x0002
        /*001a*/ 	.short	0x0064
        /*001c*/ 	.short	0x0082
	.zero		2


//--------------------- .nv.info                  --------------------------
	.section	.nv.info,"",@"SHT_CUDA_INFO"
	.align	4


	//----- nvinfo : EIATTR_REGCOUNT
	.align		4
        /*0000*/ 	.byte	0x04, 0x2f
        /*0002*/ 	.short	(.L_46 - .L_45)
	.align		4
.L_45:
        /*0004*/ 	.word	index@(_ZN3cub18CUB_300001_SM_10006detail11EmptyKernelIvEEvv)
        /*0008*/ 	.word	0x00000004


	//----- nvinfo : EIATTR_FRAME_SIZE
	.align		4
.L_46:
        /*000c*/ 	.byte	0x04, 0x11
        /*000e*/ 	.short	(.L_48 - .L_47)
	.align		4
.L_47:
        /*0010*/ 	.word	index@(_ZN3cub18CUB_300001_SM_10006detail11EmptyKernelIvEEvv)
        /*0014*/ 	.word	0x00000000


	//----- nvinfo : EIATTR_REGCOUNT
	.align		4
.L_48:
        /*0018*/ 	.byte	0x04, 0x2f
        /*001a*/ 	.short	(.L_50 - .L_49)
	.align		4
.L_49:
        /*001c*/ 	.word	index@(_ZN3cub18CUB_300001_SM_10006detail8for_each13static_kernelINS2_12policy_hub_t12policy_500_tEmN6thrust24THRUST_300001_SM_1000_NS8cuda_cub20__uninitialized_fill7functorINS7_10device_ptrIyEEyEEEEvT0_T1_)
        /*0020*/ 	.word	0x00000009


	//----- nvinfo : EIATTR_FRAME_SIZE
	.align		4
.L_50:
        /*0024*/ 	.byte	0x04, 0x11
        /*0026*/ 	.short	(.L_52 - .L_51)
	.align		4
.L_51:
        /*0028*/ 	.word	index@(_ZN3cub18CUB_300001_SM_10006detail8for_each13static_kernelINS2_12policy_hub_t12policy_500_tEmN6thrust24THRUST_300001_SM_1000_NS8cuda_cub20__uninitialized_fill7functorINS7_10device_ptrIyEEyEEEEvT0_T1_)
        /*002c*/ 	.word	0x00000000


	//----- nvinfo : EIATTR_REGCOUNT
	.align		4
.L_52:
        /*0030*/ 	.byte	0x04, 0x2f
        /*0032*/ 	.short	(.L_54 - .L_53)
	.align		4
.L_53:
        /*0034*/ 	.word	index@(_ZN3cub18CUB_300001_SM_10006detail6reduce28DeviceReduceSingleTileKernelINS2_10policy_hubIljN4cuda3std3__44plusIlEEE10Policy1000EN6thrust24THRUST_300001_SM_1000_NS18transform_iteratorI18GridPointValidatorNSD_17counting_iteratorIyNSD_11use_defaultESH_SH_EEllEEPljS9_llNS7_10__identityEEEvT0_T1_T2_T3_T4_T6_)
        /*0038*/ 	.word	0x00000052


	//----- nvinfo : EIATTR_FRAME_SIZE
	.align		4
.L_54:
        /*003c*/ 	.byte	0x04, 0x11
        /*003e*/ 	.short	(.L_56 - .L_55)
	.align		4
.L_55:
        /*0040*/ 	.word	index@($__internal_9_$__cuda_sm20_rem_u64)
        /*0044*/ 	.word	0x00000000


	//----- nvinfo : EIATTR_FRAME_SIZE
	.align		4
.L_56:
        /*0048*/ 	.byte	0x04, 0x11
        /*004a*/ 	.short	(.L_58 - .L_57)
	.align		4
.L_57:
        /*004c*/ 	.word	index@($__internal_8_$__cuda_sm20_div_u64)
        /*0050*/ 	.word	0x00000000


	//----- nvinfo : EIATTR_FRAME_SIZE
	.align		4
.L_58:
        /*0054*/ 	.byte	0x04, 0x11
        /*0056*/ 	.short	(.L_60 - .L_59)
	.align		4
.L_59:
        /*0058*/ 	.word	index@(_ZN3cub18CUB_300001_SM_10006detail6reduce28DeviceReduceSingleTileKernelINS2_10policy_hubIljN4cuda3std3__44plusIlEEE10Policy1000EN6thrust24THRUST_300001_SM_1000_NS18transform_iteratorI18GridPointValidatorNSD_17counting_iteratorIyNSD_11use_defaultESH_SH_EEllEEPljS9_llNS7_10__identityEEEvT0_T1_T2_T3_T4_T6_)
        /*005c*/ 	.word	0x00000000


	//----- nvinfo : EIATTR_REGCOUNT
	.align		4
.L_60:
        /*0060*/ 	.byte	0x04, 0x2f
        /*0062*/ 	.short	(.L_62 - .L_61)
	.align		4
.L_61:
        /*0064*/ 	.word	index@(_ZN3cub18CUB_300001_SM_10006detail6reduce18DeviceReduceKernelINS2_10policy_hubIljN4cuda3std3__44plusIlEEE10Policy1000EN6thrust24THRUST_300001_SM_1000_NS18transform_iteratorI18GridPointValidatorNSD_17counting_iteratorIyNSD_11use_defaultESH_SH_EEllEEjS9_lNS7_10__identityEEEvT0_PT3_T1_NS0_13GridEvenShareISO_EET2_T4_)
        /*0068*/ 	.word	0x00000040


	//----- nvinfo : EIATTR_FRAME_SIZE
	.align		4
.L_62:
        /*006c*/ 	.byte	0x04, 0x11
        /*006e*/ 	.short	(.L_64 - .L_63)
	.align		4
.L_63:
        /*0070*/ 	.word	index@($__internal_7_$__cuda_sm20_rem_u64)
        /*0074*/ 	.word	0x00000048


	//----- nvinfo : EIATTR_FRAME_SIZE
	.align		4
.L_64:
        /*0078*/ 	.byte	0x04, 0x11
        /*007a*/ 	.short	(.L_66 - .L_65)
	.align		4
.L_65:
        /*007c*/ 	.word	index@($__internal_6_$__cuda_sm20_div_u64)
        /*0080*/ 	.word	0x00000048


	//----- nvinfo : EIATTR_FRAME_SIZE
	.align		4
.L_66:
        /*0084*/ 	.byte	0x04, 0x11
        /*0086*/ 	.short	(.L_68 - .L_67)
	.align		4
.L_67:
        /*0088*/ 	.word	index@(_ZN3cub18CUB_300001_SM_10006detail6reduce18DeviceReduceKernelINS2_10policy_hubIljN4cuda3std3__44plusIlEEE10Policy1000EN6thrust24THRUST_300001_SM_1000_NS18transform_iteratorI18GridPointValidatorNSD_17counting_iteratorIyNSD_11use_defaultESH_SH_EEllEEjS9_lNS7_10__identityEEEvT0_PT3_T1_NS0_13GridEvenShareISO_EET2_T4_)
        /*008c*/ 	.word	0x00000048


	//----- nvinfo : EIATTR_REGCOUNT
	.align		4
.L_68:
        /*0090*/ 	.byte	0x04, 0x2f
        /*0092*/ 	.short	(.L_70 - .L_69)
	.align		4
.L_69:
        /*0094*/ 	.word	index@(_ZN3cub18CUB_300001_SM_10006detail6reduce28DeviceReduceSingleTileKernelINS2_10policy_hubIljN4cuda3std3__44plusIlEEE10Policy1000EPlSC_iS9_llNS7_10__identityEEEvT0_T1_T2_T3_T4_T6_)
        /*0098*/ 	.word	0x00000030


	//----- nvinfo : EIATTR_FRAME_SIZE
	.align		4
.L_70:
        /*009c*/ 	.byte	0x04, 0x11
        /*009e*/ 	.short	(.L_72 - .L_71)
	.align		4
.L_71:
        /*00a0*/ 	.word	index@(_ZN3cub18CUB_300001_SM_10006detail6reduce28DeviceReduceSingleTileKernelINS2_10policy_hubIljN4cuda3std3__44plusIlEEE10Policy1000EPlSC_iS9_llNS7_10__identityEEEvT0_T1_T2_T3_T4_T6_)
        /*00a4*/ 	.word	0x00000000


	//----- nvinfo : EIATTR_REGCOUNT
	.align		4
.L_72:
        /*00a8*/ 	.byte	0x04, 0x2f
        /*00aa*/ 	.short	(.L_74 - .L_73)
	.align		4
.L_73:
        /*00ac*/ 	.word	index@(_ZN3cub18CUB_300001_SM_10006detail6reduce28DeviceReduceSingleTileKernelINS2_10policy_hubIlyN4cuda3std3__44plusIlEEE10Policy1000EN6thrust24THRUST_300001_SM_1000_NS18transform_iteratorI18GridPointValidatorNSD_17counting_iteratorIyNSD_11use_defaultESH_SH_EEllEEPlyS9_llNS7_10__identityEEEvT0_T1_T2_T3_T4_T6_)
        /*00b0*/ 	.word	0x00000052


	//----- nvinfo : EIATTR_FRAME_SIZE
	.align		4
.L_74:
        /*00b4*/ 	.byte	0x04, 0x11
        /*00b6*/ 	.short	(.L_76 - .L_75)
	.align		4
.L_75:
        /*00b8*/ 	.word	index@($__internal_5_$__cuda_sm20_rem_u64)
        /*00bc*/ 	.word	0x00000000


	//----- nvinfo : EIATTR_FRAME_SIZE
	.align		4
.L_76:
        /*00c0*/ 	.byte	0x04, 0x11
        /*00c2*/ 	.short	(.L_78 - .L_77)
	.align		4
.L_77:
        /*00c4*/ 	.word	index@($__internal_4_$__cuda_sm20_div_u64)
        /*00c8*/ 	.word	0x00000000


	//----- nvinfo : EIATTR_FRAME_SIZE
	.align		4
.L_78:
        /*00cc*/ 	.byte	0x04, 0x11
        /*00ce*/ 	.short	(.L_80 - .L_79)
	.align		4
.L_79:
        /*00d0*/ 	.word	index@(_ZN3cub18CUB_300001_SM_10006detail6reduce28DeviceReduceSingleTileKernelINS2_10policy_hubIlyN4cuda3std3__44plusIlEEE10Policy1000EN6thrust24THRUST_300001_SM_1000_NS18transform_iteratorI18GridPointValidatorNSD_17counting_iteratorIyNSD_11use_defaultESH_SH_EEllEEPlyS9_llNS7_10__identityEEEvT0_T1_T2_T3_T4_T6_)
        /*00d4*/ 	.word	0x00000000


	//----- nvinfo : EIATTR_REGCOUNT
	.align		4
.L_80:
        /*00d8*/ 	.byte	0x04, 0x2f
        /*00da*/ 	.short	(.L_82 - .L_81)
	.align		4
.L_81:
        /*00dc*/ 	.word	index@(_ZN3cub18CUB_300001_SM_10006detail6reduce18DeviceReduceKernelINS2_10policy_hubIlyN4cuda3std3__44plusIlEEE10Policy1000EN6thrust24THRUST_300001_SM_1000_NS18transform_iteratorI18GridPointValidatorNSD_17counting_iteratorIyNSD_11use_defaultESH_SH_EEllEEyS9_lNS7_10__identityEEEvT0_PT3_T1_NS0_13GridEvenShareISO_EET2_T4_)
        /*00e0*/ 	.word	0x00000040


	//----- nvinfo : EIATTR_FRAME_SIZE
	.align		4
.L_82:
        /*00e4*/ 	.byte	0x04, 0x11
        /*00e6*/ 	.short	(.L_84 - .L_83)
	.align		4
.L_83:
        /*00e8*/ 	.word	index@($__internal_3_$__cuda_sm20_rem_u64)
        /*00ec*/ 	.word	0x00000060


	//----- nvinfo : EIATTR_FRAME_SIZE
	.align		4
.L_84:
        /*00f0*/ 	.byte	0x04, 0x11
        /*00f2*/ 	.short	(.L_86 - .L_85)
	.align		4
.L_85:
        /*00f4*/ 	.word	index@($__internal_2_$__cuda_sm20_div_u64)
        /*00f8*/ 	.word	0x00000060


	//----- nvinfo : EIATTR_FRAME_SIZE
	.align		4
.L_86:
        /*00fc*/ 	.byte	0x04, 0x11
        /*00fe*/ 	.short	(.L_88 - .L_87)
	.align		4
.L_87:
        /*0100*/ 	.word	index@(_ZN3cub18CUB_300001_SM_10006detail6reduce18DeviceReduceKernelINS2_10policy_hubIlyN4cuda3std3__44plusIlEEE10Policy1000EN6thrust24THRUST_300001_SM_1000_NS18transform_iteratorI18GridPointValidatorNSD_17counting_iteratorIyNSD_11use_defaultESH_SH_EEllEEyS9_lNS7_10__identityEEEvT0_PT3_T1_NS0_13GridEvenShareISO_EET2_T4_)
        /*0104*/ 	.word	0x00000060


	//----- nvinfo : EIATTR_REGCOUNT
	.align		4
.L_88:
        /*0108*/ 	.byte	0x04, 0x2f
        /*010a*/ 	.short	(.L_90 - .L_89)
	.align		4
.L_89:
        /*010c*/ 	.word	index@(_ZN3cub18CUB_300001_SM_10006detail6reduce28DeviceReduceSingleTileKernelINS2_10policy_hubIlyN4cuda3std3__44plusIlEEE10Policy1000EPlSC_iS9_llNS7_10__identityEEEvT0_T1_T2_T3_T4_T6_)
        /*0110*/ 	.word	0x00000030


	//----- nvinfo : EIATTR_FRAME_SIZE
	.align		4
.L_90:
        /*0114*/ 	.byte	0x04, 0x11
        /*0116*/ 	.short	(.L_92 - .L_91)
	.align		4
.L_91:
        /*0118*/ 	.word	index@(_ZN3cub18CUB_300001_SM_10006detail6reduce28DeviceReduceSingleTileKernelINS2_10policy_hubIlyN4cuda3std3__44plusIlEEE10Policy1000EPlSC_iS9_llNS7_10__identityEEEvT0_T1_T2_T3_T4_T6_)
        /*011c*/ 	.word	0x00000000


	//----- nvinfo : EIATTR_REGCOUNT
	.align		4
.L_92:
        /*0120*/ 	.byte	0x04, 0x2f
        /*0122*/ 	.short	(.L_94 - .L_93)
	.align		4
.L_93:
        /*0124*/ 	.word	index@(_ZN3cub18CUB_300001_SM_10006detail4scan23DeviceCompactInitKernelINS0_13ScanTileStateIiLb1EEEPlEEvT_iT0_)
        /*0128*/ 	.word	0x0000000a


	//----- nvinfo : EIATTR_FRAME_SIZE
	.align		4
.L_94:
        /*012c*/ 	.byte	0x04, 0x11
        /*012e*/ 	.short	(.L_96 - .L_95)
	.align		4
.L_95:
        /*0130*/ 	.word	index@(_ZN3cub18CUB_300001_SM_10006detail4scan23DeviceCompactInitKernelINS0_13ScanTileStateIiLb1EEEPlEEvT_iT0_)
        /*0134*/ 	.word	0x00000000


	//----- nvinfo : EIATTR_REGCOUNT
	.align		4
.L_96:
        /*0138*/ 	.byte	0x04, 0x2f
        /*013a*/ 	.short	(.L_98 - .L_97)
	.align		4
.L_97:
        /*013c*/ 	.word	index@(_ZN3cub18CUB_300001_SM_10006detail6select23DeviceSelectSweepKernelINS2_10policy_hubIyNS0_8NullTypeEiLb0ELNS0_10SelectImplE0EE10Policy1000EN6thrust24THRUST_300001_SM_1000_NS17counting_iteratorIyNSA_11use_defaultESC_SC_EEPS5_NSA_6detail15normal_iteratorINSA_10device_ptrIyEEEEPlNS0_13ScanTileStateIiLb1EEE18GridPointValidatorS5_iNS2_19streaming_context_tIlLb1EEELS6_0EEEvT0_T1_T2_T3_T4_T5_T6_T7_iT8_NS1_7vsmem_tE)
        /*0140*/ 	.word	0x00000046


	//----- nvinfo : EIATTR_FRAME_SIZE
	.align		4
.L_98:
        /*0144*/ 	.byte	0x04, 0x11
        /*0146*/ 	.short	(.L_100 - .L_99)
	.align		4
.L_99:
        /*0148*/ 	.word	index@($__internal_1_$__cuda_sm20_rem_u64)
        /*014c*/ 	.word	0x00000000


	//----- nvinfo : EIATTR_FRAME_SIZE
	.align		4
.L_100:
        /*0150*/ 	.byte	0x04, 0x11
        /*0152*/ 	.short	(.L_102 - .L_101)
	.align		4
.L_101:
        /*0154*/ 	.word	index@($__internal_0_$__cuda_sm20_div_u64)
        /*0158*/ 	.word	0x00000000


	//----- nvinfo : EIATTR_FRAME_SIZE
	.align		4
.L_102:
        /*015c*/ 	.byte	0x04, 0x11
        /*015e*/ 	.short	(.L_104 - .L_103)
	.align		4
.L_103:
        /*0160*/ 	.word	index@(_ZN3cub18CUB_300001_SM_10006detail6select23DeviceSelectSweepKernelINS2_10policy_hubIyNS0_8NullTypeEiLb0ELNS0_10SelectImplE0EE10Policy1000EN6thrust24THRUST_300001_SM_1000_NS17counting_iteratorIyNSA_11use_defaultESC_SC_EEPS5_NSA_6detail15normal_iteratorINSA_10device_ptrIyEEEEPlNS0_13ScanTileStateIiLb1EEE18GridPointValidatorS5_iNS2_19streaming_context_tIlLb1EEELS6_0EEEvT0_T1_T2_T3_T4_T5_T6_T7_iT8_NS1_7vsmem_tE)
        /*0164*/ 	.word	0x00000000


	//----- nvinfo : EIATTR_MIN_STACK_SIZE
	.align		4
.L_104:
        /*0168*/ 	.byte	0x04, 0x12
        /*016a*/ 	.short	(.L_106 - .L_105)
	.align		4
.L_105:
        /*016c*/ 	.word	index@(_ZN3cub18CUB_300001_SM_10006detail6select23DeviceSelectSweepKernelINS2_10policy_hubIyNS0_8NullTypeEiLb0ELNS0_10SelectImplE0EE10Policy1000EN6thrust24THRUST_300001_SM_1000_NS17counting_iteratorIyNSA_11use_defaultESC_SC_EEPS5_NSA_6detail15normal_iteratorINSA_10device_ptrIyEEEEPlNS0_13ScanTileStateIiLb1EEE18GridPointValidatorS5_iNS2_19streaming_context_tIlLb1EEELS6_0EEEvT0_T1_T2_T3_T4_T5_T6_T7_iT8_NS1_7vsmem_tE)
        /*0170*/ 	.word	0x00000000


	//----- nvinfo : EIATTR_MIN_STACK_SIZE
	.align		4
.L_106:
        /*0174*/ 	.byte	0x04, 0x12
        /*0176*/ 	.short	(.L_108 - .L_107)
	.align		4
.L_107:
        /*0178*/ 	.word	index@(_ZN3cub18CUB_300001_SM_10006detail4scan23DeviceCompactInitKernelINS0_13ScanTileStateIiLb1EEEPlEEvT_iT0_)
        /*017c*/ 	.word	0x00000000


	//----- nvinfo : EIATTR_MIN_STACK_SIZE
	.align		4
.L_108:
        /*0180*/ 	.byte	0x04, 0x12
        /*0182*/ 	.short	(.L_110 - .L_109)
	.align		4
.L_109:
        /*0184*/ 	.word	index@(_ZN3cub18CUB_300001_SM_10006detail6reduce28DeviceReduceSingleTileKernelINS2_10policy_hubIlyN4cuda3std3__44plusIlEEE10Policy1000EPlSC_iS9_llNS7_10__identityEEEvT0_T1_T2_T3_T4_T6_)
        /*0188*/ 	.word	0x00000000


	//----- nvinfo : EIATTR_MIN_STACK_SIZE
	.align		4
.L_110:
        /*018c*/ 	.byte	0x04, 0x12
        /*018e*/ 	.short	(.L_112 - .L_111)
	.align		4
.L_111:
        /*0190*/ 	.word	index@(_ZN3cub18CUB_300001_SM_10006detail6reduce18DeviceReduceKernelINS2_10policy_hubIlyN4cuda3std3__44plusIlEEE10Policy1000EN6thrust24THRUST_300001_SM_1000_NS18transform_iteratorI18GridPointValidatorNSD_17counting_iteratorIyNSD_11use_defaultESH_SH_EEllEEyS9_lNS7_10__identityEEEvT0_PT3_T1_NS0_13GridEvenShareISO_EET2_T4_)
        /*0194*/ 	.word	0x00000060


	//----- nvinfo : EIATTR_MIN_STACK_SIZE
	.align		4
.L_112:
        /*0198*/ 	.byte	0x04, 0x12
        /*019a*/ 	.short	(.L_114 - .L_113)
	.align		4
.L_113:
        /*019c*/ 	.word	index@(_ZN3cub18CUB_300001_SM_10006detail6reduce28DeviceReduceSingleTileKernelINS2_10policy_hubIlyN4cuda3std3__44plusIlEEE10Policy1000EN6thrust24THRUST_300001_SM_1000_NS18transform_iteratorI18GridPointValidatorNSD_17counting_iteratorIyNSD_11use_defaultESH_SH_EEllEEPlyS9_llNS7_10__identityEEEvT0_T1_T2_T3_T4_T6_)
        /*01a0*/ 	.word	0x00000000


	//----- nvinfo : EIATTR_MIN_STACK_SIZE
	.align		4
.L_114:
        /*01a4*/ 	.byte	0x04, 0x12
        /*01a6*/ 	.short	(.L_116 - .L_115)
	.align		4
.L_115:
        /*01a8*/ 	.word	index@(_ZN3cub18CUB_300001_SM_10006detail6reduce28DeviceReduceSingleTileKernelINS2_10policy_hubIljN4cuda3std3__44plusIlEEE10Policy1000EPlSC_iS9_llNS7_10__identityEEEvT0_T1_T2_T3_T4_T6_)
        /*01ac*/ 	.word	0x00000000


	//----- nvinfo : EIATTR_MIN_STACK_SIZE
	.align		4
.L_116:
        /*01b0*/ 	.byte	0x04, 0x12
        /*01b2*/ 	.short	(.L_118 - .L_117)
	.align		4
.L_117:
        /*01b4*/ 	.word	index@(_ZN3cub18CUB_300001_SM_10006detail6reduce18DeviceReduceKernelINS2_10policy_hubIljN4cuda3std3__44plusIlEEE10Policy1000EN6thrust24THRUST_300001_SM_1000_NS18transform_iteratorI18GridPointValidatorNSD_17counting_iteratorIyNSD_11use_defaultESH_SH_EEllEEjS9_lNS7_10__identityEEEvT0_PT3_T1_NS0_13GridEvenShareISO_EET2_T4_)
        /*01b8*/ 	.word	0x00000048


	//----- nvinfo : EIATTR_MIN_STACK_SIZE
	.align		4
.L_118:
        /*01bc*/ 	.byte	0x04, 0x12
        /*01be*/ 	.short	(.L_120 - .L_119)
	.align		4
.L_119:
        /*01c0*/ 	.word	index@(_ZN3cub18CUB_300001_SM_10006detail6reduce28DeviceReduceSingleTileKernelINS2_10policy_hubIljN4cuda3std3__44plusIlEEE10Policy1000EN6thrust24THRUST_300001_SM_1000_NS18transform_iteratorI18GridPointValidatorNSD_17counting_iteratorIyNSD_11use_defaultESH_SH_EEllEEPljS9_llNS7_10__identityEEEvT0_T1_T2_T3_T4_T6_)
        /*01c4*/ 	.word	0x00000000


	//----- nvinfo : EIATTR_MIN_STACK_SIZE
	.align		4
.L_120:
        /*01c8*/ 	.byte	0x04, 0x12
        /*01ca*/ 	.short	(.L_122 - .L_121)
	.align		4
.L_121:
        /*01cc*/ 	.word	index@(_ZN3cub18CUB_300001_SM_10006detail8for_each13static_kernelINS2_12policy_hub_t12policy_500_tEmN6thrust24THRUST_300001_SM_1000_NS8cuda_cub20__uninitialized_fill7functorINS7_10device_ptrIyEEyEEEEvT0_T1_)
        /*01d0*/ 	.word	0x00000000


	//----- nvinfo : EIATTR_MIN_STACK_SIZE
	.align		4
.L_122:
        /*01d4*/ 	.byte	0x04, 0x12
        /*01d6*/ 	.short	(.L_124 - .L_123)
	.align		4
.L_123:
        /*01d8*/ 	.word	index@(_ZN3cub18CUB_300001_SM_10006detail11EmptyKernelIvEEvv)
        /*01dc*/ 	.word	0x00000000
.L_124:


//--------------------- .nv.compat                --------------------------
	.section	.nv.compat,"",@"SHT_CUDA_COMPAT_INFO"
	.align	4
        /*0000*/ 	.byte	0x02, 0x09, 0x00, 0x00, 0x02, 0x02, 0x01, 0x00, 0x02, 0x05, 0x05, 0x00, 0x03, 0x07, 0x01, 0x01
        /*0010*/ 	.byte	0x02, 0x03, 0x00, 0x00, 0x02, 0x06, 0x01, 0x00, 0x04, 0x0b, 0x08, 0x00, 0x01, 0x00, 0x00, 0x00
        /*0020*/ 	.byte	0x00, 0x00, 0x00, 0x00


//--------------------- .nv.info._ZN3cub18CUB_300001_SM_10006detail6select23DeviceSelectSweepKernelINS2_10policy_hubIyNS0_8NullTypeEiLb0ELNS0_10SelectImplE0EE10Policy1000EN6thrust24THRUST_300001_SM_1000_NS17counting_iteratorIyNSA_11use_defaultESC_SC_EEPS5_NSA_6detail15normal_iteratorINSA_10device_ptrIyEEEEPlNS0_13ScanTileStateIiLb1EEE18GridPointValidatorS5_iNS2_19streaming_context_tIlLb1EEELS6_0EEEvT0_T1_T2_T3_T4_T5_T6_T7_iT8_NS1_7vsmem_tE --------------------------
	.section	.nv.info._ZN3cub18CUB_300001_SM_10006detail6select23DeviceSelectSweepKernelINS2_10policy_hubIyNS0_8NullTypeEiLb0ELNS0_10SelectImplE0EE10Policy1000EN6thrust24THRUST_300001_SM_1000_NS17counting_iteratorIyNSA_11use_defaultESC_SC_EEPS5_NSA_6detail15normal_iteratorINSA_10device_ptrIyEEEEPlNS0_13ScanTileStateIiLb1EEE18GridPointValidatorS5_iNS2_19streaming_context_tIlLb1EEELS6_0EEEvT0_T1_T2_T3_T4_T5_T6_T7_iT8_NS1_7vsmem_tE,"",@"SHT_CUDA_INFO"
	.sectionflags	@""
	.align	4


	//----- nvinfo : EIATTR_CUDA_API_VERSION
	.align		4
        /*0000*/ 	.byte	0x04, 0x37
        /*0002*/ 	.short	(.L_126 - .L_125)
.L_125:
        /*0004*/ 	.word	0x00000082


	//----- nvinfo : EIATTR_KPARAM_INFO
	.align		4
.L_126:
        /*0008*/ 	.byte	0x04, 0x17
        /*000a*/ 	.short	(.L_128 - .L_127)
.L_127:
        /*000c*/ 	.word	0x00000000
        /*0010*/ 	.short	0x000a
        /*0012*/ 	.short	0x0548
        /*0014*/ 	.byte	0x00, 0xf0, 0x21, 0x00


	//----- nvinfo : EIATTR_KPARAM_INFO
	.align		4
.L_128:
        /*0018*/ 	.byte	0x04, 0x17
        /*001a*/ 	.short	(.L_130 - .L_129)
.L_129:
        /*001c*/ 	.word	0x00000000
        /*0020*/ 	.short	0x0009
        /*0022*/ 	.short	0x0520
        /*0024*/ 	.byte	0x00, 0xf0, 0xa1, 0x00


	//----- nvinfo : EIATTR_KPARAM_INFO
	.align		4
.L_130:
        /*0028*/ 	.byte	0x04, 0x17
        /*002a*/ 	.short	(.L_132 - .L_131)
.L_131:
        /*002c*/ 	.word	0x00000000
        /*0030*/ 	.short	0x0008
        /*0032*/ 	.short	0x0518
        /*0034*/ 	.byte	0x00, 0xf0, 0x11, 0x00


	//----- nvinfo : EIATTR_KPARAM_INFO
	.align		4
.L_132:
        /*0038*/ 	.byte	0x04, 0x17
        /*003a*/ 	.short	(.L_134 - .L_133)
.L_133:
        /*003c*/ 	.word	0x00000000
        /*0040*/ 	.short	0x0007
        /*0042*/ 	.short	0x0514
        /*0044*/ 	.byte	0x00, 0xf0, 0x11, 0x00


	//----- nvinfo : EIATTR_KPARAM_INFO
	.align		4
.L_134:
        /*0048*/ 	.byte	0x04, 0x17
        /*004a*/ 	.short	(.L_136 - .L_135)
.L_135:
        /*004c*/ 	.word	0x00000000
        /*0050*/ 	.short	0x0006
        /*0052*/ 	.short	0x0510
        /*0054*/ 	.byte	0x00, 0xf0, 0x05, 0x00


	//----- nvinfo : EIATTR_KPARAM_INFO
	.align		4
.L_136:
        /*0058*/ 	.byte	0x04, 0x17
        /*005a*/ 	.short	(.L_138 - .L_137)
.L_137:
        /*005c*/ 	.word	0x00000000
        /*0060*/ 	.short	0x0005
        /*0062*/ 	.short	0x0028
        /*0064*/ 	.byte	0x00, 0xf0, 0xa1, 0x13


	//----- nvinfo : EIATTR_KPARAM_INFO
	.align		4
.L_138:
        /*0068*/ 	.byte	0x04, 0x17
        /*006a*/ 	.short	(.L_140 - .L_139)
.L_139:
        /*006c*/ 	.word	0x00000000
        /*0070*/ 	.short	0x0004
        /*0072*/ 	.short	0x0020
        /*0074*/ 	.byte	0x00, 0xf0, 0x21, 0x00


	//----- nvinfo : EIATTR_KPARAM_INFO
	.align		4
.L_140:
        /*0078*/ 	.byte	0x04, 0x17
        /*007a*/ 	.short	(.L_142 - .L_141)
.L_141:
        /*007c*/ 	.word	0x00000000
        /*0080*/ 	.short	0x0003
        /*0082*/ 	.short	0x0018
        /*0084*/ 	.byte	0x00, 0xf5, 0x21, 0x00


	//----- nvinfo : EIATTR_KPARAM_INFO
	.align		4
.L_142:
        /*0088*/ 	.byte	0x04, 0x17
        /*008a*/ 	.short	(.L_144 - .L_143)
.L_143:
        /*008c*/ 	.word	0x00000000
        /*0090*/ 	.short	0x0002
        /*0092*/ 	.short	0x0010
        /*0094*/ 	.byte	0x00, 0xf0, 0x21, 0x00


	//----- nvinfo : EIATTR_KPARAM_INFO
	.align		4
.L_144:
        /*0098*/ 	.byte	0x04, 0x17
        /*009a*/ 	.short	(.L_146 - .L_145)
.L_145:
        /*009c*/ 	.word	0x00000000
        /*00a0*/ 	.short	0x0001
        /*00a2*/ 	.short	0x0008
        /*00a4*/ 	.byte	0x00, 0xf5, 0x21, 0x00


	//----- nvinfo : EIATTR_KPARAM_INFO
	.align		4
.L_146:
        /*00a8*/ 	.byte	0x04, 0x17
        /*00aa*/ 	.short	(.L_148 - .L_147)
.L_147:
        /*00ac*/ 	.word	0x00000000
        /*00b0*/ 	.short	0x0000
        /*00b2*/ 	.short	0x0000
        /*00b4*/ 	.byte	0x00, 0xf0, 0x21, 0x00


	//----- nvinfo : EIATTR_SPARSE_MMA_MASK
	.align		4
.L_148:
        /*00b8*/ 	.byte	0x03, 0x50
        /*00ba*/ 	.short	0x0000


	//----- nvinfo : EIATTR_MAXREG_COUNT
	.align		4
        /*00bc*/ 	.byte	0x03, 0x1b
        /*00be*/ 	.short	0x00a8


	//----- nvinfo : EIATTR_NUM_BARRIERS
	.align		4
        /*00c0*/ 	.byte	0x02, 0x4c
        /*00c2*/ 	.byte	0x01
	.zero		1


	//----- nvinfo : EIATTR_MERCURY_ISA_VERSION
	.align		4
        /*00c4*/ 	.byte	0x03, 0x5f
        /*00c6*/ 	.short	0x0101


	//----- nvinfo : EIATTR_UNUSED_LOAD_BYTE_OFFSET
	.align		4
        /*00c8*/ 	.byte	0x04, 0x44
        /*00ca*/ 	.short	(.L_150 - .L_149)


	//   ....[0]....
.L_149:
        /*00cc*/ 	.word	0x00078d60
        /*00d0*/ 	.word	0x0000fff0


	//----- nvinfo : EIATTR_COOP_GROUP_MASK_REGIDS
	.align		4
.L_150:
        /*00d4*/ 	.byte	0x04, 0x29
        /*00d6*/ 	.short	(.L_152 - .L_151)


	//   ....[0]....
.L_151:
        /*00d8*/ 	.word	0xffffffff


	//   ....[1]....
        /*00dc*/ 	.word	0xffffffff


	//   ....[2]....
        /*00e0*/ 	.word	0xffffffff


	//   ....[3]....
        /*00e4*/ 	.word	0xffffffff


	//   ....[4]....
        /*00e8*/ 	.word	0xffffffff


	//   ....[5]....
        /*00ec*/ 	.word	0xffffffff


	//   ....[6]....
        /*00f0*/ 	.word	0xffffffff


	//   ....[7]....
        /*00f4*/ 	.word	0xffffffff


	//   ....[8]....
        /*00f8*/ 	.word	0xffffffff


	//   ....[9]....
        /*00fc*/ 	.word	0xffffffff


	//   ....[10]....
        /*0100*/ 	.word	0xffffffff


	//   ....[11]....
        /*0104*/ 	.word	0xffffffff


	//   ....[12]....
        /*0108*/ 	.word	0xffffffff


	//   ....[13]....
        /*010c*/ 	.word	0xffffffff


	//   ....[14]....
        /*0110*/ 	.word	0xffffffff


	//   ....[15]....
        /*0114*/ 	.word	0xffffffff


	//   ....[16]....
        /*0118*/ 	.word	0xffffffff


	//   ....[17]....
        /*011c*/ 	.word	0xffffffff


	//   ....[18]....
        /*0120*/ 	.word	0xffffffff


	//   ....[19]....
        /*0124*/ 	.word	0xffffffff


	//   ....[20]....
        /*0128*/ 	.word	0xffffffff


	//   ....[21]....
        /*012c*/ 	.word	0xffffffff


	//   ....[22]....
        /*0130*/ 	.word	0xffffffff


	//   ....[23]....
        /*0134*/ 	.word	0xffffffff


	//   ....[24]....
        /*0138*/ 	.word	0xffffffff


	//   ....[25]....
        /*013c*/ 	.word	0xffffffff


	//   ....[26]....
        /*0140*/ 	.word	0xffffffff


	//   ....[27]....
        /*0144*/ 	.word	0xffffffff


	//   ....[28]....
        /*0148*/ 	.word	0xffffffff


	//   ....[29]....
        /*014c*/ 	.word	0xffffffff


	//   ....[30]....
        /*0150*/ 	.word	0xffffffff


	//   ....[31]....
        /*0154*/ 	.word	0xffffffff


	//   ....[32]....
        /*0158*/ 	.word	0xffffffff


	//   ....[33]....
        /*015c*/ 	.word	0xffffffff


	//   ....[34]....
        /*0160*/ 	.word	0xffffffff


	//   ....[35]....
        /*0164*/ 	.word	0xffffffff


	//   ....[36]....
        /*0168*/ 	.word	0xffffffff


	//   ....[37]....
        /*016c*/ 	.word	0xffffffff


	//   ....[38]....
        /*0170*/ 	.word	0xffffffff


	//   ....[39]....
        /*0174*/ 	.word	0xffffffff


	//   ....[40]....
        /*0178*/ 	.word	0xffffffff


	//   ....[41]....
        /*017c*/ 	.word	0xffffffff


	//   ....[42]....
        /*0180*/ 	.word	0xffffffff


	//   ....[43]....
        /*0184*/ 	.word	0xffffffff


	//   ....[44]....
        /*0188*/ 	.word	0xffffffff


	//   ....[45]....
        /*018c*/ 	.word	0xffffffff


	//   ....[46]....
        /*0190*/ 	.word	0xffffffff


	//   ....[47]....
        /*0194*/ 	.word	0xffffffff


	//   ....[48]....
        /*0198*/ 	.word	0xffffffff


	//   ....[49]....
        /*019c*/ 	.word	0xffffffff


	//   ....[50]....
        /*01a0*/ 	.word	0xffffffff


	//   ....[51]....
        /*01a4*/ 	.word	0xffffffff


	//   ....[52]....
        /*01a8*/ 	.word	0xffffffff


	//   ....[53]....
        /*01ac*/ 	.word	0xffffffff


	//   ....[54]....
        /*01b0*/ 	.word	0xffffffff


	//   ....[55]....
        /*01b4*/ 	.word	0xffffffff


	//   ....[56]....
        /*01b8*/ 	.word	0xffffffff


	//   ....[57]....
        /*01bc*/ 	.word	0xffffffff


	//   ....[58]....
        /*01c0*/ 	.word	0xffffffff


	//   ....[59]....
        /*01c4*/ 	.word	0xffffffff


	//   ....[60]....
        /*01c8*/ 	.word	0x05000002


	//   ....[61]....
        /*01cc*/ 	.word	0x05000002


	//   ....[62]....
        /*01d0*/ 	.word	0x05000002


	//   ....[63]....
        /*01d4*/ 	.word	0x05000002


	//   ....[64]....
        /*01d8*/ 	.word	0x05000002


	//   ....[65]....
        /*01dc*/ 	.word	0x05000002


	//   ....[66]....
        /*01e0*/ 	.word	0x05000002


	//   ....[67]....
        /*01e4*/ 	.word	0x05000002


	//   ....[68]....
        /*01e8*/ 	.word	0x05000002


	//   ....[69]....
        /*01ec*/ 	.word	0x05000002


	//   ....[70]....
        /*01f0*/ 	.word	0x05000002


	//   ....[71]....
        /*01f4*/ 	.word	0x05000002


	//   ....[72]....
        /*01f8*/ 	.word	0x05000002


	//   ....[73]....
        /*01fc*/ 	.word	0x05000002


	//   ....[74]....
        /*0200*/ 	.word	0x05000002


	//   ....[75]....
        /*0204*/ 	.word	0x05000002


	//   ....[76]....
        /*0208*/ 	.word	0x05000002


	//   ....[77]....
        /*020c*/ 	.word	0x05000002


	//   ....[78]....
        /*0210*/ 	.word	0x05000002


	//   ....[79]....
        /*0214*/ 	.word	0x05000002


	//   ....[80]....
        /*0218*/ 	.word	0x05000002


	//   ....[81]....
        /*021c*/ 	.word	0x05000002


	//   ....[82]....
        /*0220*/ 	.word	0x05000002


	//   ....[83]....
        /*0224*/ 	.word	0x05000002


	//   ....[84]....
        /*0228*/ 	.word	0x05000002


	//   ....[85]....
        /*022c*/ 	.word	0x05000002


	//   ....[86]....
        /*0230*/ 	.word	0x05000002


	//   ....[87]....
        /*0234*/ 	.word	0x05000002


	//   ....[88]....
        /*0238*/ 	.word	0x05000002


	//   ....[89]....
        /*023c*/ 	.word	0x05000002


	//   ....[90]....
        /*0240*/ 	.word	0x05000002


	//   ....[91]....
        /*0244*/ 	.word	0x05000002


	//   ....[92]....
        /*0248*/ 	.word	0x05000002


	//   ....[93]....
        /*024c*/ 	.word	0x05000002


	//   ....[94]....
        /*0250*/ 	.word	0x05000002


	//   ....[95]....
        /*0254*/ 	.word	0x05000002


	//----- nvinfo : EIATTR_COOP_GROUP_INSTR_OFFSETS
	.align		4
.L_152:
        /*0258*/ 	.byte	0x04, 0x28
        /*025a*/ 	.short	(.L_154 - .L_153)


	//   ....[0]....
.L_153:
        /*025c*/ 	.word	0x00000550


	//   ....[1]....
        /*0260*/ 	.word	0x0001c5f0


	//   ....[2]....
        /*0264*/ 	.word	0x0001c610


	//   ....[3]....
        /*0268*/ 	.word	0x0001c630


	//   ....[4]....
        /*026c*/ 	.word	0x0001c650


	//   ....[5]....
        /*0270*/ 	.word	0x0001c670


	//   ....[6]....
        /*0274*/ 	.word	0x0001e1e0


	//   ....[7]....
        /*0278*/ 	.word	0x0003a2c0


	//   ....[8]....
        /*027c*/ 	.word	0x0003a2e0


	//   ....[9]....
        /*0280*/ 	.word	0x0003a300


	//   ....[10]....
        /*0284*/ 	.word	0x0003a320


	//   ....[11]....
        /*0288*/ 	.word	0x0003a340


	//   ....[12]....
        /*028c*/ 	.word	0x0003a7c0


	//   ....[13]....
        /*0290*/ 	.word	0x0003a880


	//   ....[14]....
        /*0294*/ 	.word	0x0003a8e0


	//   ....[15]....
        /*0298*/ 	.word	0x0003a960


	//   ....[16]....
        /*029c*/ 	.word	0x0003a9b0


	//   ....[17]....
        /*02a0*/ 	.word	0x0003aa00


	//   ....[18]....
        /*02a4*/ 	.word	0x0003aa50


	//   ....[19]....
        /*02a8*/ 	.word	0x0003aab0


	//   ....[20]....
        /*02ac*/ 	.word	0x0003aaf0


	//   ....[21]....
        /*02b0*/ 	.word	0x0003ab70


	//   ....[22]....
        /*02b4*/ 	.word	0x0003ac40


	//   ....[23]....
        /*02b8*/ 	.word	0x0003ac90


	//   ....[24]....
        /*02bc*/ 	.word	0x0003acf0


	//   ....[25]....
        /*02c0*/ 	.word	0x0003ad40


	//   ....[26]....
        /*02c4*/ 	.word	0x0003ad80


	//   ....[27]....
        /*02c8*/ 	.word	0x0003adc0


	//   ....[28]....
        /*02cc*/ 	.word	0x0003ae00


	//   ....[29]....
        /*02d0*/ 	.word	0x0003ae40


	//   ....[30]....
        /*02d4*/ 	.word	0x0003c930


	//   ....[31]....
        /*02d8*/ 	.word	0x00059640


	//   ....[32]....
        /*02dc*/ 	.word	0x00059660


	//   ....[33]....
        /*02e0*/ 	.word	0x00059680


	//   ....[34]....
        /*02e4*/ 	.word	0x000596a0


	//   ....[35]....
        /*02e8*/ 	.word	0x000596c0


	//   ....[36]....
        /*02ec*/ 	.word	0x0005b330


	//   ....[37]....
        /*02f0*/ 	.word	0x00078040


	//   ....[38]....
        /*02f4*/ 	.word	0x00078060


	//   ....[39]....
        /*02f8*/ 	.word	0x00078080


	//   ....[40]....
        /*02fc*/ 	.word	0x000780a0


	//   ....[41]....
        /*0300*/ 	.word	0x000780c0


	//   ....[42]....
        /*0304*/ 	.word	0x00078540


	//   ....[43]....
        /*0308*/ 	.word	0x00078600


	//   ....[44]....
        /*030c*/ 	.word	0x00078660


	//   ....[45]....
        /*0310*/ 	.word	0x000786e0


	//   ....[46]....
        /*0314*/ 	.word	0x00078730


	//   ....[47]....
        /*0318*/ 	.word	0x00078780


	//   ....[48]....
        /*031c*/ 	.word	0x000787d0


	//   ....[49]....
        /*0320*/ 	.word	0x00078830


	//   ....[50]....
        /*0324*/ 	.word	0x00078870


	//   ....[51]....
        /*0328*/ 	.word	0x000788f0


	//   ....[52]....
        /*032c*/ 	.word	0x000789c0


	//   ....[53]....
        /*0330*/ 	.word	0x00078a10


	//   ....[54]....
        /*0334*/ 	.word	0x00078a70


	//   ....[55]....
        /*0338*/ 	.word	0x00078ac0


	//   ....[56]....
        /*033c*/ 	.word	0x00078b00


	//   ....[57]....
        /*0340*/ 	.word	0x00078b40


	//   ....[58]....
        /*0344*/ 	.word	0x00078b80


	//   ....[59]....
        /*0348*/ 	.word	0x00078bc0


	//   ....[60]....
        /*034c*/ 	.word	0x0007a510


	//   ....[61]....
        /*0350*/ 	.word	0x0007a590


	//   ....[62]....
        /*0354*/ 	.word	0x0007a610


	//   ....[63]....
        /*0358*/ 	.word	0x0007a740


	//   ....[64]....
        /*035c*/ 	.word	0x0007a7c0


	//   ....[65]....
        /*0360*/ 	.word	0x0007a850


	//   ....[66]....
        /*0364*/ 	.word	0x0007a8d0


	//   ....[67]....
        /*0368*/ 	.word	0x0007a950


	//   ....[68]....
        /*036c*/ 	.word	0x0007a9c0


	//   ....[69]....
        /*0370*/ 	.word	0x0007aa30


	//   ....[70]....
        /*0374*/ 	.word	0x0007aab0


	//   ....[71]....
        /*0378*/ 	.word	0x0007ab30


	//   ....[72]....
        /*037c*/ 	.word	0x0007abf0


	//   ....[73]....
        /*0380*/ 	.word	0x0007ac70


	//   ....[74]....
        /*0384*/ 	.word	0x0007acf0


	//   ....[75]....
        /*0388*/ 	.word	0x0007ad70


	//   ....[76]....
        /*038c*/ 	.word	0x0007adf0


	//   ....[77]....
        /*0390*/ 	.word	0x0007ae60


	//   ....[78]....
        /*0394*/ 	.word	0x0007aed0


	//   ....[79]....
        /*0398*/ 	.word	0x0007af50


	//   ....[80]....
        /*039c*/ 	.word	0x0007afd0


	//   ....[81]....
        /*03a0*/ 	.word	0x0007b100


	//   ....[82]....
        /*03a4*/ 	.word	0x0007b180


	//   ....[83]....
        /*03a8*/ 	.word	0x0007b210


	//   ....[84]....
        /*03ac*/ 	.word	0x0007b290


	//   ....[85]....
        /*03b0*/ 	.word	0x0007b310


	//   ....[86]....
        /*03b4*/ 	.word	0x0007b380


	//   ....[87]....
        /*03b8*/ 	.word	0x0007b3f0


	//   ....[88]....
        /*03bc*/ 	.word	0x0007b470


	//   ....[89]....
        /*03c0*/ 	.word	0x0007b4f0


	//   ....[90]....
        /*03c4*/ 	.word	0x0007b5b0


	//   ....[91]....
        /*03c8*/ 	.word	0x0007b630


	//   ....[92]....
        /*03cc*/ 	.word	0x0007b6b0


	//   ....[93]....
        /*03d0*/ 	.word	0x0007b730


	//   ....[94]....
        /*03d4*/ 	.word	0x0007b7b0


	//   ....[95]....
        /*03d8*/ 	.word	0x0007b820


	//----- nvinfo : EIATTR_VRC_CTA_INIT_COUNT
	.align		4
.L_154:
        /*03dc*/ 	.byte	0x02, 0x4a
	.zero		1
	.zero		1


	//----- nvinfo : EIATTR_EXIT_INSTR_OFFSETS
	.align		4
        /*03e0*/ 	.byte	0x04, 0x1c
        /*03e2*/ 	.short	(.L_156 - .L_155)


	//   ....[0]....
.L_155:
        /*03e4*/ 	.word	0x0001d400


	//   ....[1]....
        /*03e8*/ 	.word	0x0001d4d0


	//   ....[2]....
        /*03ec*/ 	.word	0x0001d740


	//   ....[3]....
        /*03f0*/ 	.word	0x0001d9d0


	//   ....[4]....
        /*03f4*/ 	.word	0x0001dd50


	//   ....[5]....
        /*03f8*/ 	.word	0x0003ba90


	//   ....[6]....
        /*03fc*/ 	.word	0x0003bb60


	//   ....[7]....
        /*0400*/ 	.word	0x0003be90


	//   ....[8]....
        /*0404*/ 	.word	0x0003c0b0


	//   ....[9]....
        /*0408*/ 	.word	0x0003c420


	//   ....[10]....
        /*040c*/ 	.word	0x0007a330


	//   ....[11]....
        /*0410*/ 	.word	0x0007a410


	//   ....[12]....
        /*0414*/ 	.word	0x0007a4c0


	//----- nvinfo : EIATTR_MAX_THREADS
	.align		4
.L_156:
        /*0418*/ 	.byte	0x04, 0x05
        /*041a*/ 	.short	(.L_158 - .L_157)
.L_157:
        /*041c*/ 	.word	0x00000180
        /*0420*/ 	.word	0x00000001
        /*0424*/ 	.word	0x00000001


	//----- nvinfo : EIATTR_CRS_STACK_SIZE
	.align		4
.L_158:
        /*0428*/ 	.byte	0x04, 0x1e
        /*042a*/ 	.short	(.L_160 - .L_159)
.L_159:
        /*042c*/ 	.word	0x00000000


	//----- nvinfo : EIATTR_CBANK_PARAM_SIZE
	.align		4
.L_160:
        /*0430*/ 	.byte	0x03, 0x19
        /*0432*/ 	.short	0x0550


	//----- nvinfo : EIATTR_PARAM_CBANK
	.align		4
        /*0434*/ 	.byte	0x04, 0x0a
        /*0436*/ 	.short	(.L_162 - .L_161)
	.align		4
.L_161:
        /*0438*/ 	.word	index@(.nv.constant0._ZN3cub18CUB_300001_SM_10006detail6select23DeviceSelectSweepKernelINS2_10policy_hubIyNS0_8NullTypeEiLb0ELNS0_10SelectImplE0EE10Policy1000EN6thrust24THRUST_300001_SM_1000_NS17counting_iteratorIyNSA_11use_defaultESC_SC_EEPS5_NSA_6detail15normal_iteratorINSA_10device_ptrIyEEEEPlNS0_13ScanTileStateIiLb1EEE18GridPointValidatorS5_iNS2_19streaming_context_tIlLb1EEELS6_0EEEvT0_T1_T2_T3_T4_T5_T6_T7_iT8_NS1_7vsmem_tE)
        /*043c*/ 	.short	0x0380
        /*043e*/ 	.short	0x0550


	//----- nvinfo : EIATTR_SW_WAR
	.align		4
.L_162:
        /*0440*/ 	.byte	0x04, 0x36
        /*0442*/ 	.short	(.L_164 - .L_163)
.L_163:
        /*0444*/ 	.word	0x00000008
.L_164:


//--------------------- .nv.info._ZN3cub18CUB_300001_SM_10006detail4scan23DeviceCompactInitKernelINS0_13ScanTileStateIiLb1EEEPlEEvT_iT0_ --------------------------
	.section	.nv.info._ZN3cub18CUB_300001_SM_10006detail4scan23DeviceCompactInitKernelINS0_13ScanTileStateIiLb1EEEPlEEvT_iT0_,"",@"SHT_CUDA_INFO"
	.sectionflags	@""
	.align	4


	//----- nvinfo : EIATTR_CUDA_API_VERSION
	.align		4
        /*0000*/ 	.byte	0x04, 0x37
        /*0002*/ 	.short	(.L_166 - .L_165)
.L_165:
        /*0004*/ 	.word	0x00000082


	//----- nvinfo : EIATTR_KPARAM_INFO
	.align		4
.L_166:
        /*0008*/ 	.byte	0x04, 0x17
        /*000a*/ 	.short	(.L_168 - .L_167)
.L_167:
        /*000c*/ 	.word	0x00000000
        /*0010*/ 	.short	0x0002
        /*0012*/ 	.short	0x0010
        /*0014*/ 	.byte	0x00, 0xf5, 0x21, 0x00


	//----- nvinfo : EIATTR_KPARAM_INFO
	.align		4
.L_168:
        /*0018*/ 	.byte	0x04, 0x17
        /*001a*/ 	.short	(.L_170 - .L_169)
.L_169:
        /*001c*/ 	.word	0x00000000
        /*0020*/ 	.short	0x0001
        /*0022*/ 	.short	0x0008
        /*0024*/ 	.byte	0x00, 0xf0, 0x11, 0x00


	//----- nvinfo : EIATTR_KPARAM_INFO
	.align		4
.L_170:
        /*0028*/ 	.byte	0x04, 0x17
        /*002a*/ 	.short	(.L_172 - .L_171)
.L_171:
        /*002c*/ 	.word	0x00000000
        /*0030*/ 	.short	0x0000
        /*0032*/ 	.short	0x0000
        /*0034*/ 	.byte	0x00, 0xf0, 0x21, 0x00


	//----- nvinfo : EIATTR_SPARSE_MMA_MASK
	.align		4
.L_172:
        /*0038*/ 	.byte	0x03, 0x50
        /*003a*/ 	.short	0x0000


	//----- nvinfo : EIATTR_MAXREG_COUNT
	.align		4
        /*003c*/ 	.byte	0x03, 0x1b
        /*003e*/ 	.short	0x00ff


	//----- nvinfo : EIATTR_MERCURY_ISA_VERSION
	.align		4
        /*0040*/ 	.byte	0x03, 0x5f
        /*0042*/ 	.short	0x0101


	//----- nvinfo : EIATTR_VRC_CTA_INIT_COUNT
	.align		4
        /*0044*/ 	.byte	0x02, 0x4a
	.zero		1
	.zero		1


	//----- nvinfo : EIATTR_EXIT_INSTR_OFFSETS
	.align		4
        /*0048*/ 	.byte	0x04, 0x1c
        /*004a*/ 	.short	(.L_174 - .L_173)


	//   ....[0]....
.L_173:
        /*004c*/ 	.word	0x00000130


	//   ....[1]....
        /*0050*/ 	.word	0x00000160


	//----- nvinfo : EIATTR_CBANK_PARAM_SIZE
	.align		4
.L_174:
        /*0054*/ 	.byte	0x03, 0x19
        /*0056*/ 	.short	0x0018


	//----- nvinfo : EIATTR_PARAM_CBANK
	.align		4
        /*0058*/ 	.byte	0x04, 0x0a
        /*005a*/ 	.short	(.L_176 - .L_175)
	.align		4
.L_175:
        /*005c*/ 	.word	index@(.nv.constant0._ZN3cub18CUB_300001_SM_10006detail4scan23DeviceCompactInitKernelINS0_13ScanTileStateIiLb1EEEPlEEvT_iT0_)
        /*0060*/ 	.short	0x0380
        /*0062*/ 	.short	0x0018


	//----- nvinfo : EIATTR_SW_WAR
	.align		4
.L_176:
        /*0064*/ 	.byte	0x04, 0x36
        /*0066*/ 	.short	(.L_178 - .L_177)
.L_177:
        /*0068*/ 	.word	0x00000008
.L_178:


//--------------------- .nv.info._ZN3cub18CUB_300001_SM_10006detail6reduce28DeviceReduceSingleTileKernelINS2_10policy_hubIlyN4cuda3std3__44plusIlEEE10Policy1000EPlSC_iS9_llNS7_10__identityEEEvT0_T1_T2_T3_T4_T6_ --------------------------
	.section	.nv.info._ZN3cub18CUB_300001_SM_10006detail6reduce28DeviceReduceSingleTileKernelINS2_10policy_hubIlyN4cuda3std3__44plusIlEEE10Policy1000EPlSC_iS9_llNS7_10__identityEEEvT0_T1_T2_T3_T4_T6_,"",@"SHT_CUDA_INFO"
	.sectionflags	@""
	.align	4


	//----- nvinfo : EIATTR_CUDA_API_VERSION
	.align		4
        /*0000*/ 	.byte	0x04, 0x37
        /*0002*/ 	.short	(.L_180 - .L_179)
.L_179:
        /*0004*/ 	.word	0x00000082


	//----- nvinfo : EIATTR_KPARAM_INFO
	.align		4
.L_180:
        /*0008*/ 	.byte	0x04, 0x17
        /*000a*/ 	.short	(.L_182 - .L_181)
.L_181:
        /*000c*/ 	.word	0x00000000
        /*0010*/ 	.short	0x0005
        /*0012*/ 	.short	0x0020
        /*0014*/ 	.byte	0x00, 0xf0, 0x05, 0x00


	//----- nvinfo : EIATTR_KPARAM_INFO
	.align		4
.L_182:
        /*0018*/ 	.byte	0x04, 0x17
        /*001a*/ 	.short	(.L_184 - .L_183)
.L_183:
        /*001c*/ 	.word	0x00000000
        /*0020*/ 	.short	0x0004
        /*0022*/ 	.short	0x0018
        /*0024*/ 	.byte	0x00, 0xf0, 0x21, 0x00


	//----- nvinfo : EIATTR_KPARAM_INFO
	.align		4
.L_184:
        /*0028*/ 	.byte	0x04, 0x17
        /*002a*/ 	.short	(.L_186 - .L_185)
.L_185:
        /*002c*/ 	.word	0x00000000
        /*0030*/ 	.short	0x0003
        /*0032*/ 	.short	0x0014
        /*0034*/ 	.byte	0x00, 0xf0, 0x05, 0x00


	//----- nvinfo : EIATTR_KPARAM_INFO
	.align		4
.L_186:
        /*0038*/ 	.byte	0x04, 0x17
        /*003a*/ 	.short	(.L_188 - .L_187)
.L_187:
        /*003c*/ 	.word	0x00000000
        /*0040*/ 	.short	0x0002
        /*0042*/ 	.short	0x0010
        /*0044*/ 	.byte	0x00, 0xf0, 0x11, 0x00


	//----- nvinfo : EIATTR_KPARAM_INFO
	.align		4
.L_188:
        /*0048*/ 	.byte	0x04, 0x17
        /*004a*/ 	.short	(.L_190 - .L_189)
.L_189:
        /*004c*/ 	.word	0x00000000
        /*0050*/ 	.short	0x0001
        /*0052*/ 	.short	0x0008
        /*0054*/ 	.byte	0x00, 0xf5, 0x21, 0x00


	//----- nvinfo : EIATTR_KPARAM_INFO
	.align		4
.L_190:
        /*0058*/ 	.byte	0x04, 0x17
        /*005a*/ 	.short	(.L_192 - .L_191)
.L_191:
        /*005c*/ 	.word	0x00000000
        /*0060*/ 	.short	0x0000
        /*0062*/ 	.short	0x0000
        /*0064*/ 	.byte	0x00, 0xf5, 0x21, 0x00


	//----- nvinfo : EIATTR_SPARSE_MMA_MASK
	.align		4
.L_192:
        /*0068*/ 	.byte	0x03, 0x50
        /*006a*/ 	.short	0x0000


	//----- nvinfo : EIATTR_MAXREG_COUNT
	.align		4
        /*006c*/ 	.byte	0x03, 0x1b
        /*006e*/ 	.short	0x0080


	//----- nvinfo : EIATTR_NUM_BARRIERS
	.align		4
        /*0070*/ 	.byte	0x02, 0x4c
        /*0072*/ 	.byte	0x01
	.zero		1


	//----- nvinfo : EIATTR_MERCURY_ISA_VERSION
	.align		4
        /*0074*/ 	.byte	0x03, 0x5f
        /*0076*/ 	.short	0x0101


	//----- nvinfo : EIATTR_COOP_GROUP_MASK_REGIDS
	.align		4
        /*0078*/ 	.byte	0x04, 0x29
        /*007a*/ 	.short	(.L_194 - .L_193)


	//   ....[0]....
.L_193:
        /*007c*/ 	.word	0xffffffff


	//   ....[1]....
        /*0080*/ 	.word	0xffffffff


	//   ....[2]....
        /*0084*/ 	.word	0xffffffff


	//   ....[3]....
        /*0088*/ 	.word	0xffffffff


	//   ....[4]....
        /*008c*/ 	.word	0xffffffff


	//   ....[5]....
        /*0090*/ 	.word	0xffffffff


	//   ....[6]....
        /*0094*/ 	.word	0xffffffff


	//   ....[7]....
        /*0098*/ 	.word	0xffffffff


	//   ....[8]....
        /*009c*/ 	.word	0xffffffff


	//   ....[9]....
        /*00a0*/ 	.word	0xffffffff


	//   ....[10]....
        /*00a4*/ 	.word	0xffffffff


	//   ....[11]....
        /*00a8*/ 	.word	0xffffffff


	//   ....[12]....
        /*00ac*/ 	.word	0xffffffff


	//   ....[13]....
        /*00b0*/ 	.word	0xffffffff


	//   ....[14]....
        /*00b4*/ 	.word	0xffffffff


	//   ....[15]....
        /*00b8*/ 	.word	0xffffffff


	//   ....[16]....
        /*00bc*/ 	.word	0xffffffff


	//   ....[17]....
        /*00c0*/ 	.word	0xffffffff


	//   ....[18]....
        /*00c4*/ 	.word	0xffffffff


	//   ....[19]....
        /*00c8*/ 	.word	0xffffffff


	//   ....[20]....
        /*00cc*/ 	.word	0xffffffff


	//   ....[21]....
        /*00d0*/ 	.word	0xffffffff


	//   ....[22]....
        /*00d4*/ 	.word	0xffffffff


	//   ....[23]....
        /*00d8*/ 	.word	0xffffffff


	//   ....[24]....
        /*00dc*/ 	.word	0xffffffff


	//   ....[25]....
        /*00e0*/ 	.word	0xffffffff


	//   ....[26]....
        /*00e4*/ 	.word	0xffffffff


	//   ....[27]....
        /*00e8*/ 	.word	0xffffffff


	//   ....[28]....
        /*00ec*/ 	.word	0xffffffff


	//   ....[29]....
        /*00f0*/ 	.word	0xffffffff


	//----- nvinfo : EIATTR_COOP_GROUP_INSTR_OFFSETS
	.align		4
.L_194:
        /*00f4*/ 	.byte	0x04, 0x28
        /*00f6*/ 	.short	(.L_196 - .L_195)


	//   ....[0]....
.L_195:
        /*00f8*/ 	.word	0x00000970


	//   ....[1]....
        /*00fc*/ 	.word	0x00000980


	//   ....[2]....
        /*0100*/ 	.word	0x000009e0


	//   ....[3]....
        /*0104*/ 	.word	0x00000a00


	//   ....[4]....
        /*0108*/ 	.word	0x00000a50


	//   ....[5]....
        /*010c*/ 	.word	0x00000a70


	//   ....[6]....
        /*0110*/ 	.word	0x00000ab0


	//   ....[7]....
        /*0114*/ 	.word	0x00000af0


	//   ....[8]....
        /*0118*/ 	.word	0x00000b40


	//   ....[9]....
        /*011c*/ 	.word	0x00000b80


	//   ....[10]....
        /*0120*/ 	.word	0x00000e80


	//   ....[11]....
        /*0124*/ 	.word	0x00000e90


	//   ....[12]....
        /*0128*/ 	.word	0x00000f10


	//   ....[13]....
        /*012c*/ 	.word	0x00000f30


	//   ....[14]....
        /*0130*/ 	.word	0x00000f70


	//   ....[15]....
        /*0134*/ 	.word	0x00000fb0


	//   ....[16]....
        /*0138*/ 	.word	0x00001010


	//   ....[17]....
        /*013c*/ 	.word	0x00001040


	//   ....[18]....
        /*0140*/ 	.word	0x00001080


	//   ....[19]....
        /*0144*/ 	.word	0x000010c0


	//   ....[20]....
        /*0148*/ 	.word	0x000021b0


	//   ....[21]....
        /*014c*/ 	.word	0x000021c0


	//   ....[22]....
        /*0150*/ 	.word	0x00002240


	//   ....[23]....
        /*0154*/ 	.word	0x00002250


	//   ....[24]....
        /*0158*/ 	.word	0x000022b0


	//   ....[25]....
        /*015c*/ 	.word	0x000022d0


	//   ....[26]....
        /*0160*/ 	.word	0x00002310


	//   ....[27]....
        /*0164*/ 	.word	0x00002340


	//   ....[28]....
        /*0168*/ 	.word	0x00002380


	//   ....[29]....
        /*016c*/ 	.word	0x000023e0


	//----- nvinfo : EIATTR_VRC_CTA_INIT_COUNT
	.align		4
.L_196:
        /*0170*/ 	.byte	0x02, 0x4a
	.zero		1
	.zero		1


	//----- nvinfo : EIATTR_EXIT_INSTR_OFFSETS
	.align		4
        /*0174*/ 	.byte	0x04, 0x1c
        /*0176*/ 	.short	(.L_198 - .L_197)


	//   ....[0]....
.L_197:
        /*0178*/ 	.word	0x00000080


	//   ....[1]....
        /*017c*/ 	.word	0x000000c0


	//   ....[2]....
        /*0180*/ 	.word	0x00002650


	//   ....[3]....
        /*0184*/ 	.word	0x000026b0


	//----- nvinfo : EIATTR_MAX_THREADS
	.align		4
.L_198:
        /*0188*/ 	.byte	0x04, 0x05
        /*018a*/ 	.short	(.L_200 - .L_199)
.L_199:
        /*018c*/ 	.word	0x00000200
        /*0190*/ 	.word	0x00000001
        /*0194*/ 	.word	0x00000001


	//----- nvinfo : EIATTR_CRS_STACK_SIZE
	.align		4
.L_200:
        /*0198*/ 	.byte	0x04, 0x1e
        /*019a*/ 	.short	(.L_202 - .L_201)
.L_201:
        /*019c*/ 	.word	0x00000000


	//----- nvinfo : EIATTR_CBANK_PARAM_SIZE
	.align		4
.L_202:
        /*01a0*/ 	.byte	0x03, 0x19
        /*01a2*/ 	.short	0x0021


	//----- nvinfo : EIATTR_PARAM_CBANK
	.align		4
        /*01a4*/ 	.byte	0x04, 0x0a
        /*01a6*/ 	.short	(.L_204 - .L_203)
	.align		4
.L_203:
        /*01a8*/ 	.word	index@(.nv.constant0._ZN3cub18CUB_300001_SM_10006detail6reduce28DeviceReduceSingleTileKernelINS2_10policy_hubIlyN4cuda3std3__44plusIlEEE10Policy1000EPlSC_iS9_llNS7_10__identityEEEvT0_T1_T2_T3_T4_T6_)
        /*01ac*/ 	.short	0x0380
        /*01ae*/ 	.short	0x0021


	//----- nvinfo : EIATTR_SW_WAR
	.align		4
.L_204:
        /*01b0*/ 	.byte	0x04, 0x36
        /*01b2*/ 	.short	(.L_206 - .L_205)
.L_205:
        /*01b4*/ 	.word	0x00000008
.L_206:


//--------------------- .nv.info._ZN3cub18CUB_300001_SM_10006detail6reduce18DeviceReduceKernelINS2_10policy_hubIlyN4cuda3std3__44plusIlEEE10Policy1000EN6thrust24THRUST_300001_SM_1000_NS18transform_iteratorI18GridPointValidatorNSD_17counting_iteratorIyNSD_11use_defaultESH_SH_EEllEEyS9_lNS7_10__identityEEEvT0_PT3_T1_NS0_13GridEvenShareISO_EET2_T4_ --------------------------
	.section	.nv.info._ZN3cub18CUB_300001_SM_10006detail6reduce18DeviceReduceKernelINS2_10policy_hubIlyN4cuda3std3__44plusIlEEE10Policy1000EN6thrust24THRUST_300001_SM_1000_NS18transform_iteratorI18GridPointValidatorNSD_17counting_iteratorIyNSD_11use_defaultESH_SH_EEllEEyS9_lNS7_10__identityEEEvT0_PT3_T1_NS0_13GridEvenShareISO_EET2_T4_,"",@"SHT_CUDA_INFO"
	.sectionflags	@""
	.align	4


	//----- nvinfo : EIATTR_CUDA_API_VERSION
	.align		4
        /*0000*/ 	.byte	0x04, 0x37
        /*0002*/ 	.short	(.L_208 - .L_207)
.L_207:
        /*0004*/ 	.word	0x00000082


	//----- nvinfo : EIATTR_KPARAM_INFO
	.align		4
.L_208:
        /*0008*/ 	.byte	0x04, 0x17
        /*000a*/ 	.short	(.L_210 - .L_209)
.L_209:
        /*000c*/ 	.word	0x00000000
        /*0010*/ 	.short	0x0005
        /*0012*/ 	.short	0x0549
        /*0014*/ 	.byte	0x00, 0xf0, 0x05, 0x00


	//----- nvinfo : EIATTR_KPARAM_INFO
	.align		4
.L_210:
        /*0018*/ 	.byte	0x04, 0x17
        /*001a*/ 	.short	(.L_212 - .L_211)
.L_211:
        /*001c*/ 	.word	0x00000000
        /*0020*/ 	.short	0x0004
        /*0022*/ 	.short	0x0548
        /*0024*/ 	.byte	0x00, 0xf0, 0x05, 0x00


	//----- nvinfo : EIATTR_KPARAM_INFO
	.align		4
.L_212:
        /*0028*/ 	.byte	0x04, 0x17
        /*002a*/ 	.short	(.L_214 - .L_213)
.L_213:
        /*002c*/ 	.word	0x00000000
        /*0030*/ 	.short	0x0003
        /*0032*/ 	.short	0x0500
        /*0034*/ 	.byte	0x00, 0xf0, 0x21, 0x01


	//----- nvinfo : EIATTR_KPARAM_INFO
	.align		4
.L_214:
        /*0038*/ 	.byte	0x04, 0x17
        /*003a*/ 	.short	(.L_216 - .L_215)
.L_215:
        /*003c*/ 	.word	0x00000000
        /*0040*/ 	.short	0x0002
        /*0042*/ 	.short	0x04f8
        /*0044*/ 	.byte	0x00, 0xf0, 0x21, 0x00


	//----- nvinfo : EIATTR_KPARAM_INFO
	.align		4
.L_216:
        /*0048*/ 	.byte	0x04, 0x17
        /*004a*/ 	.short	(.L_218 - .L_217)
.L_217:
        /*004c*/ 	.word	0x00000000
        /*0050*/ 	.short	0x0001
        /*0052*/ 	.short	0x04f0
        /*0054*/ 	.byte	0x00, 0xf5, 0x21, 0x00


	//----- nvinfo : EIATTR_KPARAM_INFO
	.align		4
.L_218:
        /*0058*/ 	.byte	0x04, 0x17
        /*005a*/ 	.short	(.L_220 - .L_219)
.L_219:
        /*005c*/ 	.word	0x00000000
        /*0060*/ 	.short	0x0000
        /*0062*/ 	.short	0x0000
        /*0064*/ 	.byte	0x00, 0xf0, 0xc1, 0x13


	//----- nvinfo : EIATTR_SPARSE_MMA_MASK
	.align		4
.L_220:
        /*0068*/ 	.byte	0x03, 0x50
        /*006a*/ 	.short	0x0000


	//----- nvinfo : EIATTR_MAXREG_COUNT
	.align		4
        /*006c*/ 	.byte	0x03, 0x1b
        /*006e*/ 	.short	0x0080


	//----- nvinfo : EIATTR_NUM_BARRIERS
	.align		4
        /*0070*/ 	.byte	0x02, 0x4c
        /*0072*/ 	.byte	0x01
	.zero		1


	//----- nvinfo : EIATTR_ANNOTATIONS
	.align		4
        /*0074*/ 	.byte	0x04, 0x55
        /*0076*/ 	.short	(.L_222 - .L_221)


	//   ....[0]....
.L_221:
        /*0078*/ 	.word	0x00000001
        /*007c*/ 	.byte	0x40, 0x89, 0x01, 0x00, 0x01, 0x00, 0x00, 0x00, 0x70, 0x89, 0x01, 0x00, 0x01, 0x00, 0x00, 0x00
        /* <DEDUP_REMOVED lines=42> */
        /*032c*/ 	.byte	0xb0, 0xd7, 0x02, 0x00


	//----- nvinfo : EIATTR_MERCURY_ISA_VERSION
	.align		4
.L_222:
        /*0330*/ 	.byte	0x03, 0x5f
        /*0332*/ 	.short	0x0101


	//----- nvinfo : EIATTR_COOP_GROUP_MASK_REGIDS
	.align		4
        /*0334*/ 	.byte	0x04, 0x29
        /*0336*/ 	.short	(.L_224 - .L_223)


	//   ....[0]....
.L_223:
        /*0338*/ 	.word	0xffffffff


	//   ....[1]....
        /*033c*/ 	.word	0xffffffff


	//   ....[2]....
        /*0340*/ 	.word	0xffffffff


	//   ....[3]....
        /*0344*/ 	.word	0xffffffff


	//   ....[4]....
        /*0348*/ 	.word	0xffffffff


	//   ....[5]....
        /*034c*/ 	.word	0xffffffff


	//   ....[6]....
        /*0350*/ 	.word	0xffffffff


	//   ....[7]....
        /*0354*/ 	.word	0xffffffff


	//   ....[8]....
        /*0358*/ 	.word	0xffffffff


	//   ....[9]....
        /*035c*/ 	.word	0xffffffff


	//   ....[10]....
        /*0360*/ 	.word	0xffffffff


	//   ....[11]....
        /*0364*/ 	.word	0xffffffff


	//   ....[12]....
        /*0368*/ 	.word	0xffffffff


	//   ....[13]....
        /*036c*/ 	.word	0xffffffff


	//   ....[14]....
        /*0370*/ 	.word	0xffffffff


	//   ....[15]....
        /*0374*/ 	.word	0xffffffff


	//   ....[16]....
        /*0378*/ 	.word	0xffffffff


	//   ....[17]....
        /*037c*/ 	.word	0xffffffff


	//   ....[18]....
        /*0380*/ 	.word	0xffffffff


	//   ....[19]....
        /*0384*/ 	.word	0xffffffff


	//   ....[20]....
        /*0388*/ 	.word	0xffffffff


	//   ....[21]....
        /*038c*/ 	.word	0xffffffff


	//   ....[22]....
        /*0390*/ 	.word	0xffffffff


	//   ....[23]....
        /*0394*/ 	.word	0xffffffff


	//   ....[24]....
        /*0398*/ 	.word	0xffffffff


	//   ....[25]....
        /*039c*/ 	.word	0xffffffff


	//   ....[26]....
        /*03a0*/ 	.word	0xffffffff


	//   ....[27]....
        /*03a4*/ 	.word	0xffffffff


	//   ....[28]....
        /*03a8*/ 	.word	0xffffffff


	//   ....[29]....
        /*03ac*/ 	.word	0xffffffff


	//----- nvinfo : EIATTR_COOP_GROUP_INSTR_OFFSETS
	.align		4
.L_224:
        /*03b0*/ 	.byte	0x04, 0x28
        /*03b2*/ 	.short	(.L_226 - .L_225)


	//   ....[0]....
.L_225:
        /*03b4*/ 	.word	0x00005a40


	//   ....[1]....
        /*03b8*/ 	.word	0x00005a50


	//   ....[2]....
        /*03bc*/ 	.word	0x00005ac0


	//   ....[3]....
        /*03c0*/ 	.word	0x00005ae0


	//   ....[4]....
        /*03c4*/ 	.word	0x00005b30


	//   ....[5]....
        /*03c8*/ 	.word	0x00005b50


	//   ....[6]....
        /*03cc*/ 	.word	0x00005b90


	//   ....[7]....
        /*03d0*/ 	.word	0x00005bd0


	//   ....[8]....
        /*03d4*/ 	.word	0x00005c20


	//   ....[9]....
        /*03d8*/ 	.word	0x00005c60


	//   ....[10]....
        /*03dc*/ 	.word	0x00005fb0


	//   ....[11]....
        /*03e0*/ 	.word	0x00005fc0


	//   ....[12]....
        /*03e4*/ 	.word	0x00006010


	//   ....[13]....
        /*03e8*/ 	.word	0x00006040


	//   ....[14]....
        /*03ec*/ 	.word	0x00006090


	//   ....[15]....
        /*03f0*/ 	.word	0x000060c0


	//   ....[16]....
        /*03f4*/ 	.word	0x00006110


	//   ....[17]....
        /*03f8*/ 	.word	0x00006140


	//   ....[18]....
        /*03fc*/ 	.word	0x00006180


	//   ....[19]....
        /*0400*/ 	.word	0x000061e0


	//   ....[20]....
        /*0404*/ 	.word	0x0002dae0


	//   ....[21]....
        /*0408*/ 	.word	0x0002daf0


	//   ....[22]....
        /*040c*/ 	.word	0x0002db80


	//   ....[23]....
        /*0410*/ 	.word	0x0002db90


	//   ....[24]....
        /*0414*/ 	.word	0x0002dbe0


	//   ....[25]....
        /*0418*/ 	.word	0x0002dc00


	//   ....[26]....
        /*041c*/ 	.word	0x0002dc50


	//   ....[27]....
        /*0420*/ 	.word	0x0002dc80


	//   ....[28]....
        /*0424*/ 	.word	0x0002dcc0


	//   ....[29]....
        /*0428*/ 	.word	0x0002dd10


	//----- nvinfo : EIATTR_VRC_CTA_INIT_COUNT
	.align		4
.L_226:
        /*042c*/ 	.byte	0x02, 0x4a
	.zero		1
	.zero		1


	//----- nvinfo : EIATTR_EXIT_INSTR_OFFSETS
	.align		4
        /*0430*/ 	.byte	0x04, 0x1c
        /*0432*/ 	.short	(.L_228 - .L_227)


	//   ....[0]....
.L_227:
        /*0434*/ 	.word	0x0002df90


	//   ....[1]....
        /*0438*/ 	.word	0x0002dff0


	//----- nvinfo : EIATTR_MAX_THREADS
	.align		4
.L_228:
        /*043c*/ 	.byte	0x04, 0x05
        /*043e*/ 	.short	(.L_230 - .L_229)
.L_229:
        /*0440*/ 	.word	0x00000200
        /*0444*/ 	.word	0x00000001
        /*0448*/ 	.word	0x00000001


	//----- nvinfo : EIATTR_CRS_STACK_SIZE
	.align		4
.L_230:
        /*044c*/ 	.byte	0x04, 0x1e
        /*044e*/ 	.short	(.L_232 - .L_231)
.L_231:
        /*0450*/ 	.word	0x00000000


	//----- nvinfo : EIATTR_CBANK_PARAM_SIZE
	.align		4
.L_232:
        /*0454*/ 	.byte	0x03, 0x19
        /*0456*/ 	.short	0x054a


	//----- nvinfo : EIATTR_PARAM_CBANK
	.align		4
        /*0458*/ 	.byte	0x04, 0x0a
        /*045a*/ 	.short	(.L_234 - .L_233)
	.align		4
.L_233:
        /*045c*/ 	.word	index@(.nv.constant0._ZN3cub18CUB_300001_SM_10006detail6reduce18DeviceReduceKernelINS2_10policy_hubIlyN4cuda3std3__44plusIlEEE10Policy1000EN6thrust24THRUST_300001_SM_1000_NS18transform_iteratorI18GridPointValidatorNSD_17counting_iteratorIyNSD_11use_defaultESH_SH_EEllEEyS9_lNS7_10__identityEEEvT0_PT3_T1_NS0_13GridEvenShareISO_EET2_T4_)
        /*0460*/ 	.short	0x0380
        /*0462*/ 	.short	0x054a


	//----- nvinfo : EIATTR_SW_WAR
	.align		4
.L_234:
        /*0464*/ 	.byte	0x04, 0x36
        /*0466*/ 	.short	(.L_236 - .L_235)
.L_235:
        /*0468*/ 	.word	0x00000008
.L_236:


//--------------------- .nv.info._ZN3cub18CUB_300001_SM_10006detail6reduce28DeviceReduceSingleTileKernelINS2_10policy_hubIlyN4cuda3std3__44plusIlEEE10Policy1000EN6thrust24THRUST_300001_SM_1000_NS18transform_iteratorI18GridPointValidatorNSD_17counting_iteratorIyNSD_11use_defaultESH_SH_EEllEEPlyS9_llNS7_10__identityEEEvT0_T1_T2_T3_T4_T6_ --------------------------
	.section	.nv.info._ZN3cub18CUB_300001_SM_10006detail6reduce28DeviceReduceSingleTileKernelINS2_10policy_hubIlyN4cuda3std3__44plusIlEEE10Policy1000EN6thrust24THRUST_300001_SM_1000_NS18transform_iteratorI18GridPointValidatorNSD_17counting_iteratorIyNSD_11use_defaultESH_SH_EEllEEPlyS9_llNS7_10__identityEEEvT0_T1_T2_T3_T4_T6_,"",@"SHT_CUDA_INFO"
	.sectionflags	@""
	.align	4


	//----- nvinfo : EIATTR_CUDA_API_VERSION
	.align		4
        /*0000*/ 	.byte	0x04, 0x37
        /*0002*/ 	.short	(.L_238 - .L_237)
.L_237:
        /*0004*/ 	.word	0x00000082


	//----- nvinfo : EIATTR_KPARAM_INFO
	.align		4
.L_238:
        /*0008*/ 	.byte	0x04, 0x17
        /*000a*/ 	.short	(.L_240 - .L_239)
.L_239:
        /*000c*/ 	.word	0x00000000
        /*0010*/ 	.short	0x0005
        /*0012*/ 	.short	0x0510
        /*0014*/ 	.byte	0x00, 0xf0, 0x05, 0x00


	//----- nvinfo : EIATTR_KPARAM_INFO
	.align		4
.L_240:
        /*0018*/ 	.byte	0x04, 0x17
        /*001a*/ 	.short	(.L_242 - .L_241)
.L_241:
        /*001c*/ 	.word	0x00000000
        /*0020*/ 	.short	0x0004
        /*0022*/ 	.short	0x0508
        /*0024*/ 	.byte	0x00, 0xf0, 0x21, 0x00


	//----- nvinfo : EIATTR_KPARAM_INFO
	.align		4
.L_242:
        /*0028*/ 	.byte	0x04, 0x17
        /*002a*/ 	.short	(.L_244 - .L_243)
.L_243:
        /*002c*/ 	.word	0x00000000
        /*0030*/ 	.short	0x0003
        /*0032*/ 	.short	0x0500
        /*0034*/ 	.byte	0x00, 0xf0, 0x05, 0x00


	//----- nvinfo : EIATTR_KPARAM_INFO
	.align		4
.L_244:
        /*0038*/ 	.byte	0x04, 0x17
        /*003a*/ 	.short	(.L_246 - .L_245)
.L_245:
        /*003c*/ 	.word	0x00000000
        /*0040*/ 	.short	0x0002
        /*0042*/ 	.short	0x04f8
        /*0044*/ 	.byte	0x00, 0xf0, 0x21, 0x00


	//----- nvinfo : EIATTR_KPARAM_INFO
	.align		4
.L_246:
        /*0048*/ 	.byte	0x04, 0x17
        /*004a*/ 	.short	(.L_248 - .L_247)
.L_247:
        /*004c*/ 	.word	0x00000000
        /*0050*/ 	.short	0x0001
        /*0052*/ 	.short	0x04f0
        /*0054*/ 	.byte	0x00, 0xf5, 0x21, 0x00


	//----- nvinfo : EIATTR_KPARAM_INFO
	.align		4
.L_248:
        /*0058*/ 	.byte	0x04, 0x17
        /*005a*/ 	.short	(.L_250 - .L_249)
.L_249:
        /*005c*/ 	.word	0x00000000
        /*0060*/ 	.short	0x0000
        /*0062*/ 	.short	0x0000
        /*0064*/ 	.byte	0x00, 0xf0, 0xc1, 0x13


	//----- nvinfo : EIATTR_SPARSE_MMA_MASK
	.align		4
.L_250:
        /*0068*/ 	.byte	0x03, 0x50
        /*006a*/ 	.short	0x0000


	//----- nvinfo : EIATTR_MAXREG_COUNT
	.align		4
        /*006c*/ 	.byte	0x03, 0x1b
        /*006e*/ 	.short	0x0080


	//----- nvinfo : EIATTR_NUM_BARRIERS
	.align		4
        /*0070*/ 	.byte	0x02, 0x4c
        /*0072*/ 	.byte	0x01
	.zero		1


	//----- nvinfo : EIATTR_MERCURY_ISA_VERSION
	.align		4
        /*0074*/ 	.byte	0x03, 0x5f
        /*0076*/ 	.short	0x0101


	//----- nvinfo : EIATTR_COOP_GROUP_MASK_REGIDS
	.align		4
        /*0078*/ 	.byte	0x04, 0x29
        /*007a*/ 	.short	(.L_252 - .L_251)


	//   ....[0]....
.L_251:
        /*007c*/ 	.word	0xffffffff


	//   ....[1]....
        /*0080*/ 	.word	0xffffffff


	//   ....[2]....
        /*0084*/ 	.word	0xffffffff


	//   ....[3]....
        /*0088*/ 	.word	0xffffffff


	//   ....[4]....
        /*008c*/ 	.word	0xffffffff


	//   ....[5]....
        /*0090*/ 	.word	0xffffffff


	//   ....[6]....
        /*0094*/ 	.word	0xffffffff


	//   ....[7]....
        /*0098*/ 	.word	0xffffffff


	//   ....[8]....
        /*009c*/ 	.word	0xffffffff


	//   ....[9]....
        /*00a0*/ 	.word	0xffffffff


	//   ....[10]....
        /*00a4*/ 	.word	0xffffffff


	//   ....[11]....
        /*00a8*/ 	.word	0xffffffff


	//   ....[12]....
        /*00ac*/ 	.word	0xffffffff


	//   ....[13]....
        /*00b0*/ 	.word	0xffffffff


	//   ....[14]....
        /*00b4*/ 	.word	0xffffffff


	//   ....[15]....
        /*00b8*/ 	.word	0xffffffff


	//   ....[16]....
        /*00bc*/ 	.word	0xffffffff


	//   ....[17]....
        /*00c0*/ 	.word	0xffffffff


	//   ....[18]....
        /*00c4*/ 	.word	0xffffffff


	//   ....[19]....
        /*00c8*/ 	.word	0xffffffff


	//   ....[20]....
        /*00cc*/ 	.word	0xffffffff


	//   ....[21]....
        /*00d0*/ 	.word	0xffffffff


	//   ....[22]....
        /*00d4*/ 	.word	0xffffffff


	//   ....[23]....
        /*00d8*/ 	.word	0xffffffff


	//   ....[24]....
        /*00dc*/ 	.word	0xffffffff


	//   ....[25]....
        /*00e0*/ 	.word	0xffffffff


	//   ....[26]....
        /*00e4*/ 	.word	0xffffffff


	//   ....[27]....
        /*00e8*/ 	.word	0xffffffff


	//   ....[28]....
        /*00ec*/ 	.word	0xffffffff


	//   ....[29]....
        /*00f0*/ 	.word	0xffffffff


	//   ....[30]....
        /*00f4*/ 	.word	0x0500000a


	//   ....[31]....
        /*00f8*/ 	.word	0x0500000a


	//   ....[32]....
        /*00fc*/ 	.word	0x0500000a


	//   ....[33]....
        /*0100*/ 	.word	0x0500000a


	//   ....[34]....
        /*0104*/ 	.word	0x0500000a


	//   ....[35]....
        /*0108*/ 	.word	0x0500000a


	//   ....[36]....
        /*010c*/ 	.word	0x0500000a


	//   ....[37]....
        /*0110*/ 	.word	0x0500000a


	//   ....[38]....
        /*0114*/ 	.word	0x0500000a


	//   ....[39]....
        /*0118*/ 	.word	0x0500000a


	//   ....[40]....
        /*011c*/ 	.word	0x0500000a


	//   ....[41]....
        /*0120*/ 	.word	0x0500000a


	//   ....[42]....
        /*0124*/ 	.word	0x0500000a


	//   ....[43]....
        /*0128*/ 	.word	0x0500000a


	//   ....[44]....
        /*012c*/ 	.word	0x0500000a


	//   ....[45]....
        /*0130*/ 	.word	0x0500000a


	//   ....[46]....
        /*0134*/ 	.word	0x0500000a


	//   ....[47]....
        /*0138*/ 	.word	0x0500000a


	//   ....[48]....
        /*013c*/ 	.word	0x0500000a


	//   ....[49]....
        /*0140*/ 	.word	0x0500000a


	//----- nvinfo : EIATTR_COOP_GROUP_INSTR_OFFSETS
	.align		4
.L_252:
        /*0144*/ 	.byte	0x04, 0x28
        /*0146*/ 	.short	(.L_254 - .L_253)


	//   ....[0]....
.L_253:
        /*0148*/ 	.word	0x00005730


	//   ....[1]....
        /*014c*/ 	.word	0x00005750


	//   ....[2]....
        /*0150*/ 	.word	0x000057a0


	//   ....[3]....
        /*0154*/ 	.word	0x000057c0


	//   ....[4]....
        /*0158*/ 	.word	0x00005810


	//   ....[5]....
        /*015c*/ 	.word	0x00005830


	//   ....[6]....
        /*0160*/ 	.word	0x00005870


	//   ....[7]....
        /*0164*/ 	.word	0x000058a0


	//   ....[8]....
        /*0168*/ 	.word	0x000058e0


	//   ....[9]....
        /*016c*/ 	.word	0x00005900


	//   ....[10]....
        /*0170*/ 	.word	0x00005c80


	//   ....[11]....
        /*0174*/ 	.word	0x00005cb0


	//   ....[12]....
        /*0178*/ 	.word	0x00005d00


	//   ....[13]....
        /*017c*/ 	.word	0x00005d20


	//   ....[14]....
        /*0180*/ 	.word	0x00005d70


	//   ....[15]....
        /*0184*/ 	.word	0x00005db0


	//   ....[16]....
        /*0188*/ 	.word	0x00005e00


	//   ....[17]....
        /*018c*/ 	.word	0x00005e20


	//   ....[18]....
        /*0190*/ 	.word	0x00005e60


	//   ....[19]....
        /*0194*/ 	.word	0x00005e80


	//   ....[20]....
        /*0198*/ 	.word	0x0002bb90


	//   ....[21]....
        /*019c*/ 	.word	0x0002bba0


	//   ....[22]....
        /*01a0*/ 	.word	0x0002bc20


	//   ....[23]....
        /*01a4*/ 	.word	0x0002bc30


	//   ....[24]....
        /*01a8*/ 	.word	0x0002bc90


	//   ....[25]....
        /*01ac*/ 	.word	0x0002bcb0


	//   ....[26]....
        /*01b0*/ 	.word	0x0002bd00


	//   ....[27]....
        /*01b4*/ 	.word	0x0002bd20


	//   ....[28]....
        /*01b8*/ 	.word	0x0002bd60


	//   ....[29]....
        /*01bc*/ 	.word	0x0002bdb0


	//   ....[30]....
        /*01c0*/ 	.word	0x0002c100


	//   ....[31]....
        /*01c4*/ 	.word	0x0002c150


	//   ....[32]....
        /*01c8*/ 	.word	0x0002c200


	//   ....[33]....
        /*01cc*/ 	.word	0x0002c250


	//   ....[34]....
        /*01d0*/ 	.word	0x0002c300


	//   ....[35]....
        /*01d4*/ 	.word	0x0002c350


	//   ....[36]....
        /*01d8*/ 	.word	0x0002c400


	//   ....[37]....
        /*01dc*/ 	.word	0x0002c450


	//   ....[38]....
        /*01e0*/ 	.word	0x0002c500


	//   ....[39]....
        /*01e4*/ 	.word	0x0002c550


	//   ....[40]....
        /*01e8*/ 	.word	0x0002c5e0


	//   ....[41]....
        /*01ec*/ 	.word	0x0002c630


	//   ....[42]....
        /*01f0*/ 	.word	0x0002c6f0


	//   ....[43]....
        /*01f4*/ 	.word	0x0002c740


	//   ....[44]....
        /*01f8*/ 	.word	0x0002c800


	//   ....[45]....
        /*01fc*/ 	.word	0x0002c850


	//   ....[46]....
        /*0200*/ 	.word	0x0002c910


	//   ....[47]....
        /*0204*/ 	.word	0x0002c960


	//   ....[48]....
        /*0208*/ 	.word	0x0002ca10


	//   ....[49]....
        /*020c*/ 	.word	0x0002ca60


	//----- nvinfo : EIATTR_VRC_CTA_INIT_COUNT
	.align		4
.L_254:
        /*0210*/ 	.byte	0x02, 0x4a
	.zero		1
	.zero		1


	//----- nvinfo : EIATTR_EXIT_INSTR_OFFSETS
	.align		4
        /*0214*/ 	.byte	0x04, 0x1c
        /*0216*/ 	.short	(.L_256 - .L_255)


	//   ....[0]....
.L_255:
        /*0218*/ 	.word	0x00000070


	//   ....[1]....
        /*021c*/ 	.word	0x000000c0


	//   ....[2]....
        /*0220*/ 	.word	0x0002c030


	//   ....[3]....
        /*0224*/ 	.word	0x0002c0a0


	//----- nvinfo : EIATTR_MAX_THREADS
	.align		4
.L_256:
        /*0228*/ 	.byte	0x04, 0x05
        /*022a*/ 	.short	(.L_258 - .L_257)
.L_257:
        /*022c*/ 	.word	0x00000200
        /*0230*/ 	.word	0x00000001
        /*0234*/ 	.word	0x00000001


	//----- nvinfo : EIATTR_CRS_STACK_SIZE
	.align		4
.L_258:
        /*0238*/ 	.byte	0x04, 0x1e
        /*023a*/ 	.short	(.L_260 - .L_259)
.L_259:
        /*023c*/ 	.word	0x00000000


	//----- nvinfo : EIATTR_CBANK_PARAM_SIZE
	.align		4
.L_260:
        /*0240*/ 	.byte	0x03, 0x19
        /*0242*/ 	.short	0x0511


	//----- nvinfo : EIATTR_PARAM_CBANK
	.align		4
        /*0244*/ 	.byte	0x04, 0x0a
        /*0246*/ 	.short	(.L_262 - .L_261)
	.align		4
.L_261:
        /*0248*/ 	.word	index@(.nv.constant0._ZN3cub18CUB_300001_SM_10006detail6reduce28DeviceReduceSingleTileKernelINS2_10policy_hubIlyN4cuda3std3__44plusIlEEE10Policy1000EN6thrust24THRUST_300001_SM_1000_NS18transform_iteratorI18GridPointValidatorNSD_17counting_iteratorIyNSD_11use_defaultESH_SH_EEllEEPlyS9_llNS7_10__identityEEEvT0_T1_T2_T3_T4_T6_)
        /*024c*/ 	.short	0x0380
        /*024e*/ 	.short	0x0511


	//----- nvinfo : EIATTR_SW_WAR
	.align		4
.L_262:
        /*0250*/ 	.byte	0x04, 0x36
        /*0252*/ 	.short	(.L_264 - .L_263)
.L_263:
        /*0254*/ 	.word	0x00000008
.L_264:


//--------------------- .nv.info._ZN3cub18CUB_300001_SM_10006detail6reduce28DeviceReduceSingleTileKernelINS2_10policy_hubIljN4cuda3std3__44plusIlEEE10Policy1000EPlSC_iS9_llNS7_10__identityEEEvT0_T1_T2_T3_T4_T6_ --------------------------
	.section	.nv.info._ZN3cub18CUB_300001_SM_10006detail6reduce28DeviceReduceSingleTileKernelINS2_10policy_hubIljN4cuda3std3__44plusIlEEE10Policy1000EPlSC_iS9_llNS7_10__identityEEEvT0_T1_T2_T3_T4_T6_,"",@"SHT_CUDA_INFO"
	.sectionflags	@""
	.align	4


	//----- nvinfo : EIATTR_CUDA_API_VERSION
	.align		4
        /*0000*/ 	.byte	0x04, 0x37
        /*0002*/ 	.short	(.L_266 - .L_265)
.L_265:
        /*0004*/ 	.word	0x00000082


	//----- nvinfo : EIATTR_KPARAM_INFO
	.align		4
.L_266:
        /*0008*/ 	.byte	0x04, 0x17
        /*000a*/ 	.short	(.L_268 - .L_267)
.L_267:
        /*000c*/ 	.word	0x00000000
        /*0010*/ 	.short	0x0005
        /*0012*/ 	.short	0x0020
        /*0014*/ 	.byte	0x00, 0xf0, 0x05, 0x00


	//----- nvinfo : EIATTR_KPARAM_INFO
	.align		4
.L_268:
        /*0018*/ 	.byte	0x04, 0x17
        /*001a*/ 	.short	(.L_270 - .L_269)
.L_269:
        /*001c*/ 	.word	0x00000000
        /*0020*/ 	.short	0x0004
        /*0022*/ 	.short	0x0018
        /*0024*/ 	.byte	0x00, 0xf0, 0x21, 0x00


	//----- nvinfo : EIATTR_KPARAM_INFO
	.align		4
.L_270:
        /*0028*/ 	.byte	0x04, 0x17
        /*002a*/ 	.short	(.L_272 - .L_271)
.L_271:
        /*002c*/ 	.word	0x00000000
        /*0030*/ 	.short	0x0003
        /*0032*/ 	.short	0x0014
        /*0034*/ 	.byte	0x00, 0xf0, 0x05, 0x00


	//----- nvinfo : EIATTR_KPARAM_INFO
	.align		4
.L_272:
        /*0038*/ 	.byte	0x04, 0x17
        /*003a*/ 	.short	(.L_274 - .L_273)
.L_273:
        /*003c*/ 	.word	0x00000000
        /*0040*/ 	.short	0x0002
        /*0042*/ 	.short	0x0010
        /*0044*/ 	.byte	0x00, 0xf0, 0x11, 0x00


	//----- nvinfo : EIATTR_KPARAM_INFO
	.align		4
.L_274:
        /*0048*/ 	.byte	0x04, 0x17
        /*004a*/ 	.short	(.L_276 - .L_275)
.L_275:
        /*004c*/ 	.word	0x00000000
        /*0050*/ 	.short	0x0001
        /*0052*/ 	.short	0x0008
        /*0054*/ 	.byte	0x00, 0xf5, 0x21, 0x00


	//----- nvinfo : EIATTR_KPARAM_INFO
	.align		4
.L_276:
        /*0058*/ 	.byte	0x04, 0x17
        /*005a*/ 	.short	(.L_278 - .L_277)
.L_277:
        /*005c*/ 	.word	0x00000000
        /*0060*/ 	.short	0x0000
        /*0062*/ 	.short	0x0000
        /*0064*/ 	.byte	0x00, 0xf5, 0x21, 0x00


	//----- nvinfo : EIATTR_SPARSE_MMA_MASK
	.align		4
.L_278:
        /*0068*/ 	.byte	0x03, 0x50
        /*006a*/ 	.short	0x0000


	//----- nvinfo : EIATTR_MAXREG_COUNT
	.align		4
        /*006c*/ 	.byte	0x03, 0x1b
        /*006e*/ 	.short	0x0080


	//----- nvinfo : EIATTR_NUM_BARRIERS
	.align		4
        /*0070*/ 	.byte	0x02, 0x4c
        /*0072*/ 	.byte	0x01
	.zero		1


	//----- nvinfo : EIATTR_MERCURY_ISA_VERSION
	.align		4
        /*0074*/ 	.byte	0x03, 0x5f
        /*0076*/ 	.short	0x0101


	//----- nvinfo : EIATTR_COOP_GROUP_MASK_REGIDS
	.align		4
        /*0078*/ 	.byte	0x04, 0x29
        /*007a*/ 	.short	(.L_280 - .L_279)


	//   ....[0]....
.L_279:
        /*007c*/ 	.word	0xffffffff


	//   ....[1]....
        /*0080*/ 	.word	0xffffffff


	//   ....[2]....
        /*0084*/ 	.word	0xffffffff


	//   ....[3]....
        /*0088*/ 	.word	0xffffffff


	//   ....[4]....
        /*008c*/ 	.word	0xffffffff


	//   ....[5]....
        /*0090*/ 	.word	0xffffffff


	//   ....[6]....
        /*0094*/ 	.word	0xffffffff


	//   ....[7]....
        /*0098*/ 	.word	0xffffffff


	//   ....[8]....
        /*009c*/ 	.word	0xffffffff


	//   ....[9]....
        /*00a0*/ 	.word	0xffffffff


	//   ....[10]....
        /*00a4*/ 	.word	0xffffffff


	//   ....[11]....
        /*00a8*/ 	.word	0xffffffff


	//   ....[12]....
        /*00ac*/ 	.word	0xffffffff


	//   ....[13]....
        /*00b0*/ 	.word	0xffffffff


	//   ....[14]....
        /*00b4*/ 	.word	0xffffffff


	//   ....[15]....
        /*00b8*/ 	.word	0xffffffff


	//   ....[16]....
        /*00bc*/ 	.word	0xffffffff


	//   ....[17]....
        /*00c0*/ 	.word	0xffffffff


	//   ....[18]....
        /*00c4*/ 	.word	0xffffffff


	//   ....[19]....
        /*00c8*/ 	.word	0xffffffff


	//   ....[20]....
        /*00cc*/ 	.word	0xffffffff


	//   ....[21]....
        /*00d0*/ 	.word	0xffffffff


	//   ....[22]....
        /*00d4*/ 	.word	0xffffffff


	//   ....[23]....
        /*00d8*/ 	.word	0xffffffff


	//   ....[24]....
        /*00dc*/ 	.word	0xffffffff


	//   ....[25]....
        /*00e0*/ 	.word	0xffffffff


	//   ....[26]....
        /*00e4*/ 	.word	0xffffffff


	//   ....[27]....
        /*00e8*/ 	.word	0xffffffff


	//   ....[28]....
        /*00ec*/ 	.word	0xffffffff


	//   ....[29]....
        /*00f0*/ 	.word	0xffffffff


	//----- nvinfo : EIATTR_COOP_GROUP_INSTR_OFFSETS
	.align		4
.L_280:
        /*00f4*/ 	.byte	0x04, 0x28
        /*00f6*/ 	.short	(.L_282 - .L_281)


	//   ....[0]....
.L_281:
        /*00f8*/ 	.word	0x00000970


	//   ....[1]....
        /*00fc*/ 	.word	0x00000980


	//   ....[2]....
        /*0100*/ 	.word	0x000009e0


	//   ....[3]....
        /*0104*/ 	.word	0x00000a00


	//   ....[4]....
        /*0108*/ 	.word	0x00000a50


	//   ....[5]....
        /*010c*/ 	.word	0x00000a70


	//   ....[6]....
        /*0110*/ 	.word	0x00000ab0


	//   ....[7]....
        /*0114*/ 	.word	0x00000af0


	//   ....[8]....
        /*0118*/ 	.word	0x00000b40


	//   ....[9]....
        /*011c*/ 	.word	0x00000b80


	//   ....[10]....
        /*0120*/ 	.word	0x00000e80


	//   ....[11]....
        /*0124*/ 	.word	0x00000e90


	//   ....[12]....
        /*0128*/ 	.word	0x00000f10


	//   ....[13]....
        /*012c*/ 	.word	0x00000f30


	//   ....[14]....
        /*0130*/ 	.word	0x00000f70


	//   ....[15]....
        /*0134*/ 	.word	0x00000fb0


	//   ....[16]....
        /*0138*/ 	.word	0x00001010


	//   ....[17]....
        /*013c*/ 	.word	0x00001040


	//   ....[18]....
        /*0140*/ 	.word	0x00001080


	//   ....[19]....
        /*0144*/ 	.word	0x000010c0


	//   ....[20]....
        /*0148*/ 	.word	0x000021b0


	//   ....[21]....
        /*014c*/ 	.word	0x000021c0


	//   ....[22]....
        /*0150*/ 	.word	0x00002240


	//   ....[23]....
        /*0154*/ 	.word	0x00002250


	//   ....[24]....
        /*0158*/ 	.word	0x000022b0


	//   ....[25]....
        /*015c*/ 	.word	0x000022d0


	//   ....[26]....
        /*0160*/ 	.word	0x00002310


	//   ....[27]....
        /*0164*/ 	.word	0x00002340


	//   ....[28]....
        /*0168*/ 	.word	0x00002380


	//   ....[29]....
        /*016c*/ 	.word	0x000023e0


	//----- nvinfo : EIATTR_VRC_CTA_INIT_COUNT
	.align		4
.L_282:
        /*0170*/ 	.byte	0x02, 0x4a
	.zero		1
	.zero		1


	//----- nvinfo : EIATTR_EXIT_INSTR_OFFSETS
	.align		4
        /*0174*/ 	.byte	0x04, 0x1c
        /*0176*/ 	.short	(.L_284 - .L_283)


	//   ....[0]....
.L_283:
        /*0178*/ 	.word	0x00000080


	//   ....[1]....
        /*017c*/ 	.word	0x000000c0


	//   ....[2]....
        /*0180*/ 	.word	0x00002650


	//   ....[3]....
        /*0184*/ 	.word	0x000026b0


	//----- nvinfo : EIATTR_MAX_THREADS
	.align		4
.L_284:
        /*0188*/ 	.byte	0x04, 0x05
        /*018a*/ 	.short	(.L_286 - .L_285)
.L_285:
        /*018c*/ 	.word	0x00000200
        /*0190*/ 	.word	0x00000001
        /*0194*/ 	.word	0x00000001


	//----- nvinfo : EIATTR_CRS_STACK_SIZE
	.align		4
.L_286:
        /*0198*/ 	.byte	0x04, 0x1e
        /*019a*/ 	.short	(.L_288 - .L_287)
.L_287:
        /*019c*/ 	.word	0x00000000


	//----- nvinfo : EIATTR_CBANK_PARAM_SIZE
	.align		4
.L_288:
        /*01a0*/ 	.byte	0x03, 0x19
        /*01a2*/ 	.short	0x0021


	//----- nvinfo : EIATTR_PARAM_CBANK
	.align		4
        /*01a4*/ 	.byte	0x04, 0x0a
        /*01a6*/ 	.short	(.L_290 - .L_289)
	.align		4
.L_289:
        /*01a8*/ 	.word	index@(.nv.constant0._ZN3cub18CUB_300001_SM_10006detail6reduce28DeviceReduceSingleTileKernelINS2_10policy_hubIljN4cuda3std3__44plusIlEEE10Policy1000EPlSC_iS9_llNS7_10__identityEEEvT0_T1_T2_T3_T4_T6_)
        /*01ac*/ 	.short	0x0380
        /*01ae*/ 	.short	0x0021


	//----- nvinfo : EIATTR_SW_WAR
	.align		4
.L_290:
        /*01b0*/ 	.byte	0x04, 0x36
        /*01b2*/ 	.short	(.L_292 - .L_291)
.L_291:
        /*01b4*/ 	.word	0x00000008
.L_292:


//--------------------- .nv.info._ZN3cub18CUB_300001_SM_10006detail6reduce18DeviceReduceKernelINS2_10policy_hubIljN4cuda3std3__44plusIlEEE10Policy1000EN6thrust24THRUST_300001_SM_1000_NS18transform_iteratorI18GridPointValidatorNSD_17counting_iteratorIyNSD_11use_defaultESH_SH_EEllEEjS9_lNS7_10__identityEEEvT0_PT3_T1_NS0_13GridEvenShareISO_EET2_T4_ --------------------------
	.section	.nv.info._ZN3cub18CUB_300001_SM_10006detail6reduce18DeviceReduceKernelINS2_10policy_hubIljN4cuda3std3__44plusIlEEE10Policy1000EN6thrust24THRUST_300001_SM_1000_NS18transform_iteratorI18GridPointValidatorNSD_17counting_iteratorIyNSD_11use_defaultESH_SH_EEllEEjS9_lNS7_10__identityEEEvT0_PT3_T1_NS0_13GridEvenShareISO_EET2_T4_,"",@"SHT_CUDA_INFO"
	.sectionflags	@""
	.align	4


	//----- nvinfo : EIATTR_CUDA_API_VERSION
	.align		4
        /*0000*/ 	.byte	0x04, 0x37
        /*0002*/ 	.short	(.L_294 - .L_293)
.L_293:
        /*0004*/ 	.word	0x00000082


	//----- nvinfo : EIATTR_KPARAM_INFO
	.align		4
.L_294:
        /*0008*/ 	.byte	0x04, 0x17
        /*000a*/ 	.short	(.L_296 - .L_295)
.L_295:
        /*000c*/ 	.word	0x00000000
        /*0010*/ 	.short	0x0005
        /*0012*/ 	.short	0x0525
        /*0014*/ 	.byte	0x00, 0xf0, 0x05, 0x00


	//----- nvinfo : EIATTR_KPARAM_INFO
	.align		4
.L_296:
        /*0018*/ 	.byte	0x04, 0x17
        /*001a*/ 	.short	(.L_298 - .L_297)
.L_297:
        /*001c*/ 	.word	0x00000000
        /*0020*/ 	.short	0x0004
        /*0022*/ 	.short	0x0524
        /*0024*/ 	.byte	0x00, 0xf0, 0x05, 0x00


	//----- nvinfo : EIATTR_KPARAM_INFO
	.align		4
.L_298:
        /*0028*/ 	.byte	0x04, 0x17
        /*002a*/ 	.short	(.L_300 - .L_299)
.L_299:
        /*002c*/ 	.word	0x00000000
        /*0030*/ 	.short	0x0003
        /*0032*/ 	.short	0x04fc
        /*0034*/ 	.byte	0x00, 0xf0, 0xa1, 0x00


	//----- nvinfo : EIATTR_KPARAM_INFO
	.align		4
.L_300:
        /*0038*/ 	.byte	0x04, 0x17
        /*003a*/ 	.short	(.L_302 - .L_301)
.L_301:
        /*003c*/ 	.word	0x00000000
        /*0040*/ 	.short	0x0002
        /*0042*/ 	.short	0x04f8
        /*0044*/ 	.byte	0x00, 0xf0, 0x11, 0x00


	//----- nvinfo : EIATTR_KPARAM_INFO
	.align		4
.L_302:
        /*0048*/ 	.byte	0x04, 0x17
        /*004a*/ 	.short	(.L_304 - .L_303)
.L_303:
        /*004c*/ 	.word	0x00000000
        /*0050*/ 	.short	0x0001
        /*0052*/ 	.short	0x04f0
        /*0054*/ 	.byte	0x00, 0xf5, 0x21, 0x00


	//----- nvinfo : EIATTR_KPARAM_INFO
	.align		4
.L_304:
        /*0058*/ 	.byte	0x04, 0x17
        /*005a*/ 	.short	(.L_306 - .L_305)
.L_305:
        /*005c*/ 	.word	0x00000000
        /*0060*/ 	.short	0x0000
        /*0062*/ 	.short	0x0000
        /*0064*/ 	.byte	0x00, 0xf0, 0xc1, 0x13


	//----- nvinfo : EIATTR_SPARSE_MMA_MASK
	.align		4
.L_306:
        /*0068*/ 	.byte	0x03, 0x50
        /*006a*/ 	.short	0x0000


	//----- nvinfo : EIATTR_MAXREG_COUNT
	.align		4
        /*006c*/ 	.byte	0x03, 0x1b
        /*006e*/ 	.short	0x0080


	//----- nvinfo : EIATTR_NUM_BARRIERS
	.align		4
        /*0070*/ 	.byte	0x02, 0x4c
        /*0072*/ 	.byte	0x01
	.zero		1


	//----- nvinfo : EIATTR_ANNOTATIONS
	.align		4
        /*0074*/ 	.byte	0x04, 0x55
        /*0076*/ 	.short	(.L_308 - .L_307)


	//   ....[0]....
.L_307:
        /* <DEDUP_REMOVED lines=42> */


	//----- nvinfo : EIATTR_MERCURY_ISA_VERSION
	.align		4
.L_308:
        /*0300*/ 	.byte	0x03, 0x5f
        /*0302*/ 	.short	0x0101


	//----- nvinfo : EIATTR_COOP_GROUP_MASK_REGIDS
	.align		4
        /*0304*/ 	.byte	0x04, 0x29
        /*0306*/ 	.short	(.L_310 - .L_309)


	//   ....[0]....
.L_309:
        /*0308*/ 	.word	0xffffffff


	//   ....[1]....
        /*030c*/ 	.word	0xffffffff


	//   ....[2]....
        /*0310*/ 	.word	0xffffffff


	//   ....[3]....
        /*0314*/ 	.word	0xffffffff


	//   ....[4]....
        /*0318*/ 	.word	0xffffffff


	//   ....[5]....
        /*031c*/ 	.word	0xffffffff


	//   ....[6]....
        /*0320*/ 	.word	0xffffffff


	//   ....[7]....
        /*0324*/ 	.word	0xffffffff


	//   ....[8]....
        /*0328*/ 	.word	0xffffffff


	//   ....[9]....
        /*032c*/ 	.word	0xffffffff


	//   ....[10]....
        /*0330*/ 	.word	0xffffffff


	//   ....[11]....
        /*0334*/ 	.word	0xffffffff


	//   ....[12]....
        /*0338*/ 	.word	0xffffffff


	//   ....[13]....
        /*033c*/ 	.word	0xffffffff


	//   ....[14]....
        /*0340*/ 	.word	0xffffffff


	//   ....[15]....
        /*0344*/ 	.word	0xffffffff


	//   ....[16]....
        /*0348*/ 	.word	0xffffffff


	//   ....[17]....
        /*034c*/ 	.word	0xffffffff


	//   ....[18]....
        /*0350*/ 	.word	0xffffffff


	//   ....[19]....
        /*0354*/ 	.word	0xffffffff


	//   ....[20]....
        /*0358*/ 	.word	0xffffffff


	//   ....[21]....
        /*035c*/ 	.word	0xffffffff


	//   ....[22]....
        /*0360*/ 	.word	0xffffffff


	//   ....[23]....
        /*0364*/ 	.word	0xffffffff


	//   ....[24]....
        /*0368*/ 	.word	0xffffffff


	//   ....[25]....
        /*036c*/ 	.word	0xffffffff


	//   ....[26]....
        /*0370*/ 	.word	0xffffffff


	//   ....[27]....
        /*0374*/ 	.word	0xffffffff


	//   ....[28]....
        /*0378*/ 	.word	0xffffffff


	//   ....[29]....
        /*037c*/ 	.word	0xffffffff


	//   ....[30]....
        /*0380*/ 	.word	0x0500000c


	//   ....[31]....
        /*0384*/ 	.word	0x0500000c


	//   ....[32]....
        /*0388*/ 	.word	0x0500000c


	//   ....[33]....
        /*038c*/ 	.word	0x0500000c


	//   ....[34]....
        /*0390*/ 	.word	0x0500000c


	//   ....[35]....
        /*0394*/ 	.word	0x0500000c


	//   ....[36]....
        /*0398*/ 	.word	0x0500000c


	//   ....[37]....
        /*039c*/ 	.word	0x0500000c


	//   ....[38]....
        /*03a0*/ 	.word	0x0500000c


	//   ....[39]....
        /*03a4*/ 	.word	0x0500000c


	//   ....[40]....
        /*03a8*/ 	.word	0x0500000c


	//   ....[41]....
        /*03ac*/ 	.word	0x0500000c


	//   ....[42]....
        /*03b0*/ 	.word	0x0500000c


	//   ....[43]....
        /*03b4*/ 	.word	0x0500000c


	//   ....[44]....
        /*03b8*/ 	.word	0x0500000c


	//   ....[45]....
        /*03bc*/ 	.word	0x0500000c


	//   ....[46]....
        /*03c0*/ 	.word	0x0500000c


	//   ....[47]....
        /*03c4*/ 	.word	0x0500000c


	//   ....[48]....
        /*03c8*/ 	.word	0x0500000c


	//   ....[49]....
        /*03cc*/ 	.word	0x0500000c


	//----- nvinfo : EIATTR_COOP_GROUP_INSTR_OFFSETS
	.align		4
.L_310:
        /*03d0*/ 	.byte	0x04, 0x28
        /*03d2*/ 	.short	(.L_312 - .L_311)


	//   ....[0]....
.L_311:
        /*03d4*/ 	.word	0x00005a70


	//   ....[1]....
        /*03d8*/ 	.word	0x00005a90


	//   ....[2]....
        /*03dc*/ 	.word	0x00005ae0


	//   ....[3]....
        /*03e0*/ 	.word	0x00005b00


	//   ....[4]....
        /*03e4*/ 	.word	0x00005b50


	//   ....[5]....
        /*03e8*/ 	.word	0x00005b70


	//   ....[6]....
        /*03ec*/ 	.word	0x00005bb0


	//   ....[7]....
        /*03f0*/ 	.word	0x00005be0


	//   ....[8]....
        /*03f4*/ 	.word	0x00005c20


	//   ....[9]....
        /*03f8*/ 	.word	0x00005c40


	//   ....[10]....
        /*03fc*/ 	.word	0x00005fd0


	//   ....[11]....
        /*0400*/ 	.word	0x00006000


	//   ....[12]....
        /*0404*/ 	.word	0x00006050


	//   ....[13]....
        /*0408*/ 	.word	0x00006080


	//   ....[14]....
        /*040c*/ 	.word	0x000060d0


	//   ....[15]....
        /*0410*/ 	.word	0x00006100


	//   ....[16]....
        /*0414*/ 	.word	0x00006150


	//   ....[17]....
        /*0418*/ 	.word	0x00006170


	//   ....[18]....
        /*041c*/ 	.word	0x000061b0


	//   ....[19]....
        /*0420*/ 	.word	0x000061d0


	//   ....[20]....
        /*0424*/ 	.word	0x0002db50


	//   ....[21]....
        /*0428*/ 	.word	0x0002db60


	//   ....[22]....
        /*042c*/ 	.word	0x0002dbf0


	//   ....[23]....
        /*0430*/ 	.word	0x0002dc00


	//   ....[24]....
        /*0434*/ 	.word	0x0002dc50


	//   ....[25]....
        /*0438*/ 	.word	0x0002dc70


	//   ....[26]....
        /*043c*/ 	.word	0x0002dcb0


	//   ....[27]....
        /*0440*/ 	.word	0x0002dcf0


	//   ....[28]....
        /*0444*/ 	.word	0x0002dd30


	//   ....[29]....
        /*0448*/ 	.word	0x0002dd80


	//   ....[30]....
        /*044c*/ 	.word	0x0002e0c0


	//   ....[31]....
        /*0450*/ 	.word	0x0002e110


	//   ....[32]....
        /*0454*/ 	.word	0x0002e1b0


	//   ....[33]....
        /*0458*/ 	.word	0x0002e200


	//   ....[34]....
        /*045c*/ 	.word	0x0002e2a0


	//   ....[35]....
        /*0460*/ 	.word	0x0002e2f0


	//   ....[36]....
        /*0464*/ 	.word	0x0002e390


	//   ....[37]....
        /*0468*/ 	.word	0x0002e3e0


	//   ....[38]....
        /*046c*/ 	.word	0x0002e480


	//   ....[39]....
        /*0470*/ 	.word	0x0002e4d0


	//   ....[40]....
        /*0474*/ 	.word	0x0002e570


	//   ....[41]....
        /*0478*/ 	.word	0x0002e5c0


	//   ....[42]....
        /*047c*/ 	.word	0x0002e660


	//   ....[43]....
        /*0480*/ 	.word	0x0002e6b0


	//   ....[44]....
        /*0484*/ 	.word	0x0002e760


	//   ....[45]....
        /*0488*/ 	.word	0x0002e7b0


	//   ....[46]....
        /*048c*/ 	.word	0x0002e860


	//   ....[47]....
        /*0490*/ 	.word	0x0002e8b0


	//   ....[48]....
        /*0494*/ 	.word	0x0002e950


	//   ....[49]....
        /*0498*/ 	.word	0x0002e9a0


	//----- nvinfo : EIATTR_VRC_CTA_INIT_COUNT
	.align		4
.L_312:
        /*049c*/ 	.byte	0x02, 0x4a
	.zero		1
	.zero		1


	//----- nvinfo : EIATTR_EXIT_INSTR_OFFSETS
	.align		4
        /*04a0*/ 	.byte	0x04, 0x1c
        /*04a2*/ 	.short	(.L_314 - .L_313)


	//   ....[0]....
.L_313:
        /*04a4*/ 	.word	0x0002e000


	//   ....[1]....
        /*04a8*/ 	.word	0x0002e060


	//----- nvinfo : EIATTR_MAX_THREADS
	.align		4
.L_314:
        /*04ac*/ 	.byte	0x04, 0x05
        /*04ae*/ 	.short	(.L_316 - .L_315)
.L_315:
        /*04b0*/ 	.word	0x00000200
        /*04b4*/ 	.word	0x00000001
        /*04b8*/ 	.word	0x00000001


	//----- nvinfo : EIATTR_CRS_STACK_SIZE
	.align		4
.L_316:
        /*04bc*/ 	.byte	0x04, 0x1e
        /*04be*/ 	.short	(.L_318 - .L_317)
.L_317:
        /*04c0*/ 	.word	0x00000000


	//----- nvinfo : EIATTR_CBANK_PARAM_SIZE
	.align		4
.L_318:
        /*04c4*/ 	.byte	0x03, 0x19
        /*04c6*/ 	.short	0x0526


	//----- nvinfo : EIATTR_PARAM_CBANK
	.align		4
        /*04c8*/ 	.byte	0x04, 0x0a
        /*04ca*/ 	.short	(.L_320 - .L_319)
	.align		4
.L_319:
        /*04cc*/ 	.word	index@(.nv.constant0._ZN3cub18CUB_300001_SM_10006detail6reduce18DeviceReduceKernelINS2_10policy_hubIljN4cuda3std3__44plusIlEEE10Policy1000EN6thrust24THRUST_300001_SM_1000_NS18transform_iteratorI18GridPointValidatorNSD_17counting_iteratorIyNSD_11use_defaultESH_SH_EEllEEjS9_lNS7_10__identityEEEvT0_PT3_T1_NS0_13GridEvenShareISO_EET2_T4_)
        /*04d0*/ 	.short	0x0380
        /*04d2*/ 	.short	0x0526


	//----- nvinfo : EIATTR_SW_WAR
	.align		4
.L_320:
        /*04d4*/ 	.byte	0x04, 0x36
        /*04d6*/ 	.short	(.L_322 - .L_321)
.L_321:
        /*04d8*/ 	.word	0x00000008
.L_322:


//--------------------- .nv.info._ZN3cub18CUB_300001_SM_10006detail6reduce28DeviceReduceSingleTileKernelINS2_10policy_hubIljN4cuda3std3__44plusIlEEE10Policy1000EN6thrust24THRUST_300001_SM_1000_NS18transform_iteratorI18GridPointValidatorNSD_17counting_iteratorIyNSD_11use_defaultESH_SH_EEllEEPljS9_llNS7_10__identityEEEvT0_T1_T2_T3_T4_T6_ --------------------------
	.section	.nv.info._ZN3cub18CUB_300001_SM_10006detail6reduce28DeviceReduceSingleTileKernelINS2_10policy_hubIljN4cuda3std3__44plusIlEEE10Policy1000EN6thrust24THRUST_300001_SM_1000_NS18transform_iteratorI18GridPointValidatorNSD_17counting_iteratorIyNSD_11use_defaultESH_SH_EEllEEPljS9_llNS7_10__identityEEEvT0_T1_T2_T3_T4_T6_,"",@"SHT_CUDA_INFO"
	.sectionflags	@""
	.align	4


	//----- nvinfo : EIATTR_CUDA_API_VERSION
	.align		4
        /*0000*/ 	.byte	0x04, 0x37
        /*0002*/ 	.short	(.L_324 - .L_323)
.L_323:
        /*0004*/ 	.word	0x00000082


	//----- nvinfo : EIATTR_KPARAM_INFO
	.align		4
.L_324:
        /*0008*/ 	.byte	0x04, 0x17
        /*000a*/ 	.short	(.L_326 - .L_325)
.L_325:
        /*000c*/ 	.word	0x00000000
        /*0010*/ 	.short	0x0005
        /*0012*/ 	.short	0x0508
        /*0014*/ 	.byte	0x00, 0xf0, 0x05, 0x00


	//----- nvinfo : EIATTR_KPARAM_INFO
	.align		4
.L_326:
        /*0018*/ 	.byte	0x04, 0x17
        /*001a*/ 	.short	(.L_328 - .L_327)
.L_327:
        /*001c*/ 	.word	0x00000000
        /*0020*/ 	.short	0x0004
        /*0022*/ 	.short	0x0500
        /*0024*/ 	.byte	0x00, 0xf0, 0x21, 0x00


	//----- nvinfo : EIATTR_KPARAM_INFO
	.align		4
.L_328:
        /*0028*/ 	.byte	0x04, 0x17
        /*002a*/ 	.short	(.L_330 - .L_329)
.L_329:
        /*002c*/ 	.word	0x00000000
        /*0030*/ 	.short	0x0003
        /*0032*/ 	.short	0x04fc
        /*0034*/ 	.byte	0x00, 0xf0, 0x05, 0x00


	//----- nvinfo : EIATTR_KPARAM_INFO
	.align		4
.L_330:
        /*0038*/ 	.byte	0x04, 0x17
        /*003a*/ 	.short	(.L_332 - .L_331)
.L_331:
        /*003c*/ 	.word	0x00000000
        /*0040*/ 	.short	0x0002
        /*0042*/ 	.short	0x04f8
        /*0044*/ 	.byte	0x00, 0xf0, 0x11, 0x00


	//----- nvinfo : EIATTR_KPARAM_INFO
	.align		4
.L_332:
        /*0048*/ 	.byte	0x04, 0x17
        /*004a*/ 	.short	(.L_334 - .L_333)
.L_333:
        /*004c*/ 	.word	0x00000000
        /*0050*/ 	.short	0x0001
        /*0052*/ 	.short	0x04f0
        /*0054*/ 	.byte	0x00, 0xf5, 0x21, 0x00


	//----- nvinfo : EIATTR_KPARAM_INFO
	.align		4
.L_334:
        /*0058*/ 	.byte	0x04, 0x17
        /*005a*/ 	.short	(.L_336 - .L_335)
.L_335:
        /*005c*/ 	.word	0x00000000
        /*0060*/ 	.short	0x0000
        /*0062*/ 	.short	0x0000
        /*0064*/ 	.byte	0x00, 0xf0, 0xc1, 0x13


	//----- nvinfo : EIATTR_SPARSE_MMA_MASK
	.align		4
.L_336:
        /*0068*/ 	.byte	0x03, 0x50
        /*006a*/ 	.short	0x0000


	//----- nvinfo : EIATTR_MAXREG_COUNT
	.align		4
        /*006c*/ 	.byte	0x03, 0x1b
        /*006e*/ 	.short	0x0080


	//----- nvinfo : EIATTR_NUM_BARRIERS
	.align		4
        /*0070*/ 	.byte	0x02, 0x4c
        /*0072*/ 	.byte	0x01
	.zero		1


	//----- nvinfo : EIATTR_MERCURY_ISA_VERSION
	.align		4
        /*0074*/ 	.byte	0x03, 0x5f
        /*0076*/ 	.short	0x0101


	//----- nvinfo : EIATTR_COOP_GROUP_MASK_REGIDS
	.align		4
        /*0078*/ 	.byte	0x04, 0x29
        /*007a*/ 	.short	(.L_338 - .L_337)


	//   ....[0]....
.L_337:
        /*007c*/ 	.word	0xffffffff


	//   ....[1]....
        /*0080*/ 	.word	0xffffffff


	//   ....[2]....
        /*0084*/ 	.word	0xffffffff


	//   ....[3]....
        /*0088*/ 	.word	0xffffffff


	//   ....[4]....
        /*008c*/ 	.word	0xffffffff


	//   ....[5]....
        /*0090*/ 	.word	0xffffffff


	//   ....[6]....
        /*0094*/ 	.word	0xffffffff


	//   ....[7]....
        /*0098*/ 	.word	0xffffffff


	//   ....[8]....
        /*009c*/ 	.word	0xffffffff


	//   ....[9]....
        /*00a0*/ 	.word	0xffffffff


	//   ....[10]....
        /*00a4*/ 	.word	0xffffffff


	//   ....[11]....
        /*00a8*/ 	.word	0xffffffff


	//   ....[12]....
        /*00ac*/ 	.word	0xffffffff


	//   ....[13]....
        /*00b0*/ 	.word	0xffffffff


	//   ....[14]....
        /*00b4*/ 	.word	0xffffffff


	//   ....[15]....
        /*00b8*/ 	.word	0xffffffff


	//   ....[16]....
        /*00bc*/ 	.word	0xffffffff


	//   ....[17]....
        /*00c0*/ 	.word	0xffffffff


	//   ....[18]....
        /*00c4*/ 	.word	0xffffffff


	//   ....[19]....
        /*00c8*/ 	.word	0xffffffff


	//   ....[20]....
        /*00cc*/ 	.word	0xffffffff


	//   ....[21]....
        /*00d0*/ 	.word	0xffffffff


	//   ....[22]....
        /*00d4*/ 	.word	0xffffffff


	//   ....[23]....
        /*00d8*/ 	.word	0xffffffff


	//   ....[24]....
        /*00dc*/ 	.word	0xffffffff


	//   ....[25]....
        /*00e0*/ 	.word	0xffffffff


	//   ....[26]....
        /*00e4*/ 	.word	0xffffffff


	//   ....[27]....
        /*00e8*/ 	.word	0xffffffff


	//   ....[28]....
        /*00ec*/ 	.word	0xffffffff


	//   ....[29]....
        /*00f0*/ 	.word	0xffffffff


	//   ....[30]....
        /*00f4*/ 	.word	0x0500000a


	//   ....[31]....
        /*00f8*/ 	.word	0x0500000a


	//   ....[32]....
        /*00fc*/ 	.word	0x0500000a


	//   ....[33]....
        /*0100*/ 	.word	0x0500000a


	//   ....[34]....
        /*0104*/ 	.word	0x0500000a


	//   ....[35]....
        /*0108*/ 	.word	0x0500000a


	//   ....[36]....
        /*010c*/ 	.word	0x0500000a


	//   ....[37]....
        /*0110*/ 	.word	0x0500000a


	//   ....[38]....
        /*0114*/ 	.word	0x0500000a


	//   ....[39]....
        /*0118*/ 	.word	0x0500000a


	//   ....[40]....
        /*011c*/ 	.word	0x0500000a


	//   ....[41]....
        /*0120*/ 	.word	0x0500000a


	//   ....[42]....
        /*0124*/ 	.word	0x0500000a


	//   ....[43]....
        /*0128*/ 	.word	0x0500000a


	//   ....[44]....
        /*012c*/ 	.word	0x0500000a


	//   ....[45]....
        /*0130*/ 	.word	0x0500000a


	//   ....[46]....
        /*0134*/ 	.word	0x0500000a


	//   ....[47]....
        /*0138*/ 	.word	0x0500000a


	//   ....[48]....
        /*013c*/ 	.word	0x0500000a


	//   ....[49]....
        /*0140*/ 	.word	0x0500000a


	//----- nvinfo : EIATTR_COOP_GROUP_INSTR_OFFSETS
	.align		4
.L_338:
        /*0144*/ 	.byte	0x04, 0x28
        /*0146*/ 	.short	(.L_340 - .L_339)


	//   ....[0]....
.L_339:
        /*0148*/ 	.word	0x000056c0


	//   ....[1]....
        /*014c*/ 	.word	0x000056e0


	//   ....[2]....
        /*0150*/ 	.word	0x00005730


	//   ....[3]....
        /*0154*/ 	.word	0x00005750


	//   ....[4]....
        /*0158*/ 	.word	0x000057a0


	//   ....[5]....
        /*015c*/ 	.word	0x000057c0


	//   ....[6]....
        /*0160*/ 	.word	0x00005800


	//   ....[7]....
        /*0164*/ 	.word	0x00005830


	//   ....[8]....
        /*0168*/ 	.word	0x00005870


	//   ....[9]....
        /*016c*/ 	.word	0x00005890


	//   ....[10]....
        /*0170*/ 	.word	0x00005c00


	//   ....[11]....
        /*0174*/ 	.word	0x00005c30


	//   ....[12]....
        /*0178*/ 	.word	0x00005c80


	//   ....[13]....
        /*017c*/ 	.word	0x00005ca0


	//   ....[14]....
        /*0180*/ 	.word	0x00005cf0


	//   ....[15]....
        /*0184*/ 	.word	0x00005d30


	//   ....[16]....
        /*0188*/ 	.word	0x00005d70


	//   ....[17]....
        /*018c*/ 	.word	0x00005da0


	//   ....[18]....
        /*0190*/ 	.word	0x00005de0


	//   ....[19]....
        /*0194*/ 	.word	0x00005e00


	//   ....[20]....
        /*0198*/ 	.word	0x0002bb60


	//   ....[21]....
        /*019c*/ 	.word	0x0002bb70


	//   ....[22]....
        /*01a0*/ 	.word	0x0002bbf0


	//   ....[23]....
        /*01a4*/ 	.word	0x0002bc00


	//   ....[24]....
        /*01a8*/ 	.word	0x0002bc60


	//   ....[25]....
        /*01ac*/ 	.word	0x0002bc80


	//   ....[26]....
        /*01b0*/ 	.word	0x0002bcc0


	//   ....[27]....
        /*01b4*/ 	.word	0x0002bcf0


	//   ....[28]....
        /*01b8*/ 	.word	0x0002bd30


	//   ....[29]....
        /*01bc*/ 	.word	0x0002bd90


	//   ....[30]....
        /*01c0*/ 	.word	0x0002c0d0


	//   ....[31]....
        /*01c4*/ 	.word	0x0002c120


	//   ....[32]....
        /*01c8*/ 	.word	0x0002c1d0


	//   ....[33]....
        /*01cc*/ 	.word	0x0002c220


	//   ....[34]....
        /*01d0*/ 	.word	0x0002c2d0


	//   ....[35]....
        /*01d4*/ 	.word	0x0002c320


	//   ....[36]....
        /*01d8*/ 	.word	0x0002c3d0


	//   ....[37]....
        /*01dc*/ 	.word	0x0002c420


	//   ....[38]....
        /*01e0*/ 	.word	0x0002c4d0


	//   ....[39]....
        /*01e4*/ 	.word	0x0002c520


	//   ....[40]....
        /*01e8*/ 	.word	0x0002c5b0


	//   ....[41]....
        /*01ec*/ 	.word	0x0002c600


	//   ....[42]....
        /*01f0*/ 	.word	0x0002c6c0


	//   ....[43]....
        /*01f4*/ 	.word	0x0002c710


	//   ....[44]....
        /*01f8*/ 	.word	0x0002c7d0


	//   ....[45]....
        /*01fc*/ 	.word	0x0002c820


	//   ....[46]....
        /*0200*/ 	.word	0x0002c8e0


	//   ....[47]....
        /*0204*/ 	.word	0x0002c930


	//   ....[48]....
        /*0208*/ 	.word	0x0002c9e0


	//   ....[49]....
        /*020c*/ 	.word	0x0002ca30


	//----- nvinfo : EIATTR_VRC_CTA_INIT_COUNT
	.align		4
.L_340:
        /*0210*/ 	.byte	0x02, 0x4a
	.zero		1
	.zero		1


	//----- nvinfo : EIATTR_EXIT_INSTR_OFFSETS
	.align		4
        /*0214*/ 	.byte	0x04, 0x1c
        /*0216*/ 	.short	(.L_342 - .L_341)


	//   ....[0]....
.L_341:
        /*0218*/ 	.word	0x00000060


	//   ....[1]....
        /*021c*/ 	.word	0x000000b0


	//   ....[2]....
        /*0220*/ 	.word	0x0002c000


	//   ....[3]....
        /*0224*/ 	.word	0x0002c070


	//----- nvinfo : EIATTR_MAX_THREADS
	.align		4
.L_342:
        /*0228*/ 	.byte	0x04, 0x05
        /*022a*/ 	.short	(.L_344 - .L_343)
.L_343:
        /*022c*/ 	.word	0x00000200
        /*0230*/ 	.word	0x00000001
        /*0234*/ 	.word	0x00000001


	//----- nvinfo : EIATTR_CRS_STACK_SIZE
	.align		4
.L_344:
        /*0238*/ 	.byte	0x04, 0x1e
        /*023a*/ 	.short	(.L_346 - .L_345)
.L_345:
        /*023c*/ 	.word	0x00000000


	//----- nvinfo : EIATTR_CBANK_PARAM_SIZE
	.align		4
.L_346:
        /*0240*/ 	.byte	0x03, 0x19
        /*0242*/ 	.short	0x0509


	//----- nvinfo : EIATTR_PARAM_CBANK
	.align		4
        /*0244*/ 	.byte	0x04, 0x0a
        /*0246*/ 	.short	(.L_348 - .L_347)
	.align		4
.L_347:
        /*0248*/ 	.word	index@(.nv.constant0._ZN3cub18CUB_300001_SM_10006detail6reduce28DeviceReduceSingleTileKernelINS2_10policy_hubIljN4cuda3std3__44plusIlEEE10Policy1000EN6thrust24THRUST_300001_SM_1000_NS18transform_iteratorI18GridPointValidatorNSD_17counting_iteratorIyNSD_11use_defaultESH_SH_EEllEEPljS9_llNS7_10__identityEEEvT0_T1_T2_T3_T4_T6_)
        /*024c*/ 	.short	0x0380
        /*024e*/ 	.short	0x0509


	//----- nvinfo : EIATTR_SW_WAR
	.align		4
.L_348:
        /*0250*/ 	.byte	0x04, 0x36
        /*0252*/ 	.short	(.L_350 - .L_349)
.L_349:
        /*0254*/ 	.word	0x00000008
.L_350:


//--------------------- .nv.info._ZN3cub18CUB_300001_SM_10006detail8for_each13static_kernelINS2_12policy_hub_t12policy_500_tEmN6thrust24THRUST_300001_SM_1000_NS8cuda_cub20__uninitialized_fill7functorINS7_10device_ptrIyEEyEEEEvT0_T1_ --------------------------
	.section	.nv.info._ZN3cub18CUB_300001_SM_10006detail8for_each13static_kernelINS2_12policy_hub_t12policy_500_tEmN6thrust24THRUST_300001_SM_1000_NS8cuda_cub20__uninitialized_fill7functorINS7_10device_ptrIyEEyEEEEvT0_T1_,"",@"SHT_CUDA_INFO"
	.sectionflags	@""
	.align	4


	//----- nvinfo : EIATTR_CUDA_API_VERSION
	.align		4
        /*0000*/ 	.byte	0x04, 0x37
        /*0002*/ 	.short	(.L_352 - .L_351)
.L_351:
        /*0004*/ 	.word	0x00000082


	//----- nvinfo : EIATTR_KPARAM_INFO
	.align		4
.L_352:
        /*0008*/ 	.byte	0x04, 0x17
        /*000a*/ 	.short	(.L_354 - .L_353)
.L_353:
        /*000c*/ 	.word	0x00000000
        /*0010*/ 	.short	0x0001
        /*0012*/ 	.short	0x0008
        /*0014*/ 	.byte	0x00, 0xf0, 0x41, 0x00


	//----- nvinfo : EIATTR_KPARAM_INFO
	.align		4
.L_354:
        /*0018*/ 	.byte	0x04, 0x17
        /*001a*/ 	.short	(.L_356 - .L_355)
.L_355:
        /*001c*/ 	.word	0x00000000
        /*0020*/ 	.short	0x0000
        /*0022*/ 	.short	0x0000
        /*0024*/ 	.byte	0x00, 0xf0, 0x21, 0x00


	//----- nvinfo : EIATTR_SPARSE_MMA_MASK
	.align		4
.L_356:
        /*0028*/ 	.byte	0x03, 0x50
        /*002a*/ 	.short	0x0000


	//----- nvinfo : EIATTR_MAXREG_COUNT
	.align		4
        /*002c*/ 	.byte	0x03, 0x1b
        /*002e*/ 	.short	0x00ff


	//----- nvinfo : EIATTR_MERCURY_ISA_VERSION
	.align		4
        /*0030*/ 	.byte	0x03, 0x5f
        /*0032*/ 	.short	0x0101


	//----- nvinfo : EIATTR_VRC_CTA_INIT_COUNT
	.align		4
        /*0034*/ 	.byte	0x02, 0x4a
	.zero		1
	.zero		1


	//----- nvinfo : EIATTR_EXIT_INSTR_OFFSETS
	.align		4
        /*0038*/ 	.byte	0x04, 0x1c
        /*003a*/ 	.short	(.L_358 - .L_357)


	//   ....[0]....
.L_357:
        /*003c*/ 	.word	0x00000130


	//   ....[1]....
        /*0040*/ 	.word	0x00000230


	//   ....[2]....
        /*0044*/ 	.word	0x00000260


	//----- nvinfo : EIATTR_MAX_THREADS
	.align		4
.L_358:
        /*0048*/ 	.byte	0x04, 0x05
        /*004a*/ 	.short	(.L_360 - .L_359)
.L_359:
        /*004c*/ 	.word	0x00000100
        /*0050*/ 	.word	0x00000001
        /*0054*/ 	.word	0x00000001


	//----- nvinfo : EIATTR_CBANK_PARAM_SIZE
	.align		4
.L_360:
        /*0058*/ 	.byte	0x03, 0x19
        /*005a*/ 	.short	0x0018


	//----- nvinfo : EIATTR_PARAM_CBANK
	.align		4
        /*005c*/ 	.byte	0x04, 0x0a
        /*005e*/ 	.short	(.L_362 - .L_361)
	.align		4
.L_361:
        /*0060*/ 	.word	index@(.nv.constant0._ZN3cub18CUB_300001_SM_10006detail8for_each13static_kernelINS2_12policy_hub_t12policy_500_tEmN6thrust24THRUST_300001_SM_1000_NS8cuda_cub20__uninitialized_fill7functorINS7_10device_ptrIyEEyEEEEvT0_T1_)
        /*0064*/ 	.short	0x0380
        /*0066*/ 	.short	0x0018


	//----- nvinfo : EIATTR_SW_WAR
	.align		4
.L_362:
        /*0068*/ 	.byte	0x04, 0x36
        /*006a*/ 	.short	(.L_364 - .L_363)
.L_363:
        /*006c*/ 	.word	0x00000008
.L_364:


//--------------------- .nv.info._ZN3cub18CUB_300001_SM_10006detail11EmptyKernelIvEEvv --------------------------
	.section	.nv.info._ZN3cub18CUB_300001_SM_10006detail11EmptyKernelIvEEvv,"",@"SHT_CUDA_INFO"
	.sectionflags	@""
	.align	4


	//----- nvinfo : EIATTR_CUDA_API_VERSION
	.align		4
        /*0000*/ 	.byte	0x04, 0x37
        /*0002*/ 	.short	(.L_366 - .L_365)
.L_365:
        /*0004*/ 	.word	0x00000082


	//----- nvinfo : EIATTR_SPARSE_MMA_MASK
	.align		4
.L_366:
        /*0008*/ 	.byte	0x03, 0x50
        /*000a*/ 	.short	0x0000


	//----- nvinfo : EIATTR_MAXREG_COUNT
	.align		4
        /*000c*/ 	.byte	0x03, 0x1b
        /*000e*/ 	.short	0x00ff


	//----- nvinfo : EIATTR_MERCURY_ISA_VERSION
	.align		4
        /*0010*/ 	.byte	0x03, 0x5f
        /*0012*/ 	.short	0x0101


	//----- nvinfo : EIATTR_VRC_CTA_INIT_COUNT
	.align		4
        /*0014*/ 	.byte	0x02, 0x4a
	.zero		1
	.zero		1


	//----- nvinfo : EIATTR_EXIT_INSTR_OFFSETS
	.align		4
        /*0018*/ 	.byte	0x04, 0x1c
        /*001a*/ 	.short	(.L_368 - .L_367)


	//   ....[0]....
.L_367:
        /*001c*/ 	.word	0x00000010


	//----- nvinfo : EIATTR_SW_WAR
	.align		4
.L_368:
        /*0020*/ 	.byte	0x04, 0x36
        /*0022*/ 	.short	(.L_370 - .L_369)
.L_369:
        /*0024*/ 	.word	0x00000008
.L_370:


//--------------------- .nv.callgraph             --------------------------
	.section	.nv.callgraph,"",@"SHT_CUDA_CALLGRAPH"
	.align	4
	.sectionentsize	8
	.align		4
        /*0000*/ 	.word	0x00000000
	.align		4
        /*0004*/ 	.word	0xffffffff
	.align		4
        /*0008*/ 	.word	0x00000000
	.align		4
        /*000c*/ 	.word	0xfffffffe
	.align		4
        /*0010*/ 	.word	0x00000000
	.align		4
        /*0014*/ 	.word	0xfffffffd
	.align		4
        /*0018*/ 	.word	0x00000000
	.align		4
        /*001c*/ 	.word	0xfffffffc


//--------------------- .nv.constant4             --------------------------
	.section	.nv.constant4,"a",@progbits
	.align	8
	.align		8
.nv.constant4:
        /*0000*/ 	.dword	_ZN30_INTERNAL_4d46bd4c_4_k_cu_main4cuda3std3__45__cpo5beginE
	.align		8
        /*0008*/ 	.dword	_ZN30_INTERNAL_4d46bd4c_4_k_cu_main4cuda3std3__45__cpo3endE
	.align		8
        /*0010*/ 	.dword	_ZN30_INTERNAL_4d46bd4c_4_k_cu_main4cuda3std3__45__cpo6cbeginE
	.align		8
        /*0018*/ 	.dword	_ZN30_INTERNAL_4d46bd4c_4_k_cu_main4cuda3std3__45__cpo4cendE
	.align		8
        /*0020*/ 	.dword	_ZN30_INTERNAL_4d46bd4c_4_k_cu_main4cuda3std3__45__cpo6rbeginE
	.align		8
        /*0028*/ 	.dword	_ZN30_INTERNAL_4d46bd4c_4_k_cu_main4cuda3std3__45__cpo4rendE
	.align		8
        /*0030*/ 	.dword	_ZN30_INTERNAL_4d46bd4c_4_k_cu_main4cuda3std3__45__cpo7crbeginE
	.align		8
        /*0038*/ 	.dword	_ZN30_INTERNAL_4d46bd4c_4_k_cu_main4cuda3std3__45__cpo5crendE
	.align		8
        /*0040*/ 	.dword	_ZN30_INTERNAL_4d46bd4c_4_k_cu_main4cuda3std3__432_GLOBAL__N__4d46bd4c_4_k_cu_main6ignoreE
	.align		8
        /*0048*/ 	.dword	_ZN30_INTERNAL_4d46bd4c_4_k_cu_main4cuda3std3__419piecewise_constructE
	.align		8
        /*0050*/ 	.dword	_ZN30_INTERNAL_4d46bd4c_4_k_cu_main4cuda3std3__48in_placeE
	.align		8
        /*0058*/ 	.dword	_ZN30_INTERNAL_4d46bd4c_4_k_cu_main4cuda3std3__420unreachable_sentinelE
	.align		8
        /*0060*/ 	.dword	_ZN30_INTERNAL_4d46bd4c_4_k_cu_main4cuda3std3__47nulloptE
	.align		8
        /*0068*/ 	.dword	_ZN30_INTERNAL_4d46bd4c_4_k_cu_main4cuda3std3__48unexpectE
	.align		8
        /*0070*/ 	.dword	_ZN30_INTERNAL_4d46bd4c_4_k_cu_main4cuda3std6ranges3__45__cpo4swapE
	.align		8
        /*0078*/ 	.dword	_ZN30_INTERNAL_4d46bd4c_4_k_cu_main4cuda3std6ranges3__45__cpo9iter_moveE
	.align		8
        /*0080*/ 	.dword	_ZN30_INTERNAL_4d46bd4c_4_k_cu_main4cuda3std6ranges3__45__cpo5beginE
	.align		8
        /*0088*/ 	.dword	_ZN30_INTERNAL_4d46bd4c_4_k_cu_main4cuda3std6ranges3__45__cpo3endE
	.align		8
        /*0090*/ 	.dword	_ZN30_INTERNAL_4d46bd4c_4_k_cu_main4cuda3std6ranges3__45__cpo6cbeginE
	.align		8
        /*0098*/ 	.dword	_ZN30_INTERNAL_4d46bd4c_4_k_cu_main4cuda3std6ranges3__45__cpo4cendE
	.align		8
        /*00a0*/ 	.dword	_ZN30_INTERNAL_4d46bd4c_4_k_cu_main4cuda3std6ranges3__45__cpo7advanceE
	.align		8
        /*00a8*/ 	.dword	_ZN30_INTERNAL_4d46bd4c_4_k_cu_main4cuda3std6ranges3__45__cpo9iter_swapE
	.align		8
        /*00b0*/ 	.dword	_ZN30_INTERNAL_4d46bd4c_4_k_cu_main4cuda3std6ranges3__45__cpo4nextE
	.align		8
        /*00b8*/ 	.dword	_ZN30_INTERNAL_4d46bd4c_4_k_cu_main4cuda3std6ranges3__45__cpo4prevE
	.align		8
        /*00c0*/ 	.dword	_ZN30_INTERNAL_4d46bd4c_4_k_cu_main4cuda3std6ranges3__45__cpo4dataE
	.align		8
        /*00c8*/ 	.dword	_ZN30_INTERNAL_4d46bd4c_4_k_cu_main4cuda3std6ranges3__45__cpo5cdataE
	.align		8
        /*00d0*/ 	.dword	_ZN30_INTERNAL_4d46bd4c_4_k_cu_main4cuda3std6ranges3__45__cpo4sizeE
	.align		8
        /*00d8*/ 	.dword	_ZN30_INTERNAL_4d46bd4c_4_k_cu_main4cuda3std6ranges3__45__cpo5ssizeE
	.align		8
        /*00e0*/ 	.dword	_ZN30_INTERNAL_4d46bd4c_4_k_cu_main4cuda3std6ranges3__45__cpo8distanceE
	.align		8
        /*00e8*/ 	.dword	_ZN30_INTERNAL_4d46bd4c_4_k_cu_main6thrust24THRUST_300001_SM_1000_NS8cuda_cub3parE
	.align		8
        /*00f0*/ 	.dword	_ZN30_INTERNAL_4d46bd4c_4_k_cu_main6thrust24THRUST_300001_SM_1000_NS8cuda_cub10par_nosyncE
	.align		8
        /*00f8*/ 	.dword	_ZN30_INTERNAL_4d46bd4c_4_k_cu_main6thrust24THRUST_300001_SM_1000_NS6system6detail10sequential3seqE
	.align		8
        /*0100*/ 	.dword	_ZN30_INTERNAL_4d46bd4c_4_k_cu_main6thrust24THRUST_300001_SM_1000_NS6system3cpp3parE
	.align		8
        /*0108*/ 	.dword	_ZN30_INTERNAL_4d46bd4c_4_k_cu_main6thrust24THRUST_300001_SM_1000_NS12placeholders2_1E
	.align		8
        /*0110*/ 	.dword	_ZN30_INTERNAL_4d46bd4c_4_k_cu_main6thrust24THRUST_300001_SM_1000_NS12placeholders2_2E
	.align		8
        /*0118*/ 	.dword	_ZN30_INTERNAL_4d46bd4c_4_k_cu_main6thrust24THRUST_300001_SM_1000_NS12placeholders2_3E
	.align		8
        /*0120*/ 	.dword	_ZN30_INTERNAL_4d46bd4c_4_k_cu_main6thrust24THRUST_300001_SM_1000_NS12placeholders2_4E
	.align		8
        /*0128*/ 	.dword	_ZN30_INTERNAL_4d46bd4c_4_k_cu_main6thrust24THRUST_300001_SM_1000_NS12placeholders2_5E
	.align		8
        /*0130*/ 	.dword	_ZN30_INTERNAL_4d46bd4c_4_k_cu_main6thrust24THRUST_300001_SM_1000_NS12placeholders2_6E
	.align		8
        /*0138*/ 	.dword	_ZN30_INTERNAL_4d46bd4c_4_k_cu_main6thrust24THRUST_300001_SM_1000_NS12placeholders2_7E
	.align		8
        /*0140*/ 	.dword	_ZN30_INTERNAL_4d46bd4c_4_k_cu_main6thrust24THRUST_300001_SM_1000_NS12placeholders2_8E
	.align		8
        /*0148*/ 	.dword	_ZN30_INTERNAL_4d46bd4c_4_k_cu_main6thrust24THRUST_300001_SM_1000_NS12placeholders2_9E
	.align		8
        /*0150*/ 	.dword	_ZN30_INTERNAL_4d46bd4c_4_k_cu_main6thrust24THRUST_300001_SM_1000_NS12placeholders3_10E
	.align		8
        /*0158*/ 	.dword	_ZN30_INTERNAL_4d46bd4c_4_k_cu_main6thrust24THRUST_300001_SM_1000_NS3seqE
	.align		8
        /*0160*/ 	.dword	_ZN30_INTERNAL_4d46bd4c_4_k_cu_main6thrust24THRUST_300001_SM_1000_NS6deviceE


//--------------------- .text._ZN3cub18CUB_300001_SM_10006detail6select23DeviceSelectSweepKernelINS2_10policy_hubIyNS0_8NullTypeEiLb0ELNS0_10SelectImplE0EE10Policy1000EN6thrust24THRUST_300001_SM_1000_NS17counting_iteratorIyNSA_11use_defaultESC_SC_EEPS5_NSA_6detail15normal_iteratorINSA_10device_ptrIyEEEEPlNS0_13ScanTileStateIiLb1EEE18GridPointValidatorS5_iNS2_19streaming_context_tIlLb1EEELS6_0EEEvT0_T1_T2_T3_T4_T5_T6_T7_iT8_NS1_7vsmem_tE --------------------------
	.section	.text._ZN3cub18CUB_300001_SM_10006detail6select23DeviceSelectSweepKernelINS2_10policy_hubIyNS0_8NullTypeEiLb0ELNS0_10SelectImplE0EE10Policy1000EN6thrust24THRUST_300001_SM_1000_NS17counting_iteratorIyNSA_11use_defaultESC_SC_EEPS5_NSA_6detail15normal_iteratorINSA_10device_ptrIyEEEEPlNS0_13ScanTileStateIiLb1EEE18GridPointValidatorS5_iNS2_19streaming_context_tIlLb1EEELS6_0EEEvT0_T1_T2_T3_T4_T5_T6_T7_iT8_NS1_7vsmem_tE,"ax",@progbits
	.align	128
        .global         _ZN3cub18CUB_300001_SM_10006detail6select23DeviceSelectSweepKernelINS2_10policy_hubIyNS0_8NullTypeEiLb0ELNS0_10SelectImplE0EE10Policy1000EN6thrust24THRUST_300001_SM_1000_NS17counting_iteratorIyNSA_11use_defaultESC_SC_EEPS5_NSA_6detail15normal_iteratorINSA_10device_ptrIyEEEEPlNS0_13ScanTileStateIiLb1EEE18GridPointValidatorS5_iNS2_19streaming_context_tIlLb1EEELS6_0EEEvT0_T1_T2_T3_T4_T5_T6_T7_iT8_NS1_7vsmem_tE
        .type           _ZN3cub18CUB_300001_SM_10006detail6select23DeviceSelectSweepKernelINS2_10policy_hubIyNS0_8NullTypeEiLb0ELNS0_10SelectImplE0EE10Policy1000EN6thrust24THRUST_300001_SM_1000_NS17counting_iteratorIyNSA_11use_defaultESC_SC_EEPS5_NSA_6detail15normal_iteratorINSA_10device_ptrIyEEEEPlNS0_13ScanTileStateIiLb1EEE18GridPointValidatorS5_iNS2_19streaming_context_tIlLb1EEELS6_0EEEvT0_T1_T2_T3_T4_T5_T6_T7_iT8_NS1_7vsmem_tE,@function
        .size           _ZN3cub18CUB_300001_SM_10006detail6select23DeviceSelectSweepKernelINS2_10policy_hubIyNS0_8NullTypeEiLb0ELNS0_10SelectImplE0EE10Policy1000EN6thrust24THRUST_300001_SM_1000_NS17counting_iteratorIyNSA_11use_defaultESC_SC_EEPS5_NSA_6detail15normal_iteratorINSA_10device_ptrIyEEEEPlNS0_13ScanTileStateIiLb1EEE18GridPointValidatorS5_iNS2_19streaming_context_tIlLb1EEELS6_0EEEvT0_T1_T2_T3_T4_T5_T6_T7_iT8_NS1_7vsmem_tE,(.L_x_4040 - _ZN3cub18CUB_300001_SM_10006detail6select23DeviceSelectSweepKernelINS2_10policy_hubIyNS0_8NullTypeEiLb0ELNS0_10SelectImplE0EE10Policy1000EN6thrust24THRUST_300001_SM_1000_NS17counting_iteratorIyNSA_11use_defaultESC_SC_EEPS5_NSA_6detail15normal_iteratorINSA_10device_ptrIyEEEEPlNS0_13ScanTileStateIiLb1EEE18GridPointValidatorS5_iNS2_19streaming_context_tIlLb1EEELS6_0EEEvT0_T1_T2_T3_T4_T5_T6_T7_iT8_NS1_7vsmem_tE)
        .other          _ZN3cub18CUB_300001_SM_10006detail6select23DeviceSelectSweepKernelINS2_10policy_hubIyNS0_8NullTypeEiLb0ELNS0_10SelectImplE0EE10Policy1000EN6thrust24THRUST_300001_SM_1000_NS17counting_iteratorIyNSA_11use_defaultESC_SC_EEPS5_NSA_6detail15normal_iteratorINSA_10device_ptrIyEEEEPlNS0_13ScanTileStateIiLb1EEE18GridPointValidatorS5_iNS2_19streaming_context_tIlLb1EEELS6_0EEEvT0_T1_T2_T3_T4_T5_T6_T7_iT8_NS1_7vsmem_tE,@"STO_CUDA_ENTRY STV_DEFAULT"
_ZN3cub18CUB_300001_SM_10006detail6select23DeviceSelectSweepKernelINS2_10policy_hubIyNS0_8NullTypeEiLb0ELNS0_10SelectImplE0EE10Policy1000EN6thrust24THRUST_300001_SM_1000_NS17counting_iteratorIyNSA_11use_defaultESC_SC_EEPS5_NSA_6detail15normal_iteratorINSA_10device_ptrIyEEEEPlNS0_13ScanTileStateIiLb1EEE18GridPointValidatorS5_iNS2_19streaming_context_tIlLb1EEELS6_0EEEvT0_T1_T2_T3_T4_T5_T6_T7_iT8_NS1_7vsmem_tE:
.text._ZN3cub18CUB_300001_SM_10006detail6select23DeviceSelectSweepKernelINS2_10policy_hubIyNS0_8NullTypeEiLb0ELNS0_10SelectImplE0EE10Policy1000EN6thrust24THRUST_300001_SM_1000_NS17counting_iteratorIyNSA_11use_defaultESC_SC_EEPS5_NSA_6detail15normal_iteratorINSA_10device_ptrIyEEEEPlNS0_13ScanTileStateIiLb1EEE18GridPointValidatorS5_iNS2_19streaming_context_tIlLb1EEELS6_0EEEvT0_T1_T2_T3_T4_T5_T6_T7_iT8_NS1_7vsmem_tE:
[----:B------:R-:W-:Y:S08]  /*0000*/  LDC R1, c[0x0][0x37c] ;  /* 0x0000df00ff017b82 */ /* 0x000ff00000000800 */
[----:B------:R-:W-:Y:S01]  /*0010*/  S2UR UR6, SR_CTAID.X ;  /* 0x00000000000679c3 */ /* 0x000fe20000002500 */
[----:B------:R-:W0:Y:S01]  /*0020*/  LDCU UR4, c[0x0][0x374] ;  /* 0x00006e80ff0477ac */ /* 0x000e220008000800 */
[----:B------:R-:W1:Y:S06]  /*0030*/  LDCU UR5, c[0x0][0x898] ;  /* 0x00011300ff0577ac */ /* 0x000e6c0008000800 */
[----:B------:R-:W0:Y:S01]  /*0040*/  S2UR UR7, SR_CTAID.Y ;  /* 0x00000000000779c3 */ /* 0x000e220000002600 */
[----:B------:R-:W2:Y:S01]  /*0050*/  LDCU.64 UR8, c[0x0][0x358] ;  /* 0x00006b00ff0877ac */ /* 0x000ea20008000a00 */
[----:B------:R-:W3:Y:S01]  /*0060*/  LDCU UR15, c[0x0][0x860] ;  /* 0x00010c00ff0f77ac */ /* 0x000ee20008000800 */
[----:B-1----:R-:W-:-:S02]  /*0070*/  UIADD3 UR5, UPT, UPT, UR5, -0x1, URZ ;  /* 0xffffffff05057890 */ /* 0x002fc4000fffe0ff */
[----:B0-----:R-:W-:-:S04]  /*0080*/  UIMAD UR4, UR6, UR4, UR7 ;  /* 0x00000004060472a4 */ /* 0x001fc8000f8e0207 */
[----:B------:R-:W-:-:S09]  /*0090*/  UISETP.GE.AND UP0, UPT, UR4, UR5, UPT ;  /* 0x000000050400728c */ /* 0x000fd2000bf06270 */
[----:B--23--:R-:W-:Y:S05]  /*00a0*/  BRA.U UP0, `(.L_x_0) ;  /* 0x000003c100e07547 */ /* 0x00cfea000b800000 */
[----:B------:R-:W0:Y:S02]  /*00b0*/  LDCU UR4, c[0x0][0x374] ;  /* 0x00006e80ff0477ac */ /* 0x000e240008000800 */
[----:B0-----:R-:W-:-:S04]  /*00c0*/  UIMAD UR4, UR6, UR4, UR7 ;  /* 0x00000004060472a4 */ /* 0x001fc8000f8e0207 */
[----:B------:R-:W-:-:S09]  /*00d0*/  UISETP.NE.AND UP0, UPT, UR4, URZ, UPT ;  /* 0x000000ff0400728c */ /* 0x000fd2000bf05270 */
[----:B------:R-:W-:Y:S05]  /*00e0*/  BRA.U UP0, `(.L_x_1) ;  /* 0x000001dd001c7547 */ /* 0x000fea000b800000 */
[----:B------:R-:W0:Y:S01]  /*00f0*/  S2R R2, SR_TID.X ;  /* 0x0000000000027919 */ /* 0x000e220000002100 */
[----:B------:R-:W1:Y:S01]  /*0100*/  LDCU.U8 UR14, c[0x0][0x8a0] ;  /* 0x00011400ff0e77ac */ /* 0x000e620008000000 */
[----:B------:R-:W2:Y:S01]  /*0110*/  S2UR UR5, SR_CgaCtaId ;  /* 0x00000000000579c3 */ /* 0x000ea20000008800 */
[----:B------:R-:W-:Y:S01]  /*0120*/  LOP3.LUT R9, R9, 0xfffffffe, RZ, 0xc0, !PT ;  /* 0xfffffffe09097812 */ /* 0x000fe200078ec0ff */
[----:B------:R-:W3:Y:S01]  /*0130*/  S2R R12, SR_LANEID ;  /* 0x00000000000c7919 */ /* 0x000ee20000000000 */
[----:B------:R-:W4:Y:S01]  /*0140*/  LDCU UR4, c[0x0][0x374] ;  /* 0x00006e80ff0477ac */ /* 0x000f220008000800 */
[----:B------:R-:W-:Y:S01]  /*0150*/  BSSY.RECONVERGENT B0, `(.L_x_2) ;  /* 0x00002d4000007945 */ /* 0x000fe20003800200 */
[----:B------:R-:W5:Y:S01]  /*0160*/  LDCU.64 UR10, c[0x0][0x8b0] ;  /* 0x00011600ff0a77ac */ /* 0x000f620008000a00 */
[----:B------:R-:W2:Y:S01]  /*0170*/  LDCU.64 UR12, c[0x0][0x380] ;  /* 0x00007000ff0c77ac */ /* 0x000ea20008000a00 */
[----:B-1----:R-:W-:Y:S02]  /*0180*/  UISETP.NE.AND UP0, UPT, UR14, URZ, UPT ;  /* 0x000000ff0e00728c */ /* 0x002fe4000bf05270 */
[----:B----4-:R-:W-:-:S02]  /*0190*/  UIMAD UR4, UR6, UR4, UR7 ;  /* 0x00000004060472a4 */ /* 0x010fc4000f8e0207 */
[----:B-----5:R-:W-:Y:S02]  /*01a0*/  USEL UR6, UR10, URZ, !UP0 ;  /* 0x000000ff0a067287 */ /* 0x020fe4000c000000 */
[----:B------:R-:W-:Y:S02]  /*01b0*/  UIMAD UR4, UR4, 0x1080, URZ ;  /* 0x00001080040478a4 */ /* 0x000fe4000f8e02ff */
[----:B------:R-:W-:Y:S01]  /*01c0*/  USEL UR7, UR11, URZ, !UP0 ;  /* 0x000000ff0b077287 */ /* 0x000fe2000c000000 */
[C---:B0-----:R-:W-:Y:S01]  /*01d0*/  LOP3.LUT R0, R2.reuse, 0x1f, RZ, 0xc0, !PT ;  /* 0x0000001f02007812 */ /* 0x041fe200078ec0ff */
[----:B--2---:R-:W-:Y:S01]  /*01e0*/  UIADD3 UR6, UP0, UP1, UR6, UR12, UR4 ;  /* 0x0000000c06067290 */ /* 0x004fe2000f91e004 */
[----:B------:R-:W-:Y:S02]  /*01f0*/  LOP3.LUT R3, R2, 0x3e0, RZ, 0xc0, !PT ;  /* 0x000003e002037812 */ /* 0x000fe400078ec0ff */
[----:B------:R-:W-:Y:S01]  /*0200*/  UMOV UR4, 0x400 ;  /* 0x0000040000047882 */ /* 0x000fe20000000000 */
[----:B------:R-:W-:-:S02]  /*0210*/  UIADD3.X UR7, UPT, UPT, UR7, UR13, URZ, UP0, UP1 ;  /* 0x0000000d07077290 */ /* 0x000fc400087e24ff */
[----:B------:R-:W-:Y:S01]  /*0220*/  IMAD R0, R3, 0xb, R0 ;  /* 0x0000000b03007824 */ /* 0x000fe200078e0200 */
[----:B------:R-:W-:Y:S01]  /*0230*/  SHF.R.U32.HI R3, RZ, 0x5, R2 ;  /* 0x00000005ff037819 */ /* 0x000fe20000011602 */
[----:B------:R-:W-:Y:S02]  /*0240*/  ULEA UR4, UR5, UR4, 0x18 ;  /* 0x0000000405047291 */ /* 0x000fe4000f8ec0ff */
[C---:B------:R-:W-:Y:S01]  /*0250*/  VIADD R4, R0.reuse, 0x20 ;  /* 0x0000002000047836 */ /* 0x040fe20000000000 */
[C---:B------:R-:W-:Y:S01]  /*0260*/  IADD3 R2, P0, PT, R0.reuse, UR6, RZ ;  /* 0x0000000600027c10 */ /* 0x040fe2000ff1e0ff */
[----:B---3--:R-:W-:Y:S01]  /*0270*/  IMAD R5, R3, 0x160, R12 ;  /* 0x0000016003057824 */ /* 0x008fe200078e020c */
[C---:B------:R-:W-:Y:S01]  /*0280*/  IADD3 R10, PT, PT, R0.reuse, 0x60, RZ ;  /* 0x00000060000a7810 */ /* 0x040fe20007ffe0ff */
[----:B------:R-:W-:Y:S02]  /*0290*/  VIADD R6, R0, 0x40 ;  /* 0x0000004000067836 */ /* 0x000fe40000000000 */
[----:B------:R-:W-:Y:S01]  /*02a0*/  IMAD.X R3, RZ, RZ, UR7, P0 ;  /* 0x00000007ff037e24 */ /* 0x000fe200080e06ff */
[----:B------:R-:W-:Y:S01]  /*02b0*/  IADD3 R4, P0, PT, R4, UR6, RZ ;  /* 0x0000000604047c10 */ /* 0x000fe2000ff1e0ff */
[C---:B------:R-:W-:Y:S01]  /*02c0*/  VIADD R16, R0.reuse, 0xa0 ;  /* 0x000000a000107836 */ /* 0x040fe20000000000 */
[----:B------:R-:W-:Y:S01]  /*02d0*/  LEA R13, R5, UR4, 0x3 ;  /* 0x00000004050d7c11 */ /* 0x000fe2000f8e18ff */
[----:B------:R-:W-:Y:S01]  /*02e0*/  VIADD R14, R0, 0x80 ;  /* 0x00000080000e7836 */ /* 0x000fe20000000000 */
[----:B------:R-:W-:Y:S01]  /*02f0*/  IADD3 R6, P1, PT, R6, UR6, RZ ;  /* 0x0000000606067c10 */ /* 0x000fe2000ff3e0ff */
[----:B------:R-:W-:Y:S01]  /*0300*/  IMAD.X R5, RZ, RZ, UR7, P0 ;  /* 0x00000007ff057e24 */ /* 0x000fe200080e06ff */
[----:B------:R-:W-:Y:S01]  /*0310*/  IADD3 R10, P0, PT, R10, UR6, RZ ;  /* 0x000000060a0a7c10 */ /* 0x000fe2000ff1e0ff */
[----:B------:R0:W-:Y:S01]  /*0320*/  STS.64 [R13], R2 ;  /* 0x000000020d007388 */ /* 0x0001e20000000a00 */
[----:B------:R-:W-:Y:S01]  /*0330*/  IADD3.X R7, PT, PT, RZ, UR7, RZ, P1, !PT ;  /* 0x00000007ff077c10 */ /* 0x000fe20008ffe4ff */
[----:B------:R-:W-:Y:S01]  /*0340*/  VIADD R8, R0, 0x120 ;  /* 0x0000012000087836 */ /* 0x000fe20000000000 */
[----:B------:R-:W-:Y:S01]  /*0350*/  IADD3 R16, P1, PT, R16, UR6, RZ ;  /* 0x0000000610107c10 */ /* 0x000fe2000ff3e0ff */
[----:B------:R1:W-:Y:S01]  /*0360*/  STS.64 [R13+0x100], R4 ;  /* 0x000100040d007388 */ /* 0x0003e20000000a00 */
[----:B------:R-:W-:Y:S01]  /*0370*/  IADD3 R14, P2, PT, R14, UR6, RZ ;  /* 0x000000060e0e7c10 */ /* 0x000fe2000ff5e0ff */
[----:B------:R-:W-:Y:S01]  /*0380*/  IMAD.X R11, RZ, RZ, UR7, P0 ;  /* 0x00000007ff0b7e24 */ /* 0x000fe200080e06ff */
[----:B------:R-:W2:Y:S01]  /*0390*/  LDCU.64 UR4, c[0x0][0x888] ;  /* 0x00011100ff0477ac */ /* 0x000ea20008000a00 */
[----:B------:R-:W-:Y:S01]  /*03a0*/  IMAD.X R17, RZ, RZ, UR7, P1 ;  /* 0x00000007ff117e24 */ /* 0x000fe200088e06ff */
[----:B------:R3:W-:Y:S01]  /*03b0*/  STS.64 [R13+0x200], R6 ;  /* 0x000200060d007388 */ /* 0x0007e20000000a00 */
[----:B------:R-:W-:Y:S01]  /*03c0*/  IMAD.X R15, RZ, RZ, UR7, P2 ;  /* 0x00000007ff0f7e24 */ /* 0x000fe200090e06ff */
[C---:B0-----:R-:W-:Y:S01]  /*03d0*/  IADD3 R2, PT, PT, R0.reuse, 0xc0, RZ ;  /* 0x000000c000027810 */ /* 0x041fe20007ffe0ff */
[----:B------:R-:W-:Y:S01]  /*03e0*/  VIADD R3, R0, 0xe0 ;  /* 0x000000e000037836 */ /* 0x000fe20000000000 */
[----:B------:R0:W-:Y:S02]  /*03f0*/  STS.64 [R13+0x300], R10 ;  /* 0x0003000a0d007388 */ /* 0x0001e40000000a00 */
[----:B------:R-:W-:Y:S01]  /*0400*/  IADD3 R2, P0, PT, R2, UR6, RZ ;  /* 0x0000000602027c10 */ /* 0x000fe2000ff1e0ff */
[C---:B-1----:R-:W-:Y:S01]  /*0410*/  VIADD R5, R0.reuse, 0x100 ;  /* 0x0000010000057836 */ /* 0x042fe20000000000 */
[----:B------:R-:W-:Y:S01]  /*0420*/  IADD3 R4, P1, PT, R3, UR6, RZ ;  /* 0x0000000603047c10 */ /* 0x000fe2000ff3e0ff */
[----:B------:R-:W-:Y:S01]  /*0430*/  VIADD R0, R0, 0x140 ;  /* 0x0000014000007836 */ /* 0x000fe20000000000 */
[----:B------:R-:W-:Y:S01]  /*0440*/  IADD3.X R3, PT, PT, RZ, UR7, RZ, P0, !PT ;  /* 0x00000007ff037c10 */ /* 0x000fe200087fe4ff */
[----:B------:R1:W-:Y:S01]  /*0450*/  STS.64 [R13+0x400], R14 ;  /* 0x0004000e0d007388 */ /* 0x0003e20000000a00 */
[----:B---3--:R-:W-:Y:S01]  /*0460*/  IADD3 R6, P0, PT, R5, UR6, RZ ;  /* 0x0000000605067c10 */ /* 0x008fe2000ff1e0ff */
[----:B------:R-:W-:-:S02]  /*0470*/  IMAD.X R5, RZ, RZ, UR7, P1 ;  /* 0x00000007ff057e24 */ /* 0x000fc400088e06ff */
[----:B------:R-:W-:Y:S01]  /*0480*/  STS.64 [R13+0x500], R16 ;  /* 0x000500100d007388 */ /* 0x000fe20000000a00 */
[----:B0-----:R-:W-:Y:S01]  /*0490*/  IADD3 R10, P2, PT, R8, UR6, RZ ;  /* 0x00000006080a7c10 */ /* 0x001fe2000ff5e0ff */
[----:B------:R-:W-:Y:S02]  /*04a0*/  IMAD.X R7, RZ, RZ, UR7, P0 ;  /* 0x00000007ff077e24 */ /* 0x000fe400080e06ff */
[----:B------:R-:W-:Y:S01]  /*04b0*/  STS.64 [R13+0x600], R2 ;  /* 0x000600020d007388 */ /* 0x000fe20000000a00 */
[----:B------:R-:W-:Y:S02]  /*04c0*/  IADD3.X R11, PT, PT, RZ, UR7, RZ, P2, !PT ;  /* 0x00000007ff0b7c10 */ /* 0x000fe400097fe4ff */
[----:B-1----:R-:W-:Y:S01]  /*04d0*/  IADD3 R14, P1, PT, R0, UR6, RZ ;  /* 0x00000006000e7c10 */ /* 0x002fe2000ff3e0ff */
[----:B------:R-:W-:Y:S01]  /*04e0*/  IMAD R0, R12, 0x50, R13 ;  /* 0x000000500c007824 */ /* 0x000fe200078e020d */
[----:B------:R-:W-:Y:S03]  /*04f0*/  STS.64 [R13+0x700], R4 ;  /* 0x000700040d007388 */ /* 0x000fe60000000a00 */
[----:B------:R-:W-:Y:S01]  /*0500*/  IMAD.X R15, RZ, RZ, UR7, P1 ;  /* 0x00000007ff0f7e24 */ /* 0x000fe200088e06ff */
[----:B------:R-:W-:Y:S01]  /*0510*/  STS.64 [R13+0x800], R6 ;  /* 0x000800060d007388 */ /* 0x000fe20000000a00 */
[----:B------:R-:W-:-:S03]  /*0520*/  PLOP3.LUT P1, PT, PT, PT, PT, 0x80, 0x8 ;  /* 0x000000000008781c */ /* 0x000fc60003f2f070 */
[----:B------:R-:W-:Y:S04]  /*0530*/  STS.64 [R13+0x900], R10 ;  /* 0x0009000a0d007388 */ /* 0x000fe80000000a00 */
[----:B------:R0:W-:Y:S01]  /*0540*/  STS.64 [R13+0xa00], R14 ;  /* 0x000a000e0d007388 */ /* 0x0001e20000000a00 */
[----:B------:R-:W-:-:S03]  /*0550*/  NOP ;  /* 0x0000000000007918 */ /* 0x000fc60000000000 */
[----:B------:R-:W2:Y:S02]  /*0560*/  LDS.64 R28, [R0] ;  /* 0x00000000001c7984 */ /* 0x000ea40000000a00 */
[----:B------:R-:W-:Y:S02]  /*0570*/  @P1 LOP3.LUT R9, R9, 0x1, RZ, 0xfc, !PT ;  /* 0x0000000109091812 */ /* 0x000fe400078efcff */
[----:B------:R1:W3:Y:S01]  /*0580*/  LDS.64 R30, [R0+0x8] ;  /* 0x00000800001e7984 */ /* 0x0002e20000000a00 */
[----:B0-----:R-:W-:-:S03]  /*0590*/  IMAD.MOV.U32 R13, RZ, RZ, RZ ;  /* 0x000000ffff0d7224 */ /* 0x001fc600078e00ff */
[----:B------:R1:W0:Y:S04]  /*05a0*/  LDS.64 R32, [R0+0x10] ;  /* 0x0000100000207984 */ /* 0x0002280000000a00 */
[----:B------:R1:W4:Y:S04]  /*05b0*/  LDS.64 R34, [R0+0x18] ;  /* 0x0000180000227984 */ /* 0x0003280000000a00 */
[----:B------:R1:W0:Y:S04]  /*05c0*/  LDS.64 R36, [R0+0x20] ;  /* 0x0000200000247984 */ /* 0x0002280000000a00 */
[----:B------:R1:W0:Y:S04]  /*05d0*/  LDS.64 R38, [R0+0x28] ;  /* 0x0000280000267984 */ /* 0x0002280000000a00 */
[----:B------:R1:W0:Y:S04]  /*05e0*/  LDS.64 R40, [R0+0x30] ;  /* 0x0000300000287984 */ /* 0x0002280000000a00 */
[----:B------:R1:W0:Y:S04]  /*05f0*/  LDS.64 R42, [R0+0x38] ;  /* 0x00003800002a7984 */ /* 0x0002280000000a00 */
[----:B------:R1:W0:Y:S04]  /*0600*/  LDS.64 R44, [R0+0x40] ;  /* 0x00004000002c7984 */ /* 0x0002280000000a00 */
[----:B------:R1:W0:Y:S04]  /*0610*/  LDS.64 R46, [R0+0x48] ;  /* 0x00004800002e7984 */ /* 0x0002280000000a00 */
[----:B------:R1:W0:Y:S01]  /*0620*/  LDS.64 R48, [R0+0x50] ;  /* 0x0000500000307984 */ /* 0x0002220000000a00 */
[----:B--2---:R-:W-:-:S04]  /*0630*/  ISETP.GE.U32.AND P0, PT, R28, UR4, PT ;  /* 0x000000041c007c0c */ /* 0x004fc8000bf06070 */
[----:B------:R-:W-:-:S13]  /*0640*/  ISETP.GE.U32.AND.EX P0, PT, R29, UR5, PT, P0 ;  /* 0x000000051d007c0c */ /* 0x000fda000bf06100 */
[----:B-1-34-:R-:W-:Y:S05]  /*0650*/  @P0 BRA `(.L_x_3) ;  /* 0x00000028000c0947 */ /* 0x01afea0003800000 */
[----:B------:R-:W1:Y:S01]  /*0660*/  LDC R4, c[0x0][0x884] ;  /* 0x00022100ff047b82 */ /* 0x000e620000000800 */
[----:B------:R-:W-:Y:S01]  /*0670*/  BSSY.RECONVERGENT B1, `(.L_x_4) ;  /* 0x0000026000017945 */ /* 0x000fe20003800200 */
[----:B-1----:R-:W-:-:S04]  /*0680*/  SHF.R.S32.HI R11, RZ, 0x1f, R4 ;  /* 0x0000001fff0b7819 */ /* 0x002fc80000011404 */
[----:B------:R-:W-:-:S04]  /*0690*/  LOP3.LUT R0, R29, R11, RZ, 0xfc, !PT ;  /* 0x0000000b1d007212 */ /* 0x000fc800078efcff */
[----:B------:R-:W-:-:S13]  /*06a0*/  ISETP.NE.U32.AND P0, PT, R0, RZ, PT ;  /* 0x000000ff0000720c */ /* 0x000fda0003f05070 */
[----:B------:R-:W-:Y:S05]  /*06b0*/  @P0 BRA `(.L_x_5) ;  /* 0x0000000000580947 */ /* 0x000fea0003800000 */
[----:B------:R-:W1:Y:S01]  /*06c0*/  I2F.U32.RP R0, R4 ;  /* 0x0000000400007306 */ /* 0x000e620000209000 */
[----:B------:R-:W-:-:S07]  /*06d0*/  ISETP.NE.U32.AND P2, PT, R4, RZ, PT ;  /* 0x000000ff0400720c */ /* 0x000fce0003f45070 */
[----:B-1----:R-:W1:Y:S02]  /*06e0*/  MUFU.RCP R0, R0 ;  /* 0x0000000000007308 */ /* 0x002e640000001000 */
[----:B-1----:R-:W-:-:S06]  /*06f0*/  VIADD R2, R0, 0xffffffe ;  /* 0x0ffffffe00027836 */ /* 0x002fcc0000000000 */
[----:B------:R1:W2:Y:S02]  /*0700*/  F2I.FTZ.U32.TRUNC.NTZ R3, R2 ;  /* 0x0000000200037305 */ /* 0x0002a4000021f000 */
[----:B-1----:R-:W-:Y:S01]  /*0710*/  IMAD.MOV.U32 R2, RZ, RZ, RZ ;  /* 0x000000ffff027224 */ /* 0x002fe200078e00ff */
[----:B--2---:R-:W-:-:S05]  /*0720*/  IADD3 R5, PT, PT, RZ, -R3, RZ ;  /* 0x80000003ff057210 */ /* 0x004fca0007ffe0ff */
[----:B------:R-:W-:-:S04]  /*0730*/  IMAD R5, R5, R4, RZ ;  /* 0x0000000405057224 */ /* 0x000fc800078e02ff */
[----:B------:R-:W-:-:S06]  /*0740*/  IMAD.HI.U32 R3, R3, R5, R2 ;  /* 0x0000000503037227 */ /* 0x000fcc00078e0002 */
[----:B------:R-:W-:-:S04]  /*0750*/  IMAD.HI.U32 R2, R3, R28, RZ ;  /* 0x0000001c03027227 */ /* 0x000fc800078e00ff */
[----:B------:R-:W-:-:S04]  /*0760*/  IMAD.MOV R3, RZ, RZ, -R2 ;  /* 0x000000ffff037224 */ /* 0x000fc800078e0a02 */
[----:B------:R-:W-:-:S05]  /*0770*/  IMAD R3, R4, R3, R28 ;  /* 0x0000000304037224 */ /* 0x000fca00078e021c */
[----:B------:R-:W-:-:S13]  /*0780*/  ISETP.GE.U32.AND P0, PT, R3, R4, PT ;  /* 0x000000040300720c */ /* 0x000fda0003f06070 */
[----:B------:R-:W-:Y:S01]  /*0790*/  @P0 IMAD.IADD R3, R3, 0x1, -R4 ;  /* 0x0000000103030824 */ /* 0x000fe200078e0a04 */
[----:B------:R-:W-:-:S04]  /*07a0*/  @P0 IADD3 R2, PT, PT, R2, 0x1, RZ ;  /* 0x0000000102020810 */ /* 0x000fc80007ffe0ff */
[----:B------:R-:W-:-:S13]  /*07b0*/  ISETP.GE.U32.AND P1, PT, R3, R4, PT ;  /* 0x000000040300720c */ /* 0x000fda0003f26070 */
[----:B------:R-:W-:Y:S01]  /*07c0*/  @P1 VIADD R2, R2, 0x1 ;  /* 0x0000000102021836 */ /* 0x000fe20000000000 */
[----:B------:R-:W-:-:S05]  /*07d0*/  @!P2 LOP3.LUT R2, RZ, R4, RZ, 0x33, !PT ;  /* 0x00000004ff02a212 */ /* 0x000fca00078e33ff */
[----:B------:R-:W-:-:S04]  /*07e0*/  IMAD.MOV R3, RZ, RZ, -R2 ;  /* 0x000000ffff037224 */ /* 0x000fc800078e0a02 */
[----:B------:R-:W-:Y:S02]  /*07f0*/  IMAD R0, R4, R3, R28 ;  /* 0x0000000304007224 */ /* 0x000fe400078e021c */
[----:B------:R-:W-:Y:S01]  /*0800*/  IMAD.MOV.U32 R3, RZ, RZ, RZ ;  /* 0x000000ffff037224 */ /* 0x000fe200078e00ff */
[----:B------:R-:W-:Y:S06]  /*0810*/  BRA `(.L_x_6) ;  /* 0x00000000002c7947 */ /* 0x000fec0003800000 */
.L_x_5:
[----:B------:R-:W1:Y:S01]  /*0820*/  LDCU UR4, c[0x0][0x884] ;  /* 0x00011080ff0477ac */ /* 0x000e620008000800 */
[----:B------:R-:W-:Y:S01]  /*0830*/  MOV R54, R28 ;  /* 0x0000001c00367202 */ /* 0x000fe20000000f00 */
[----:B------:R-:W-:Y:S01]  /*0840*/  IMAD.MOV.U32 R53, RZ, RZ, R29 ;  /* 0x000000ffff357224 */ /* 0x000fe200078e001d */
[----:B------:R-:W-:Y:S01]  /*0850*/  MOV R14, 0x880 ;  /* 0x00000880000e7802 */ /* 0x000fe20000000f00 */
[----:B-1----:R-:W-:-:S07]  /*0860*/  IMAD.U32 R10, RZ, RZ, UR4 ;  /* 0x00000004ff0a7e24 */ /* 0x002fce000f8e00ff */
[----:B0-----:R-:W-:Y:S05]  /*0870*/  CALL.REL.NOINC `($__internal_0_$__cuda_sm20_div_u64) ;  /* 0x000007ac00f47944 */ /* 0x001fea0003c00000 */
[----:B------:R-:W0:Y:S01]  /*0880*/  LDCU UR4, c[0x0][0x884] ;  /* 0x00011080ff0477ac */ /* 0x000e220008000800 */
[----:B------:R-:W-:Y:S01]  /*0890*/  IMAD.MOV R3, RZ, RZ, -R10 ;  /* 0x000000ffff037224 */ /* 0x000fe200078e0a0a */
[----:B------:R-:W-:-:S03]  /*08a0*/  MOV R2, R10 ;  /* 0x0000000a00027202 */ /* 0x000fc60000000f00 */
[----:B0-----:R-:W-:Y:S02]  /*08b0*/  IMAD R0, R3, UR4, R28 ;  /* 0x0000000403007c24 */ /* 0x001fe4000f8e021c */
[----:B------:R-:W-:-:S07]  /*08c0*/  IMAD.MOV.U32 R3, RZ, RZ, R11 ;  /* 0x000000ffff037224 */ /* 0x000fce00078e000b */
.L_x_6:
[----:B------:R-:W-:Y:S05]  /*08d0*/  BSYNC.RECONVERGENT B1 ;  /* 0x0000000000017941 */ /* 0x000fea0003800200 */
.L_x_4:
        /* <DEDUP_REMOVED lines=11> */
[----:B-1----:R-:W-:Y:S02]  /*0990*/  HFMA2 R4, -RZ, RZ, 0, 0 ;  /* 0x00000000ff047431 */ /* 0x002fe400000001ff */
[----:B--2---:R-:W-:-:S04]  /*09a0*/  IMAD.MOV R7, RZ, RZ, -R5 ;  /* 0x000000ffff077224 */ /* 0x004fc800078e0a05 */
[----:B------:R-:W-:-:S04]  /*09b0*/  IMAD R7, R7, R6, RZ ;  /* 0x0000000607077224 */ /* 0x000fc800078e02ff */
[----:B------:R-:W-:-:S06]  /*09c0*/  IMAD.HI.U32 R5, R5, R7, R4 ;  /* 0x0000000705057227 */ /* 0x000fcc00078e0004 */
[----:B------:R-:W-:-:S04]  /*09d0*/  IMAD.HI.U32 R4, R5, R2, RZ ;  /* 0x0000000205047227 */ /* 0x000fc800078e00ff */
[----:B------:R-:W-:-:S04]  /*09e0*/  IMAD.MOV R5, RZ, RZ, -R4 ;  /* 0x000000ffff057224 */ /* 0x000fc800078e0a04 */
[----:B------:R-:W-:-:S05]  /*09f0*/  IMAD R5, R6, R5, R2 ;  /* 0x0000000506057224 */ /* 0x000fca00078e0202 */
[----:B------:R-:W-:-:S13]  /*0a00*/  ISETP.GE.U32.AND P0, PT, R5, R6, PT ;  /* 0x000000060500720c */ /* 0x000fda0003f06070 */
[----:B------:R-:W-:Y:S02]  /*0a10*/  @P0 IMAD.IADD R5, R5, 0x1, -R6 ;  /* 0x0000000105050824 */ /* 0x000fe400078e0a06 */
[----:B------:R-:W-:-:S03]  /*0a20*/  @P0 VIADD R4, R4, 0x1 ;  /* 0x0000000104040836 */ /* 0x000fc60000000000 */
[----:B------:R-:W-:Y:S01]  /*0a30*/  ISETP.GE.U32.AND P1, PT, R5, R6, PT ;  /* 0x000000060500720c */ /* 0x000fe20003f26070 */
[----:B------:R-:W-:-:S12]  /*0a40*/  IMAD.MOV.U32 R5, RZ, RZ, RZ ;  /* 0x000000ffff057224 */ /* 0x000fd800078e00ff */
[----:B------:R-:W-:Y:S02]  /*0a50*/  @P1 IADD3 R4, PT, PT, R4, 0x1, RZ ;  /* 0x0000000104041810 */ /* 0x000fe40007ffe0ff */
[----:B------:R-:W-:-:S05]  /*0a60*/  @!P2 LOP3.LUT R4, RZ, R6, RZ, 0x33, !PT ;  /* 0x00000006ff04a212 */ /* 0x000fca00078e33ff */
[----:B------:R-:W-:-:S04]  /*0a70*/  IMAD.MOV R3, RZ, RZ, -R4 ;  /* 0x000000ffff037224 */ /* 0x000fc800078e0a04 */
[----:B------:R-:W-:Y:S01]  /*0a80*/  IMAD R2, R6, R3, R2 ;  /* 0x0000000306027224 */ /* 0x000fe200078e0202 */
[----:B------:R-:W-:Y:S06]  /*0a90*/  BRA `(.L_x_9) ;  /* 0x00000000002c7947 */ /* 0x000fec0003800000 */
.L_x_8:
[----:B------:R-:W1:Y:S01]  /*0aa0*/  LDCU UR4, c[0x0][0x880] ;  /* 0x00011000ff0477ac */ /* 0x000e620008000800 */
[----:B------:R-:W-:Y:S01]  /*0ab0*/  IMAD.MOV.U32 R54, RZ, RZ, R2 ;  /* 0x000000ffff367224 */ /* 0x000fe200078e0002 */
[----:B------:R-:W-:Y:S02]  /*0ac0*/  MOV R53, R3 ;  /* 0x0000000300357202 */ /* 0x000fe40000000f00 */
[----:B------:R-:W-:Y:S01]  /*0ad0*/  MOV R14, 0xb00 ;  /* 0x00000b00000e7802 */ /* 0x000fe20000000f00 */
[----:B-1----:R-:W-:-:S07]  /*0ae0*/  IMAD.U32 R10, RZ, RZ, UR4 ;  /* 0x00000004ff0a7e24 */ /* 0x002fce000f8e00ff */
[----:B0-----:R-:W-:Y:S05]  /*0af0*/  CALL.REL.NOINC `($__internal_0_$__cuda_sm20_div_u64) ;  /* 0x000007ac00547944 */ /* 0x001fea0003c00000 */
[----:B------:R-:W0:Y:S01]  /*0b00*/  LDCU UR4, c[0x0][0x880] ;  /* 0x00011000ff0477ac */ /* 0x000e220008000800 */
[--C-:B------:R-:W-:Y:S01]  /*0b10*/  IMAD.MOV R3, RZ, RZ, -R10.reuse ;  /* 0x000000ffff037224 */ /* 0x100fe200078e0a0a */
[----:B------:R-:W-:Y:S01]  /*0b20*/  MOV R5, R11 ;  /* 0x0000000b00057202 */ /* 0x000fe20000000f00 */
[----:B------:R-:W-:Y:S02]  /*0b30*/  IMAD.MOV.U32 R4, RZ, RZ, R10 ;  /* 0x000000ffff047224 */ /* 0x000fe400078e000a */
[----:B0-----:R-:W-:-:S07]  /*0b40*/  IMAD R2, R3, UR4, R2 ;  /* 0x0000000403027c24 */ /* 0x001fce000f8e0202 */
.L_x_9:
[----:B------:R-:W-:Y:S05]  /*0b50*/  BSYNC.RECONVERGENT B1 ;  /* 0x0000000000017941 */ /* 0x000fea0003800200 */
.L_x_7:
        /* <DEDUP_REMOVED lines=11> */
[----:B-1----:R-:W-:Y:S02]  /*0c10*/  IMAD.MOV.U32 R6, RZ, RZ, RZ ;  /* 0x000000ffff067224 */ /* 0x002fe400078e00ff */
[----:B--2---:R-:W-:-:S04]  /*0c20*/  IMAD.MOV R5, RZ, RZ, -R7 ;  /* 0x000000ffff057224 */ /* 0x004fc800078e0a07 */
[----:B------:R-:W-:-:S04]  /*0c30*/  IMAD R5, R5, R8, RZ ;  /* 0x0000000805057224 */ /* 0x000fc800078e02ff */
[----:B------:R-:W-:-:S06]  /*0c40*/  IMAD.HI.U32 R7, R7, R5, R6 ;  /* 0x0000000507077227 */ /* 0x000fcc00078e0006 */
[----:B------:R-:W-:-:S05]  /*0c50*/  IMAD.HI.U32 R7, R7, R4, RZ ;  /* 0x0000000407077227 */ /* 0x000fca00078e00ff */
[----:B------:R-:W-:-:S05]  /*0c60*/  IADD3 R5, PT, PT, -R7, RZ, RZ ;  /* 0x000000ff07057210 */ /* 0x000fca0007ffe1ff */
[----:B------:R-:W-:-:S05]  /*0c70*/  IMAD R5, R8, R5, R4 ;  /* 0x0000000508057224 */ /* 0x000fca00078e0204 */
[----:B------:R-:W-:-:S13]  /*0c80*/  ISETP.GE.U32.AND P0, PT, R5, R8, PT ;  /* 0x000000080500720c */ /* 0x000fda0003f06070 */
[----:B------:R-:W-:Y:S02]  /*0c90*/  @P0 IMAD.IADD R5, R5, 0x1, -R8 ;  /* 0x0000000105050824 */ /* 0x000fe400078e0a08 */
[----:B------:R-:W-:-:S03]  /*0ca0*/  @P0 VIADD R7, R7, 0x1 ;  /* 0x0000000107070836 */ /* 0x000fc60000000000 */
[----:B------:R-:W-:Y:S01]  /*0cb0*/  ISETP.GE.U32.AND P1, PT, R5, R8, PT ;  /* 0x000000080500720c */ /* 0x000fe20003f26070 */
[----:B------:R-:W-:-:S12]  /*0cc0*/  IMAD.MOV.U32 R5, RZ, RZ, RZ ;  /* 0x000000ffff057224 */ /* 0x000fd800078e00ff */
[----:B------:R-:W-:Y:S01]  /*0cd0*/  @P1 VIADD R7, R7, 0x1 ;  /* 0x0000000107071836 */ /* 0x000fe20000000000 */
[----:B------:R-:W-:-:S04]  /*0ce0*/  @!P2 LOP3.LUT R7, RZ, R8, RZ, 0x33, !PT ;  /* 0x00000008ff07a212 */ /* 0x000fc800078e33ff */
[----:B------:R-:W-:-:S05]  /*0cf0*/  IADD3 R3, PT, PT, -R7, RZ, RZ ;  /* 0x000000ff07037210 */ /* 0x000fca0007ffe1ff */
[----:B------:R-:W-:Y:S02]  /*0d00*/  IMAD R3, R8, R3, R4 ;  /* 0x0000000308037224 */ /* 0x000fe400078e0204 */
[----:B------:R-:W-:Y:S01]  /*0d10*/  IMAD.MOV.U32 R4, RZ, RZ, R7 ;  /* 0x000000ffff047224 */ /* 0x000fe200078e0007 */
[----:B------:R-:W-:Y:S06]  /*0d20*/  BRA `(.L_x_12) ;  /* 0x00000000002c7947 */ /* 0x000fec0003800000 */
.L_x_11:
[----:B------:R-:W1:Y:S01]  /*0d30*/  LDCU UR4, c[0x0][0x87c] ;  /* 0x00010f80ff0477ac */ /* 0x000e620008000800 */
[----:B------:R-:W-:Y:S01]  /*0d40*/  IMAD.MOV.U32 R54, RZ, RZ, R4 ;  /* 0x000000ffff367224 */ /* 0x000fe200078e0004 */
[----:B------:R-:W-:Y:S02]  /*0d50*/  MOV R53, R5 ;  /* 0x0000000500357202 */ /* 0x000fe40000000f00 */
        /* <DEDUP_REMOVED lines=8> */
.L_x_12:
[----:B------:R-:W-:Y:S05]  /*0de0*/  BSYNC.RECONVERGENT B1 ;  /* 0x0000000000017941 */ /* 0x000fea0003800200 */
.L_x_10:
        /* <DEDUP_REMOVED lines=26> */
[----:B------:R-:W-:Y:S01]  /*0f90*/  IMAD R4, R8, R5, R4 ;  /* 0x0000000508047224 */ /* 0x000fe200078e0204 */
[----:B------:R-:W-:Y:S06]  /*0fa0*/  BRA `(.L_x_15) ;  /* 0x00000000002c7947 */ /* 0x000fec0003800000 */
.L_x_14:
[----:B------:R-:W1:Y:S01]  /*0fb0*/  LDCU UR4, c[0x0][0x878] ;  /* 0x00010f00ff0477ac */ /* 0x000e620008000800 */
[----:B------:R-:W-:Y:S01]  /*0fc0*/  IMAD.MOV.U32 R54, RZ, RZ, R4 ;  /* 0x000000ffff367224 */ /* 0x000fe200078e0004 */
[----:B------:R-:W-:Y:S01]  /*0fd0*/  MOV R14, 0x1010 ;  /* 0x00001010000e7802 */ /* 0x000fe20000000f00 */
[----:B------:R-:W-:Y:S01]  /*0fe0*/  IMAD.MOV.U32 R53, RZ, RZ, R5 ;  /* 0x000000ffff357224 */ /* 0x000fe200078e0005 */
[----:B-1----:R-:W-:-:S07]  /*0ff0*/  MOV R10, UR4 ;  /* 0x00000004000a7c02 */ /* 0x002fce0008000f00 */
[----:B0-----:R-:W-:Y:S05]  /*1000*/  CALL.REL.NOINC `($__internal_0_$__cuda_sm20_div_u64) ;  /* 0x000007a800107944 */ /* 0x001fea0003c00000 */
[----:B------:R-:W0:Y:S01]  /*1010*/  LDCU UR4, c[0x0][0x878] ;  /* 0x00010f00ff0477ac */ /* 0x000e220008000800 */
[--C-:B------:R-:W-:Y:S02]  /*1020*/  IMAD.MOV R5, RZ, RZ, -R10.reuse ;  /* 0x000000ffff057224 */ /* 0x100fe400078e0a0a */
[----:B------:R-:W-:Y:S02]  /*1030*/  IMAD.MOV.U32 R6, RZ, RZ, R10 ;  /* 0x000000ffff067224 */ /* 0x000fe400078e000a */
[----:B------:R-:W-:Y:S02]  /*1040*/  IMAD.MOV.U32 R7, RZ, RZ, R11 ;  /* 0x000000ffff077224 */ /* 0x000fe400078e000b */
[----:B0-----:R-:W-:-:S07]  /*1050*/  IMAD R4, R5, UR4, R4 ;  /* 0x0000000405047c24 */ /* 0x001fce000f8e0204 */
.L_x_15:
[----:B------:R-:W-:Y:S05]  /*1060*/  BSYNC.RECONVERGENT B1 ;  /* 0x0000000000017941 */ /* 0x000fea0003800200 */
.L_x_13:
        /* <DEDUP_REMOVED lines=9> */
[----:B-1----:R-:W-:-:S06]  /*1100*/  IADD3 R10, PT, PT, R5, 0xffffffe, RZ ;  /* 0x0ffffffe050a7810 */ /* 0x002fcc0007ffe0ff */
[----:B------:R1:W2:Y:S02]  /*1110*/  F2I.FTZ.U32.TRUNC.NTZ R11, R10 ;  /* 0x0000000a000b7305 */ /* 0x0002a4000021f000 */
[----:B-1----:R-:W-:Y:S02]  /*1120*/  IMAD.MOV.U32 R10, RZ, RZ, RZ ;  /* 0x000000ffff0a7224 */ /* 0x002fe400078e00ff */
[----:B--2---:R-:W-:-:S04]  /*1130*/  IMAD.MOV R7, RZ, RZ, -R11 ;  /* 0x000000ffff077224 */ /* 0x004fc800078e0a0b */
[----:B------:R-:W-:-:S04]  /*1140*/  IMAD R7, R7, R8, RZ ;  /* 0x0000000807077224 */ /* 0x000fc800078e02ff */
[----:B------:R-:W-:-:S06]  /*1150*/  IMAD.HI.U32 R11, R11, R7, R10 ;  /* 0x000000070b0b7227 */ /* 0x000fcc00078e000a */
[----:B------:R-:W-:-:S04]  /*1160*/  IMAD.HI.U32 R11, R11, R6, RZ ;  /* 0x000000060b0b7227 */ /* 0x000fc800078e00ff */
[----:B------:R-:W-:-:S04]  /*1170*/  IMAD.MOV R7, RZ, RZ, -R11 ;  /* 0x000000ffff077224 */ /* 0x000fc800078e0a0b */
[----:B------:R-:W-:-:S05]  /*1180*/  IMAD R7, R8, R7, R6 ;  /* 0x0000000708077224 */ /* 0x000fca00078e0206 */
[----:B------:R-:W-:-:S13]  /*1190*/  ISETP.GE.U32.AND P0, PT, R7, R8, PT ;  /* 0x000000080700720c */ /* 0x000fda0003f06070 */
[----:B------:R-:W-:Y:S01]  /*11a0*/  @P0 IADD3 R7, PT, PT, R7, -R8, RZ ;  /* 0x8000000807070210 */ /* 0x000fe20007ffe0ff */
[----:B------:R-:W-:-:S03]  /*11b0*/  @P0 VIADD R11, R11, 0x1 ;  /* 0x000000010b0b0836 */ /* 0x000fc60000000000 */
[----:B------:R-:W-:Y:S01]  /*11c0*/  ISETP.GE.U32.AND P1, PT, R7, R8, PT ;  /* 0x000000080700720c */ /* 0x000fe20003f26070 */
[----:B------:R-:W-:-:S12]  /*11d0*/  IMAD.MOV.U32 R7, RZ, RZ, RZ ;  /* 0x000000ffff077224 */ /* 0x000fd800078e00ff */
[----:B------:R-:W-:Y:S01]  /*11e0*/  @P1 VIADD R11, R11, 0x1 ;  /* 0x000000010b0b1836 */ /* 0x000fe20000000000 */
[----:B------:R-:W-:-:S05]  /*11f0*/  @!P2 LOP3.LUT R11, RZ, R8, RZ, 0x33, !PT ;  /* 0x00000008ff0ba212 */ /* 0x000fca00078e33ff */
[----:B------:R-:W-:-:S04]  /*1200*/  IMAD.MOV R5, RZ, RZ, -R11 ;  /* 0x000000ffff057224 */ /* 0x000fc800078e0a0b */
[----:B------:R-:W-:Y:S01]  /*1210*/  IMAD R5, R8, R5, R6 ;  /* 0x0000000508057224 */ /* 0x000fe200078e0206 */
[----:B------:R-:W-:Y:S01]  /*1220*/  MOV R6, R11 ;  /* 0x0000000b00067202 */ /* 0x000fe20000000f00 */
[----:B------:R-:W-:Y:S06]  /*1230*/  BRA `(.L_x_18) ;  /* 0x00000000002c7947 */ /* 0x000fec0003800000 */
.L_x_17:
[----:B------:R-:W1:Y:S01]  /*1240*/  LDCU UR4, c[0x0][0x874] ;  /* 0x00010e80ff0477ac */ /* 0x000e620008000800 */
[----:B------:R-:W-:Y:S01]  /*1250*/  IMAD.MOV.U32 R54, RZ, RZ, R6 ;  /* 0x000000ffff367224 */ /* 0x000fe200078e0006 */
[----:B------:R-:W-:Y:S01]  /*1260*/  MOV R14, 0x12a0 ;  /* 0x000012a0000e7802 */ /* 0x000fe20000000f00 */
[----:B------:R-:W-:Y:S01]  /*1270*/  IMAD.MOV.U32 R53, RZ, RZ, R7 ;  /* 0x000000ffff357224 */ /* 0x000fe200078e0007 */
[----:B-1----:R-:W-:-:S07]  /*1280*/  MOV R10, UR4 ;  /* 0x00000004000a7c02 */ /* 0x002fce0008000f00 */
[----:B0-----:R-:W-:Y:S05]  /*1290*/  CALL.REL.NOINC `($__internal_0_$__cuda_sm20_div_u64) ;  /* 0x000007a4006c7944 */ /* 0x001fea0003c00000 */
[----:B------:R-:W0:Y:S01]  /*12a0*/  LDCU UR4, c[0x0][0x874] ;  /* 0x00010e80ff0477ac */ /* 0x000e220008000800 */
[----:B------:R-:W-:Y:S02]  /*12b0*/  IMAD.MOV R5, RZ, RZ, -R10 ;  /* 0x000000ffff057224 */ /* 0x000fe400078e0a0a */
[----:B------:R-:W-:Y:S02]  /*12c0*/  IMAD.MOV.U32 R7, RZ, RZ, R11 ;  /* 0x000000ffff077224 */ /* 0x000fe400078e000b */
[----:B0-----:R-:W-:Y:S02]  /*12d0*/  IMAD R5, R5, UR4, R6 ;  /* 0x0000000405057c24 */ /* 0x001fe4000f8e0206 */
[----:B------:R-:W-:-:S07]  /*12e0*/  IMAD.MOV.U32 R6, RZ, RZ, R10 ;  /* 0x000000ffff067224 */ /* 0x000fce00078e000a */
.L_x_18:
[----:B------:R-:W-:Y:S05]  /*12f0*/  BSYNC.RECONVERGENT B1 ;  /* 0x0000000000017941 */ /* 0x000fea0003800200 */
.L_x_16:
        /* <DEDUP_REMOVED lines=14> */
[----:B------:R-:W-:-:S04]  /*13e0*/  IMAD.HI.U32 R11, R11, R17, R10 ;  /* 0x000000110b0b7227 */ /* 0x000fc800078e000a */
[----:B------:R-:W-:Y:S02]  /*13f0*/  HFMA2 R17, -RZ, RZ, 0, 0 ;  /* 0x00000000ff117431 */ /* 0x000fe400000001ff */
[----:B------:R-:W-:-:S04]  /*1400*/  IMAD.HI.U32 R16, R11, R6, RZ ;  /* 0x000000060b107227 */ /* 0x000fc800078e00ff */
[----:B------:R-:W-:-:S04]  /*1410*/  IMAD.MOV R8, RZ, RZ, -R16 ;  /* 0x000000ffff087224 */ /* 0x000fc800078e0a10 */
[----:B------:R-:W-:-:S05]  /*1420*/  IMAD R8, R15, R8, R6 ;  /* 0x000000080f087224 */ /* 0x000fca00078e0206 */
[----:B------:R-:W-:-:S13]  /*1430*/  ISETP.GE.U32.AND P0, PT, R8, R15, PT ;  /* 0x0000000f0800720c */ /* 0x000fda0003f06070 */
[----:B------:R-:W-:Y:S01]  /*1440*/  @P0 IADD3 R8, PT, PT, R8, -R15, RZ ;  /* 0x8000000f08080210 */ /* 0x000fe20007ffe0ff */
[----:B------:R-:W-:-:S03]  /*1450*/  @P0 VIADD R16, R16, 0x1 ;  /* 0x0000000110100836 */ /* 0x000fc60000000000 */
[----:B------:R-:W-:-:S13]  /*1460*/  ISETP.GE.U32.AND P1, PT, R8, R15, PT ;  /* 0x0000000f0800720c */ /* 0x000fda0003f26070 */
[----:B------:R-:W-:Y:S01]  /*1470*/  @P1 VIADD R16, R16, 0x1 ;  /* 0x0000000110101836 */ /* 0x000fe20000000000 */
[----:B------:R-:W-:-:S05]  /*1480*/  @!P2 LOP3.LUT R16, RZ, R15, RZ, 0x33, !PT ;  /* 0x0000000fff10a212 */ /* 0x000fca00078e33ff */
[----:B------:R-:W-:-:S04]  /*1490*/  IMAD.MOV R7, RZ, RZ, -R16 ;  /* 0x000000ffff077224 */ /* 0x000fc800078e0a10 */
[----:B------:R-:W-:Y:S01]  /*14a0*/  IMAD R6, R15, R7, R6 ;  /* 0x000000070f067224 */ /* 0x000fe200078e0206 */
[----:B------:R-:W-:Y:S06]  /*14b0*/  BRA `(.L_x_21) ;  /* 0x00000000002c7947 */ /* 0x000fec0003800000 */
.L_x_20:
[----:B------:R-:W1:Y:S01]  /*14c0*/  LDCU UR4, c[0x0][0x870] ;  /* 0x00010e00ff0477ac */ /* 0x000e620008000800 */
[----:B------:R-:W-:Y:S01]  /*14d0*/  IMAD.MOV.U32 R54, RZ, RZ, R6 ;  /* 0x000000ffff367224 */ /* 0x000fe200078e0006 */
[----:B------:R-:W-:Y:S01]  /*14e0*/  MOV R14, 0x1520 ;  /* 0x00001520000e7802 */ /* 0x000fe20000000f00 */
[----:B------:R-:W-:Y:S02]  /*14f0*/  IMAD.MOV.U32 R53, RZ, RZ, R7 ;  /* 0x000000ffff357224 */ /* 0x000fe400078e0007 */
[----:B-1----:R-:W-:-:S07]  /*1500*/  IMAD.U32 R10, RZ, RZ, UR4 ;  /* 0x00000004ff0a7e24 */ /* 0x002fce000f8e00ff */
[----:B0-----:R-:W-:Y:S05]  /*1510*/  CALL.REL.NOINC `($__internal_0_$__cuda_sm20_div_u64) ;  /* 0x000007a000cc7944 */ /* 0x001fea0003c00000 */
[----:B------:R-:W0:Y:S01]  /*1520*/  LDCU UR4, c[0x0][0x870] ;  /* 0x00010e00ff0477ac */ /* 0x000e220008000800 */
[----:B------:R-:W-:Y:S01]  /*1530*/  IADD3 R7, PT, PT, -R10, RZ, RZ ;  /* 0x000000ff0a077210 */ /* 0x000fe20007ffe1ff */
[----:B------:R-:W-:Y:S02]  /*1540*/  IMAD.MOV.U32 R16, RZ, RZ, R10 ;  /* 0x000000ffff107224 */ /* 0x000fe400078e000a */
[----:B------:R-:W-:Y:S02]  /*1550*/  IMAD.MOV.U32 R17, RZ, RZ, R11 ;  /* 0x000000ffff117224 */ /* 0x000fe400078e000b */
[----:B0-----:R-:W-:-:S07]  /*1560*/  IMAD R6, R7, UR4, R6 ;  /* 0x0000000407067c24 */ /* 0x001fce000f8e0206 */
.L_x_21:
[----:B------:R-:W-:Y:S05]  /*1570*/  BSYNC.RECONVERGENT B1 ;  /* 0x0000000000017941 */ /* 0x000fea0003800200 */
.L_x_19:
        /* <DEDUP_REMOVED lines=14> */
[----:B------:R-:W-:-:S04]  /*1660*/  IMAD.HI.U32 R11, R11, R17, R10 ;  /* 0x000000110b0b7227 */ /* 0x000fc800078e000a */
[----:B------:R-:W-:Y:S02]  /*1670*/  HFMA2 R17, -RZ, RZ, 0, 0 ;  /* 0x00000000ff117431 */ /* 0x000fe400000001ff */
        /* <DEDUP_REMOVED lines=11> */
[----:B------:R-:W-:Y:S01]  /*1730*/  IMAD.MOV.U32 R16, RZ, RZ, R11 ;  /* 0x000000ffff107224 */ /* 0x000fe200078e000b */
[----:B------:R-:W-:Y:S06]  /*1740*/  BRA `(.L_x_24) ;  /* 0x00000000002c7947 */ /* 0x000fec0003800000 */
.L_x_23:
        /* <DEDUP_REMOVED lines=8> */
[----:B------:R-:W-:-:S04]  /*17d0*/  IMAD.MOV.U32 R17, RZ, RZ, R11 ;  /* 0x000000ffff117224 */ /* 0x000fc800078e000b */
[----:B0-----:R-:W-:Y:S02]  /*17e0*/  IMAD R7, R7, UR4, R16 ;  /* 0x0000000407077c24 */ /* 0x001fe4000f8e0210 */
[----:B------:R-:W-:-:S07]  /*17f0*/  IMAD.MOV.U32 R16, RZ, RZ, R10 ;  /* 0x000000ffff107224 */ /* 0x000fce00078e000a */
.L_x_24:
[----:B------:R-:W-:Y:S05]  /*1800*/  BSYNC.RECONVERGENT B1 ;  /* 0x0000000000017941 */ /* 0x000fea0003800200 */
.L_x_22:
        /* <DEDUP_REMOVED lines=29> */
.L_x_26:
        /* <DEDUP_REMOVED lines=11> */
.L_x_27:
[----:B------:R-:W-:Y:S05]  /*1a90*/  BSYNC.RECONVERGENT B1 ;  /* 0x0000000000017941 */ /* 0x000fea0003800200 */
.L_x_25:
        /* <DEDUP_REMOVED lines=21> */
[----:B------:R-:W-:Y:S01]  /*1bf0*/  ISETP.GE.U32.AND P1, PT, R11, R18, PT ;  /* 0x000000120b00720c */ /* 0x000fe20003f26070 */
[----:B------:R-:W-:-:S12]  /*1c00*/  IMAD.MOV.U32 R11, RZ, RZ, RZ ;  /* 0x000000ffff0b7224 */ /* 0x000fd800078e00ff */
[----:B------:R-:W-:Y:S01]  /*1c10*/  @P1 VIADD R10, R10, 0x1 ;  /* 0x000000010a0a1836 */ /* 0x000fe20000000000 */
[----:B------:R-:W-:-:S05]  /*1c20*/  @!P2 LOP3.LUT R10, RZ, R18, RZ, 0x33, !PT ;  /* 0x00000012ff0aa212 */ /* 0x000fca00078e33ff */
[----:B------:R-:W-:-:S04]  /*1c30*/  IMAD.MOV R15, RZ, RZ, -R10 ;  /* 0x000000ffff0f7224 */ /* 0x000fc800078e0a0a */
[----:B------:R-:W-:Y:S01]  /*1c40*/  IMAD R15, R18, R15, R16 ;  /* 0x0000000f120f7224 */ /* 0x000fe200078e0210 */
[----:B------:R-:W-:Y:S06]  /*1c50*/  BRA `(.L_x_30) ;  /* 0x0000000000247947 */ /* 0x000fec0003800000 */
.L_x_29:
[----:B------:R-:W1:Y:S01]  /*1c60*/  LDCU UR4, c[0x0][0x864] ;  /* 0x00010c80ff0477ac */ /* 0x000e620008000800 */
[----:B------:R-:W-:Y:S01]  /*1c70*/  MOV R54, R16 ;  /* 0x0000001000367202 */ /* 0x000fe20000000f00 */
[----:B------:R-:W-:Y:S01]  /*1c80*/  IMAD.MOV.U32 R53, RZ, RZ, R17 ;  /* 0x000000ffff357224 */ /* 0x000fe200078e0011 */
[----:B------:R-:W-:Y:S01]  /*1c90*/  MOV R14, 0x1cc0 ;  /* 0x00001cc0000e7802 */ /* 0x000fe20000000f00 */
[----:B-1----:R-:W-:-:S07]  /*1ca0*/  IMAD.U32 R10, RZ, RZ, UR4 ;  /* 0x00000004ff0a7e24 */ /* 0x002fce000f8e00ff */
[----:B0-----:R-:W-:Y:S05]  /*1cb0*/  CALL.REL.NOINC `($__internal_0_$__cuda_sm20_div_u64) ;  /* 0x0000079800e47944 */ /* 0x001fea0003c00000 */
[----:B------:R-:W0:Y:S01]  /*1cc0*/  LDCU UR4, c[0x0][0x864] ;  /* 0x00010c80ff0477ac */ /* 0x000e220008000800 */
[----:B------:R-:W-:-:S04]  /*1cd0*/  IMAD.MOV R15, RZ, RZ, -R10 ;  /* 0x000000ffff0f7224 */ /* 0x000fc800078e0a0a */
[----:B0-----:R-:W-:-:S07]  /*1ce0*/  IMAD R15, R15, UR4, R16 ;  /* 0x000000040f0f7c24 */ /* 0x001fce000f8e0210 */
.L_x_30:
[----:B------:R-:W-:Y:S05]  /*1cf0*/  BSYNC.RECONVERGENT B1 ;  /* 0x0000000000017941 */ /* 0x000fea0003800200 */
.L_x_28:
        /* <DEDUP_REMOVED lines=19> */
[----:B------:R-:W-:-:S04]  /*1e30*/  @P0 IADD3 R10, PT, PT, R10, -R19, RZ ;  /* 0x800000130a0a0210 */ /* 0x000fc80007ffe0ff */
[----:B------:R-:W-:-:S13]  /*1e40*/  ISETP.GE.U32.AND P0, PT, R10, R19, PT ;  /* 0x000000130a00720c */ /* 0x000fda0003f06070 */
[----:B------:R-:W-:Y:S01]  /*1e50*/  @P0 IMAD.IADD R10, R10, 0x1, -R19 ;  /* 0x000000010a0a0824 */ /* 0x000fe200078e0a13 */
[----:B------:R-:W-:-:S05]  /*1e60*/  @!P1 LOP3.LUT R10, RZ, R19, RZ, 0x33, !PT ;  /* 0x00000013ff0a9212 */ /* 0x000fca00078e33ff */
[----:B------:R-:W-:Y:S01]  /*1e70*/  IMAD.MOV.U32 R14, RZ, RZ, R10 ;  /* 0x000000ffff0e7224 */ /* 0x000fe200078e000a */
[----:B------:R-:W-:Y:S06]  /*1e80*/  BRA `(.L_x_33) ;  /* 0x0000000000147947 */ /* 0x000fec0003800000 */
.L_x_32:
[----:B------:R-:W-:Y:S01]  /*1e90*/  IMAD.MOV.U32 R14, RZ, RZ, R10 ;  /* 0x000000ffff0e7224 */ /* 0x000fe200078e000a */
[----:B------:R-:W-:Y:S01]  /*1ea0*/  MOV R25, R11 ;  /* 0x0000000b00197202 */ /* 0x000fe20000000f00 */
[----:B------:R-:W-:Y:S01]  /*1eb0*/  IMAD.MOV.U32 R11, RZ, RZ, R17 ;  /* 0x000000ffff0b7224 */ /* 0x000fe200078e0011 */
[----:B------:R-:W-:-:S07]  /*1ec0*/  MOV R10, 0x1ee0 ;  /* 0x00001ee0000a7802 */ /* 0x000fce0000000f00 */
[----:B0-----:R-:W-:Y:S05]  /*1ed0*/  CALL.REL.NOINC `($__internal_1_$__cuda_sm20_rem_u64) ;  /* 0x0000079c00747944 */ /* 0x001fea0003c00000 */
.L_x_33:
[----:B------:R-:W-:Y:S05]  /*1ee0*/  BSYNC.RECONVERGENT B1 ;  /* 0x0000000000017941 */ /* 0x000fea0003800200 */
.L_x_31:
[----:B------:R-:W1:Y:S01]  /*1ef0*/  LDC.64 R20, c[0x0][0x3a8] ;  /* 0x0000ea00ff147b82 */ /* 0x000e620000000a00 */
[----:B------:R-:W1:Y:S01]  /*1f00*/  LDCU.64 UR4, c[0x0][0x3b8] ;  /* 0x00007700ff0477ac */ /* 0x000e620008000a00 */
[----:B------:R-:W1:Y:S01]  /*1f10*/  I2F.F64 R10, R14 ;  /* 0x0000000e000a7312 */ /* 0x000e620000201c00 */
[----:B------:R-:W2:Y:S05]  /*1f20*/  LDCU.128 UR16, c[0x0][0x3d0] ;  /* 0x00007a00ff1077ac */ /* 0x000eaa0008000c00 */
[----:B------:R-:W2:Y:S01]  /*1f30*/  LDC.64 R22, c[0x0][0x3c0] ;  /* 0x0000f000ff167b82 */ /* 0x000ea20000000a00 */
[----:B------:R-:W3:Y:S01]  /*1f40*/  LDCU.128 UR20, c[0x0][0x490] ;  /* 0x00009200ff1477ac */ /* 0x000ee20008000c00 */
[----:B------:R-:W2:Y:S01]  /*1f50*/  I2F.F64 R16, R15 ;  /* 0x0000000f00107312 */ /* 0x000ea20000201c00 */
[----:B------:R-:W4:Y:S05]  /*1f60*/  LDCU.128 UR24, c[0x0][0x4a0] ;  /* 0x00009400ff1877ac */ /* 0x000f2a0008000c00 */
[----:B------:R-:W5:Y:S01]  /*1f70*/  LDC.64 R54, c[0x0][0x3e8] ;  /* 0x0000fa00ff367b82 */ /* 0x000f620000000a00 */
[----:B------:R-:W0:Y:S01]  /*1f80*/  LDCU.128 UR28, c[0x0][0x4b0] ;  /* 0x00009600ff1c77ac */ /* 0x000e220008000c00 */
[----:B------:R-:W5:Y:S01]  /*1f90*/  I2F.F64 R24, R8 ;  /* 0x0000000800187312 */ /* 0x000f620000201c00 */
[----:B------:R-:W0:Y:S05]  /*1fa0*/  LDCU.64 UR10, c[0x0][0x4f0] ;  /* 0x00009e00ff0a77ac */ /* 0x000e2a0008000a00 */
[----:B------:R-:W0:Y:S01]  /*1fb0*/  LDC.64 R18, c[0x0][0x3f0] ;  /* 0x0000fc00ff127b82 */ /* 0x000e220000000a00 */
[----:B-1----:R-:W-:Y:S01]  /*1fc0*/  DFMA R10, R10, UR4, R20 ;  /* 0x000000040a0a7c2b */ /* 0x002fe20008000014 */
[----:B------:R-:W0:Y:S01]  /*1fd0*/  LDCU.128 UR4, c[0x0][0x400] ;  /* 0x00008000ff0477ac */ /* 0x000e220008000c00 */
[----:B------:R-:W0:Y:S05]  /*1fe0*/  I2F.F64 R26, R7 ;  /* 0x00000007001a7312 */ /* 0x000e2a0000201c00 */
[----:B------:R-:W1:Y:S01]  /*1ff0*/  LDC.64 R20, c[0x0][0x418] ;  /* 0x00010600ff147b82 */ /* 0x000e620000000a00 */
[----:B--2---:R-:W-:-:S02]  /*2000*/  DFMA R16, R16, UR16, R22 ;  /* 0x0000001010107c2b */ /* 0x004fc40008000016 */
[----:B---3--:R-:W-:Y:S01]  /*2010*/  DFMA R52, R10, UR22, RZ ;  /* 0x000000160a347c2b */ /* 0x008fe200080000ff */
[----:B------:R-:W1:Y:S04]  /*2020*/  I2F.F64 R50, R6 ;  /* 0x0000000600327312 */ /* 0x000e680000201c00 */
[----:B------:R-:W2:Y:S01]  /*2030*/  LDC.64 R22, c[0x0][0x420] ;  /* 0x00010800ff167b82 */ /* 0x000ea20000000a00 */
[----:B-----5:R-:W-:Y:S01]  /*2040*/  DFMA R14, R24, R54, UR18 ;  /* 0x00000012180e7e2b */ /* 0x020fe20008000036 */
[----:B------:R-:W2:Y:S01]  /*2050*/  LDCU.128 UR16, c[0x0][0x430] ;  /* 0x00008600ff1077ac */ /* 0x000ea20008000c00 */
[----:B----4-:R-:W-:Y:S02]  /*2060*/  DFMA R54, R16, UR24, R52 ;  /* 0x0000001810367c2b */ /* 0x010fe40008000034 */
[----:B------:R-:W2:Y:S03]  /*2070*/  I2F.F64 R52, R5 ;  /* 0x0000000500347312 */ /* 0x000ea60000201c00 */
[----:B------:R-:W3:Y:S01]  /*2080*/  LDC.64 R24, c[0x0][0x448] ;  /* 0x00011200ff187b82 */ /* 0x000ee20000000a00 */
[----:B0-----:R-:W-:-:S02]  /*2090*/  DFMA R18, R26, UR4, R18 ;  /* 0x000000041a127c2b */ /* 0x001fc40008000012 */
[----:B------:R-:W-:Y:S01]  /*20a0*/  DFMA R54, R14, UR26, R54 ;  /* 0x0000001a0e367c2b */ /* 0x000fe20008000036 */
[----:B------:R-:W0:Y:S01]  /*20b0*/  LDCU.128 UR24, c[0x0][0x4c0] ;  /* 0x00009800ff1877ac */ /* 0x000e220008000c00 */
[----:B------:R-:W3:Y:S01]  /*20c0*/  I2F.F64 R26, R4 ;  /* 0x00000004001a7312 */ /* 0x000ee20000201c00 */
[----:B-1----:R-:W-:Y:S02]  /*20d0*/  DFMA R6, R50, R20, UR6 ;  /* 0x0000000632067e2b */ /* 0x002fe40008000014 */
[----:B------:R-:W1:Y:S01]  /*20e0*/  LDC.64 R56, c[0x0][0x450] ;  /* 0x00011400ff387b82 */ /* 0x000e620000000a00 */
[----:B------:R-:W1:Y:S02]  /*20f0*/  LDCU.128 UR4, c[0x0][0x460] ;  /* 0x00008c00ff0477ac */ /* 0x000e640008000c00 */
[----:B------:R-:W-:Y:S02]  /*2100*/  DFMA R54, R18, UR28, R54 ;  /* 0x0000001c12367c2b */ /* 0x000fe40008000036 */
[----:B------:R-:W1:Y:S01]  /*2110*/  I2F.F64 R50, R3 ;  /* 0x0000000300327312 */ /* 0x000e620000201c00 */
[----:B--2---:R-:W-:-:S02]  /*2120*/  DFMA R20, R52, UR16, R22 ;  /* 0x0000001034147c2b */ /* 0x004fc40008000016 */
[----:B------:R-:W2:Y:S03]  /*2130*/  LDC.64 R58, c[0x0][0x480] ;  /* 0x00012000ff3a7b82 */ /* 0x000ea60000000a00 */
[----:B------:R-:W-:Y:S02]  /*2140*/  DFMA R54, R6, UR30, R54 ;  /* 0x0000001e06367c2b */ /* 0x000fe40008000036 */
[----:B---3--:R-:W-:-:S03]  /*2150*/  DFMA R22, R26, R24, UR18 ;  /* 0x000000121a167e2b */ /* 0x008fc60008000018 */
[----:B------:R-:W3:Y:S01]  /*2160*/  LDC.64 R52, c[0x0][0x478] ;  /* 0x00011e00ff347b82 */ /* 0x000ee20000000a00 */
[----:B------:R-:W3:Y:S01]  /*2170*/  I2F.F64 R24, R2 ;  /* 0x0000000200187312 */ /* 0x000ee20000201c00 */
[----:B------:R-:W4:Y:S01]  /*2180*/  LDCU.128 UR16, c[0x0][0x4d0] ;  /* 0x00009a00ff1077ac */ /* 0x000f220008000c00 */
[----:B0-----:R-:W-:Y:S02]  /*2190*/  DFMA R54, R20, UR24, R54 ;  /* 0x0000001814367c2b */ /* 0x001fe40008000036 */
[----:B-1----:R-:W-:-:S03]  /*21a0*/  DFMA R4, R50, UR4, R56 ;  /* 0x0000000432047c2b */ /* 0x002fc60008000038 */
[----:B------:R-:W0:Y:S01]  /*21b0*/  LDC.64 R26, c[0x0][0x858] ;  /* 0x00021600ff1a7b82 */ /* 0x000e220000000a00 */
[----:B------:R-:W2:Y:S02]  /*21c0*/  I2F.F64 R50, R0 ;  /* 0x0000000000327312 */ /* 0x000ea40000201c00 */
[----:B------:R-:W-:-:S08]  /*21d0*/  DFMA R54, R22, UR26, R54 ;  /* 0x0000001a16367c2b */ /* 0x000fd00008000036 */
[----:B----4-:R-:W-:Y:S02]  /*21e0*/  DFMA R54, R4, UR16, R54 ;  /* 0x0000001004367c2b */ /* 0x010fe40008000036 */
[----:B---3--:R-:W-:Y:S01]  /*21f0*/  DFMA R24, R24, R52, UR6 ;  /* 0x0000000618187e2b */ /* 0x008fe20008000034 */
[----:B------:R-:W1:Y:S01]  /*2200*/  LDCU.128 UR4, c[0x0][0x4e0] ;  /* 0x00009c00ff0477ac */ /* 0x000e620008000c00 */
[----:B--2---:R-:W-:-:S06]  /*2210*/  DFMA R2, R50, UR20, R58 ;  /* 0x0000001432027c2b */ /* 0x004fcc000800003a */
[----:B------:R-:W-:Y:S02]  /*2220*/  DFMA R54, R24, UR18, R54 ;  /* 0x0000001218367c2b */ /* 0x000fe40008000036 */
[----:B0-----:R-:W-:-:S06]  /*2230*/  DMUL R50, R26, UR10 ;  /* 0x0000000a1a327c28 */ /* 0x001fcc0008000000 */
[----:B-1----:R-:W-:-:S08]  /*2240*/  DFMA R54, R2, UR4, R54 ;  /* 0x0000000402367c2b */ /* 0x002fd00008000036 */
[----:B------:R-:W-:-:S08]  /*2250*/  DADD R54, R54, -UR6 ;  /* 0x8000000636367e29 */ /* 0x000fd00008000000 */
[----:B------:R-:W-:-:S14]  /*2260*/  DSETP.GT.AND P0, PT, |R54|, R50, PT ;  /* 0x000000323600722a */ /* 0x000fdc0003f04200 */
[----:B------:R-:W-:Y:S05]  /*2270*/  @P0 BRA `(.L_x_3) ;  /* 0x0000000c00040947 */ /* 0x000fea0003800000 */
[----:B------:R-:W0:Y:S01]  /*2280*/  LDCU.64 UR4, c[0x0][0x4f8] ;  /* 0x00009f00ff0477ac */ /* 0x000e220008000a00 */
[----:B------:R-:W1:Y:S01]  /*2290*/  LDCU.128 UR16, c[0x0][0x500] ;  /* 0x0000a000ff1077ac */ /* 0x000e620008000c00 */
[----:B0-----:R-:W-:Y:S01]  /*22a0*/  DFMA R50, R10, UR4, RZ ;  /* 0x000000040a327c2b */ /* 0x001fe200080000ff */
[----:B------:R-:W0:Y:S07]  /*22b0*/  LDCU.128 UR4, c[0x0][0x510] ;  /* 0x0000a200ff0477ac */ /* 0x000e2e0008000c00 */
[----:B-1----:R-:W-:-:S08]  /*22c0*/  DFMA R50, R16, UR16, R50 ;  /* 0x0000001010327c2b */ /* 0x002fd00008000032 */
[----:B------:R-:W-:Y:S01]  /*22d0*/  DFMA R50, R14, UR18, R50 ;  /* 0x000000120e327c2b */ /* 0x000fe20008000032 */
[----:B------:R-:W1:Y:S07]  /*22e0*/  LDCU.128 UR16, c[0x0][0x520] ;  /* 0x0000a400ff1077ac */ /* 0x000e6e0008000c00 */
[----:B0-----:R-:W-:-:S08]  /*22f0*/  DFMA R50, R18, UR4, R50 ;  /* 0x0000000412327c2b */ /* 0x001fd00008000032 */
[----:B------:R-:W-:Y:S01]  /*2300*/  DFMA R50, R6, UR6, R50 ;  /* 0x0000000606327c2b */ /* 0x000fe20008000032 */
[----:B------:R-:W0:Y:S07]  /*2310*/  LDCU.128 UR4, c[0x0][0x530] ;  /* 0x0000a600ff0477ac */ /* 0x000e2e0008000c00 */
[----:B-1----:R-:W-:-:S08]  /*2320*/  DFMA R50, R20, UR16, R50 ;  /* 0x0000001014327c2b */ /* 0x002fd00008000032 */
[----:B------:R-:W-:Y:S01]  /*2330*/  DFMA R50, R22, UR18, R50 ;  /* 0x0000001216327c2b */ /* 0x000fe20008000032 */
[----:B------:R-:W1:Y:S07]  /*2340*/  LDCU.128 UR16, c[0x0][0x540] ;  /* 0x0000a800ff1077ac */ /* 0x000e6e0008000c00 */
[----:B0-----:R-:W-:Y:S01]  /*2350*/  DFMA R50, R4, UR4, R50 ;  /* 0x0000000404327c2b */ /* 0x001fe20008000032 */
[----:B------:R-:W0:Y:S07]  /*2360*/  LDCU.64 UR4, c[0x0][0x550] ;  /* 0x0000aa00ff0477ac */ /* 0x000e2e0008000a00 */
[----:B------:R-:W-:-:S08]  /*2370*/  DFMA R50, R24, UR6, R50 ;  /* 0x0000000618327c2b */ /* 0x000fd00008000032 */
[----:B-1----:R-:W-:Y:S02]  /*2380*/  DFMA R50, R2, UR16, R50 ;  /* 0x0000001002327c2b */ /* 0x002fe40008000032 */
[----:B0-----:R-:W-:-:S06]  /*2390*/  DMUL R52, R26, UR4 ;  /* 0x000000041a347c28 */ /* 0x001fcc0008000000 */
        /* <DEDUP_REMOVED lines=151> */
[C---:B------:R-:W-:Y:S02]  /*2d10*/  LOP3.LUT P1, RZ, R9.reuse, 0x1, RZ, 0xc0, !PT ;  /* 0x0000000109ff7812 */ /* 0x040fe4000782c0ff */
[----:B------:R-:W-:Y:S01]  /*2d20*/  LOP3.LUT R9, R9, 0xfffffffe, RZ, 0xc0, !PT ;  /* 0xfffffffe09097812 */ /* 0x000fe200078ec0ff */
        /* <DEDUP_REMOVED lines=19> */
[----:B------:R-:W-:Y:S01]  /*2e60*/  @!P0 PLOP3.LUT P1, PT, PT, PT, PT, 0x8, 0x80 ;  /* 0x000000000080881c */ /* 0x000fe20003f2e170 */
[----:B------:R-:W-:-:S12]  /*2e70*/  @!P0 IMAD.MOV.U32 R13, RZ, RZ, 0x1 ;  /* 0x00000001ff0d8424 */ /* 0x000fd800078e00ff */
[----:B------:R-:W-:-:S07]  /*2e80*/  @P1 LOP3.LUT R9, R9, 0x1, RZ, 0xfc, !PT ;  /* 0x0000000109091812 */ /* 0x000fce00078efcff */
.L_x_3:
[----:B------:R-:W-:Y:S05]  /*2e90*/  BSYNC.RECONVERGENT B0 ;  /* 0x0000000000007941 */ /* 0x000fea0003800200 */
.L_x_2:
[----:B------:R-:W1:Y:S01]  /*2ea0*/  LDCU.64 UR4, c[0x0][0x888] ;  /* 0x00011100ff0477ac */ /* 0x000e620008000a00 */
[----:B------:R-:W-:Y:S01]  /*2eb0*/  PLOP3.LUT P1, PT, PT, PT, PT, 0x80, 0x8 ;  /* 0x000000000008781c */ /* 0x000fe20003f2f070 */
[----:B------:R-:W-:Y:S01]  /*2ec0*/  BSSY.RECONVERGENT B0, `(.L_x_34) ;  /* 0x000028a000007945 */ /* 0x000fe20003800200 */
[----:B------:R-:W-:Y:S01]  /*2ed0*/  LOP3.LUT R9, R9, 0xfffffffb, RZ, 0xc0, !PT ;  /* 0xfffffffb09097812 */ /* 0x000fe200078ec0ff */
[----:B------:R-:W-:-:S10]  /*2ee0*/  IMAD.MOV.U32 R8, RZ, RZ, RZ ;  /* 0x000000ffff087224 */ /* 0x000fd400078e00ff */
[----:B------:R-:W-:Y:S02]  /*2ef0*/  @P1 LOP3.LUT R9, R9, 0x4, RZ, 0xfc, !PT ;  /* 0x0000000409091812 */ /* 0x000fe400078efcff */
[----:B-1----:R-:W-:-:S04]  /*2f00*/  ISETP.GE.U32.AND P0, PT, R30, UR4, PT ;  /* 0x000000041e007c0c */ /* 0x002fc8000bf06070 */
[----:B------:R-:W-:-:S13]  /*2f10*/  ISETP.GE.U32.AND.EX P0, PT, R31, UR5, PT, P0 ;  /* 0x000000051f007c0c */ /* 0x000fda000bf06100 */
[----:B------:R-:W-:Y:S05]  /*2f20*/  @P0 BRA `(.L_x_35) ;  /* 0x00000028000c0947 */ /* 0x000fea0003800000 */
[----:B------:R-:W1:Y:S01]  /*2f30*/  LDC R5, c[0x0][0x884] ;  /* 0x00022100ff057b82 */ /* 0x000e620000000800 */
[----:B------:R-:W-:Y:S01]  /*2f40*/  BSSY.RECONVERGENT B1, `(.L_x_36) ;  /* 0x0000026000017945 */ /* 0x000fe20003800200 */
[----:B-1----:R-:W-:-:S04]  /*2f50*/  SHF.R.S32.HI R11, RZ, 0x1f, R5 ;  /* 0x0000001fff0b7819 */ /* 0x002fc80000011405 */
[----:B------:R-:W-:-:S04]  /*2f60*/  LOP3.LUT R0, R31, R11, RZ, 0xfc, !PT ;  /* 0x0000000b1f007212 */ /* 0x000fc800078efcff */
[----:B------:R-:W-:-:S13]  /*2f70*/  ISETP.NE.U32.AND P0, PT, R0, RZ, PT ;  /* 0x000000ff0000720c */ /* 0x000fda0003f05070 */
[----:B------:R-:W-:Y:S05]  /*2f80*/  @P0 BRA `(.L_x_37) ;  /* 0x0000000000580947 */ /* 0x000fea0003800000 */
[----:B------:R-:W1:Y:S01]  /*2f90*/  I2F.U32.RP R4, R5 ;  /* 0x0000000500047306 */ /* 0x000e620000209000 */
[----:B------:R-:W-:Y:S01]  /*2fa0*/  IMAD.MOV.U32 R2, RZ, RZ, RZ ;  /* 0x000000ffff027224 */ /* 0x000fe200078e00ff */
[----:B------:R-:W-:-:S06]  /*2fb0*/  ISETP.NE.U32.AND P2, PT, R5, RZ, PT ;  /* 0x000000ff0500720c */ /* 0x000fcc0003f45070 */
[----:B-1----:R-:W1:Y:S02]  /*2fc0*/  MUFU.RCP R4, R4 ;  /* 0x0000000400047308 */ /* 0x002e640000001000 */
[----:B-1----:R-:W-:-:S06]  /*2fd0*/  IADD3 R6, PT, PT, R4, 0xffffffe, RZ ;  /* 0x0ffffffe04067810 */ /* 0x002fcc0007ffe0ff */
[----:B------:R-:W1:Y:S02]  /*2fe0*/  F2I.FTZ.U32.TRUNC.NTZ R3, R6 ;  /* 0x0000000600037305 */ /* 0x000e64000021f000 */
[----:B-1----:R-:W-:-:S04]  /*2ff0*/  IMAD.MOV R0, RZ, RZ, -R3 ;  /* 0x000000ffff007224 */ /* 0x002fc800078e0a03 */
        /* <DEDUP_REMOVED lines=12> */
[----:B------:R-:W-:Y:S02]  /*30c0*/  IMAD R0, R5, R3, R30 ;  /* 0x0000000305007224 */ /* 0x000fe400078e021e */
[----:B------:R-:W-:Y:S01]  /*30d0*/  HFMA2 R3, -RZ, RZ, 0, 0 ;  /* 0x00000000ff037431 */ /* 0x000fe200000001ff */
[----:B------:R-:W-:Y:S06]  /*30e0*/  BRA `(.L_x_38) ;  /* 0x00000000002c7947 */ /* 0x000fec0003800000 */
.L_x_37:
        /* <DEDUP_REMOVED lines=11> */
.L_x_38:
[----:B------:R-:W-:Y:S05]  /*31a0*/  BSYNC.RECONVERGENT B1 ;  /* 0x0000000000017941 */ /* 0x000fea0003800200 */
.L_x_36:
        /* <DEDUP_REMOVED lines=10> */
[----:B-1----:R-:W-:-:S06]  /*3250*/  VIADD R5, R7, 0xffffffe ;  /* 0x0ffffffe07057836 */ /* 0x002fcc0000000000 */
[----:B------:R-:W1:Y:S02]  /*3260*/  F2I.FTZ.U32.TRUNC.NTZ R5, R5 ;  /* 0x0000000500057305 */ /* 0x000e64000021f000 */
[----:B-1----:R-:W-:-:S05]  /*3270*/  IADD3 R3, PT, PT, RZ, -R5, RZ ;  /* 0x80000005ff037210 */ /* 0x002fca0007ffe0ff */
[----:B------:R-:W-:-:S04]  /*3280*/  IMAD R3, R3, R6, RZ ;  /* 0x0000000603037224 */ /* 0x000fc800078e02ff */
[----:B------:R-:W-:-:S04]  /*3290*/  IMAD.HI.U32 R3, R5, R3, R4 ;  /* 0x0000000305037227 */ /* 0x000fc800078e0004 */
[----:B------:R-:W-:Y:S02]  /*32a0*/  IMAD.MOV.U32 R5, RZ, RZ, RZ ;  /* 0x000000ffff057224 */ /* 0x000fe400078e00ff */
        /* <DEDUP_REMOVED lines=8> */
[----:B------:R-:W-:-:S04]  /*3330*/  @!P2 LOP3.LUT R4, RZ, R6, RZ, 0x33, !PT ;  /* 0x00000006ff04a212 */ /* 0x000fc800078e33ff */
[----:B------:R-:W-:-:S05]  /*3340*/  IADD3 R3, PT, PT, -R4, RZ, RZ ;  /* 0x000000ff04037210 */ /* 0x000fca0007ffe1ff */
[----:B------:R-:W-:Y:S01]  /*3350*/  IMAD R2, R6, R3, R2 ;  /* 0x0000000306027224 */ /* 0x000fe200078e0202 */
[----:B------:R-:W-:Y:S06]  /*3360*/  BRA `(.L_x_41) ;  /* 0x00000000002c7947 */ /* 0x000fec0003800000 */
.L_x_40:
        /* <DEDUP_REMOVED lines=8> */
[----:B------:R-:W-:Y:S01]  /*33f0*/  MOV R4, R10 ;  /* 0x0000000a00047202 */ /* 0x000fe20000000f00 */
[----:B------:R-:W-:Y:S02]  /*3400*/  IMAD.MOV.U32 R5, RZ, RZ, R11 ;  /* 0x000000ffff057224 */ /* 0x000fe400078e000b */
[----:B0-----:R-:W-:-:S07]  /*3410*/  IMAD R2, R3, UR4, R2 ;  /* 0x0000000403027c24 */ /* 0x001fce000f8e0202 */
.L_x_41:
[----:B------:R-:W-:Y:S05]  /*3420*/  BSYNC.RECONVERGENT B1 ;  /* 0x0000000000017941 */ /* 0x000fea0003800200 */
.L_x_39:
        /* <DEDUP_REMOVED lines=10> */
[----:B-1----:R-:W-:Y:S02]  /*34d0*/  VIADD R7, R5, 0xffffffe ;  /* 0x0ffffffe05077836 */ /* 0x002fe40000000000 */
[----:B------:R-:W-:-:S04]  /*34e0*/  IMAD.MOV.U32 R5, RZ, RZ, RZ ;  /* 0x000000ffff057224 */ /* 0x000fc800078e00ff */
[----:B------:R-:W1:Y:S02]  /*34f0*/  F2I.FTZ.U32.TRUNC.NTZ R7, R7 ;  /* 0x0000000700077305 */ /* 0x000e64000021f000 */
[----:B-1----:R-:W-:-:S05]  /*3500*/  IADD3 R3, PT, PT, RZ, -R7, RZ ;  /* 0x80000007ff037210 */ /* 0x002fca0007ffe0ff */
        /* <DEDUP_REMOVED lines=12> */
[----:B------:R-:W-:Y:S02]  /*35d0*/  IMAD R3, R10, R3, R4 ;  /* 0x000000030a037224 */ /* 0x000fe400078e0204 */
[----:B------:R-:W-:Y:S01]  /*35e0*/  IMAD.MOV.U32 R4, RZ, RZ, R6 ;  /* 0x000000ffff047224 */ /* 0x000fe200078e0006 */
[----:B------:R-:W-:Y:S06]  /*35f0*/  BRA `(.L_x_44) ;  /* 0x00000000002c7947 */ /* 0x000fec0003800000 */
.L_x_43:
[----:B------:R-:W1:Y:S01]  /*3600*/  LDCU UR4, c[0x0][0x87c] ;  /* 0x00010f80ff0477ac */ /* 0x000e620008000800 */
[----:B------:R-:W-:Y:S01]  /*3610*/  MOV R54, R4 ;  /* 0x0000000400367202 */ /* 0x000fe20000000f00 */
[----:B------:R-:W-:Y:S01]  /*3620*/  IMAD.MOV.U32 R53, RZ, RZ, R5 ;  /* 0x000000ffff357224 */ /* 0x000fe200078e0005 */
[----:B------:R-:W-:Y:S01]  /*3630*/  MOV R14, 0x3660 ;  /* 0x00003660000e7802 */ /* 0x000fe20000000f00 */
[----:B-1----:R-:W-:-:S07]  /*3640*/  IMAD.U32 R10, RZ, RZ, UR4 ;  /* 0x00000004ff0a7e24 */ /* 0x002fce000f8e00ff */
[----:B0-----:R-:W-:Y:S05]  /*3650*/  CALL.REL.NOINC `($__internal_0_$__cuda_sm20_div_u64) ;  /* 0x00000780007c7944 */ /* 0x001fea0003c00000 */
[----:B------:R-:W0:Y:S01]  /*3660*/  LDCU UR4, c[0x0][0x87c] ;  /* 0x00010f80ff0477ac */ /* 0x000e220008000800 */
[----:B------:R-:W-:Y:S01]  /*3670*/  IADD3 R3, PT, PT, -R10, RZ, RZ ;  /* 0x000000ff0a037210 */ /* 0x000fe20007ffe1ff */
[----:B------:R-:W-:-:S04]  /*3680*/  IMAD.MOV.U32 R5, RZ, RZ, R11 ;  /* 0x000000ffff057224 */ /* 0x000fc800078e000b */
[----:B0-----:R-:W-:Y:S02]  /*3690*/  IMAD R3, R3, UR4, R4 ;  /* 0x0000000403037c24 */ /* 0x001fe4000f8e0204 */
[----:B------:R-:W-:-:S07]  /*36a0*/  IMAD.MOV.U32 R4, RZ, RZ, R10 ;  /* 0x000000ffff047224 */ /* 0x000fce00078e000a */
.L_x_44:
[----:B------:R-:W-:Y:S05]  /*36b0*/  BSYNC.RECONVERGENT B1 ;  /* 0x0000000000017941 */ /* 0x000fea0003800200 */
.L_x_42:
        /* <DEDUP_REMOVED lines=14> */
[----:B------:R-:W-:-:S04]  /*37a0*/  IMAD.HI.U32 R5, R7, R5, R6 ;  /* 0x0000000507057227 */ /* 0x000fc800078e0006 */
[----:B------:R-:W-:Y:S02]  /*37b0*/  IMAD.MOV.U32 R7, RZ, RZ, RZ ;  /* 0x000000ffff077224 */ /* 0x000fe400078e00ff */
[----:B------:R-:W-:-:S05]  /*37c0*/  IMAD.HI.U32 R6, R5, R4, RZ ;  /* 0x0000000405067227 */ /* 0x000fca00078e00ff */
[----:B------:R-:W-:-:S05]  /*37d0*/  IADD3 R5, PT, PT, -R6, RZ, RZ ;  /* 0x000000ff06057210 */ /* 0x000fca0007ffe1ff */
[----:B------:R-:W-:-:S05]  /*37e0*/  IMAD R5, R10, R5, R4 ;  /* 0x000000050a057224 */ /* 0x000fca00078e0204 */
[----:B------:R-:W-:-:S13]  /*37f0*/  ISETP.GE.U32.AND P0, PT, R5, R10, PT ;  /* 0x0000000a0500720c */ /* 0x000fda0003f06070 */
[----:B------:R-:W-:Y:S02]  /*3800*/  @P0 IMAD.IADD R5, R5, 0x1, -R10 ;  /* 0x0000000105050824 */ /* 0x000fe400078e0a0a */
[----:B------:R-:W-:-:S03]  /*3810*/  @P0 VIADD R6, R6, 0x1 ;  /* 0x0000000106060836 */ /* 0x000fc60000000000 */
[----:B------:R-:W-:-:S13]  /*3820*/  ISETP.GE.U32.AND P1, PT, R5, R10, PT ;  /* 0x0000000a0500720c */ /* 0x000fda0003f26070 */
[----:B------:R-:W-:Y:S02]  /*3830*/  @P1 IADD3 R6, PT, PT, R6, 0x1, RZ ;  /* 0x0000000106061810 */ /* 0x000fe40007ffe0ff */
[----:B------:R-:W-:-:S05]  /*3840*/  @!P2 LOP3.LUT R6, RZ, R10, RZ, 0x33, !PT ;  /* 0x0000000aff06a212 */ /* 0x000fca00078e33ff */
[----:B------:R-:W-:-:S04]  /*3850*/  IMAD.MOV R5, RZ, RZ, -R6 ;  /* 0x000000ffff057224 */ /* 0x000fc800078e0a06 */
[----:B------:R-:W-:Y:S01]  /*3860*/  IMAD R4, R10, R5, R4 ;  /* 0x000000050a047224 */ /* 0x000fe200078e0204 */
[----:B------:R-:W-:Y:S06]  /*3870*/  BRA `(.L_x_47) ;  /* 0x00000000002c7947 */ /* 0x000fec0003800000 */
.L_x_46:
        /* <DEDUP_REMOVED lines=8> */
[----:B------:R-:W-:Y:S02]  /*3900*/  IMAD.MOV.U32 R6, RZ, RZ, R10 ;  /* 0x000000ffff067224 */ /* 0x000fe400078e000a */
[----:B------:R-:W-:Y:S02]  /*3910*/  IMAD.MOV.U32 R7, RZ, RZ, R11 ;  /* 0x000000ffff077224 */ /* 0x000fe400078e000b */
[----:B0-----:R-:W-:-:S07]  /*3920*/  IMAD R4, R5, UR4, R4 ;  /* 0x0000000405047c24 */ /* 0x001fce000f8e0204 */
.L_x_47:
[----:B------:R-:W-:Y:S05]  /*3930*/  BSYNC.RECONVERGENT B1 ;  /* 0x0000000000017941 */ /* 0x000fea0003800200 */
.L_x_45:
        /* <DEDUP_REMOVED lines=10> */
[----:B-1----:R-:W-:Y:S01]  /*39e0*/  IADD3 R11, PT, PT, R7, 0xffffffe, RZ ;  /* 0x0ffffffe070b7810 */ /* 0x002fe20007ffe0ff */
[----:B------:R-:W-:-:S05]  /*39f0*/  HFMA2 R7, -RZ, RZ, 0, 0 ;  /* 0x00000000ff077431 */ /* 0x000fca00000001ff */
[----:B------:R-:W1:Y:S02]  /*3a00*/  F2I.FTZ.U32.TRUNC.NTZ R11, R11 ;  /* 0x0000000b000b7305 */ /* 0x000e64000021f000 */
[----:B-1----:R-:W-:-:S04]  /*3a10*/  IMAD.MOV R5, RZ, RZ, -R11 ;  /* 0x000000ffff057224 */ /* 0x002fc800078e0a0b */
        /* <DEDUP_REMOVED lines=12> */
[----:B------:R-:W-:Y:S02]  /*3ae0*/  IMAD R5, R14, R5, R6 ;  /* 0x000000050e057224 */ /* 0x000fe400078e0206 */
[----:B------:R-:W-:Y:S01]  /*3af0*/  IMAD.MOV.U32 R6, RZ, RZ, R10 ;  /* 0x000000ffff067224 */ /* 0x000fe200078e000a */
[----:B------:R-:W-:Y:S06]  /*3b00*/  BRA `(.L_x_50) ;  /* 0x00000000002c7947 */ /* 0x000fec0003800000 */
.L_x_49:
[----:B------:R-:W1:Y:S01]  /*3b10*/  LDCU UR4, c[0x0][0x874] ;  /* 0x00010e80ff0477ac */ /* 0x000e620008000800 */
[----:B------:R-:W-:Y:S01]  /*3b20*/  IMAD.MOV.U32 R54, RZ, RZ, R6 ;  /* 0x000000ffff367224 */ /* 0x000fe200078e0006 */
[----:B------:R-:W-:Y:S01]  /*3b30*/  MOV R14, 0x3b70 ;  /* 0x00003b70000e7802 */ /* 0x000fe20000000f00 */
[----:B------:R-:W-:Y:S01]  /*3b40*/  IMAD.MOV.U32 R53, RZ, RZ, R7 ;  /* 0x000000ffff357224 */ /* 0x000fe200078e0007 */
[----:B-1----:R-:W-:-:S07]  /*3b50*/  MOV R10, UR4 ;  /* 0x00000004000a7c02 */ /* 0x002fce0008000f00 */
[----:B0-----:R-:W-:Y:S05]  /*3b60*/  CALL.REL.NOINC `($__internal_0_$__cuda_sm20_div_u64) ;  /* 0x0000077c00387944 */ /* 0x001fea0003c00000 */
[----:B------:R-:W0:Y:S01]  /*3b70*/  LDCU UR4, c[0x0][0x874] ;  /* 0x00010e80ff0477ac */ /* 0x000e220008000800 */
[----:B------:R-:W-:Y:S01]  /*3b80*/  IMAD.MOV R5, RZ, RZ, -R10 ;  /* 0x000000ffff057224 */ /* 0x000fe200078e0a0a */
[----:B------:R-:W-:-:S03]  /*3b90*/  MOV R7, R11 ;  /* 0x0000000b00077202 */ /* 0x000fc60000000f00 */
[----:B0-----:R-:W-:Y:S02]  /*3ba0*/  IMAD R5, R5, UR4, R6 ;  /* 0x0000000405057c24 */ /* 0x001fe4000f8e0206 */
[----:B------:R-:W-:-:S07]  /*3bb0*/  IMAD.MOV.U32 R6, RZ, RZ, R10 ;  /* 0x000000ffff067224 */ /* 0x000fce00078e000a */
.L_x_50:
[----:B------:R-:W-:Y:S05]  /*3bc0*/  BSYNC.RECONVERGENT B1 ;  /* 0x0000000000017941 */ /* 0x000fea0003800200 */
.L_x_48:
[----:B------:R-:W1:Y:S01]  /*3bd0*/  LDC R14, c[0x0][0x870] ;  /* 0x00021c00ff0e7b82 */ /* 0x000e620000000800 */
[----:B------:R-:W-:Y:S01]  /*3be0*/  BSSY.RECONVERGENT B1, `(.L_x_51) ;  /* 0x0000026000017945 */ /* 0x000fe20003800200 */
[----:B-1----:R-:W-:-:S04]  /*3bf0*/  SHF.R.S32.HI R11, RZ, 0x1f, R14 ;  /* 0x0000001fff0b7819 */ /* 0x002fc8000001140e */
[----:B------:R-:W-:-:S04]  /*3c00*/  LOP3.LUT R10, R7, R11, RZ, 0xfc, !PT ;  /* 0x0000000b070a7212 */ /* 0x000fc800078efcff */
[----:B------:R-:W-:-:S13]  /*3c10*/  ISETP.NE.U32.AND P0, PT, R10, RZ, PT ;  /* 0x000000ff0a00720c */ /* 0x000fda0003f05070 */
[----:B------:R-:W-:Y:S05]  /*3c20*/  @P0 BRA `(.L_x_52) ;  /* 0x0000000000580947 */ /* 0x000fea0003800000 */
[----:B------:R-:W1:Y:S01]  /*3c30*/  I2F.U32.RP R15, R14 ;  /* 0x0000000e000f7306 */ /* 0x000e620000209000 */
[----:B------:R-:W-:Y:S02]  /*3c40*/  ISETP.NE.U32.AND P2, PT, R14, RZ, PT ;  /* 0x000000ff0e00720c */ /* 0x000fe40003f45070 */
[----:B------:R-:W-:-:S05]  /*3c50*/  MOV R17, RZ ;  /* 0x000000ff00117202 */ /* 0x000fca0000000f00 */
        /* <DEDUP_REMOVED lines=17> */
[----:B------:R-:W-:Y:S01]  /*3d70*/  IMAD R6, R14, R7, R6 ;  /* 0x000000070e067224 */ /* 0x000fe200078e0206 */
[----:B------:R-:W-:Y:S06]  /*3d80*/  BRA `(.L_x_53) ;  /* 0x00000000002c7947 */ /* 0x000fec0003800000 */
.L_x_52:
[----:B------:R-:W1:Y:S01]  /*3d90*/  LDCU UR4, c[0x0][0x870] ;  /* 0x00010e00ff0477ac */ /* 0x000e620008000800 */
[----:B------:R-:W-:Y:S01]  /*3da0*/  IMAD.MOV.U32 R54, RZ, RZ, R6 ;  /* 0x000000ffff367224 */ /* 0x000fe200078e0006 */
[----:B------:R-:W-:Y:S01]  /*3db0*/  MOV R14, 0x3df0 ;  /* 0x00003df0000e7802 */ /* 0x000fe20000000f00 */
[----:B------:R-:W-:Y:S01]  /*3dc0*/  IMAD.MOV.U32 R53, RZ, RZ, R7 ;  /* 0x000000ffff357224 */ /* 0x000fe200078e0007 */
[----:B-1----:R-:W-:-:S07]  /*3dd0*/  MOV R10, UR4 ;  /* 0x00000004000a7c02 */ /* 0x002fce0008000f00 */
[----:B0-----:R-:W-:Y:S05]  /*3de0*/  CALL.REL.NOINC `($__internal_0_$__cuda_sm20_div_u64) ;  /* 0x0000077800987944 */ /* 0x001fea0003c00000 */
[----:B------:R-:W0:Y:S01]  /*3df0*/  LDCU UR4, c[0x0][0x870] ;  /* 0x00010e00ff0477ac */ /* 0x000e220008000800 */
[--C-:B------:R-:W-:Y:S01]  /*3e00*/  IMAD.MOV R7, RZ, RZ, -R10.reuse ;  /* 0x000000ffff077224 */ /* 0x100fe200078e0a0a */
[----:B------:R-:W-:Y:S01]  /*3e10*/  MOV R17, R11 ;  /* 0x0000000b00117202 */ /* 0x000fe20000000f00 */
[----:B------:R-:W-:Y:S02]  /*3e20*/  IMAD.MOV.U32 R16, RZ, RZ, R10 ;  /* 0x000000ffff107224 */ /* 0x000fe400078e000a */
[----:B0-----:R-:W-:-:S07]  /*3e30*/  IMAD R6, R7, UR4, R6 ;  /* 0x0000000407067c24 */ /* 0x001fce000f8e0206 */
.L_x_53:
[----:B------:R-:W-:Y:S05]  /*3e40*/  BSYNC.RECONVERGENT B1 ;  /* 0x0000000000017941 */ /* 0x000fea0003800200 */
.L_x_51:
[----:B------:R-:W1:Y:S01]  /*3e50*/  LDC R14, c[0x0][0x86c] ;  /* 0x00021b00ff0e7b82 */ /* 0x000e620000000800 */
[----:B------:R-:W-:Y:S01]  /*3e60*/  BSSY.RECONVERGENT B1, `(.L_x_54) ;  /* 0x0000027000017945 */ /* 0x000fe20003800200 */
[----:B-1----:R-:W-:-:S04]  /*3e70*/  SHF.R.S32.HI R11, RZ, 0x1f, R14 ;  /* 0x0000001fff0b7819 */ /* 0x002fc8000001140e */
[----:B------:R-:W-:-:S04]  /*3e80*/  LOP3.LUT R7, R17, R11, RZ, 0xfc, !PT ;  /* 0x0000000b11077212 */ /* 0x000fc800078efcff */
[----:B------:R-:W-:-:S13]  /*3e90*/  ISETP.NE.U32.AND P0, PT, R7, RZ, PT ;  /* 0x000000ff0700720c */ /* 0x000fda0003f05070 */
[----:B------:R-:W-:Y:S05]  /*3ea0*/  @P0 BRA `(.L_x_55) ;  /* 0x00000000005c0947 */ /* 0x000fea0003800000 */
[----:B------:R-:W1:Y:S01]  /*3eb0*/  I2F.U32.RP R15, R14 ;  /* 0x0000000e000f7306 */ /* 0x000e620000209000 */
[----:B------:R-:W-:Y:S01]  /*3ec0*/  HFMA2 R10, -RZ, RZ, 0, 0 ;  /* 0x00000000ff0a7431 */ /* 0x000fe200000001ff */
[----:B------:R-:W-:Y:S01]  /*3ed0*/  ISETP.NE.U32.AND P2, PT, R14, RZ, PT ;  /* 0x000000ff0e00720c */ /* 0x000fe20003f45070 */
[----:B------:R-:W-:-:S05]  /*3ee0*/  IMAD.MOV.U32 R17, RZ, RZ, RZ ;  /* 0x000000ffff117224 */ /* 0x000fca00078e00ff */
[----:B-1----:R-:W1:Y:S02]  /*3ef0*/  MUFU.RCP R15, R15 ;  /* 0x0000000f000f7308 */ /* 0x002e640000001000 */
[----:B-1----:R-:W-:-:S06]  /*3f00*/  VIADD R11, R15, 0xffffffe ;  /* 0x0ffffffe0f0b7836 */ /* 0x002fcc0000000000 */
        /* <DEDUP_REMOVED lines=15> */
[----:B------:R-:W-:Y:S01]  /*4000*/  MOV R16, R10 ;  /* 0x0000000a00107202 */ /* 0x000fe20000000f00 */
[----:B------:R-:W-:Y:S06]  /*4010*/  BRA `(.L_x_56) ;  /* 0x00000000002c7947 */ /* 0x000fec0003800000 */
.L_x_55:
[----:B------:R-:W1:Y:S01]  /*4020*/  LDCU UR4, c[0x0][0x86c] ;  /* 0x00010d80ff0477ac */ /* 0x000e620008000800 */
[----:B------:R-:W-:Y:S01]  /*4030*/  IMAD.MOV.U32 R54, RZ, RZ, R16 ;  /* 0x000000ffff367224 */ /* 0x000fe200078e0010 */
[----:B------:R-:W-:Y:S02]  /*4040*/  MOV R53, R17 ;  /* 0x0000001100357202 */ /* 0x000fe40000000f00 */
[----:B------:R-:W-:Y:S01]  /*4050*/  MOV R14, 0x4080 ;  /* 0x00004080000e7802 */ /* 0x000fe20000000f00 */
[----:B-1----:R-:W-:-:S07]  /*4060*/  IMAD.U32 R10, RZ, RZ, UR4 ;  /* 0x00000004ff0a7e24 */ /* 0x002fce000f8e00ff */
[----:B0-----:R-:W-:Y:S05]  /*4070*/  CALL.REL.NOINC `($__internal_0_$__cuda_sm20_div_u64) ;  /* 0x0000077400f47944 */ /* 0x001fea0003c00000 */
[----:B------:R-:W0:Y:S01]  /*4080*/  LDCU UR4, c[0x0][0x86c] ;  /* 0x00010d80ff0477ac */ /* 0x000e220008000800 */
[----:B------:R-:W-:Y:S02]  /*4090*/  IMAD.MOV R7, RZ, RZ, -R10 ;  /* 0x000000ffff077224 */ /* 0x000fe400078e0a0a */
[----:B------:R-:W-:Y:S02]  /*40a0*/  IMAD.MOV.U32 R17, RZ, RZ, R11 ;  /* 0x000000ffff117224 */ /* 0x000fe400078e000b */
[----:B0-----:R-:W-:Y:S01]  /*40b0*/  IMAD R7, R7, UR4, R16 ;  /* 0x0000000407077c24 */ /* 0x001fe2000f8e0210 */
[----:B------:R-:W-:-:S07]  /*40c0*/  MOV R16, R10 ;  /* 0x0000000a00107202 */ /* 0x000fce0000000f00 */
.L_x_56:
[----:B------:R-:W-:Y:S05]  /*40d0*/  BSYNC.RECONVERGENT B1 ;  /* 0x0000000000017941 */ /* 0x000fea0003800200 */
.L_x_54:
        /* <DEDUP_REMOVED lines=29> */
.L_x_58:
        /* <DEDUP_REMOVED lines=11> */
.L_x_59:
[----:B------:R-:W-:Y:S05]  /*4360*/  BSYNC.RECONVERGENT B1 ;  /* 0x0000000000017941 */ /* 0x000fea0003800200 */
.L_x_57:
        /* <DEDUP_REMOVED lines=26> */
[----:B------:R-:W-:Y:S01]  /*4510*/  IMAD.MOV.U32 R11, RZ, RZ, RZ ;  /* 0x000000ffff0b7224 */ /* 0x000fe200078e00ff */
[----:B------:R-:W-:Y:S06]  /*4520*/  BRA `(.L_x_62) ;  /* 0x0000000000247947 */ /* 0x000fec0003800000 */
.L_x_61:
[----:B------:R-:W1:Y:S01]  /*4530*/  LDCU UR4, c[0x0][0x864] ;  /* 0x00010c80ff0477ac */ /* 0x000e620008000800 */
[----:B------:R-:W-:Y:S01]  /*4540*/  MOV R54, R16 ;  /* 0x0000001000367202 */ /* 0x000fe20000000f00 */
[----:B------:R-:W-:Y:S01]  /*4550*/  IMAD.MOV.U32 R53, RZ, RZ, R17 ;  /* 0x000000ffff357224 */ /* 0x000fe200078e0011 */
[----:B------:R-:W-:Y:S01]  /*4560*/  MOV R14, 0x4590 ;  /* 0x00004590000e7802 */ /* 0x000fe20000000f00 */
[----:B-1----:R-:W-:-:S07]  /*4570*/  IMAD.U32 R10, RZ, RZ, UR4 ;  /* 0x00000004ff0a7e24 */ /* 0x002fce000f8e00ff */
[----:B0-----:R-:W-:Y:S05]  /*4580*/  CALL.REL.NOINC `($__internal_0_$__cuda_sm20_div_u64) ;  /* 0x0000077000b07944 */ /* 0x001fea0003c00000 */
[----:B------:R-:W0:Y:S01]  /*4590*/  LDCU UR4, c[0x0][0x864] ;  /* 0x00010c80ff0477ac */ /* 0x000e220008000800 */
[----:B------:R-:W-:-:S05]  /*45a0*/  IADD3 R17, PT, PT, -R10, RZ, RZ ;  /* 0x000000ff0a117210 */ /* 0x000fca0007ffe1ff */
[----:B0-----:R-:W-:-:S07]  /*45b0*/  IMAD R16, R17, UR4, R16 ;  /* 0x0000000411107c24 */ /* 0x001fce000f8e0210 */
.L_x_62:
[----:B------:R-:W-:Y:S05]  /*45c0*/  BSYNC.RECONVERGENT B1 ;  /* 0x0000000000017941 */ /* 0x000fea0003800200 */
.L_x_60:
        /* <DEDUP_REMOVED lines=19> */
[----:B------:R-:W-:-:S05]  /*4700*/  @P0 IMAD.IADD R10, R10, 0x1, -R17 ;  /* 0x000000010a0a0824 */ /* 0x000fca00078e0a11 */
[----:B------:R-:W-:-:S13]  /*4710*/  ISETP.GE.U32.AND P0, PT, R10, R17, PT ;  /* 0x000000110a00720c */ /* 0x000fda0003f06070 */
[-C--:B------:R-:W-:Y:S02]  /*4720*/  @P0 IADD3 R10, PT, PT, R10, -R17.reuse, RZ ;  /* 0x800000110a0a0210 */ /* 0x080fe40007ffe0ff */
[----:B------:R-:W-:Y:S01]  /*4730*/  @!P1 LOP3.LUT R10, RZ, R17, RZ, 0x33, !PT ;  /* 0x00000011ff0a9212 */ /* 0x000fe200078e33ff */
[----:B------:R-:W-:Y:S06]  /*4740*/  BRA `(.L_x_65) ;  /* 0x0000000000187947 */ /* 0x000fec0003800000 */
.L_x_64:
[----:B------:R-:W-:Y:S01]  /*4750*/  IMAD.MOV.U32 R14, RZ, RZ, R10 ;  /* 0x000000ffff0e7224 */ /* 0x000fe200078e000a */
[----:B------:R-:W-:Y:S01]  /*4760*/  MOV R10, 0x47a0 ;  /* 0x000047a0000a7802 */ /* 0x000fe20000000f00 */
[----:B------:R-:W-:Y:S01]  /*4770*/  IMAD.MOV.U32 R25, RZ, RZ, R11 ;  /* 0x000000ffff197224 */ /* 0x000fe200078e000b */
[----:B------:R-:W-:-:S07]  /*4780*/  MOV R11, R19 ;  /* 0x00000013000b7202 */ /* 0x000fce0000000f00 */
[----:B0-----:R-:W-:Y:S05]  /*4790*/  CALL.REL.NOINC `($__internal_1_$__cuda_sm20_rem_u64) ;  /* 0x0000077400447944 */ /* 0x001fea0003c00000 */
[----:B------:R-:W-:-:S07]  /*47a0*/  IMAD.MOV.U32 R10, RZ, RZ, R14 ;  /* 0x000000ffff0a7224 */ /* 0x000fce00078e000e */
.L_x_65:
[----:B------:R-:W-:Y:S05]  /*47b0*/  BSYNC.RECONVERGENT B1 ;  /* 0x0000000000017941 */ /* 0x000fea0003800200 */
.L_x_63:
        /* <DEDUP_REMOVED lines=23> */
[----:B----4-:R-:W-:Y:S01]  /*4930*/  DFMA R56, R18, UR24, R16 ;  /* 0x0000001812387c2b */ /* 0x010fe20008000010 */
[----:B------:R-:W2:Y:S04]  /*4940*/  I2F.F64 R54, R5 ;  /* 0x0000000500367312 */ /* 0x000ea80000201c00 */
[----:B------:R-:W3:Y:S01]  /*4950*/  LDC.64 R26, c[0x0][0x448] ;  /* 0x00011200ff1a7b82 */ /* 0x000ee20000000a00 */
[----:B0-----:R-:W-:-:S02]  /*4960*/  DFMA R16, R50, UR4, R20 ;  /* 0x0000000432107c2b */ /* 0x001fc40008000014 */
[----:B------:R-:W-:Y:S01]  /*4970*/  DFMA R56, R14, UR26, R56 ;  /* 0x0000001a0e387c2b */ /* 0x000fe20008000038 */
[----:B------:R-:W3:Y:S01]  /*4980*/  I2F.F64 R50, R4 ;  /* 0x0000000400327312 */ /* 0x000ee20000201c00 */
[----:B------:R-:W0:Y:S01]  /*4990*/  LDCU.128 UR24, c[0x0][0x4c0] ;  /* 0x00009800ff1877ac */ /* 0x000e220008000c00 */
[----:B-1----:R-:W-:Y:S01]  /*49a0*/  DFMA R6, R52, R22, UR6 ;  /* 0x0000000634067e2b */ /* 0x002fe20008000016 */
[----:B------:R-:W1:Y:S01]  /*49b0*/  LDCU.128 UR4, c[0x0][0x460] ;  /* 0x00008c00ff0477ac */ /* 0x000e620008000c00 */
[----:B------:R-:W1:Y:S03]  /*49c0*/  LDC.64 R52, c[0x0][0x450] ;  /* 0x00011400ff347b82 */ /* 0x000e660000000a00 */
[----:B------:R-:W-:Y:S02]  /*49d0*/  DFMA R56, R16, UR28, R56 ;  /* 0x0000001c10387c2b */ /* 0x000fe40008000038 */
[----:B--2---:R-:W-:-:S03]  /*49e0*/  DFMA R20, R54, UR16, R24 ;  /* 0x0000001036147c2b */ /* 0x004fc60008000018 */
[----:B------:R-:W2:Y:S03]  /*49f0*/  LDC.64 R54, c[0x0][0x478] ;  /* 0x00011e00ff367b82 */ /* 0x000ea60000000a00 */
[----:B------:R-:W-:Y:S01]  /*4a00*/  DFMA R56, R6, UR30, R56 ;  /* 0x0000001e06387c2b */ /* 0x000fe20008000038 */
[----:B------:R-:W1:Y:S01]  /*4a10*/  I2F.F64 R24, R3 ;  /* 0x0000000300187312 */ /* 0x000e620000201c00 */
[----:B---3--:R-:W-:Y:S01]  /*4a20*/  DFMA R22, R50, R26, UR18 ;  /* 0x0000001232167e2b */ /* 0x008fe2000800001a */
[----:B------:R-:W3:Y:S02]  /*4a30*/  LDCU.128 UR16, c[0x0][0x4d0] ;  /* 0x00009a00ff1077ac */ /* 0x000ee40008000c00 */
[----:B------:R-:W4:Y:S03]  /*4a40*/  LDC.64 R58, c[0x0][0x480] ;  /* 0x00012000ff3a7b82 */ /* 0x000f260000000a00 */
[----:B0-----:R-:W-:Y:S01]  /*4a50*/  DFMA R56, R20, UR24, R56 ;  /* 0x0000001814387c2b */ /* 0x001fe20008000038 */
[----:B------:R-:W2:Y:S01]  /*4a60*/  I2F.F64 R26, R2 ;  /* 0x00000002001a7312 */ /* 0x000ea20000201c00 */
[----:B-1----:R-:W-:-:S07]  /*4a70*/  DFMA R4, R24, UR4, R52 ;  /* 0x0000000418047c2b */ /* 0x002fce0008000034 */
[----:B------:R-:W4:Y:S01]  /*4a80*/  I2F.F64 R50, R0 ;  /* 0x0000000000327312 */ /* 0x000f220000201c00 */
[----:B------:R-:W-:Y:S02]  /*4a90*/  DFMA R56, R22, UR26, R56 ;  /* 0x0000001a16387c2b */ /* 0x000fe40008000038 */
[----:B--2---:R-:W-:Y:S01]  /*4aa0*/  DFMA R24, R26, R54, UR6 ;  /* 0x000000061a187e2b */ /* 0x004fe20008000036 */
[----:B------:R-:W0:Y:S01]  /*4ab0*/  LDCU.128 UR4, c[0x0][0x4e0] ;  /* 0x00009c00ff0477ac */ /* 0x000e220008000c00 */
[----:B------:R-:W1:Y:S04]  /*4ac0*/  LDC.64 R26, c[0x0][0x858] ;  /* 0x00021600ff1a7b82 */ /* 0x000e680000000a00 */
[----:B---3--:R-:W-:Y:S02]  /*4ad0*/  DFMA R56, R4, UR16, R56 ;  /* 0x0000001004387c2b */ /* 0x008fe40008000038 */
[----:B----4-:R-:W-:-:S06]  /*4ae0*/  DFMA R2, R50, UR20, R58 ;  /* 0x0000001432027c2b */ /* 0x010fcc000800003a */
[----:B------:R-:W-:-:S08]  /*4af0*/  DFMA R56, R24, UR18, R56 ;  /* 0x0000001218387c2b */ /* 0x000fd00008000038 */
[----:B0-----:R-:W-:Y:S02]  /*4b00*/  DFMA R56, R2, UR4, R56 ;  /* 0x0000000402387c2b */ /* 0x001fe40008000038 */
[----:B-1----:R-:W-:-:S06]  /*4b10*/  DMUL R50, R26, UR10 ;  /* 0x0000000a1a327c28 */ /* 0x002fcc0008000000 */
        /* <DEDUP_REMOVED lines=196> */
.L_x_35:
[----:B------:R-:W-:Y:S05]  /*5760*/  BSYNC.RECONVERGENT B0 ;  /* 0x0000000000007941 */ /* 0x000fea0003800200 */
.L_x_34:
[----:B------:R-:W0:Y:S01]  /*5770*/  LDCU.64 UR4, c[0x0][0x888] ;  /* 0x00011100ff0477ac */ /* 0x000e220008000a00 */
[----:B------:R-:W-:Y:S01]  /*5780*/  PLOP3.LUT P1, PT, PT, PT, PT, 0x80, 0x8 ;  /* 0x000000000008781c */ /* 0x000fe20003f2f070 */
[----:B------:R-:W-:Y:S01]  /*5790*/  BSSY.RECONVERGENT B0, `(.L_x_66) ;  /* 0x000028a000007945 */ /* 0x000fe20003800200 */
[----:B------:R-:W-:Y:S01]  /*57a0*/  LOP3.LUT R9, R9, 0xfffffff7, RZ, 0xc0, !PT ;  /* 0xfffffff709097812 */ /* 0x000fe200078ec0ff */
[----:B------:R-:W-:-:S10]  /*57b0*/  HFMA2 R7, -RZ, RZ, 0, 0 ;  /* 0x00000000ff077431 */ /* 0x000fd400000001ff */
[----:B------:R-:W-:Y:S02]  /*57c0*/  @P1 LOP3.LUT R9, R9, 0x8, RZ, 0xfc, !PT ;  /* 0x0000000809091812 */ /* 0x000fe400078efcff */
[----:B0-----:R-:W-:-:S04]  /*57d0*/  ISETP.GE.U32.AND P0, PT, R32, UR4, PT ;  /* 0x0000000420007c0c */ /* 0x001fc8000bf06070 */
[----:B------:R-:W-:-:S13]  /*57e0*/  ISETP.GE.U32.AND.EX P0, PT, R33, UR5, PT, P0 ;  /* 0x0000000521007c0c */ /* 0x000fda000bf06100 */
[----:B------:R-:W-:Y:S05]  /*57f0*/  @P0 BRA `(.L_x_67) ;  /* 0x00000028000c0947 */ /* 0x000fea0003800000 */
[----:B------:R-:W0:Y:S01]  /*5800*/  LDC R5, c[0x0][0x884] ;  /* 0x00022100ff057b82 */ /* 0x000e220000000800 */
[----:B------:R-:W-:Y:S01]  /*5810*/  BSSY.RECONVERGENT B1, `(.L_x_68) ;  /* 0x0000026000017945 */ /* 0x000fe20003800200 */
[----:B0-----:R-:W-:-:S04]  /*5820*/  SHF.R.S32.HI R11, RZ, 0x1f, R5 ;  /* 0x0000001fff0b7819 */ /* 0x001fc80000011405 */
[----:B------:R-:W-:-:S04]  /*5830*/  LOP3.LUT R0, R33, R11, RZ, 0xfc, !PT ;  /* 0x0000000b21007212 */ /* 0x000fc800078efcff */
[----:B------:R-:W-:-:S13]  /*5840*/  ISETP.NE.U32.AND P0, PT, R0, RZ, PT ;  /* 0x000000ff0000720c */ /* 0x000fda0003f05070 */
[----:B------:R-:W-:Y:S05]  /*5850*/  @P0 BRA `(.L_x_69) ;  /* 0x0000000000580947 */ /* 0x000fea0003800000 */
[----:B------:R-:W0:Y:S01]  /*5860*/  I2F.U32.RP R4, R5 ;  /* 0x0000000500047306 */ /* 0x000e220000209000 */
[----:B------:R-:W-:Y:S02]  /*5870*/  MOV R2, RZ ;  /* 0x000000ff00027202 */ /* 0x000fe40000000f00 */
[----:B------:R-:W-:-:S05]  /*5880*/  ISETP.NE.U32.AND P2, PT, R5, RZ, PT ;  /* 0x000000ff0500720c */ /* 0x000fca0003f45070 */
[----:B0-----:R-:W0:Y:S02]  /*5890*/  MUFU.RCP R4, R4 ;  /* 0x0000000400047308 */ /* 0x001e240000001000 */
[----:B0-----:R-:W-:-:S06]  /*58a0*/  VIADD R6, R4, 0xffffffe ;  /* 0x0ffffffe04067836 */ /* 0x001fcc0000000000 */
[----:B------:R-:W0:Y:S02]  /*58b0*/  F2I.FTZ.U32.TRUNC.NTZ R3, R6 ;  /* 0x0000000600037305 */ /* 0x000e24000021f000 */
[----:B0-----:R-:W-:-:S04]  /*58c0*/  IMAD.MOV R0, RZ, RZ, -R3 ;  /* 0x000000ffff007224 */ /* 0x001fc800078e0a03 */
        /* <DEDUP_REMOVED lines=13> */
[----:B------:R-:W-:Y:S01]  /*59a0*/  HFMA2 R3, -RZ, RZ, 0, 0 ;  /* 0x00000000ff037431 */ /* 0x000fe200000001ff */
[----:B------:R-:W-:Y:S06]  /*59b0*/  BRA `(.L_x_70) ;  /* 0x00000000002c7947 */ /* 0x000fec0003800000 */
.L_x_69:
[----:B------:R-:W0:Y:S01]  /*59c0*/  LDCU UR4, c[0x0][0x884] ;  /* 0x00011080ff0477ac */ /* 0x000e220008000800 */
[----:B------:R-:W-:Y:S01]  /*59d0*/  IMAD.MOV.U32 R54, RZ, RZ, R32 ;  /* 0x000000ffff367224 */ /* 0x000fe200078e0020 */
[----:B------:R-:W-:Y:S01]  /*59e0*/  MOV R14, 0x5a20 ;  /* 0x00005a20000e7802 */ /* 0x000fe20000000f00 */
[----:B------:R-:W-:Y:S01]  /*59f0*/  IMAD.MOV.U32 R53, RZ, RZ, R33 ;  /* 0x000000ffff357224 */ /* 0x000fe200078e0021 */
[----:B0-----:R-:W-:-:S07]  /*5a00*/  MOV R10, UR4 ;  /* 0x00000004000a7c02 */ /* 0x001fce0008000f00 */
[----:B------:R-:W-:Y:S05]  /*5a10*/  CALL.REL.NOINC `($__internal_0_$__cuda_sm20_div_u64) ;  /* 0x0000075c008c7944 */ /* 0x000fea0003c00000 */
[----:B------:R-:W0:Y:S01]  /*5a20*/  LDCU UR4, c[0x0][0x884] ;  /* 0x00011080ff0477ac */ /* 0x000e220008000800 */
[--C-:B------:R-:W-:Y:S02]  /*5a30*/  IMAD.MOV R3, RZ, RZ, -R10.reuse ;  /* 0x000000ffff037224 */ /* 0x100fe400078e0a0a */
[----:B------:R-:W-:Y:S02]  /*5a40*/  IMAD.MOV.U32 R2, RZ, RZ, R10 ;  /* 0x000000ffff027224 */ /* 0x000fe400078e000a */
[----:B0-----:R-:W-:Y:S01]  /*5a50*/  IMAD R0, R3, UR4, R32 ;  /* 0x0000000403007c24 */ /* 0x001fe2000f8e0220 */
[----:B------:R-:W-:-:S07]  /*5a60*/  MOV R3, R11 ;  /* 0x0000000b00037202 */ /* 0x000fce0000000f00 */
.L_x_70:
[----:B------:R-:W-:Y:S05]  /*5a70*/  BSYNC.RECONVERGENT B1 ;  /* 0x0000000000017941 */ /* 0x000fea0003800200 */
.L_x_68:
[----:B------:R-:W0:Y:S01]  /*5a80*/  LDC R6, c[0x0][0x880] ;  /* 0x00022000ff067b82 */ /* 0x000e220000000800 */
[----:B------:R-:W-:Y:S01]  /*5a90*/  BSSY.RECONVERGENT B1, `(.L_x_71) ;  /* 0x0000026000017945 */ /* 0x000fe20003800200 */
[----:B0-----:R-:W-:-:S04]  /*5aa0*/  SHF.R.S32.HI R11, RZ, 0x1f, R6 ;  /* 0x0000001fff0b7819 */ /* 0x001fc80000011406 */
[----:B------:R-:W-:-:S04]  /*5ab0*/  LOP3.LUT R4, R3, R11, RZ, 0xfc, !PT ;  /* 0x0000000b03047212 */ /* 0x000fc800078efcff */
[----:B------:R-:W-:-:S13]  /*5ac0*/  ISETP.NE.U32.AND P0, PT, R4, RZ, PT ;  /* 0x000000ff0400720c */ /* 0x000fda0003f05070 */
[----:B------:R-:W-:Y:S05]  /*5ad0*/  @P0 BRA `(.L_x_72) ;  /* 0x0000000000580947 */ /* 0x000fea0003800000 */
[----:B------:R-:W0:Y:S01]  /*5ae0*/  I2F.U32.RP R10, R6 ;  /* 0x00000006000a7306 */ /* 0x000e220000209000 */
[----:B------:R-:W-:Y:S01]  /*5af0*/  HFMA2 R4, -RZ, RZ, 0, 0 ;  /* 0x00000000ff047431 */ /* 0x000fe200000001ff */
[----:B------:R-:W-:-:S06]  /*5b00*/  ISETP.NE.U32.AND P2, PT, R6, RZ, PT ;  /* 0x000000ff0600720c */ /* 0x000fcc0003f45070 */
[----:B0-----:R-:W0:Y:S02]  /*5b10*/  MUFU.RCP R10, R10 ;  /* 0x0000000a000a7308 */ /* 0x001e240000001000 */
[----:B0-----:R-:W-:-:S06]  /*5b20*/  VIADD R5, R10, 0xffffffe ;  /* 0x0ffffffe0a057836 */ /* 0x001fcc0000000000 */
[----:B------:R-:W0:Y:S02]  /*5b30*/  F2I.FTZ.U32.TRUNC.NTZ R5, R5 ;  /* 0x0000000500057305 */ /* 0x000e24000021f000 */
[----:B0-----:R-:W-:-:S04]  /*5b40*/  IMAD.MOV R3, RZ, RZ, -R5 ;  /* 0x000000ffff037224 */ /* 0x001fc800078e0a05 */
[----:B------:R-:W-:-:S04]  /*5b50*/  IMAD R3, R3, R6, RZ ;  /* 0x0000000603037224 */ /* 0x000fc800078e02ff */
[----:B------:R-:W-:Y:S01]  /*5b60*/  IMAD.HI.U32 R3, R5, R3, R4 ;  /* 0x0000000305037227 */ /* 0x000fe200078e0004 */
[----:B------:R-:W-:-:S05]  /*5b70*/  MOV R5, RZ ;  /* 0x000000ff00057202 */ /* 0x000fca0000000f00 */
        /* <DEDUP_REMOVED lines=12> */
.L_x_72:
[----:B------:R-:W0:Y:S01]  /*5c40*/  LDCU UR4, c[0x0][0x880] ;  /* 0x00011000ff0477ac */ /* 0x000e220008000800 */
[----:B------:R-:W-:Y:S01]  /*5c50*/  IMAD.MOV.U32 R54, RZ, RZ, R2 ;  /* 0x000000ffff367224 */ /* 0x000fe200078e0002 */
[----:B------:R-:W-:Y:S01]  /*5c60*/  MOV R14, 0x5ca0 ;  /* 0x00005ca0000e7802 */ /* 0x000fe20000000f00 */
[----:B------:R-:W-:Y:S01]  /*5c70*/  IMAD.MOV.U32 R53, RZ, RZ, R3 ;  /* 0x000000ffff357224 */ /* 0x000fe200078e0003 */
[----:B0-----:R-:W-:-:S07]  /*5c80*/  MOV R10, UR4 ;  /* 0x00000004000a7c02 */ /* 0x001fce0008000f00 */
[----:B------:R-:W-:Y:S05]  /*5c90*/  CALL.REL.NOINC `($__internal_0_$__cuda_sm20_div_u64) ;  /* 0x0000075800ec7944 */ /* 0x000fea0003c00000 */
[----:B------:R-:W0:Y:S01]  /*5ca0*/  LDCU UR4, c[0x0][0x880] ;  /* 0x00011000ff0477ac */ /* 0x000e220008000800 */
[--C-:B------:R-:W-:Y:S01]  /*5cb0*/  IMAD.MOV R3, RZ, RZ, -R10.reuse ;  /* 0x000000ffff037224 */ /* 0x100fe200078e0a0a */
[----:B------:R-:W-:Y:S01]  /*5cc0*/  MOV R5, R11 ;  /* 0x0000000b00057202 */ /* 0x000fe20000000f00 */
[----:B------:R-:W-:Y:S02]  /*5cd0*/  IMAD.MOV.U32 R4, RZ, RZ, R10 ;  /* 0x000000ffff047224 */ /* 0x000fe400078e000a */
[----:B0-----:R-:W-:-:S07]  /*5ce0*/  IMAD R2, R3, UR4, R2 ;  /* 0x0000000403027c24 */ /* 0x001fce000f8e0202 */
.L_x_73:
[----:B------:R-:W-:Y:S05]  /*5cf0*/  BSYNC.RECONVERGENT B1 ;  /* 0x0000000000017941 */ /* 0x000fea0003800200 */
.L_x_71:
[----:B------:R-:W0:Y:S01]  /*5d00*/  LDC R14, c[0x0][0x87c] ;  /* 0x00021f00ff0e7b82 */ /* 0x000e220000000800 */
[----:B------:R-:W-:Y:S01]  /*5d10*/  BSSY.RECONVERGENT B1, `(.L_x_74) ;  /* 0x0000027000017945 */ /* 0x000fe20003800200 */
[----:B0-----:R-:W-:-:S04]  /*5d20*/  SHF.R.S32.HI R11, RZ, 0x1f, R14 ;  /* 0x0000001fff0b7819 */ /* 0x001fc8000001140e */
[----:B------:R-:W-:-:S04]  /*5d30*/  LOP3.LUT R3, R5, R11, RZ, 0xfc, !PT ;  /* 0x0000000b05037212 */ /* 0x000fc800078efcff */
[----:B------:R-:W-:-:S13]  /*5d40*/  ISETP.NE.U32.AND P0, PT, R3, RZ, PT ;  /* 0x000000ff0300720c */ /* 0x000fda0003f05070 */
[----:B------:R-:W-:Y:S05]  /*5d50*/  @P0 BRA `(.L_x_75) ;  /* 0x00000000005c0947 */ /* 0x000fea0003800000 */
[----:B------:R-:W0:Y:S01]  /*5d60*/  I2F.U32.RP R5, R14 ;  /* 0x0000000e00057306 */ /* 0x000e220000209000 */
[----:B------:R-:W-:-:S07]  /*5d70*/  ISETP.NE.U32.AND P2, PT, R14, RZ, PT ;  /* 0x000000ff0e00720c */ /* 0x000fce0003f45070 */
[----:B0-----:R-:W0:Y:S02]  /*5d80*/  MUFU.RCP R5, R5 ;  /* 0x0000000500057308 */ /* 0x001e240000001000 */
[----:B0-----:R-:W-:Y:S02]  /*5d90*/  VIADD R10, R5, 0xffffffe ;  /* 0x0ffffffe050a7836 */ /* 0x001fe40000000000 */
[----:B------:R-:W-:-:S04]  /*5da0*/  IMAD.MOV.U32 R5, RZ, RZ, RZ ;  /* 0x000000ffff057224 */ /* 0x000fc800078e00ff */
[----:B------:R0:W1:Y:S02]  /*5db0*/  F2I.FTZ.U32.TRUNC.NTZ R11, R10 ;  /* 0x0000000a000b7305 */ /* 0x000064000021f000 */
[----:B0-----:R-:W-:Y:S02]  /*5dc0*/  HFMA2 R10, -RZ, RZ, 0, 0 ;  /* 0x00000000ff0a7431 */ /* 0x001fe400000001ff */
        /* <DEDUP_REMOVED lines=16> */
.L_x_75:
[----:B------:R-:W0:Y:S01]  /*5ed0*/  LDCU UR4, c[0x0][0x87c] ;  /* 0x00010f80ff0477ac */ /* 0x000e220008000800 */
[----:B------:R-:W-:Y:S01]  /*5ee0*/  IMAD.MOV.U32 R54, RZ, RZ, R4 ;  /* 0x000000ffff367224 */ /* 0x000fe200078e0004 */
[----:B------:R-:W-:Y:S02]  /*5ef0*/  MOV R53, R5 ;  /* 0x0000000500357202 */ /* 0x000fe40000000f00 */
[----:B------:R-:W-:Y:S01]  /*5f00*/  MOV R14, 0x5f30 ;  /* 0x00005f30000e7802 */ /* 0x000fe20000000f00 */
[----:B0-----:R-:W-:-:S07]  /*5f10*/  IMAD.U32 R10, RZ, RZ, UR4 ;  /* 0x00000004ff0a7e24 */ /* 0x001fce000f8e00ff */
[----:B------:R-:W-:Y:S05]  /*5f20*/  CALL.REL.NOINC `($__internal_0_$__cuda_sm20_div_u64) ;  /* 0x0000075800487944 */ /* 0x000fea0003c00000 */
[----:B------:R-:W0:Y:S01]  /*5f30*/  LDCU UR4, c[0x0][0x87c] ;  /* 0x00010f80ff0477ac */ /* 0x000e220008000800 */
[----:B------:R-:W-:Y:S02]  /*5f40*/  IMAD.MOV R3, RZ, RZ, -R10 ;  /* 0x000000ffff037224 */ /* 0x000fe400078e0a0a */
[----:B------:R-:W-:Y:S02]  /*5f50*/  IMAD.MOV.U32 R5, RZ, RZ, R11 ;  /* 0x000000ffff057224 */ /* 0x000fe400078e000b */
[----:B0-----:R-:W-:Y:S01]  /*5f60*/  IMAD R3, R3, UR4, R4 ;  /* 0x0000000403037c24 */ /* 0x001fe2000f8e0204 */
[----:B------:R-:W-:-:S07]  /*5f70*/  MOV R4, R10 ;  /* 0x0000000a00047202 */ /* 0x000fce0000000f00 */
.L_x_76:
[----:B------:R-:W-:Y:S05]  /*5f80*/  BSYNC.RECONVERGENT B1 ;  /* 0x0000000000017941 */ /* 0x000fea0003800200 */
.L_x_74:
[----:B------:R-:W0:Y:S01]  /*5f90*/  LDC R6, c[0x0][0x878] ;  /* 0x00021e00ff067b82 */ /* 0x000e220000000800 */
[----:B------:R-:W-:Y:S01]  /*5fa0*/  BSSY.RECONVERGENT B1, `(.L_x_77) ;  /* 0x0000026000017945 */ /* 0x000fe20003800200 */
[----:B0-----:R-:W-:-:S04]  /*5fb0*/  SHF.R.S32.HI R11, RZ, 0x1f, R6 ;  /* 0x0000001fff0b7819 */ /* 0x001fc80000011406 */
[----:B------:R-:W-:-:S04]  /*5fc0*/  LOP3.LUT R10, R5, R11, RZ, 0xfc, !PT ;  /* 0x0000000b050a7212 */ /* 0x000fc800078efcff */
[----:B------:R-:W-:-:S13]  /*5fd0*/  ISETP.NE.U32.AND P0, PT, R10, RZ, PT ;  /* 0x000000ff0a00720c */ /* 0x000fda0003f05070 */
[----:B------:R-:W-:Y:S05]  /*5fe0*/  @P0 BRA `(.L_x_78) ;  /* 0x0000000000580947 */ /* 0x000fea0003800000 */
[----:B------:R-:W0:Y:S01]  /*5ff0*/  I2F.U32.RP R14, R6 ;  /* 0x00000006000e7306 */ /* 0x000e220000209000 */
[----:B------:R-:W-:Y:S01]  /*6000*/  ISETP.NE.U32.AND P2, PT, R6, RZ, PT ;  /* 0x000000ff0600720c */ /* 0x000fe20003f45070 */
[----:B------:R-:W-:-:S06]  /*6010*/  IMAD.MOV.U32 R17, RZ, RZ, RZ ;  /* 0x000000ffff117224 */ /* 0x000fcc00078e00ff */
[----:B0-----:R-:W0:Y:S02]  /*6020*/  MUFU.RCP R14, R14 ;  /* 0x0000000e000e7308 */ /* 0x001e240000001000 */
[----:B0-----:R-:W-:-:S06]  /*6030*/  VIADD R10, R14, 0xffffffe ;  /* 0x0ffffffe0e0a7836 */ /* 0x001fcc0000000000 */
[----:B------:R0:W1:Y:S02]  /*6040*/  F2I.FTZ.U32.TRUNC.NTZ R11, R10 ;  /* 0x0000000a000b7305 */ /* 0x000064000021f000 */
[----:B0-----:R-:W-:Y:S01]  /*6050*/  IMAD.MOV.U32 R10, RZ, RZ, RZ ;  /* 0x000000ffff0a7224 */ /* 0x001fe200078e00ff */
        /* <DEDUP_REMOVED lines=15> */
.L_x_78:
[----:B------:R-:W0:Y:S01]  /*6150*/  LDCU UR4, c[0x0][0x878] ;  /* 0x00010f00ff0477ac */ /* 0x000e220008000800 */
[----:B------:R-:W-:Y:S01]  /*6160*/  IMAD.MOV.U32 R54, RZ, RZ, R4 ;  /* 0x000000ffff367224 */ /* 0x000fe200078e0004 */
[----:B------:R-:W-:Y:S02]  /*6170*/  MOV R53, R5 ;  /* 0x0000000500357202 */ /* 0x000fe40000000f00 */
[----:B------:R-:W-:Y:S01]  /*6180*/  MOV R14, 0x61b0 ;  /* 0x000061b0000e7802 */ /* 0x000fe20000000f00 */
[----:B0-----:R-:W-:-:S07]  /*6190*/  IMAD.U32 R10, RZ, RZ, UR4 ;  /* 0x00000004ff0a7e24 */ /* 0x001fce000f8e00ff */
[----:B------:R-:W-:Y:S05]  /*61a0*/  CALL.REL.NOINC `($__internal_0_$__cuda_sm20_div_u64) ;  /* 0x0000075400a87944 */ /* 0x000fea0003c00000 */
[----:B------:R-:W0:Y:S01]  /*61b0*/  LDCU UR4, c[0x0][0x878] ;  /* 0x00010f00ff0477ac */ /* 0x000e220008000800 */
[----:B------:R-:W-:Y:S01]  /*61c0*/  IMAD.MOV R5, RZ, RZ, -R10 ;  /* 0x000000ffff057224 */ /* 0x000fe200078e0a0a */
[----:B------:R-:W-:Y:S01]  /*61d0*/  MOV R16, R10 ;  /* 0x0000000a00107202 */ /* 0x000fe20000000f00 */
[----:B------:R-:W-:Y:S02]  /*61e0*/  IMAD.MOV.U32 R17, RZ, RZ, R11 ;  /* 0x000000ffff117224 */ /* 0x000fe400078e000b */
[----:B0-----:R-:W-:-:S07]  /*61f0*/  IMAD R4, R5, UR4, R4 ;  /* 0x0000000405047c24 */ /* 0x001fce000f8e0204 */
.L_x_79:
[----:B------:R-:W-:Y:S05]  /*6200*/  BSYNC.RECONVERGENT B1 ;  /* 0x0000000000017941 */ /* 0x000fea0003800200 */
.L_x_77:
        /* <DEDUP_REMOVED lines=29> */
.L_x_81:
[----:B------:R-:W0:Y:S01]  /*63e0*/  LDCU UR4, c[0x0][0x874] ;  /* 0x00010e80ff0477ac */ /* 0x000e220008000800 */
[----:B------:R-:W-:Y:S01]  /*63f0*/  MOV R54, R16 ;  /* 0x0000001000367202 */ /* 0x000fe20000000f00 */
[----:B------:R-:W-:Y:S01]  /*6400*/  IMAD.MOV.U32 R53, RZ, RZ, R17 ;  /* 0x000000ffff357224 */ /* 0x000fe200078e0011 */
[----:B------:R-:W-:Y:S01]  /*6410*/  MOV R14, 0x6440 ;  /* 0x00006440000e7802 */ /* 0x000fe20000000f00 */
[----:B0-----:R-:W-:-:S07]  /*6420*/  IMAD.U32 R10, RZ, RZ, UR4 ;  /* 0x00000004ff0a7e24 */ /* 0x001fce000f8e00ff */
[----:B------:R-:W-:Y:S05]  /*6430*/  CALL.REL.NOINC `($__internal_0_$__cuda_sm20_div_u64) ;  /* 0x0000075400047944 */ /* 0x000fea0003c00000 */
[----:B------:R-:W0:Y:S01]  /*6440*/  LDCU UR4, c[0x0][0x874] ;  /* 0x00010e80ff0477ac */ /* 0x000e220008000800 */
[----:B------:R-:W-:Y:S01]  /*6450*/  IADD3 R5, PT, PT, -R10, RZ, RZ ;  /* 0x000000ff0a057210 */ /* 0x000fe20007ffe1ff */
[----:B------:R-:W-:-:S04]  /*6460*/  IMAD.MOV.U32 R17, RZ, RZ, R11 ;  /* 0x000000ffff117224 */ /* 0x000fc800078e000b */
[----:B0-----:R-:W-:Y:S02]  /*6470*/  IMAD R5, R5, UR4, R16 ;  /* 0x0000000405057c24 */ /* 0x001fe4000f8e0210 */
[----:B------:R-:W-:-:S07]  /*6480*/  IMAD.MOV.U32 R16, RZ, RZ, R10 ;  /* 0x000000ffff107224 */ /* 0x000fce00078e000a */
.L_x_82:
[----:B------:R-:W-:Y:S05]  /*6490*/  BSYNC.RECONVERGENT B1 ;  /* 0x0000000000017941 */ /* 0x000fea0003800200 */
.L_x_80:
[----:B------:R-:W0:Y:S01]  /*64a0*/  LDC R15, c[0x0][0x870] ;  /* 0x00021c00ff0f7b82 */ /* 0x000e220000000800 */
[----:B------:R-:W-:Y:S01]  /*64b0*/  BSSY.RECONVERGENT B1, `(.L_x_83) ;  /* 0x0000027000017945 */ /* 0x000fe20003800200 */
[----:B0-----:R-:W-:-:S04]  /*64c0*/  SHF.R.S32.HI R11, RZ, 0x1f, R15 ;  /* 0x0000001fff0b7819 */ /* 0x001fc8000001140f */
[----:B------:R-:W-:-:S04]  /*64d0*/  LOP3.LUT R6, R17, R11, RZ, 0xfc, !PT ;  /* 0x0000000b11067212 */ /* 0x000fc800078efcff */
[----:B------:R-:W-:-:S13]  /*64e0*/  ISETP.NE.U32.AND P0, PT, R6, RZ, PT ;  /* 0x000000ff0600720c */ /* 0x000fda0003f05070 */
[----:B------:R-:W-:Y:S05]  /*64f0*/  @P0 BRA `(.L_x_84) ;  /* 0x00000000005c0947 */ /* 0x000fea0003800000 */
[----:B------:R-:W0:Y:S01]  /*6500*/  I2F.U32.RP R14, R15 ;  /* 0x0000000f000e7306 */ /* 0x000e220000209000 */
[----:B------:R-:W-:Y:S01]  /*6510*/  IMAD.MOV.U32 R10, RZ, RZ, RZ ;  /* 0x000000ffff0a7224 */ /* 0x000fe200078e00ff */
[----:B------:R-:W-:-:S06]  /*6520*/  ISETP.NE.U32.AND P2, PT, R15, RZ, PT ;  /* 0x000000ff0f00720c */ /* 0x000fcc0003f45070 */
[----:B0-----:R-:W0:Y:S02]  /*6530*/  MUFU.RCP R14, R14 ;  /* 0x0000000e000e7308 */ /* 0x001e240000001000 */
[----:B0-----:R-:W-:-:S06]  /*6540*/  IADD3 R17, PT, PT, R14, 0xffffffe, RZ ;  /* 0x0ffffffe0e117810 */ /* 0x001fcc0007ffe0ff */
[----:B------:R0:W1:Y:S02]  /*6550*/  F2I.FTZ.U32.TRUNC.NTZ R11, R17 ;  /* 0x00000011000b7305 */ /* 0x000064000021f000 */
[----:B0-----:R-:W-:Y:S02]  /*6560*/  HFMA2 R17, -RZ, RZ, 0, 0 ;  /* 0x00000000ff117431 */ /* 0x001fe400000001ff */
        /* <DEDUP_REMOVED lines=16> */
.L_x_84:
[----:B------:R-:W0:Y:S01]  /*6670*/  LDCU UR4, c[0x0][0x870] ;  /* 0x00010e00ff0477ac */ /* 0x000e220008000800 */
[----:B------:R-:W-:Y:S01]  /*6680*/  IMAD.MOV.U32 R54, RZ, RZ, R16 ;  /* 0x000000ffff367224 */ /* 0x000fe200078e0010 */
[----:B------:R-:W-:Y:S01]  /*6690*/  MOV R14, 0x66d0 ;  /* 0x000066d0000e7802 */ /* 0x000fe20000000f00 */
[----:B------:R-:W-:Y:S01]  /*66a0*/  IMAD.MOV.U32 R53, RZ, RZ, R17 ;  /* 0x000000ffff357224 */ /* 0x000fe200078e0011 */
[----:B0-----:R-:W-:-:S07]  /*66b0*/  MOV R10, UR4 ;  /* 0x00000004000a7c02 */ /* 0x001fce0008000f00 */
[----:B------:R-:W-:Y:S05]  /*66c0*/  CALL.REL.NOINC `($__internal_0_$__cuda_sm20_div_u64) ;  /* 0x0000075000607944 */ /* 0x000fea0003c00000 */
[----:B------:R-:W0:Y:S01]  /*66d0*/  LDCU UR4, c[0x0][0x870] ;  /* 0x00010e00ff0477ac */ /* 0x000e220008000800 */
[----:B------:R-:W-:Y:S01]  /*66e0*/  IMAD.MOV R15, RZ, RZ, -R10 ;  /* 0x000000ffff0f7224 */ /* 0x000fe200078e0a0a */
[----:B------:R-:W-:-:S03]  /*66f0*/  MOV R17, R11 ;  /* 0x0000000b00117202 */ /* 0x000fc60000000f00 */
[----:B0-----:R-:W-:Y:S02]  /*6700*/  IMAD R6, R15, UR4, R16 ;  /* 0x000000040f067c24 */ /* 0x001fe4000f8e0210 */
[----:B------:R-:W-:-:S07]  /*6710*/  IMAD.MOV.U32 R16, RZ, RZ, R10 ;  /* 0x000000ffff107224 */ /* 0x000fce00078e000a */
.L_x_85:
[----:B------:R-:W-:Y:S05]  /*6720*/  BSYNC.RECONVERGENT B1 ;  /* 0x0000000000017941 */ /* 0x000fea0003800200 */
.L_x_83:
        /* <DEDUP_REMOVED lines=11> */
[----:B------:R0:W1:Y:S02]  /*67e0*/  F2I.FTZ.U32.TRUNC.NTZ R11, R17 ;  /* 0x00000011000b7305 */ /* 0x000064000021f000 */
[----:B0-----:R-:W-:Y:S02]  /*67f0*/  IMAD.MOV.U32 R17, RZ, RZ, RZ ;  /* 0x000000ffff117224 */ /* 0x001fe400078e00ff */
        /* <DEDUP_REMOVED lines=16> */
.L_x_87:
        /* <DEDUP_REMOVED lines=11> */
.L_x_88:
[----:B------:R-:W-:Y:S05]  /*69b0*/  BSYNC.RECONVERGENT B1 ;  /* 0x0000000000017941 */ /* 0x000fea0003800200 */
.L_x_86:
        /* <DEDUP_REMOVED lines=9> */
[----:B0-----:R-:W-:-:S06]  /*6a50*/  VIADD R17, R14, 0xffffffe ;  /* 0x0ffffffe0e117836 */ /* 0x001fcc0000000000 */
[----:B------:R-:W0:Y:S02]  /*6a60*/  F2I.FTZ.U32.TRUNC.NTZ R11, R17 ;  /* 0x00000011000b7305 */ /* 0x000e24000021f000 */
[----:B0-----:R-:W-:-:S05]  /*6a70*/  IADD3 R10, PT, PT, RZ, -R11, RZ ;  /* 0x8000000bff0a7210 */ /* 0x001fca0007ffe0ff */
[----:B------:R-:W-:Y:S02]  /*6a80*/  IMAD R21, R10, R19, RZ ;  /* 0x000000130a157224 */ /* 0x000fe400078e02ff */
[----:B------:R-:W-:-:S04]  /*6a90*/  IMAD.MOV.U32 R10, RZ, RZ, RZ ;  /* 0x000000ffff0a7224 */ /* 0x000fc800078e00ff */
        /* <DEDUP_REMOVED lines=12> */
[----:B------:R-:W-:Y:S01]  /*6b60*/  IMAD.MOV.U32 R19, RZ, RZ, RZ ;  /* 0x000000ffff137224 */ /* 0x000fe200078e00ff */
[----:B------:R-:W-:Y:S06]  /*6b70*/  BRA `(.L_x_91) ;  /* 0x00000000002c7947 */ /* 0x000fec0003800000 */
.L_x_90:
        /* <DEDUP_REMOVED lines=11> */
.L_x_91:
[----:B------:R-:W-:Y:S05]  /*6c30*/  BSYNC.RECONVERGENT B1 ;  /* 0x0000000000017941 */ /* 0x000fea0003800200 */
.L_x_89:
        /* <DEDUP_REMOVED lines=10> */
[----:B0-----:R-:W-:-:S06]  /*6ce0*/  VIADD R19, R17, 0xffffffe ;  /* 0x0ffffffe11137836 */ /* 0x001fcc0000000000 */
[----:B------:R-:W0:Y:S02]  /*6cf0*/  F2I.FTZ.U32.TRUNC.NTZ R11, R19 ;  /* 0x00000013000b7305 */ /* 0x000e24000021f000 */
[----:B0-----:R-:W-:-:S05]  /*6d00*/  IADD3 R21, PT, PT, RZ, -R11, RZ ;  /* 0x8000000bff157210 */ /* 0x001fca0007ffe0ff */
        /* <DEDUP_REMOVED lines=15> */
.L_x_93:
[----:B------:R-:W0:Y:S01]  /*6e00*/  LDCU UR4, c[0x0][0x864] ;  /* 0x00010c80ff0477ac */ /* 0x000e220008000800 */
[----:B------:R-:W-:Y:S01]  /*6e10*/  IMAD.MOV.U32 R54, RZ, RZ, R18 ;  /* 0x000000ffff367224 */ /* 0x000fe200078e0012 */
[----:B------:R-:W-:Y:S02]  /*6e20*/  MOV R53, R19 ;  /* 0x0000001300357202 */ /* 0x000fe40000000f00 */
[----:B------:R-:W-:Y:S01]  /*6e30*/  MOV R14, 0x6e60 ;  /* 0x00006e60000e7802 */ /* 0x000fe20000000f00 */
[----:B0-----:R-:W-:-:S07]  /*6e40*/  IMAD.U32 R10, RZ, RZ, UR4 ;  /* 0x00000004ff0a7e24 */ /* 0x001fce000f8e00ff */
[----:B------:R-:W-:Y:S05]  /*6e50*/  CALL.REL.NOINC `($__internal_0_$__cuda_sm20_div_u64) ;  /* 0x00000748007c7944 */ /* 0x000fea0003c00000 */
[----:B------:R-:W0:Y:S01]  /*6e60*/  LDCU UR4, c[0x0][0x864] ;  /* 0x00010c80ff0477ac */ /* 0x000e220008000800 */
[----:B------:R-:W-:-:S04]  /*6e70*/  IMAD.MOV R17, RZ, RZ, -R10 ;  /* 0x000000ffff117224 */ /* 0x000fc800078e0a0a */
[----:B0-----:R-:W-:-:S07]  /*6e80*/  IMAD R17, R17, UR4, R18 ;  /* 0x0000000411117c24 */ /* 0x001fce000f8e0212 */
.L_x_94:
[----:B------:R-:W-:Y:S05]  /*6e90*/  BSYNC.RECONVERGENT B1 ;  /* 0x0000000000017941 */ /* 0x000fea0003800200 */
.L_x_92:
        /* <DEDUP_REMOVED lines=9> */
[----:B0-----:R-:W-:-:S06]  /*6f30*/  IADD3 R18, PT, PT, R14, 0xffffffe, RZ ;  /* 0x0ffffffe0e127810 */ /* 0x001fcc0007ffe0ff */
[----:B------:R0:W1:Y:S02]  /*6f40*/  F2I.FTZ.U32.TRUNC.NTZ R19, R18 ;  /* 0x0000001200137305 */ /* 0x000064000021f000 */
[----:B0-----:R-:W-:Y:S02]  /*6f50*/  IMAD.MOV.U32 R18, RZ, RZ, RZ ;  /* 0x000000ffff127224 */ /* 0x001fe400078e00ff */
[----:B-1----:R-:W-:-:S04]  /*6f60*/  IMAD.MOV R20, RZ, RZ, -R19 ;  /* 0x000000ffff147224 */ /* 0x002fc800078e0a13 */
[----:B------:R-:W-:-:S04]  /*6f70*/  IMAD R11, R20, R21, RZ ;  /* 0x00000015140b7224 */ /* 0x000fc800078e02ff */
[----:B------:R-:W-:-:S06]  /*6f80*/  IMAD.HI.U32 R11, R19, R11, R18 ;  /* 0x0000000b130b7227 */ /* 0x000fcc00078e0012 */
[----:B------:R-:W-:-:S05]  /*6f90*/  IMAD.HI.U32 R11, R11, R10, RZ ;  /* 0x0000000a0b0b7227 */ /* 0x000fca00078e00ff */
[----:B------:R-:W-:-:S05]  /*6fa0*/  IADD3 R11, PT, PT, -R11, RZ, RZ ;  /* 0x000000ff0b0b7210 */ /* 0x000fca0007ffe1ff */
[----:B------:R-:W-:-:S05]  /*6fb0*/  IMAD R10, R21, R11, R10 ;  /* 0x0000000b150a7224 */ /* 0x000fca00078e020a */
[----:B------:R-:W-:-:S13]  /*6fc0*/  ISETP.GE.U32.AND P0, PT, R10, R21, PT ;  /* 0x000000150a00720c */ /* 0x000fda0003f06070 */
[----:B------:R-:W-:-:S05]  /*6fd0*/  @P0 IMAD.IADD R10, R10, 0x1, -R21 ;  /* 0x000000010a0a0824 */ /* 0x000fca00078e0a15 */
[----:B------:R-:W-:-:S13]  /*6fe0*/  ISETP.GE.U32.AND P0, PT, R10, R21, PT ;  /* 0x000000150a00720c */ /* 0x000fda0003f06070 */
[----:B------:R-:W-:Y:S01]  /*6ff0*/  @P0 IMAD.IADD R10, R10, 0x1, -R21 ;  /* 0x000000010a0a0824 */ /* 0x000fe200078e0a15 */
[----:B------:R-:W-:-:S04]  /*7000*/  @!P1 LOP3.LUT R10, RZ, R21, RZ, 0x33, !PT ;  /* 0x00000015ff0a9212 */ /* 0x000fc800078e33ff */
[----:B------:R-:W-:Y:S01]  /*7010*/  MOV R14, R10 ;  /* 0x0000000a000e7202 */ /* 0x000fe20000000f00 */
[----:B------:R-:W-:Y:S06]  /*7020*/  BRA `(.L_x_97) ;  /* 0x0000000000147947 */ /* 0x000fec0003800000 */
.L_x_96:
[----:B------:R-:W-:Y:S01]  /*7030*/  IMAD.MOV.U32 R14, RZ, RZ, R10 ;  /* 0x000000ffff0e7224 */ /* 0x000fe200078e000a */
[----:B------:R-:W-:Y:S01]  /*7040*/  MOV R10, 0x7080 ;  /* 0x00007080000a7802 */ /* 0x000fe20000000f00 */
[----:B------:R-:W-:Y:S01]  /*7050*/  IMAD.MOV.U32 R25, RZ, RZ, R11 ;  /* 0x000000ffff197224 */ /* 0x000fe200078e000b */
[----:B------:R-:W-:-:S07]  /*7060*/  MOV R11, R19 ;  /* 0x00000013000b7202 */ /* 0x000fce0000000f00 */
[----:B------:R-:W-:Y:S05]  /*7070*/  CALL.REL.NOINC `($__internal_1_$__cuda_sm20_rem_u64) ;  /* 0x0000074c000c7944 */ /* 0x000fea0003c00000 */
.L_x_97:
[----:B------:R-:W-:Y:S05]  /*7080*/  BSYNC.RECONVERGENT B1 ;  /* 0x0000000000017941 */ /* 0x000fea0003800200 */
.L_x_95:
[----:B------:R-:W0:Y:S01]  /*7090*/  LDC.64 R20, c[0x0][0x3a8] ;  /* 0x0000ea00ff147b82 */ /* 0x000e220000000a00 */
[----:B------:R-:W0:Y:S01]  /*70a0*/  LDCU.64 UR4, c[0x0][0x3b8] ;  /* 0x00007700ff0477ac */ /* 0x000e220008000a00 */
[----:B------:R-:W0:Y:S01]  /*70b0*/  I2F.F64 R10, R14 ;  /* 0x0000000e000a7312 */ /* 0x000e220000201c00 */
[----:B------:R-:W1:Y:S05]  /*70c0*/  LDCU.128 UR16, c[0x0][0x3d0] ;  /* 0x00007a00ff1077ac */ /* 0x000e6a0008000c00 */
[----:B------:R-:W1:Y:S01]  /*70d0*/  LDC.64 R22, c[0x0][0x3c0] ;  /* 0x0000f000ff167b82 */ /* 0x000e620000000a00 */
[----:B------:R-:W2:Y:S01]  /*70e0*/  LDCU.128 UR20, c[0x0][0x490] ;  /* 0x00009200ff1477ac */ /* 0x000ea20008000c00 */
[----:B------:R-:W1:Y:S01]  /*70f0*/  I2F.F64 R18, R17 ;  /* 0x0000001100127312 */ /* 0x000e620000201c00 */
[----:B------:R-:W3:Y:S05]  /*7100*/  LDCU.128 UR24, c[0x0][0x4a0] ;  /* 0x00009400ff1877ac */ /* 0x000eea0008000c00 */
[----:B------:R-:W4:Y:S01]  /*7110*/  LDC.64 R54, c[0x0][0x3e8] ;  /* 0x0000fa00ff367b82 */ /* 0x000f220000000a00 */
[----:B------:R-:W5:Y:S01]  /*7120*/  LDCU.128 UR28, c[0x0][0x4b0] ;  /* 0x00009600ff1c77ac */ /* 0x000f620008000c00 */
[----:B------:R-:W4:Y:S01]  /*7130*/  I2F.F64 R24, R16 ;  /* 0x0000001000187312 */ /* 0x000f220000201c00 */
[----:B------:R-:W5:Y:S05]  /*7140*/  LDCU.64 UR10, c[0x0][0x4f0] ;  /* 0x00009e00ff0a77ac */ /* 0x000f6a0008000a00 */
[----:B------:R-:W5:Y:S01]  /*7150*/  LDC.64 R26, c[0x0][0x3f0] ;  /* 0x0000fc00ff1a7b82 */ /* 0x000f620000000a00 */
[----:B0-----:R-:W-:Y:S01]  /*7160*/  DFMA R10, R10, UR4, R20 ;  /* 0x000000040a0a7c2b */ /* 0x001fe20008000014 */
[----:B------:R-:W5:Y:S01]  /*7170*/  LDCU.128 UR4, c[0x0][0x400] ;  /* 0x00008000ff0477ac */ /* 0x000f620008000c00 */
[----:B------:R-:W5:Y:S05]  /*7180*/  I2F.F64 R14, R15 ;  /* 0x0000000f000e7312 */ /* 0x000f6a0000201c00 */
[----:B------:R-:W0:Y:S01]  /*7190*/  LDC.64 R20, c[0x0][0x418] ;  /* 0x00010600ff147b82 */ /* 0x000e220000000a00 */
[----:B-1----:R-:W-:-:S02]  /*71a0*/  DFMA R18, R18, UR16, R22 ;  /* 0x0000001012127c2b */ /* 0x002fc40008000016 */
[----:B--2---:R-:W-:Y:S01]  /*71b0*/  DFMA R52, R10, UR22, RZ ;  /* 0x000000160a347c2b */ /* 0x004fe200080000ff */
[----:B------:R-:W0:Y:S01]  /*71c0*/  I2F.F64 R50, R6 ;  /* 0x0000000600327312 */ /* 0x000e220000201c00 */
[----:B----4-:R-:W-:-:S03]  /*71d0*/  DFMA R16, R24, R54, UR18 ;  /* 0x0000001218107e2b */ /* 0x010fc60008000036 */
[----:B------:R-:W1:Y:S01]  /*71e0*/  LDC.64 R22, c[0x0][0x420] ;  /* 0x00010800ff167b82 */ /* 0x000e620000000a00 */
[----:B------:R-:W1:Y:S02]  /*71f0*/  LDCU.128 UR16, c[0x0][0x430] ;  /* 0x00008600ff1077ac */ /* 0x000e640008000c00 */
[----:B---3--:R-:W-:Y:S02]  /*7200*/  DFMA R54, R18, UR24, R52 ;  /* 0x0000001812367c2b */ /* 0x008fe40008000034 */
[----:B------:R-:W1:Y:S01]  /*7210*/  I2F.F64 R52, R5 ;  /* 0x0000000500347312 */ /* 0x000e620000201c00 */
[----:B-----5:R-:W-:Y:S02]  /*7220*/  DFMA R14, R14, UR4, R26 ;  /* 0x000000040e0e7c2b */ /* 0x020fe4000800001a */
[----:B------:R-:W2:Y:S03]  /*7230*/  LDC.64 R24, c[0x0][0x448] ;  /* 0x00011200ff187b82 */ /* 0x000ea60000000a00 */
[----:B------:R-:W-:Y:S01]  /*7240*/  DFMA R56, R16, UR26, R54 ;  /* 0x0000001a10387c2b */ /* 0x000fe20008000036 */
[----:B------:R-:W3:Y:S01]  /*7250*/  LDCU.128 UR24, c[0x0][0x4c0] ;  /* 0x00009800ff1877ac */ /* 0x000ee20008000c00 */
[----:B------:R-:W2:Y:S01]  /*7260*/  I2F.F64 R54, R4 ;  /* 0x0000000400367312 */ /* 0x000ea20000201c00 */
[----:B0-----:R-:W-:-:S02]  /*7270*/  DFMA R20, R50, R20, UR6 ;  /* 0x0000000632147e2b */ /* 0x001fc40008000014 */
[----:B------:R-:W0:Y:S01]  /*7280*/  LDC.64 R26, c[0x0][0x450] ;  /* 0x00011400ff1a7b82 */ /* 0x000e220000000a00 */
[----:B------:R-:W0:Y:S02]  /*7290*/  LDCU.128 UR4, c[0x0][0x460] ;  /* 0x00008c00ff0477ac */ /* 0x000e240008000c00 */
[----:B------:R-:W-:Y:S02]  /*72a0*/  DFMA R56, R14, UR28, R56 ;  /* 0x0000001c0e387c2b */ /* 0x000fe40008000038 */
[----:B------:R-:W0:Y:S03]  /*72b0*/  I2F.F64 R50, R3 ;  /* 0x0000000300327312 */ /* 0x000e260000201c00 */
[----:B------:R-:W4:Y:S01]  /*72c0*/  LDC.64 R58, c[0x0][0x478] ;  /* 0x00011e00ff3a7b82 */ /* 0x000f220000000a00 */
[----:B-1----:R-:W-:Y:S02]  /*72d0*/  DFMA R22, R52, UR16, R22 ;  /* 0x0000001034167c2b */ /* 0x002fe40008000016 */
[----:B------:R-:W-:-:S02]  /*72e0*/  DFMA R56, R20, UR30, R56 ;  /* 0x0000001e14387c2b */ /* 0x000fc40008000038 */
[----:B------:R-:W4:Y:S01]  /*72f0*/  I2F.F64 R52, R2 ;  /* 0x0000000200347312 */ /* 0x000f220000201c00 */
[----:B--2---:R-:W-:Y:S01]  /*7300*/  DFMA R24, R54, R24, UR18 ;  /* 0x0000001236187e2b */ /* 0x004fe20008000018 */
[----:B------:R-:W1:Y:S01]  /*7310*/  LDCU.128 UR16, c[0x0][0x4d0] ;  /* 0x00009a00ff1077ac */ /* 0x000e620008000c00 */
[----:B------:R-:W2:Y:S03]  /*7320*/  LDC.64 R60, c[0x0][0x480] ;  /* 0x00012000ff3c7b82 */ /* 0x000ea60000000a00 */
[----:B---3--:R-:W-:Y:S02]  /*7330*/  DFMA R56, R22, UR24, R56 ;  /* 0x0000001816387c2b */ /* 0x008fe40008000038 */
[----:B------:R-:W2:Y:S01]  /*7340*/  I2F.F64 R54, R0 ;  /* 0x0000000000367312 */ /* 0x000ea20000201c00 */
[----:B0-----:R-:W-:Y:S02]  /*7350*/  DFMA R4, R50, UR4, R26 ;  /* 0x0000000432047c2b */ /* 0x001fe4000800001a */
[----:B------:R-:W0:Y:S03]  /*7360*/  LDC.64 R50, c[0x0][0x858] ;  /* 0x00021600ff327b82 */ /* 0x000e260000000a00 */
[----:B------:R-:W-:-:S02]  /*7370*/  DFMA R56, R24, UR26, R56 ;  /* 0x0000001a18387c2b */ /* 0x000fc40008000038 */
[----:B----4-:R-:W-:Y:S01]  /*7380*/  DFMA R26, R52, R58, UR6 ;  /* 0x00000006341a7e2b */ /* 0x010fe2000800003a */
[----:B------:R-:W3:Y:S05]  /*7390*/  LDCU.128 UR4, c[0x0][0x4e0] ;  /* 0x00009c00ff0477ac */ /* 0x000eea0008000c00 */
[----:B-1----:R-:W-:Y:S02]  /*73a0*/  DFMA R56, R4, UR16, R56 ;  /* 0x0000001004387c2b */ /* 0x002fe40008000038 */
[----:B--2---:R-:W-:-:S06]  /*73b0*/  DFMA R2, R54, UR20, R60 ;  /* 0x0000001436027c2b */ /* 0x004fcc000800003c */
[----:B------:R-:W-:Y:S02]  /*73c0*/  DFMA R56, R26, UR18, R56 ;  /* 0x000000121a387c2b */ /* 0x000fe40008000038 */
[----:B0-----:R-:W-:-:S06]  /*73d0*/  DMUL R52, R50, UR10 ;  /* 0x0000000a32347c28 */ /* 0x001fcc0008000000 */
[----:B---3--:R-:W-:-:S08]  /*73e0*/  DFMA R56, R2, UR4, R56 ;  /* 0x0000000402387c2b */ /* 0x008fd00008000038 */
        /* <DEDUP_REMOVED lines=196> */
.L_x_67:
[----:B------:R-:W-:Y:S05]  /*8030*/  BSYNC.RECONVERGENT B0 ;  /* 0x0000000000007941 */ /* 0x000fea0003800200 */
.L_x_66:
[----:B------:R-:W0:Y:S01]  /*8040*/  LDCU.64 UR4, c[0x0][0x888] ;  /* 0x00011100ff0477ac */ /* 0x000e220008000a00 */
[----:B------:R-:W-:Y:S01]  /*8050*/  PLOP3.LUT P1, PT, PT, PT, PT, 0x80, 0x8 ;  /* 0x000000000008781c */ /* 0x000fe20003f2f070 */
[----:B------:R-:W-:Y:S01]  /*8060*/  BSSY.RECONVERGENT B0, `(.L_x_98) ;  /* 0x000028a000007945 */ /* 0x000fe20003800200 */
[----:B------:R-:W-:Y:S01]  /*8070*/  LOP3.LUT R9, R9, 0xffffffef, RZ, 0xc0, !PT ;  /* 0xffffffef09097812 */ /* 0x000fe200078ec0ff */
[----:B------:R-:W-:-:S10]  /*8080*/  IMAD.MOV.U32 R6, RZ, RZ, RZ ;  /* 0x000000ffff067224 */ /* 0x000fd400078e00ff */
        /* <DEDUP_REMOVED lines=15> */
[----:B------:R-:W0:Y:S02]  /*8180*/  F2I.FTZ.U32.TRUNC.NTZ R3, R10 ;  /* 0x0000000a00037305 */ /* 0x000e24000021f000 */
[----:B0-----:R-:W-:-:S04]  /*8190*/  IMAD.MOV R0, RZ, RZ, -R3 ;  /* 0x000000ffff007224 */ /* 0x001fc800078e0a03 */
        /* <DEDUP_REMOVED lines=15> */
.L_x_101:
        /* <DEDUP_REMOVED lines=11> */
.L_x_102:
[----:B------:R-:W-:Y:S05]  /*8340*/  BSYNC.RECONVERGENT B1 ;  /* 0x0000000000017941 */ /* 0x000fea0003800200 */
.L_x_100:
        /* <DEDUP_REMOVED lines=28> */
.L_x_104:
        /* <DEDUP_REMOVED lines=8> */
[----:B------:R-:W-:Y:S02]  /*8590*/  IMAD.MOV.U32 R4, RZ, RZ, R10 ;  /* 0x000000ffff047224 */ /* 0x000fe400078e000a */
[----:B------:R-:W-:Y:S02]  /*85a0*/  IMAD.MOV.U32 R5, RZ, RZ, R11 ;  /* 0x000000ffff057224 */ /* 0x000fe400078e000b */
[----:B0-----:R-:W-:-:S07]  /*85b0*/  IMAD R2, R3, UR4, R2 ;  /* 0x0000000403027c24 */ /* 0x001fce000f8e0202 */
.L_x_105:
[----:B------:R-:W-:Y:S05]  /*85c0*/  BSYNC.RECONVERGENT B1 ;  /* 0x0000000000017941 */ /* 0x000fea0003800200 */
.L_x_103:
        /* <DEDUP_REMOVED lines=10> */
[----:B0-----:R-:W-:Y:S01]  /*8670*/  IADD3 R11, PT, PT, R5, 0xffffffe, RZ ;  /* 0x0ffffffe050b7810 */ /* 0x001fe20007ffe0ff */
[----:B------:R-:W-:-:S05]  /*8680*/  HFMA2 R5, -RZ, RZ, 0, 0 ;  /* 0x00000000ff057431 */ /* 0x000fca00000001ff */
        /* <DEDUP_REMOVED lines=17> */
.L_x_107:
        /* <DEDUP_REMOVED lines=11> */
.L_x_108:
[----:B------:R-:W-:Y:S05]  /*8850*/  BSYNC.RECONVERGENT B1 ;  /* 0x0000000000017941 */ /* 0x000fea0003800200 */
.L_x_106:
[----:B------:R-:W0:Y:S01]  /*8860*/  LDC R14, c[0x0][0x878] ;  /* 0x00021e00ff0e7b82 */ /* 0x000e220000000800 */
[----:B------:R-:W-:Y:S01]  /*8870*/  BSSY.RECONVERGENT B1, `(.L_x_109) ;  /* 0x0000026000017945 */ /* 0x000fe20003800200 */
[----:B0-----:R-:W-:-:S04]  /*8880*/  SHF.R.S32.HI R11, RZ, 0x1f, R14 ;  /* 0x0000001fff0b7819 */ /* 0x001fc8000001140e */
[----:B------:R-:W-:-:S04]  /*8890*/  LOP3.LUT R10, R5, R11, RZ, 0xfc, !PT ;  /* 0x0000000b050a7212 */ /* 0x000fc800078efcff */
[----:B------:R-:W-:-:S13]  /*88a0*/  ISETP.NE.U32.AND P0, PT, R10, RZ, PT ;  /* 0x000000ff0a00720c */ /* 0x000fda0003f05070 */
[----:B------:R-:W-:Y:S05]  /*88b0*/  @P0 BRA `(.L_x_110) ;  /* 0x0000000000580947 */ /* 0x000fea0003800000 */
[----:B------:R-:W0:Y:S01]  /*88c0*/  I2F.U32.RP R15, R14 ;  /* 0x0000000e000f7306 */ /* 0x000e220000209000 */
[----:B------:R-:W-:Y:S02]  /*88d0*/  ISETP.NE.U32.AND P2, PT, R14, RZ, PT ;  /* 0x000000ff0e00720c */ /* 0x000fe40003f45070 */
[----:B------:R-:W-:-:S05]  /*88e0*/  MOV R17, RZ ;  /* 0x000000ff00117202 */ /* 0x000fca0000000f00 */
[----:B0-----:R-:W0:Y:S02]  /*88f0*/  MUFU.RCP R15, R15 ;  /* 0x0000000f000f7308 */ /* 0x001e240000001000 */
[----:B0-----:R-:W-:-:S06]  /*8900*/  VIADD R10, R15, 0xffffffe ;  /* 0x0ffffffe0f0a7836 */ /* 0x001fcc0000000000 */
        /* <DEDUP_REMOVED lines=17> */
.L_x_110:
        /* <DEDUP_REMOVED lines=11> */
.L_x_111:
[----:B------:R-:W-:Y:S05]  /*8ad0*/  BSYNC.RECONVERGENT B1 ;  /* 0x0000000000017941 */ /* 0x000fea0003800200 */
.L_x_109:
        /* <DEDUP_REMOVED lines=8> */
[----:B------:R-:W-:Y:S01]  /*8b60*/  ISETP.NE.U32.AND P2, PT, R14, RZ, PT ;  /* 0x000000ff0e00720c */ /* 0x000fe20003f45070 */
[----:B------:R-:W-:-:S05]  /*8b70*/  IMAD.MOV.U32 R17, RZ, RZ, RZ ;  /* 0x000000ffff117224 */ /* 0x000fca00078e00ff */
        /* <DEDUP_REMOVED lines=19> */
.L_x_113:
        /* <DEDUP_REMOVED lines=11> */
.L_x_114:
[----:B------:R-:W-:Y:S05]  /*8d60*/  BSYNC.RECONVERGENT B1 ;  /* 0x0000000000017941 */ /* 0x000fea0003800200 */
.L_x_112:
        /* <DEDUP_REMOVED lines=29> */
.L_x_116:
        /* <DEDUP_REMOVED lines=11> */
.L_x_117:
[----:B------:R-:W-:Y:S05]  /*8ff0*/  BSYNC.RECONVERGENT B1 ;  /* 0x0000000000017941 */ /* 0x000fea0003800200 */
.L_x_115:
        /* <DEDUP_REMOVED lines=10> */
[----:B------:R-:W0:Y:S02]  /*90a0*/  F2I.FTZ.U32.TRUNC.NTZ R11, R17 ;  /* 0x00000011000b7305 */ /* 0x000e24000021f000 */
[----:B0-----:R-:W-:-:S04]  /*90b0*/  IMAD.MOV R10, RZ, RZ, -R11 ;  /* 0x000000ffff0a7224 */ /* 0x001fc800078e0a0b */
[----:B------:R-:W-:Y:S02]  /*90c0*/  IMAD R21, R10, R19, RZ ;  /* 0x000000130a157224 */ /* 0x000fe400078e02ff */
[----:B------:R-:W-:-:S04]  /*90d0*/  IMAD.MOV.U32 R10, RZ, RZ, RZ ;  /* 0x000000ffff0a7224 */ /* 0x000fc800078e00ff */
        /* <DEDUP_REMOVED lines=14> */
.L_x_119:
        /* <DEDUP_REMOVED lines=11> */
.L_x_120:
[----:B------:R-:W-:Y:S05]  /*9270*/  BSYNC.RECONVERGENT B1 ;  /* 0x0000000000017941 */ /* 0x000fea0003800200 */
.L_x_118:
        /* <DEDUP_REMOVED lines=29> */
.L_x_122:
        /* <DEDUP_REMOVED lines=11> */
.L_x_123:
[----:B------:R-:W-:Y:S05]  /*9500*/  BSYNC.RECONVERGENT B1 ;  /* 0x0000000000017941 */ /* 0x000fea0003800200 */
.L_x_121:
        /* <DEDUP_REMOVED lines=26> */
[----:B------:R-:W-:Y:S01]  /*96b0*/  MOV R11, RZ ;  /* 0x000000ff000b7202 */ /* 0x000fe20000000f00 */
[----:B------:R-:W-:Y:S06]  /*96c0*/  BRA `(.L_x_126) ;  /* 0x0000000000247947 */ /* 0x000fec0003800000 */
.L_x_125:
[----:B------:R-:W0:Y:S01]  /*96d0*/  LDCU UR4, c[0x0][0x864] ;  /* 0x00010c80ff0477ac */ /* 0x000e220008000800 */
[----:B------:R-:W-:Y:S01]  /*96e0*/  IMAD.MOV.U32 R54, RZ, RZ, R18 ;  /* 0x000000ffff367224 */ /* 0x000fe200078e0012 */
[----:B------:R-:W-:Y:S01]  /*96f0*/  MOV R14, 0x9730 ;  /* 0x00009730000e7802 */ /* 0x000fe20000000f00 */
[----:B------:R-:W-:Y:S01]  /*9700*/  IMAD.MOV.U32 R53, RZ, RZ, R19 ;  /* 0x000000ffff357224 */ /* 0x000fe200078e0013 */
[----:B0-----:R-:W-:-:S07]  /*9710*/  MOV R10, UR4 ;  /* 0x00000004000a7c02 */ /* 0x001fce0008000f00 */
[----:B------:R-:W-:Y:S05]  /*9720*/  CALL.REL.NOINC `($__internal_0_$__cuda_sm20_div_u64) ;  /* 0x0000072000487944 */ /* 0x000fea0003c00000 */
[----:B------:R-:W0:Y:S01]  /*9730*/  LDCU UR4, c[0x0][0x864] ;  /* 0x00010c80ff0477ac */ /* 0x000e220008000800 */
[----:B------:R-:W-:-:S04]  /*9740*/  IMAD.MOV R19, RZ, RZ, -R10 ;  /* 0x000000ffff137224 */ /* 0x000fc800078e0a0a */
[----:B0-----:R-:W-:-:S07]  /*9750*/  IMAD R18, R19, UR4, R18 ;  /* 0x0000000413127c24 */ /* 0x001fce000f8e0212 */
.L_x_126:
[----:B------:R-:W-:Y:S05]  /*9760*/  BSYNC.RECONVERGENT B1 ;  /* 0x0000000000017941 */ /* 0x000fea0003800200 */
.L_x_124:
        /* <DEDUP_REMOVED lines=25> */
.L_x_128:
[----:B------:R-:W-:Y:S01]  /*9900*/  MOV R14, R10 ;  /* 0x0000000a000e7202 */ /* 0x000fe20000000f00 */
[----:B------:R-:W-:Y:S01]  /*9910*/  IMAD.MOV.U32 R25, RZ, RZ, R11 ;  /* 0x000000ffff197224 */ /* 0x000fe200078e000b */
[----:B------:R-:W-:Y:S01]  /*9920*/  MOV R10, 0x9950 ;  /* 0x00009950000a7802 */ /* 0x000fe20000000f00 */
[----:B------:R-:W-:-:S07]  /*9930*/  IMAD.MOV.U32 R11, RZ, RZ, R21 ;  /* 0x000000ffff0b7224 */ /* 0x000fce00078e0015 */
[----:B------:R-:W-:Y:S05]  /*9940*/  CALL.REL.NOINC `($__internal_1_$__cuda_sm20_rem_u64) ;  /* 0x0000072000d87944 */ /* 0x000fea0003c00000 */
.L_x_129:
[----:B------:R-:W-:Y:S05]  /*9950*/  BSYNC.RECONVERGENT B1 ;  /* 0x0000000000017941 */ /* 0x000fea0003800200 */
.L_x_127:
        /* <DEDUP_REMOVED lines=19> */
[----:B------:R-:W0:Y:S04]  /*9a90*/  I2F.F64 R14, R15 ;  /* 0x0000000f000e7312 */ /* 0x000e280000201c00 */
[----:B------:R-:W1:Y:S01]  /*9aa0*/  LDC.64 R26, c[0x0][0x420] ;  /* 0x00010800ff1a7b82 */ /* 0x000e620000000a00 */
[----:B----4-:R-:W-:Y:S01]  /*9ab0*/  DFMA R18, R54, R50, UR18 ;  /* 0x0000001236127e2b */ /* 0x010fe20008000032 */
[----:B------:R-:W1:Y:S01]  /*9ac0*/  LDCU.128 UR16, c[0x0][0x430] ;  /* 0x00008600ff1077ac */ /* 0x000e620008000c00 */
[----:B---3--:R-:W-:Y:S01]  /*9ad0*/  DFMA R56, R20, UR24, R56 ;  /* 0x0000001814387c2b */ /* 0x008fe20008000038 */
[----:B------:R-:W1:Y:S04]  /*9ae0*/  I2F.F64 R54, R5 ;  /* 0x0000000500367312 */ /* 0x000e680000201c00 */
[----:B------:R-:W2:Y:S01]  /*9af0*/  LDC.64 R50, c[0x0][0x448] ;  /* 0x00011200ff327b82 */ /* 0x000ea20000000a00 */
[----:B-----5:R-:W-:-:S02]  /*9b00*/  DFMA R16, R52, UR4, R22 ;  /* 0x0000000434107c2b */ /* 0x020fc40008000016 */
[----:B------:R-:W-:Y:S01]  /*9b10*/  DFMA R56, R18, UR26, R56 ;  /* 0x0000001a12387c2b */ /* 0x000fe20008000038 */
[----:B------:R-:W2:Y:S01]  /*9b20*/  I2F.F64 R52, R4 ;  /* 0x0000000400347312 */ /* 0x000ea20000201c00 */
[----:B------:R-:W3:Y:S01]  /*9b30*/  LDCU.128 UR24, c[0x0][0x4c0] ;  /* 0x00009800ff1877ac */ /* 0x000ee20008000c00 */
[----:B0-----:R-:W-:Y:S02]  /*9b40*/  DFMA R14, R14, R24, UR6 ;  /* 0x000000060e0e7e2b */ /* 0x001fe40008000018 */
[----:B------:R-:W0:Y:S01]  /*9b50*/  LDC.64 R22, c[0x0][0x450] ;  /* 0x00011400ff167b82 */ /* 0x000e220000000a00 */
[----:B------:R-:W0:Y:S02]  /*9b60*/  LDCU.128 UR4, c[0x0][0x460] ;  /* 0x00008c00ff0477ac */ /* 0x000e240008000c00 */
[----:B------:R-:W-:Y:S01]  /*9b70*/  DFMA R56, R16, UR28, R56 ;  /* 0x0000001c10387c2b */ /* 0x000fe20008000038 */
[----:B------:R-:W-:Y:S01]  /*9b80*/  I2F.F64 R4, R2 ;  /* 0x0000000200047312 */ /* 0x000fe20000201c00 */
[----:B-1----:R-:W-:-:S03]  /*9b90*/  DFMA R26, R54, UR16, R26 ;  /* 0x00000010361a7c2b */ /* 0x002fc6000800001a */
[----:B------:R-:W1:Y:S03]  /*9ba0*/  LDC.64 R24, c[0x0][0x478] ;  /* 0x00011e00ff187b82 */ /* 0x000e660000000a00 */
[----:B------:R-:W-:Y:S01]  /*9bb0*/  DFMA R56, R14, UR30, R56 ;  /* 0x0000001e0e387c2b */ /* 0x000fe20008000038 */
[----:B------:R-:W0:Y:S01]  /*9bc0*/  I2F.F64 R54, R3 ;  /* 0x0000000300367312 */ /* 0x000e220000201c00 */
[----:B--2---:R-:W-:Y:S01]  /*9bd0*/  DFMA R50, R52, R50, UR18 ;  /* 0x0000001234327e2b */ /* 0x004fe20008000032 */
[----:B------:R-:W2:Y:S02]  /*9be0*/  LDCU.128 UR16, c[0x0][0x4d0] ;  /* 0x00009a00ff1077ac */ /* 0x000ea40008000c00 */
[----:B------:R-:W4:Y:S03]  /*9bf0*/  LDC.64 R58, c[0x0][0x480] ;  /* 0x00012000ff3a7b82 */ /* 0x000f260000000a00 */
[----:B---3--:R-:W-:Y:S01]  /*9c00*/  DFMA R56, R26, UR24, R56 ;  /* 0x000000181a387c2b */ /* 0x008fe20008000038 */
[----:B------:R-:W4:Y:S01]  /*9c10*/  I2F.F64 R52, R0 ;  /* 0x0000000000347312 */ /* 0x000f220000201c00 */
[----:B0-----:R-:W-:-:S06]  /*9c20*/  DFMA R22, R54, UR4, R22 ;  /* 0x0000000436167c2b */ /* 0x001fcc0008000016 */
[----:B------:R-:W-:Y:S02]  /*9c30*/  DFMA R56, R50, UR26, R56 ;  /* 0x0000001a32387c2b */ /* 0x000fe40008000038 */
[----:B-1----:R-:W-:Y:S01]  /*9c40*/  DFMA R4, R4, R24, UR6 ;  /* 0x0000000604047e2b */ /* 0x002fe20008000018 */
[----:B------:R-:W0:Y:S01]  /*9c50*/  LDCU.128 UR4, c[0x0][0x4e0] ;  /* 0x00009c00ff0477ac */ /* 0x000e220008000c00 */
[----:B------:R-:W1:Y:S04]  /*9c60*/  LDC.64 R24, c[0x0][0x858] ;  /* 0x00021600ff187b82 */ /* 0x000e680000000a00 */
[----:B--2---:R-:W-:Y:S02]  /*9c70*/  DFMA R56, R22, UR16, R56 ;  /* 0x0000001016387c2b */ /* 0x004fe40008000038 */
        /* <DEDUP_REMOVED lines=197> */
[----:B------:R-:W-:Y:S02]  /*a8d0*/  @!P0 PLOP3.LUT P1, PT, PT, PT, PT, 0x8, 0x80 ;  /* 0x000000000080881c */ /* 0x000fe40003f2e170 */
[----:B------:R-:W-:-:S11]  /*a8e0*/  @!P0 MOV R6, 0x1 ;  /* 0x0000000100068802 */ /* 0x000fd60000000f00 */
[----:B------:R-:W-:-:S07]  /*a8f0*/  @P1 LOP3.LUT R9, R9, 0x10, RZ, 0xfc, !PT ;  /* 0x0000001009091812 */ /* 0x000fce00078efcff */
.L_x_99:
[----:B------:R-:W-:Y:S05]  /*a900*/  BSYNC.RECONVERGENT B0 ;  /* 0x0000000000007941 */ /* 0x000fea0003800200 */
.L_x_98:
        /* <DEDUP_REMOVED lines=16> */
[----:B------:R-:W-:-:S07]  /*aa10*/  IMAD.MOV.U32 R2, RZ, RZ, RZ ;  /* 0x000000ffff027224 */ /* 0x000fce00078e00ff */
        /* <DEDUP_REMOVED lines=10> */
[-C--:B------:R-:W-:Y:S01]  /*aac0*/  @P1 IADD3 R0, PT, PT, R0, -R11.reuse, RZ ;  /* 0x8000000b00001210 */ /* 0x080fe20007ffe0ff */
[----:B------:R-:W-:Y:S01]  /*aad0*/  @P1 VIADD R2, R2, 0x1 ;  /* 0x0000000102021836 */ /* 0x000fe20000000000 */
[----:B------:R-:W-:Y:S02]  /*aae0*/  ISETP.NE.U32.AND P1, PT, R11, RZ, PT ;  /* 0x000000ff0b00720c */ /* 0x000fe40003f25070 */
[----:B------:R-:W-:-:S13]  /*aaf0*/  ISETP.GE.U32.AND P0, PT, R0, R11, PT ;  /* 0x0000000b0000720c */ /* 0x000fda0003f06070 */
[----:B------:R-:W-:Y:S01]  /*ab00*/  @P0 VIADD R2, R2, 0x1 ;  /* 0x0000000102020836 */ /* 0x000fe20000000000 */
[----:B------:R-:W-:-:S04]  /*ab10*/  @!P1 LOP3.LUT R2, RZ, R11, RZ, 0x33, !PT ;  /* 0x0000000bff029212 */ /* 0x000fc800078e33ff */
[----:B------:R-:W-:-:S05]  /*ab20*/  IADD3 R3, PT, PT, -R2, RZ, RZ ;  /* 0x000000ff02037210 */ /* 0x000fca0007ffe1ff */
[----:B------:R-:W-:Y:S02]  /*ab30*/  IMAD R0, R11, R3, R36 ;  /* 0x000000030b007224 */ /* 0x000fe400078e0224 */
[----:B------:R-:W-:Y:S01]  /*ab40*/  IMAD.MOV.U32 R3, RZ, RZ, RZ ;  /* 0x000000ffff037224 */ /* 0x000fe200078e00ff */
[----:B------:R-:W-:Y:S06]  /*ab50*/  BRA `(.L_x_134) ;  /* 0x0000000000307947 */ /* 0x000fec0003800000 */
.L_x_133:
[----:B------:R-:W0:Y:S01]  /*ab60*/  LDCU UR4, c[0x0][0x884] ;  /* 0x00011080ff0477ac */ /* 0x000e220008000800 */
[----:B------:R-:W-:Y:S01]  /*ab70*/  IMAD.MOV.U32 R11, RZ, RZ, R3 ;  /* 0x000000ffff0b7224 */ /* 0x000fe200078e0003 */
        /* <DEDUP_REMOVED lines=10> */
.L_x_134:
[----:B------:R-:W-:Y:S05]  /*ac20*/  BSYNC.RECONVERGENT B1 ;  /* 0x0000000000017941 */ /* 0x000fea0003800200 */
.L_x_132:
        /* <DEDUP_REMOVED lines=20> */
[----:B------:R-:W-:Y:S01]  /*ad70*/  @P1 VIADD R16, R16, 0x1 ;  /* 0x0000000110101836 */ /* 0x000fe20000000000 */
[----:B------:R-:W-:Y:S02]  /*ad80*/  ISETP.NE.U32.AND P1, PT, R4, RZ, PT ;  /* 0x000000ff0400720c */ /* 0x000fe40003f25070 */
[----:B------:R-:W-:-:S13]  /*ad90*/  ISETP.GE.U32.AND P0, PT, R3, R4, PT ;  /* 0x000000040300720c */ /* 0x000fda0003f06070 */
[----:B------:R-:W-:Y:S02]  /*ada0*/  @P0 IADD3 R16, PT, PT, R16, 0x1, RZ ;  /* 0x0000000110100810 */ /* 0x000fe40007ffe0ff */
[----:B------:R-:W-:-:S05]  /*adb0*/  @!P1 LOP3.LUT R16, RZ, R4, RZ, 0x33, !PT ;  /* 0x00000004ff109212 */ /* 0x000fca00078e33ff */
[----:B------:R-:W-:-:S04]  /*adc0*/  IMAD.MOV R3, RZ, RZ, -R16 ;  /* 0x000000ffff037224 */ /* 0x000fc800078e0a10 */
[----:B------:R-:W-:Y:S01]  /*add0*/  IMAD R2, R4, R3, R2 ;  /* 0x0000000304027224 */ /* 0x000fe200078e0202 */
[----:B------:R-:W-:Y:S06]  /*ade0*/  BRA `(.L_x_137) ;  /* 0x00000000002c7947 */ /* 0x000fec0003800000 */
.L_x_136:
        /* <DEDUP_REMOVED lines=11> */
.L_x_137:
[----:B------:R-:W-:Y:S05]  /*aea0*/  BSYNC.RECONVERGENT B1 ;  /* 0x0000000000017941 */ /* 0x000fea0003800200 */
.L_x_135:
[----:B------:R-:W0:Y:S01]  /*aeb0*/  LDC R14, c[0x0][0x87c] ;  /* 0x00021f00ff0e7b82 */ /* 0x000e220000000800 */
[----:B------:R-:W-:Y:S01]  /*aec0*/  BSSY.RECONVERGENT B1, `(.L_x_138) ;  /* 0x0000027000017945 */ /* 0x000fe20003800200 */
[----:B0-----:R-:W-:-:S04]  /*aed0*/  SHF.R.S32.HI R11, RZ, 0x1f, R14 ;  /* 0x0000001fff0b7819 */ /* 0x001fc8000001140e */
[----:B------:R-:W-:-:S04]  /*aee0*/  LOP3.LUT R3, R17, R11, RZ, 0xfc, !PT ;  /* 0x0000000b11037212 */ /* 0x000fc800078efcff */
[----:B------:R-:W-:-:S13]  /*aef0*/  ISETP.NE.U32.AND P0, PT, R3, RZ, PT ;  /* 0x000000ff0300720c */ /* 0x000fda0003f05070 */
[----:B------:R-:W-:Y:S05]  /*af00*/  @P0 BRA `(.L_x_139) ;  /* 0x00000000005c0947 */ /* 0x000fea0003800000 */
[----:B------:R-:W0:Y:S01]  /*af10*/  I2F.U32.RP R15, R14 ;  /* 0x0000000e000f7306 */ /* 0x000e220000209000 */
[----:B------:R-:W-:-:S07]  /*af20*/  HFMA2 R17, -RZ, RZ, 0, 0 ;  /* 0x00000000ff117431 */ /* 0x000fce00000001ff */
        /* <DEDUP_REMOVED lines=18> */
[----:B------:R-:W-:Y:S02]  /*b050*/  IMAD R3, R14, R3, R16 ;  /* 0x000000030e037224 */ /* 0x000fe400078e0210 */
[----:B------:R-:W-:Y:S01]  /*b060*/  IMAD.MOV.U32 R16, RZ, RZ, R4 ;  /* 0x000000ffff107224 */ /* 0x000fe200078e0004 */
[----:B------:R-:W-:Y:S06]  /*b070*/  BRA `(.L_x_140) ;  /* 0x00000000002c7947 */ /* 0x000fec0003800000 */
.L_x_139:
        /* <DEDUP_REMOVED lines=11> */
.L_x_140:
[----:B------:R-:W-:Y:S05]  /*b130*/  BSYNC.RECONVERGENT B1 ;  /* 0x0000000000017941 */ /* 0x000fea0003800200 */
.L_x_138:
        /* <DEDUP_REMOVED lines=20> */
[----:B------:R-:W-:Y:S02]  /*b280*/  @P1 IADD3 R10, PT, PT, R10, 0x1, RZ ;  /* 0x000000010a0a1810 */ /* 0x000fe40007ffe0ff */
[----:B------:R-:W-:Y:S02]  /*b290*/  ISETP.NE.U32.AND P1, PT, R15, RZ, PT ;  /* 0x000000ff0f00720c */ /* 0x000fe40003f25070 */
[----:B------:R-:W-:-:S13]  /*b2a0*/  ISETP.GE.U32.AND P0, PT, R4, R15, PT ;  /* 0x0000000f0400720c */ /* 0x000fda0003f06070 */
[----:B------:R-:W-:Y:S01]  /*b2b0*/  @P0 VIADD R10, R10, 0x1 ;  /* 0x000000010a0a0836 */ /* 0x000fe20000000000 */
[----:B------:R-:W-:-:S05]  /*b2c0*/  @!P1 LOP3.LUT R10, RZ, R15, RZ, 0x33, !PT ;  /* 0x0000000fff0a9212 */ /* 0x000fca00078e33ff */
[----:B------:R-:W-:-:S04]  /*b2d0*/  IMAD.MOV R11, RZ, RZ, -R10 ;  /* 0x000000ffff0b7224 */ /* 0x000fc800078e0a0a */
[----:B------:R-:W-:Y:S01]  /*b2e0*/  IMAD R4, R15, R11, R16 ;  /* 0x0000000b0f047224 */ /* 0x000fe200078e0210 */
[----:B------:R-:W-:Y:S01]  /*b2f0*/  MOV R16, R10 ;  /* 0x0000000a00107202 */ /* 0x000fe20000000f00 */
[----:B------:R-:W-:Y:S06]  /*b300*/  BRA `(.L_x_143) ;  /* 0x00000000002c7947 */ /* 0x000fec0003800000 */
.L_x_142:
        /* <DEDUP_REMOVED lines=11> */
.L_x_143:
[----:B------:R-:W-:Y:S05]  /*b3c0*/  BSYNC.RECONVERGENT B1 ;  /* 0x0000000000017941 */ /* 0x000fea0003800200 */
.L_x_141:
        /* <DEDUP_REMOVED lines=27> */
[----:B------:R-:W-:Y:S01]  /*b580*/  IMAD.MOV.U32 R16, RZ, RZ, R10 ;  /* 0x000000ffff107224 */ /* 0x000fe200078e000a */
[----:B------:R-:W-:Y:S06]  /*b590*/  BRA `(.L_x_146) ;  /* 0x00000000002c7947 */ /* 0x000fec0003800000 */
.L_x_145:
        /* <DEDUP_REMOVED lines=11> */
.L_x_146:
[----:B------:R-:W-:Y:S05]  /*b650*/  BSYNC.RECONVERGENT B1 ;  /* 0x0000000000017941 */ /* 0x000fea0003800200 */
.L_x_144:
[----:B------:R-:W0:Y:S01]  /*b660*/  LDC R19, c[0x0][0x870] ;  /* 0x00021c00ff137b82 */ /* 0x000e220000000800 */
[----:B------:R-:W-:Y:S01]  /*b670*/  BSSY.RECONVERGENT B1, `(.L_x_147) ;  /* 0x0000026000017945 */ /* 0x000fe20003800200 */
[----:B0-----:R-:W-:-:S04]  /*b680*/  SHF.R.S32.HI R11, RZ, 0x1f, R19 ;  /* 0x0000001fff0b7819 */ /* 0x001fc80000011413 */
[----:B------:R-:W-:-:S04]  /*b690*/  LOP3.LUT R10, R17, R11, RZ, 0xfc, !PT ;  /* 0x0000000b110a7212 */ /* 0x000fc800078efcff */
[----:B------:R-:W-:-:S13]  /*b6a0*/  ISETP.NE.U32.AND P0, PT, R10, RZ, PT ;  /* 0x000000ff0a00720c */ /* 0x000fda0003f05070 */
[----:B------:R-:W-:Y:S05]  /*b6b0*/  @P0 BRA `(.L_x_148) ;  /* 0x0000000000580947 */ /* 0x000fea0003800000 */
[----:B------:R-:W0:Y:S08]  /*b6c0*/  I2F.U32.RP R14, R19 ;  /* 0x00000013000e7306 */ /* 0x000e300000209000 */
        /* <DEDUP_REMOVED lines=19> */
[----:B------:R-:W-:Y:S01]  /*b800*/  IMAD.MOV.U32 R19, RZ, RZ, RZ ;  /* 0x000000ffff137224 */ /* 0x000fe200078e00ff */
[----:B------:R-:W-:Y:S06]  /*b810*/  BRA `(.L_x_149) ;  /* 0x00000000002c7947 */ /* 0x000fec0003800000 */
.L_x_148:
        /* <DEDUP_REMOVED lines=11> */
.L_x_149:
[----:B------:R-:W-:Y:S05]  /*b8d0*/  BSYNC.RECONVERGENT B1 ;  /* 0x0000000000017941 */ /* 0x000fea0003800200 */
.L_x_147:
        /* <DEDUP_REMOVED lines=29> */
.L_x_151:
        /* <DEDUP_REMOVED lines=11> */
.L_x_152:
[----:B------:R-:W-:Y:S05]  /*bb60*/  BSYNC.RECONVERGENT B1 ;  /* 0x0000000000017941 */ /* 0x000fea0003800200 */
.L_x_150:
        /* <DEDUP_REMOVED lines=8> */
[----:B0-----:R-:W-:-:S06]  /*bbf0*/  VIADD R19, R14, 0xffffffe ;  /* 0x0ffffffe0e137836 */ /* 0x001fcc0000000000 */
[----:B------:R-:W0:Y:S02]  /*bc00*/  F2I.FTZ.U32.TRUNC.NTZ R11, R19 ;  /* 0x00000013000b7305 */ /* 0x000e24000021f000 */
[----:B0-----:R-:W-:-:S04]  /*bc10*/  IMAD.MOV R10, RZ, RZ, -R11 ;  /* 0x000000ffff0a7224 */ /* 0x001fc800078e0a0b */
[----:B------:R-:W-:Y:S02]  /*bc20*/  IMAD R23, R10, R21, RZ ;  /* 0x000000150a177224 */ /* 0x000fe400078e02ff */
[----:B------:R-:W-:-:S05]  /*bc30*/  HFMA2 R10, -RZ, RZ, 0, 0 ;  /* 0x00000000ff0a7431 */ /* 0x000fca00000001ff */
        /* <DEDUP_REMOVED lines=13> */
[----:B------:R-:W-:Y:S01]  /*bd10*/  MOV R21, RZ ;  /* 0x000000ff00157202 */ /* 0x000fe20000000f00 */
[----:B------:R-:W-:Y:S06]  /*bd20*/  BRA `(.L_x_155) ;  /* 0x00000000002c7947 */ /* 0x000fec0003800000 */
.L_x_154:
        /* <DEDUP_REMOVED lines=11> */
.L_x_155:
[----:B------:R-:W-:Y:S05]  /*bde0*/  BSYNC.RECONVERGENT B1 ;  /* 0x0000000000017941 */ /* 0x000fea0003800200 */
.L_x_153:
        /* <DEDUP_REMOVED lines=21> */
[----:B------:R-:W-:Y:S02]  /*bf40*/  ISETP.GE.U32.AND P0, PT, R11, R14, PT ;  /* 0x0000000e0b00720c */ /* 0x000fe40003f06070 */
[----:B------:R-:W-:-:S11]  /*bf50*/  MOV R11, RZ ;  /* 0x000000ff000b7202 */ /* 0x000fd60000000f00 */
[----:B------:R-:W-:Y:S01]  /*bf60*/  @P0 VIADD R10, R10, 0x1 ;  /* 0x000000010a0a0836 */ /* 0x000fe20000000000 */
[----:B------:R-:W-:-:S05]  /*bf70*/  @!P1 LOP3.LUT R10, RZ, R14, RZ, 0x33, !PT ;  /* 0x0000000eff0a9212 */ /* 0x000fca00078e33ff */
[----:B------:R-:W-:-:S04]  /*bf80*/  IMAD.MOV R19, RZ, RZ, -R10 ;  /* 0x000000ffff137224 */ /* 0x000fc800078e0a0a */
[----:B------:R-:W-:Y:S01]  /*bf90*/  IMAD R19, R14, R19, R20 ;  /* 0x000000130e137224 */ /* 0x000fe200078e0214 */
[----:B------:R-:W-:Y:S06]  /*bfa0*/  BRA `(.L_x_158) ;  /* 0x0000000000247947 */ /* 0x000fec0003800000 */
.L_x_157:
        /* <DEDUP_REMOVED lines=9> */
.L_x_158:
[----:B------:R-:W-:Y:S05]  /*c040*/  BSYNC.RECONVERGENT B1 ;  /* 0x0000000000017941 */ /* 0x000fea0003800200 */
.L_x_156:
        /* <DEDUP_REMOVED lines=25> */
.L_x_160:
[----:B------:R-:W-:Y:S01]  /*c1e0*/  MOV R14, R10 ;  /* 0x0000000a000e7202 */ /* 0x000fe20000000f00 */
[----:B------:R-:W-:Y:S01]  /*c1f0*/  IMAD.MOV.U32 R25, RZ, RZ, R11 ;  /* 0x000000ffff197224 */ /* 0x000fe200078e000b */
[----:B------:R-:W-:Y:S01]  /*c200*/  MOV R10, 0xc230 ;  /* 0x0000c230000a7802 */ /* 0x000fe20000000f00 */
[----:B------:R-:W-:-:S07]  /*c210*/  IMAD.MOV.U32 R11, RZ, RZ, R21 ;  /* 0x000000ffff0b7224 */ /* 0x000fce00078e0015 */
[----:B------:R-:W-:Y:S05]  /*c220*/  CALL.REL.NOINC `($__internal_1_$__cuda_sm20_rem_u64) ;  /* 0x000006f800a07944 */ /* 0x000fea0003c00000 */
.L_x_161:
[----:B------:R-:W-:Y:S05]  /*c230*/  BSYNC.RECONVERGENT B1 ;  /* 0x0000000000017941 */ /* 0x000fea0003800200 */
.L_x_159:
        /* <DEDUP_REMOVED lines=34> */
[----:B------:R-:W0:Y:S01]  /*c460*/  I2F.F64 R54, R3 ;  /* 0x0000000300367312 */ /* 0x000e220000201c00 */
[----:B-1----:R-:W-:-:S03]  /*c470*/  DFMA R26, R14, UR16, R26 ;  /* 0x000000100e1a7c2b */ /* 0x002fc6000800001a */
[----:B------:R-:W1:Y:S03]  /*c480*/  LDC.64 R56, c[0x0][0x480] ;  /* 0x00012000ff387b82 */ /* 0x000e660000000a00 */
[----:B------:R-:W-:Y:S02]  /*c490*/  DFMA R58, R24, UR30, R58 ;  /* 0x0000001e183a7c2b */ /* 0x000fe4000800003a */
[----:B--2---:R-:W-:-:S03]  /*c4a0*/  DFMA R50, R52, R50, UR18 ;  /* 0x0000001234327e2b */ /* 0x004fc60008000032 */
[----:B------:R-:W2:Y:S01]  /*c4b0*/  LDC.64 R14, c[0x0][0x478] ;  /* 0x00011e00ff0e7b82 */ /* 0x000ea20000000a00 */
[----:B------:R-:W2:Y:S01]  /*c4c0*/  I2F.F64 R52, R2 ;  /* 0x0000000200347312 */ /* 0x000ea20000201c00 */
[----:B------:R-:W4:Y:S01]  /*c4d0*/  LDCU.128 UR16, c[0x0][0x4d0] ;  /* 0x00009a00ff1077ac */ /* 0x000f220008000c00 */
[----:B---3--:R-:W-:Y:S02]  /*c4e0*/  DFMA R58, R26, UR24, R58 ;  /* 0x000000181a3a7c2b */ /* 0x008fe4000800003a */
[----:B0-----:R-:W-:-:S04]  /*c4f0*/  DFMA R16, R54, UR4, R16 ;  /* 0x0000000436107c2b */ /* 0x001fc80008000010 */
[----:B------:R-:W1:Y:S02]  /*c500*/  I2F.F64 R54, R0 ;  /* 0x0000000000367312 */ /* 0x000e640000201c00 */
[----:B------:R-:W-:-:S08]  /*c510*/  DFMA R58, R50, UR26, R58 ;  /* 0x0000001a323a7c2b */ /* 0x000fd0000800003a */
[----:B----4-:R-:W-:Y:S02]  /*c520*/  DFMA R58, R16, UR16, R58 ;  /* 0x00000010103a7c2b */ /* 0x010fe4000800003a */
[----:B--2---:R-:W-:Y:S01]  /*c530*/  DFMA R14, R52, R14, UR6 ;  /* 0x00000006340e7e2b */ /* 0x004fe2000800000e */
[----:B------:R-:W0:Y:S01]  /*c540*/  LDCU.128 UR4, c[0x0][0x4e0] ;  /* 0x00009c00ff0477ac */ /* 0x000e220008000c00 */
[----:B------:R-:W2:Y:S01]  /*c550*/  LDC.64 R52, c[0x0][0x858] ;  /* 0x00021600ff347b82 */ /* 0x000ea20000000a00 */
[----:B-1----:R-:W-:-:S05]  /*c560*/  DFMA R2, R54, UR20, R56 ;  /* 0x0000001436027c2b */ /* 0x002fca0008000038 */
[----:B------:R-:W-:-:S08]  /*c570*/  DFMA R58, R14, UR18, R58 ;  /* 0x000000120e3a7c2b */ /* 0x000fd0000800003a */
[----:B0-----:R-:W-:Y:S02]  /*c580*/  DFMA R58, R2, UR4, R58 ;  /* 0x00000004023a7c2b */ /* 0x001fe4000800003a */
[----:B--2---:R-:W-:-:S06]  /*c590*/  DMUL R54, R52, UR10 ;  /* 0x0000000a34367c28 */ /* 0x004fcc0008000000 */
        /* <DEDUP_REMOVED lines=196> */
.L_x_131:
[----:B------:R-:W-:Y:S05]  /*d1e0*/  BSYNC.RECONVERGENT B0 ;  /* 0x0000000000007941 */ /* 0x000fea0003800200 */
.L_x_130:
[----:B------:R-:W0:Y:S01]  /*d1f0*/  LDCU.64 UR4, c[0x0][0x888] ;  /* 0x00011100ff0477ac */ /* 0x000e220008000a00 */
[----:B------:R-:W-:Y:S01]  /*d200*/  BSSY.RECONVERGENT B0, `(.L_x_162) ;  /* 0x0000287000007945 */ /* 0x000fe20003800200 */
[----:B------:R-:W-:Y:S01]  /*d210*/  PLOP3.LUT P0, PT, PT, PT, PT, 0x80, 0x8 ;  /* 0x000000000008781c */ /* 0x000fe20003f0f070 */
[----:B------:R-:W-:Y:S01]  /*d220*/  IMAD.MOV.U32 R4, RZ, RZ, RZ ;  /* 0x000000ffff047224 */ /* 0x000fe200078e00ff */
        /* <DEDUP_REMOVED lines=25> */
[----:B------:R-:W-:-:S13]  /*d3c0*/  ISETP.NE.U32.AND P1, PT, R11, RZ, PT ;  /* 0x000000ff0b00720c */ /* 0x000fda0003f25070 */
[----:B------:R-:W-:-:S04]  /*d3d0*/  @!P1 LOP3.LUT R2, RZ, R11, RZ, 0x33, !PT ;  /* 0x0000000bff029212 */ /* 0x000fc800078e33ff */
[----:B------:R-:W-:-:S05]  /*d3e0*/  IADD3 R3, PT, PT, -R2, RZ, RZ ;  /* 0x000000ff02037210 */ /* 0x000fca0007ffe1ff */
[----:B------:R-:W-:Y:S02]  /*d3f0*/  IMAD R0, R11, R3, R38 ;  /* 0x000000030b007224 */ /* 0x000fe400078e0226 */
[----:B------:R-:W-:Y:S01]  /*d400*/  IMAD.MOV.U32 R3, RZ, RZ, RZ ;  /* 0x000000ffff037224 */ /* 0x000fe200078e00ff */
[----:B------:R-:W-:Y:S06]  /*d410*/  BRA `(.L_x_166) ;  /* 0x0000000000307947 */ /* 0x000fec0003800000 */
.L_x_165:
        /* <DEDUP_REMOVED lines=12> */
.L_x_166:
[----:B------:R-:W-:Y:S05]  /*d4e0*/  BSYNC.RECONVERGENT B1 ;  /* 0x0000000000017941 */ /* 0x000fea0003800200 */
.L_x_164:
        /* <DEDUP_REMOVED lines=23> */
[----:B------:R-:W-:-:S13]  /*d660*/  ISETP.NE.U32.AND P1, PT, R14, RZ, PT ;  /* 0x000000ff0e00720c */ /* 0x000fda0003f25070 */
[----:B------:R-:W-:-:S05]  /*d670*/  @!P1 LOP3.LUT R16, RZ, R14, RZ, 0x33, !PT ;  /* 0x0000000eff109212 */ /* 0x000fca00078e33ff */
[----:B------:R-:W-:-:S04]  /*d680*/  IMAD.MOV R3, RZ, RZ, -R16 ;  /* 0x000000ffff037224 */ /* 0x000fc800078e0a10 */
[----:B------:R-:W-:Y:S01]  /*d690*/  IMAD R2, R14, R3, R2 ;  /* 0x000000030e027224 */ /* 0x000fe200078e0202 */
[----:B------:R-:W-:Y:S06]  /*d6a0*/  BRA `(.L_x_169) ;  /* 0x00000000002c7947 */ /* 0x000fec0003800000 */
.L_x_168:
        /* <DEDUP_REMOVED lines=11> */
.L_x_169:
[----:B------:R-:W-:Y:S05]  /*d760*/  BSYNC.RECONVERGENT B1 ;  /* 0x0000000000017941 */ /* 0x000fea0003800200 */
.L_x_167:
[----:B------:R-:W0:Y:S01]  /*d770*/  LDC R14, c[0x0][0x87c] ;  /* 0x00021f00ff0e7b82 */ /* 0x000e220000000800 */
[----:B------:R-:W-:Y:S01]  /*d780*/  BSSY.RECONVERGENT B1, `(.L_x_170) ;  /* 0x0000027000017945 */ /* 0x000fe20003800200 */
[----:B0-----:R-:W-:-:S04]  /*d790*/  SHF.R.S32.HI R11, RZ, 0x1f, R14 ;  /* 0x0000001fff0b7819 */ /* 0x001fc8000001140e */
[----:B------:R-:W-:-:S04]  /*d7a0*/  LOP3.LUT R3, R17, R11, RZ, 0xfc, !PT ;  /* 0x0000000b11037212 */ /* 0x000fc800078efcff */
[----:B------:R-:W-:-:S13]  /*d7b0*/  ISETP.NE.U32.AND P1, PT, R3, RZ, PT ;  /* 0x000000ff0300720c */ /* 0x000fda0003f25070 */
[----:B------:R-:W-:Y:S05]  /*d7c0*/  @P1 BRA `(.L_x_171) ;  /* 0x00000000005c1947 */ /* 0x000fea0003800000 */
[----:B------:R-:W0:Y:S01]  /*d7d0*/  I2F.U32.RP R15, R14 ;  /* 0x0000000e000f7306 */ /* 0x000e220000209000 */
[----:B------:R-:W-:Y:S02]  /*d7e0*/  IMAD.MOV.U32 R10, RZ, RZ, RZ ;  /* 0x000000ffff0a7224 */ /* 0x000fe400078e00ff */
[----:B------:R-:W-:-:S05]  /*d7f0*/  HFMA2 R17, -RZ, RZ, 0, 0 ;  /* 0x00000000ff117431 */ /* 0x000fca00000001ff */
        /* <DEDUP_REMOVED lines=17> */
[----:B------:R-:W-:Y:S02]  /*d910*/  IMAD R3, R14, R3, R16 ;  /* 0x000000030e037224 */ /* 0x000fe400078e0210 */
[----:B------:R-:W-:Y:S01]  /*d920*/  IMAD.MOV.U32 R16, RZ, RZ, R10 ;  /* 0x000000ffff107224 */ /* 0x000fe200078e000a */
[----:B------:R-:W-:Y:S06]  /*d930*/  BRA `(.L_x_172) ;  /* 0x00000000002c7947 */ /* 0x000fec0003800000 */
.L_x_171:
        /* <DEDUP_REMOVED lines=11> */
.L_x_172:
[----:B------:R-:W-:Y:S05]  /*d9f0*/  BSYNC.RECONVERGENT B1 ;  /* 0x0000000000017941 */ /* 0x000fea0003800200 */
.L_x_170:
        /* <DEDUP_REMOVED lines=23> */
[----:B------:R-:W-:-:S13]  /*db70*/  ISETP.NE.U32.AND P1, PT, R14, RZ, PT ;  /* 0x000000ff0e00720c */ /* 0x000fda0003f25070 */
[----:B------:R-:W-:-:S05]  /*db80*/  @!P1 LOP3.LUT R10, RZ, R14, RZ, 0x33, !PT ;  /* 0x0000000eff0a9212 */ /* 0x000fca00078e33ff */
[----:B------:R-:W-:-:S04]  /*db90*/  IMAD.MOV R15, RZ, RZ, -R10 ;  /* 0x000000ffff0f7224 */ /* 0x000fc800078e0a0a */
[----:B------:R-:W-:Y:S01]  /*dba0*/  IMAD R15, R14, R15, R16 ;  /* 0x0000000f0e0f7224 */ /* 0x000fe200078e0210 */
[----:B------:R-:W-:Y:S01]  /*dbb0*/  MOV R16, R10 ;  /* 0x0000000a00107202 */ /* 0x000fe20000000f00 */
[----:B------:R-:W-:Y:S06]  /*dbc0*/  BRA `(.L_x_175) ;  /* 0x00000000002c7947 */ /* 0x000fec0003800000 */
.L_x_174:
        /* <DEDUP_REMOVED lines=11> */
.L_x_175:
[----:B------:R-:W-:Y:S05]  /*dc80*/  BSYNC.RECONVERGENT B1 ;  /* 0x0000000000017941 */ /* 0x000fea0003800200 */
.L_x_173:
        /* <DEDUP_REMOVED lines=28> */
.L_x_177:
        /* <DEDUP_REMOVED lines=11> */
.L_x_178:
[----:B------:R-:W-:Y:S05]  /*df00*/  BSYNC.RECONVERGENT B1 ;  /* 0x0000000000017941 */ /* 0x000fea0003800200 */
.L_x_176:
        /* <DEDUP_REMOVED lines=27> */
[----:B------:R-:W-:Y:S01]  /*e0c0*/  IMAD.MOV.U32 R18, RZ, RZ, R10 ;  /* 0x000000ffff127224 */ /* 0x000fe200078e000a */
[----:B------:R-:W-:Y:S06]  /*e0d0*/  BRA `(.L_x_181) ;  /* 0x00000000002c7947 */ /* 0x000fec0003800000 */
.L_x_180:
        /* <DEDUP_REMOVED lines=11> */
.L_x_181:
[----:B------:R-:W-:Y:S05]  /*e190*/  BSYNC.RECONVERGENT B1 ;  /* 0x0000000000017941 */ /* 0x000fea0003800200 */
.L_x_179:
        /* <DEDUP_REMOVED lines=26> */
[----:B------:R-:W-:Y:S01]  /*e340*/  IMAD.MOV.U32 R21, RZ, RZ, RZ ;  /* 0x000000ffff157224 */ /* 0x000fe200078e00ff */
[----:B------:R-:W-:Y:S06]  /*e350*/  BRA `(.L_x_184) ;  /* 0x00000000002c7947 */ /* 0x000fec0003800000 */
.L_x_183:
        /* <DEDUP_REMOVED lines=11> */
.L_x_184:
[----:B------:R-:W-:Y:S05]  /*e410*/  BSYNC.RECONVERGENT B1 ;  /* 0x0000000000017941 */ /* 0x000fea0003800200 */
.L_x_182:
        /* <DEDUP_REMOVED lines=29> */
.L_x_186:
        /* <DEDUP_REMOVED lines=11> */
.L_x_187:
[----:B------:R-:W-:Y:S05]  /*e6a0*/  BSYNC.RECONVERGENT B1 ;  /* 0x0000000000017941 */ /* 0x000fea0003800200 */
.L_x_185:
        /* <DEDUP_REMOVED lines=26> */
[----:B------:R-:W-:Y:S01]  /*e850*/  MOV R11, RZ ;  /* 0x000000ff000b7202 */ /* 0x000fe20000000f00 */
[----:B------:R-:W-:Y:S06]  /*e860*/  BRA `(.L_x_190) ;  /* 0x0000000000247947 */ /* 0x000fec0003800000 */
.L_x_189:
        /* <DEDUP_REMOVED lines=9> */
.L_x_190:
[----:B------:R-:W-:Y:S05]  /*e900*/  BSYNC.RECONVERGENT B1 ;  /* 0x0000000000017941 */ /* 0x000fea0003800200 */
.L_x_188:
        /* <DEDUP_REMOVED lines=21> */
[----:B------:R-:W-:-:S13]  /*ea60*/  ISETP.NE.U32.AND P1, PT, R21, RZ, PT ;  /* 0x000000ff1500720c */ /* 0x000fda0003f25070 */
[----:B------:R-:W-:-:S05]  /*ea70*/  @!P1 LOP3.LUT R10, RZ, R21, RZ, 0x33, !PT ;  /* 0x00000015ff0a9212 */ /* 0x000fca00078e33ff */
[----:B------:R-:W-:Y:S01]  /*ea80*/  IMAD.MOV.U32 R14, RZ, RZ, R10 ;  /* 0x000000ffff0e7224 */ /* 0x000fe200078e000a */
[----:B------:R-:W-:Y:S06]  /*ea90*/  BRA `(.L_x_193) ;  /* 0x0000000000147947 */ /* 0x000fec0003800000 */
.L_x_192:
[----:B------:R-:W-:Y:S01]  /*eaa0*/  MOV R14, R10 ;  /* 0x0000000a000e7202 */ /* 0x000fe20000000f00 */
[----:B------:R-:W-:Y:S01]  /*eab0*/  IMAD.MOV.U32 R25, RZ, RZ, R11 ;  /* 0x000000ffff197224 */ /* 0x000fe200078e000b */
[----:B------:R-:W-:Y:S01]  /*eac0*/  MOV R10, 0xeaf0 ;  /* 0x0000eaf0000a7802 */ /* 0x000fe20000000f00 */
[----:B------:R-:W-:-:S07]  /*ead0*/  IMAD.MOV.U32 R11, RZ, RZ, R23 ;  /* 0x000000ffff0b7224 */ /* 0x000fce00078e0017 */
[----:B------:R-:W-:Y:S05]  /*eae0*/  CALL.REL.NOINC `($__internal_1_$__cuda_sm20_rem_u64) ;  /* 0x000006d000707944 */ /* 0x000fea0003c00000 */
.L_x_193:
[----:B------:R-:W-:Y:S05]  /*eaf0*/  BSYNC.RECONVERGENT B1 ;  /* 0x0000000000017941 */ /* 0x000fea0003800200 */
.L_x_191:
        /* <DEDUP_REMOVED lines=15> */
[----:B------:R-:W5:Y:S01]  /*ebf0*/  I2F.F64 R54, R18 ;  /* 0x0000001200367312 */ /* 0x000f620000201c00 */
[----:B-1----:R-:W-:-:S04]  /*ec00*/  DFMA R22, R20, UR16, R26 ;  /* 0x0000001014167c2b */ /* 0x002fc8000800001a */
[----:B------:R-:W0:Y:S01]  /*ec10*/  LDC.64 R26, c[0x0][0x418] ;  /* 0x00010600ff1a7b82 */ /* 0x000e220000000a00 */
[----:B--2---:R-:W-:Y:S02]  /*ec20*/  DFMA R58, R10, UR22, RZ ;  /* 0x000000160a3a7c2b */ /* 0x004fe400080000ff */
[----:B------:R-:W0:Y:S01]  /*ec30*/  I2F.F64 R56, R17 ;  /* 0x0000001100387312 */ /* 0x000e220000201c00 */
[----:B----4-:R-:W-:Y:S01]  /*ec40*/  DFMA R20, R52, R50, UR18 ;  /* 0x0000001234147e2b */ /* 0x010fe20008000032 */
[----:B------:R-:W1:Y:S03]  /*ec50*/  LDCU.128 UR16, c[0x0][0x430] ;  /* 0x00008600ff1077ac */ /* 0x000e660008000c00 */
[----:B------:R-:W1:Y:S01]  /*ec60*/  LDC.64 R50, c[0x0][0x420] ;  /* 0x00010800ff327b82 */ /* 0x000e620000000a00 */
[----:B---3--:R-:W-:Y:S02]  /*ec70*/  DFMA R58, R22, UR24, R58 ;  /* 0x00000018163a7c2b */ /* 0x008fe4000800003a */
[----:B------:R-:W-:Y:S01]  /*ec80*/  I2F.F64 R14, R15 ;  /* 0x0000000f000e7312 */ /* 0x000fe20000201c00 */
[----:B-----5:R-:W-:-:S04]  /*ec90*/  DFMA R24, R54, UR4, R24 ;  /* 0x0000000436187c2b */ /* 0x020fc80008000018 */
[----:B------:R-:W2:Y:S01]  /*eca0*/  LDC.64 R52, c[0x0][0x448] ;  /* 0x00011200ff347b82 */ /* 0x000ea20000000a00 */
[----:B------:R-:W-:Y:S01]  /*ecb0*/  DFMA R54, R20, UR26, R58 ;  /* 0x0000001a14367c2b */ /* 0x000fe2000800003a */
[----:B------:R-:W3:Y:S01]  /*ecc0*/  LDCU.128 UR24, c[0x0][0x4c0] ;  /* 0x00009800ff1877ac */ /* 0x000ee20008000c00 */
[----:B------:R4:W1:Y:S01]  /*ecd0*/  I2F.F64 R58, R16 ;  /* 0x00000010003a7312 */ /* 0x0008620000201c00 */
[----:B0-----:R-:W-:Y:S01]  /*ece0*/  DFMA R18, R56, R26, UR6 ;  /* 0x0000000638127e2b */ /* 0x001fe2000800001a */
[----:B------:R-:W0:Y:S04]  /*ecf0*/  LDCU.128 UR4, c[0x0][0x460] ;  /* 0x00008c00ff0477ac */ /* 0x000e280008000c00 */
[----:B------:R-:W-:Y:S01]  /*ed00*/  DFMA R56, R24, UR28, R54 ;  /* 0x0000001c18387c2b */ /* 0x000fe20008000036 */
[----:B----4-:R-:W4:Y:S01]  /*ed10*/  LDC.64 R16, c[0x0][0x478] ;  /* 0x00011e00ff107b82 */ /* 0x010f220000000a00 */
[----:B-1----:R-:W-:-:S07]  /*ed20*/  DFMA R26, R58, UR16, R50 ;  /* 0x000000103a1a7c2b */ /* 0x002fce0008000032 */
[----:B------:R-:W0:Y:S01]  /*ed30*/  LDC.64 R54, c[0x0][0x450] ;  /* 0x00011400ff367b82 */ /* 0x000e220000000a00 */
[----:B------:R-:W-:Y:S01]  /*ed40*/  DFMA R58, R18, UR30, R56 ;  /* 0x0000001e123a7c2b */ /* 0x000fe20008000038 */
[----:B------:R-:W0:Y:S01]  /*ed50*/  I2F.F64 R50, R3 ;  /* 0x0000000300327312 */ /* 0x000e220000201c00 */
[----:B--2---:R-:W-:Y:S01]  /*ed60*/  DFMA R52, R14, R52, UR18 ;  /* 0x000000120e347e2b */ /* 0x004fe20008000034 */
[----:B------:R-:W1:Y:S04]  /*ed70*/  LDCU.128 UR16, c[0x0][0x4d0] ;  /* 0x00009a00ff1077ac */ /* 0x000e680008000c00 */
[----:B------:R-:W2:Y:S01]  /*ed80*/  LDC.64 R14, c[0x0][0x480] ;  /* 0x00012000ff0e7b82 */ /* 0x000ea20000000a00 */
[----:B---3--:R-:W-:Y:S01]  /*ed90*/  DFMA R60, R26, UR24, R58 ;  /* 0x000000181a3c7c2b */ /* 0x008fe2000800003a */
[----:B------:R-:W4:Y:S07]  /*eda0*/  I2F.F64 R56, R2 ;  /* 0x0000000200387312 */ /* 0x000f2e0000201c00 */
[----:B------:R-:W-:Y:S01]  /*edb0*/  DFMA R60, R52, UR26, R60 ;  /* 0x0000001a343c7c2b */ /* 0x000fe2000800003c */
[----:B------:R-:W2:Y:S01]  /*edc0*/  I2F.F64 R58, R0 ;  /* 0x00000000003a7312 */ /* 0x000ea20000201c00 */
[----:B0-----:R-:W-:-:S02]  /*edd0*/  DFMA R54, R50, UR4, R54 ;  /* 0x0000000432367c2b */ /* 0x001fc40008000036 */
[----:B----4-:R-:W-:Y:S01]  /*ede0*/  DFMA R16, R56, R16, UR6 ;  /* 0x0000000638107e2b */ /* 0x010fe20008000010 */
[----:B------:R-:W0:Y:S01]  /*edf0*/  LDCU.128 UR4, c[0x0][0x4e0] ;  /* 0x00009c00ff0477ac */ /* 0x000e220008000c00 */
[----:B------:R-:W3:Y:S04]  /*ee00*/  LDC.64 R50, c[0x0][0x858] ;  /* 0x00021600ff327b82 */ /* 0x000ee80000000a00 */
[----:B-1----:R-:W-:Y:S02]  /*ee10*/  DFMA R60, R54, UR16, R60 ;  /* 0x00000010363c7c2b */ /* 0x002fe4000800003c */
[----:B--2---:R-:W-:-:S06]  /*ee20*/  DFMA R14, R58, UR20, R14 ;  /* 0x000000143a0e7c2b */ /* 0x004fcc000800000e */
[----:B------:R-:W-:-:S08]  /*ee30*/  DFMA R60, R16, UR18, R60 ;  /* 0x00000012103c7c2b */ /* 0x000fd0000800003c */
[----:B0-----:R-:W-:Y:S02]  /*ee40*/  DFMA R60, R14, UR4, R60 ;  /* 0x000000040e3c7c2b */ /* 0x001fe4000800003c */
[----:B---3--:R-:W-:-:S06]  /*ee50*/  DMUL R2, R50, UR10 ;  /* 0x0000000a32027c28 */ /* 0x008fcc0008000000 */
        /* <DEDUP_REMOVED lines=191> */
[----:B------:R-:W-:Y:S02]  /*fa50*/  @!P1 MOV R4, 0x1 ;  /* 0x0000000100049802 */ /* 0x000fe40000000f00 */
[----:B------:R-:W-:-:S13]  /*fa60*/  @!P1 PLOP3.LUT P0, PT, PT, PT, PT, 0x8, 0x80 ;  /* 0x000000000080981c */ /* 0x000fda0003f0e170 */
.L_x_163:
[----:B------:R-:W-:Y:S05]  /*fa70*/  BSYNC.RECONVERGENT B0 ;  /* 0x0000000000007941 */ /* 0x000fea0003800200 */
.L_x_162:
[----:B------:R-:W0:Y:S01]  /*fa80*/  LDCU.64 UR4, c[0x0][0x888] ;  /* 0x00011100ff0477ac */ /* 0x000e220008000a00 */
[----:B------:R-:W-:Y:S01]  /*fa90*/  BSSY.RECONVERGENT B0, `(.L_x_194) ;  /* 0x0000286000007945 */ /* 0x000fe20003800200 */
[----:B------:R-:W-:Y:S01]  /*faa0*/  IMAD.MOV.U32 R3, RZ, RZ, RZ ;  /* 0x000000ffff037224 */ /* 0x000fe200078e00ff */
[----:B------:R-:W-:Y:S02]  /*fab0*/  PLOP3.LUT P1, PT, PT, PT, PT, 0x80, 0x8 ;  /* 0x000000000008781c */ /* 0x000fe40003f2f070 */
        /* <DEDUP_REMOVED lines=18> */
[----:B------:R-:W-:Y:S02]  /*fbe0*/  IMAD.MOV R11, RZ, RZ, -R16 ;  /* 0x000000ffff0b7224 */ /* 0x000fe400078e0a10 */
[----:B------:R-:W-:Y:S02]  /*fbf0*/  IMAD.MOV.U32 R17, RZ, RZ, RZ ;  /* 0x000000ffff117224 */ /* 0x000fe400078e00ff */
        /* <DEDUP_REMOVED lines=9> */
[----:B------:R-:W-:Y:S01]  /*fc90*/  IMAD R0, R15, R11, R40 ;  /* 0x0000000b0f007224 */ /* 0x000fe200078e0228 */
[----:B------:R-:W-:Y:S06]  /*fca0*/  BRA `(.L_x_198) ;  /* 0x00000000002c7947 */ /* 0x000fec0003800000 */
.L_x_197:
        /* <DEDUP_REMOVED lines=11> */
.L_x_198:
[----:B------:R-:W-:Y:S05]  /*fd60*/  BSYNC.RECONVERGENT B1 ;  /* 0x0000000000017941 */ /* 0x000fea0003800200 */
.L_x_196:
        /* <DEDUP_REMOVED lines=29> */
.L_x_200:
        /* <DEDUP_REMOVED lines=11> */
.L_x_201:
[----:B------:R-:W-:Y:S05]  /*fff0*/  BSYNC.RECONVERGENT B1 ;  /* 0x0000000000017941 */ /* 0x000fea0003800200 */
.L_x_199:
        /* <DEDUP_REMOVED lines=29> */
.L_x_203:
        /* <DEDUP_REMOVED lines=11> */
.L_x_204:
[----:B------:R-:W-:Y:S05]  /*10280*/  BSYNC.RECONVERGENT B1 ;  /* 0x0000000000017941 */ /* 0x000fea0003800200 */
.L_x_202:
        /* <DEDUP_REMOVED lines=28> */
.L_x_206:
        /* <DEDUP_REMOVED lines=11> */
.L_x_207:
[----:B------:R-:W-:Y:S05]  /*10500*/  BSYNC.RECONVERGENT B1 ;  /* 0x0000000000017941 */ /* 0x000fea0003800200 */
.L_x_205:
        /* <DEDUP_REMOVED lines=29> */
.L_x_209:
        /* <DEDUP_REMOVED lines=11> */
.L_x_210:
[----:B------:R-:W-:Y:S05]  /*10790*/  BSYNC.RECONVERGENT B1 ;  /* 0x0000000000017941 */ /* 0x000fea0003800200 */
.L_x_208:
        /* <DEDUP_REMOVED lines=28> */
.L_x_212:
        /* <DEDUP_REMOVED lines=11> */
.L_x_213:
[----:B------:R-:W-:Y:S05]  /*10a10*/  BSYNC.RECONVERGENT B1 ;  /* 0x0000000000017941 */ /* 0x000fea0003800200 */
.L_x_211:
        /* <DEDUP_REMOVED lines=29> */
.L_x_215:
        /* <DEDUP_REMOVED lines=11> */
.L_x_216:
[----:B------:R-:W-:Y:S05]  /*10ca0*/  BSYNC.RECONVERGENT B1 ;  /* 0x0000000000017941 */ /* 0x000fea0003800200 */
.L_x_214:
        /* <DEDUP_REMOVED lines=28> */
.L_x_218:
        /* <DEDUP_REMOVED lines=11> */
.L_x_219:
[----:B------:R-:W-:Y:S05]  /*10f20*/  BSYNC.RECONVERGENT B1 ;  /* 0x0000000000017941 */ /* 0x000fea0003800200 */
.L_x_217:
        /* <DEDUP_REMOVED lines=22> */
[----:B------:R-:W-:Y:S02]  /*11090*/  @P2 IADD3 R10, PT, PT, R10, 0x1, RZ ;  /* 0x000000010a0a2810 */ /* 0x000fe40007ffe0ff */
[----:B------:R-:W-:-:S13]  /*110a0*/  ISETP.NE.U32.AND P2, PT, R14, RZ, PT ;  /* 0x000000ff0e00720c */ /* 0x000fda0003f45070 */
[----:B------:R-:W-:-:S05]  /*110b0*/  @!P2 LOP3.LUT R10, RZ, R14, RZ, 0x33, !PT ;  /* 0x0000000eff0aa212 */ /* 0x000fca00078e33ff */
[----:B------:R-:W-:-:S04]  /*110c0*/  IMAD.MOV R21, RZ, RZ, -R10 ;  /* 0x000000ffff157224 */ /* 0x000fc800078e0a0a */
[----:B------:R-:W-:Y:S01]  /*110d0*/  IMAD R21, R14, R21, R22 ;  /* 0x000000150e157224 */ /* 0x000fe200078e0216 */
[----:B------:R-:W-:Y:S06]  /*110e0*/  BRA `(.L_x_222) ;  /* 0x0000000000247947 */ /* 0x000fec0003800000 */
.L_x_221:
[----:B------:R-:W0:Y:S01]  /*110f0*/  LDCU UR4, c[0x0][0x864] ;  /* 0x00010c80ff0477ac */ /* 0x000e220008000800 */
[----:B------:R-:W-:Y:S01]  /*11100*/  MOV R54, R22 ;  /* 0x0000001600367202 */ /* 0x000fe20000000f00 */
[----:B------:R-:W-:Y:S01]  /*11110*/  IMAD.MOV.U32 R53, RZ, RZ, R23 ;  /* 0x000000ffff357224 */ /* 0x000fe200078e0017 */
[----:B------:R-:W-:Y:S01]  /*11120*/  MOV R14, 0x11150 ;  /* 0x00011150000e7802 */ /* 0x000fe20000000f00 */
[----:B0-----:R-:W-:-:S07]  /*11130*/  IMAD.U32 R10, RZ, RZ, UR4 ;  /* 0x00000004ff0a7e24 */ /* 0x001fce000f8e00ff */
[----:B------:R-:W-:Y:S05]  /*11140*/  CALL.REL.NOINC `($__internal_0_$__cuda_sm20_div_u64) ;  /* 0x000006a400c07944 */ /* 0x000fea0003c00000 */
[----:B------:R-:W0:Y:S01]  /*11150*/  LDCU UR4, c[0x0][0x864] ;  /* 0x00010c80ff0477ac */ /* 0x000e220008000800 */
[----:B------:R-:W-:-:S05]  /*11160*/  IADD3 R21, PT, PT, -R10, RZ, RZ ;  /* 0x000000ff0a157210 */ /* 0x000fca0007ffe1ff */
[----:B0-----:R-:W-:-:S07]  /*11170*/  IMAD R21, R21, UR4, R22 ;  /* 0x0000000415157c24 */ /* 0x001fce000f8e0216 */
.L_x_222:
[----:B------:R-:W-:Y:S05]  /*11180*/  BSYNC.RECONVERGENT B1 ;  /* 0x0000000000017941 */ /* 0x000fea0003800200 */
.L_x_220:
        /* <DEDUP_REMOVED lines=20> */
[----:B------:R-:W-:Y:S02]  /*112d0*/  @P2 IADD3 R10, PT, PT, R10, -R25, RZ ;  /* 0x800000190a0a2210 */ /* 0x000fe40007ffe0ff */
[----:B------:R-:W-:-:S13]  /*112e0*/  ISETP.NE.U32.AND P2, PT, R25, RZ, PT ;  /* 0x000000ff1900720c */ /* 0x000fda0003f45070 */
[----:B------:R-:W-:-:S05]  /*112f0*/  @!P2 LOP3.LUT R10, RZ, R25, RZ, 0x33, !PT ;  /* 0x00000019ff0aa212 */ /* 0x000fca00078e33ff */
[----:B------:R-:W-:Y:S01]  /*11300*/  IMAD.MOV.U32 R14, RZ, RZ, R10 ;  /* 0x000000ffff0e7224 */ /* 0x000fe200078e000a */
[----:B------:R-:W-:Y:S06]  /*11310*/  BRA `(.L_x_225) ;  /* 0x0000000000147947 */ /* 0x000fec0003800000 */
.L_x_224:
[----:B------:R-:W-:Y:S01]  /*11320*/  IMAD.MOV.U32 R14, RZ, RZ, R10 ;  /* 0x000000ffff0e7224 */ /* 0x000fe200078e000a */
[----:B------:R-:W-:Y:S01]  /*11330*/  MOV R25, R11 ;  /* 0x0000000b00197202 */ /* 0x000fe20000000f00 */
[----:B------:R-:W-:Y:S01]  /*11340*/  IMAD.MOV.U32 R11, RZ, RZ, R23 ;  /* 0x000000ffff0b7224 */ /* 0x000fe200078e0017 */
[----:B------:R-:W-:-:S07]  /*11350*/  MOV R10, 0x11370 ;  /* 0x00011370000a7802 */ /* 0x000fce0000000f00 */
[----:B------:R-:W-:Y:S05]  /*11360*/  CALL.REL.NOINC `($__internal_1_$__cuda_sm20_rem_u64) ;  /* 0x000006a800507944 */ /* 0x000fea0003c00000 */
.L_x_225:
[----:B------:R-:W-:Y:S05]  /*11370*/  BSYNC.RECONVERGENT B1 ;  /* 0x0000000000017941 */ /* 0x000fea0003800200 */
.L_x_223:
        /* <DEDUP_REMOVED lines=11> */
[----:B------:R-:W5:Y:S01]  /*11430*/  LDCU.64 UR10, c[0x0][0x4f0] ;  /* 0x00009e00ff0a77ac */ /* 0x000f620008000a00 */
[----:B0-----:R-:W-:-:S04]  /*11440*/  DFMA R22, R22, UR4, R50 ;  /* 0x0000000416167c2b */ /* 0x001fc80008000032 */
[----:B------:R-:W0:Y:S01]  /*11450*/  LDC.64 R26, c[0x0][0x3f0] ;  /* 0x0000fc00ff1a7b82 */ /* 0x000e220000000a00 */
[----:B------:R-:W0:Y:S01]  /*11460*/  LDCU.128 UR4, c[0x0][0x400] ;  /* 0x00008000ff0477ac */ /* 0x000e220008000c00 */
[----:B------:R-:W-:Y:S01]  /*11470*/  I2F.F64 R56, R18 ;  /* 0x0000001200387312 */ /* 0x000fe20000201c00 */
[----:B-1----:R-:W-:-:S05]  /*11480*/  DFMA R10, R10, UR16, R54 ;  /* 0x000000100a0a7c2b */ /* 0x002fca0008000036 */
[----:B------:R-:W1:Y:S01]  /*11490*/  LDC.64 R50, c[0x0][0x418] ;  /* 0x00010600ff327b82 */ /* 0x000e620000000a00 */
[----:B--2---:R-:W-:Y:S01]  /*114a0*/  DFMA R58, R22, UR22, RZ ;  /* 0x00000016163a7c2b */ /* 0x004fe200080000ff */
[----:B------:R-:W0:Y:S01]  /*114b0*/  I2F.F64 R54, R19 ;  /* 0x0000001300367312 */ /* 0x000e220000201c00 */
[----:B----4-:R-:W-:Y:S01]  /*114c0*/  DFMA R24, R52, R24, UR18 ;  /* 0x0000001234187e2b */ /* 0x010fe20008000018 */
[----:B------:R-:W2:Y:S05]  /*114d0*/  LDCU.128 UR16, c[0x0][0x430] ;  /* 0x00008600ff1077ac */ /* 0x000eaa0008000c00 */
[----:B---3--:R-:W-:Y:S01]  /*114e0*/  DFMA R58, R10, UR24, R58 ;  /* 0x000000180a3a7c2b */ /* 0x008fe2000800003a */
[----:B------:R-:W2:Y:S01]  /*114f0*/  LDC.64 R52, c[0x0][0x420] ;  /* 0x00010800ff347b82 */ /* 0x000ea20000000a00 */
[----:B------:R-:W-:Y:S01]  /*11500*/  I2F.F64 R14, R15 ;  /* 0x0000000f000e7312 */ /* 0x000fe20000201c00 */
[----:B0-----:R-:W-:-:S05]  /*11510*/  DFMA R20, R54, UR4, R26 ;  /* 0x0000000436147c2b */ /* 0x001fca000800001a */
[----:B------:R-:W-:Y:S01]  /*11520*/  DFMA R60, R24, UR26, R58 ;  /* 0x0000001a183c7c2b */ /* 0x000fe2000800003a */
[----:B------:R-:W0:Y:S01]  /*11530*/  LDC.64 R54, c[0x0][0x448] ;  /* 0x00011200ff367b82 */ /* 0x000e220000000a00 */
[----:B------:R-:W2:Y:S01]  /*11540*/  I2F.F64 R58, R17 ;  /* 0x00000011003a7312 */ /* 0x000ea20000201c00 */
[----:B------:R-:W3:Y:S01]  /*11550*/  LDCU.128 UR24, c[0x0][0x4c0] ;  /* 0x00009800ff1877ac */ /* 0x000ee20008000c00 */
[----:B-1----:R-:W-:Y:S01]  /*11560*/  DFMA R26, R56, R50, UR6 ;  /* 0x00000006381a7e2b */ /* 0x002fe20008000032 */
[----:B------:R-:W1:Y:S03]  /*11570*/  LDCU.128 UR4, c[0x0][0x460] ;  /* 0x00008c00ff0477ac */ /* 0x000e660008000c00 */
[----:B-----5:R-:W-:Y:S01]  /*11580*/  DFMA R60, R20, UR28, R60 ;  /* 0x0000001c143c7c2b */ /* 0x020fe2000800003c */
[----:B------:R-:W1:Y:S01]  /*11590*/  LDC.64 R50, c[0x0][0x450] ;  /* 0x00011400ff327b82 */ /* 0x000e620000000a00 */
[----:B------:R4:W0:Y:S06]  /*115a0*/  I2F.F64 R56, R16 ;  /* 0x0000001000387312 */ /* 0x00082c0000201c00 */
[----:B------:R-:W-:-:S02]  /*115b0*/  DFMA R60, R26, UR30, R60 ;  /* 0x0000001e1a3c7c2b */ /* 0x000fc4000800003c */
[----:B--2---:R-:W-:Y:S01]  /*115c0*/  DFMA R18, R58, UR16, R52 ;  /* 0x000000103a127c2b */ /* 0x004fe20008000034 */
[----:B----4-:R-:W2:Y:S01]  /*115d0*/  LDC.64 R16, c[0x0][0x480] ;  /* 0x00012000ff107b82 */ /* 0x010ea20000000a00 */
[----:B------:R-:W2:Y:S01]  /*115e0*/  I2F.F64 R58, R0 ;  /* 0x00000000003a7312 */ /* 0x000ea20000201c00 */
[----:B0-----:R-:W-:Y:S01]  /*115f0*/  DFMA R54, R56, R54, UR18 ;  /* 0x0000001238367e2b */ /* 0x001fe20008000036 */
[----:B------:R-:W0:Y:S05]  /*11600*/  LDCU.128 UR16, c[0x0][0x4d0] ;  /* 0x00009a00ff1077ac */ /* 0x000e2a0008000c00 */
[----:B------:R-:W4:Y:S01]  /*11610*/  LDC.64 R52, c[0x0][0x478] ;  /* 0x00011e00ff347b82 */ /* 0x000f220000000a00 */
[----:B------:R-:W4:Y:S01]  /*11620*/  I2F.F64 R56, R2 ;  /* 0x0000000200387312 */ /* 0x000f220000201c00 */
[----:B---3--:R-:W-:-:S02]  /*11630*/  DFMA R60, R18, UR24, R60 ;  /* 0x00000018123c7c2b */ /* 0x008fc4000800003c */
[----:B-1----:R-:W-:-:S04]  /*11640*/  DFMA R50, R14, UR4, R50 ;  /* 0x000000040e327c2b */ /* 0x002fc80008000032 */
[----:B------:R-:W1:Y:S02]  /*11650*/  LDC.64 R14, c[0x0][0x858] ;  /* 0x00021600ff0e7b82 */ /* 0x000e640000000a00 */
[----:B------:R-:W-:Y:S02]  /*11660*/  DFMA R60, R54, UR26, R60 ;  /* 0x0000001a363c7c2b */ /* 0x000fe4000800003c */
[----:B--2---:R-:W-:-:S06]  /*11670*/  DFMA R16, R58, UR20, R16 ;  /* 0x000000143a107c2b */ /* 0x004fcc0008000010 */
[----:B0-----:R-:W-:Y:S02]  /*11680*/  DFMA R60, R50, UR16, R60 ;  /* 0x00000010323c7c2b */ /* 0x001fe4000800003c */
[----:B----4-:R-:W-:Y:S01]  /*11690*/  DFMA R52, R56, R52, UR6 ;  /* 0x0000000638347e2b */ /* 0x010fe20008000034 */
[----:B------:R-:W0:Y:S07]  /*116a0*/  LDCU.128 UR4, c[0x0][0x4e0] ;  /* 0x00009c00ff0477ac */ /* 0x000e2e0008000c00 */
[----:B------:R-:W-:-:S02]  /*116b0*/  DFMA R60, R52, UR18, R60 ;  /* 0x00000012343c7c2b */ /* 0x000fc4000800003c */
[----:B-1----:R-:W-:-:S06]  /*116c0*/  DMUL R56, R14, UR10 ;  /* 0x0000000a0e387c28 */ /* 0x002fcc0008000000 */
[----:B0-----:R-:W-:-:S08]  /*116d0*/  DFMA R60, R16, UR4, R60 ;  /* 0x00000004103c7c2b */ /* 0x001fd0000800003c */
        /* <DEDUP_REMOVED lines=193> */
.L_x_195:
[----:B------:R-:W-:Y:S05]  /*122f0*/  BSYNC.RECONVERGENT B0 ;  /* 0x0000000000007941 */ /* 0x000fea0003800200 */
.L_x_194:
[----:B------:R-:W0:Y:S01]  /*12300*/  LDCU.64 UR4, c[0x0][0x888] ;  /* 0x00011100ff0477ac */ /* 0x000e220008000a00 */
[----:B------:R-:W-:Y:S01]  /*12310*/  BSSY.RECONVERGENT B0, `(.L_x_226) ;  /* 0x0000286000007945 */ /* 0x000fe20003800200 */
[----:B------:R-:W-:Y:S02]  /*12320*/  MOV R2, RZ ;  /* 0x000000ff00027202 */ /* 0x000fe40000000f00 */
        /* <DEDUP_REMOVED lines=18> */
[----:B------:R-:W-:Y:S01]  /*12450*/  IMAD.HI.U32 R16, R17, R42, RZ ;  /* 0x0000002a11107227 */ /* 0x000fe200078e00ff */
[----:B------:R-:W-:-:S03]  /*12460*/  MOV R17, RZ ;  /* 0x000000ff00117202 */ /* 0x000fc60000000f00 */
        /* <DEDUP_REMOVED lines=11> */
[----:B------:R-:W-:Y:S06]  /*12520*/  BRA `(.L_x_230) ;  /* 0x00000000002c7947 */ /* 0x000fec0003800000 */
.L_x_229:
        /* <DEDUP_REMOVED lines=11> */
.L_x_230:
[----:B------:R-:W-:Y:S05]  /*125e0*/  BSYNC.RECONVERGENT B1 ;  /* 0x0000000000017941 */ /* 0x000fea0003800200 */
.L_x_228:
        /* <DEDUP_REMOVED lines=29> */
.L_x_232:
        /* <DEDUP_REMOVED lines=11> */
.L_x_233:
[----:B------:R-:W-:Y:S05]  /*12870*/  BSYNC.RECONVERGENT B1 ;  /* 0x0000000000017941 */ /* 0x000fea0003800200 */
.L_x_231:
        /* <DEDUP_REMOVED lines=28> */
.L_x_235:
        /* <DEDUP_REMOVED lines=11> */
.L_x_236:
[----:B------:R-:W-:Y:S05]  /*12af0*/  BSYNC.RECONVERGENT B1 ;  /* 0x0000000000017941 */ /* 0x000fea0003800200 */
.L_x_234:
        /* <DEDUP_REMOVED lines=29> */
.L_x_238:
        /* <DEDUP_REMOVED lines=11> */
.L_x_239:
[----:B------:R-:W-:Y:S05]  /*12d80*/  BSYNC.RECONVERGENT B1 ;  /* 0x0000000000017941 */ /* 0x000fea0003800200 */
.L_x_237:
        /* <DEDUP_REMOVED lines=28> */
.L_x_241:
        /* <DEDUP_REMOVED lines=11> */
.L_x_242:
[----:B------:R-:W-:Y:S05]  /*13000*/  BSYNC.RECONVERGENT B1 ;  /* 0x0000000000017941 */ /* 0x000fea0003800200 */
.L_x_240:
        /* <DEDUP_REMOVED lines=29> */
.L_x_244:
        /* <DEDUP_REMOVED lines=11> */
.L_x_245:
[----:B------:R-:W-:Y:S05]  /*13290*/  BSYNC.RECONVERGENT B1 ;  /* 0x0000000000017941 */ /* 0x000fea0003800200 */
.L_x_243:
        /* <DEDUP_REMOVED lines=28> */
.L_x_247:
        /* <DEDUP_REMOVED lines=11> */
.L_x_248:
[----:B------:R-:W-:Y:S05]  /*13510*/  BSYNC.RECONVERGENT B1 ;  /* 0x0000000000017941 */ /* 0x000fea0003800200 */
.L_x_246:
        /* <DEDUP_REMOVED lines=29> */
.L_x_250:
        /* <DEDUP_REMOVED lines=11> */
.L_x_251:
[----:B------:R-:W-:Y:S05]  /*137a0*/  BSYNC.RECONVERGENT B1 ;  /* 0x0000000000017941 */ /* 0x000fea0003800200 */
.L_x_249:
        /* <DEDUP_REMOVED lines=28> */
.L_x_253:
        /* <DEDUP_REMOVED lines=9> */
.L_x_254:
[----:B------:R-:W-:Y:S05]  /*13a00*/  BSYNC.RECONVERGENT B1 ;  /* 0x0000000000017941 */ /* 0x000fea0003800200 */
.L_x_252:
        /* <DEDUP_REMOVED lines=21> */
[----:B------:R-:W-:-:S13]  /*13b60*/  ISETP.NE.U32.AND P3, PT, R23, RZ, PT ;  /* 0x000000ff1700720c */ /* 0x000fda0003f65070 */
[----:B------:R-:W-:-:S04]  /*13b70*/  @!P3 LOP3.LUT R10, RZ, R23, RZ, 0x33, !PT ;  /* 0x00000017ff0ab212 */ /* 0x000fc800078e33ff */
[----:B------:R-:W-:Y:S01]  /*13b80*/  MOV R14, R10 ;  /* 0x0000000a000e7202 */ /* 0x000fe20000000f00 */
[----:B------:R-:W-:Y:S06]  /*13b90*/  BRA `(.L_x_257) ;  /* 0x0000000000147947 */ /* 0x000fec0003800000 */
.L_x_256:
[----:B------:R-:W-:Y:S01]  /*13ba0*/  IMAD.MOV.U32 R14, RZ, RZ, R10 ;  /* 0x000000ffff0e7224 */ /* 0x000fe200078e000a */
[----:B------:R-:W-:Y:S01]  /*13bb0*/  MOV R10, 0x13bf0 ;  /* 0x00013bf0000a7802 */ /* 0x000fe20000000f00 */
[----:B------:R-:W-:Y:S01]  /*13bc0*/  IMAD.MOV.U32 R25, RZ, RZ, R11 ;  /* 0x000000ffff197224 */ /* 0x000fe200078e000b */
[----:B------:R-:W-:-:S07]  /*13bd0*/  MOV R11, R27 ;  /* 0x0000001b000b7202 */ /* 0x000fce0000000f00 */
[----:B------:R-:W-:Y:S05]  /*13be0*/  CALL.REL.NOINC `($__internal_1_$__cuda_sm20_rem_u64) ;  /* 0x0000068000307944 */ /* 0x000fea0003c00000 */
.L_x_257:
[----:B------:R-:W-:Y:S05]  /*13bf0*/  BSYNC.RECONVERGENT B1 ;  /* 0x0000000000017941 */ /* 0x000fea0003800200 */
.L_x_255:
        /* <DEDUP_REMOVED lines=11> */
[----:B------:R-:W5:Y:S05]  /*13cb0*/  LDCU.128 UR32, c[0x0][0x4b0] ;  /* 0x00009600ff2077ac */ /* 0x000f6a0008000c00 */
[----:B------:R-:W3:Y:S01]  /*13cc0*/  LDC.64 R52, c[0x0][0x3f0] ;  /* 0x0000fc00ff347b82 */ /* 0x000ee20000000a00 */
[----:B0-----:R-:W-:Y:S01]  /*13cd0*/  DFMA R24, R24, UR4, R26 ;  /* 0x0000000418187c2b */ /* 0x001fe2000800001a */
[----:B------:R-:W3:Y:S01]  /*13ce0*/  I2F.F64 R58, R20 ;  /* 0x00000014003a7312 */ /* 0x000ee20000201c00 */
[----:B------:R-:W0:Y:S05]  /*13cf0*/  LDCU.128 UR4, c[0x0][0x430] ;  /* 0x00008600ff0477ac */ /* 0x000e2a0008000c00 */
[----:B------:R-:W0:Y:S01]  /*13d00*/  LDC.64 R56, c[0x0][0x418] ;  /* 0x00010600ff387b82 */ /* 0x000e220000000a00 */
[----:B-1----:R-:W-:Y:S01]  /*13d10*/  DFMA R10, R22, UR16, R10 ;  /* 0x00000010160a7c2b */ /* 0x002fe2000800000a */
[----:B------:R-:W-:Y:S01]  /*13d20*/  I2F.F64 R20, R18 ;  /* 0x0000001200147312 */ /* 0x000fe20000201c00 */
[----:B--2---:R-:W-:-:S02]  /*13d30*/  DFMA R26, R24, UR26, RZ ;  /* 0x0000001a181a7c2b */ /* 0x004fc400080000ff */
[----:B----4-:R-:W-:Y:S01]  /*13d40*/  DFMA R50, R54, R50, UR18 ;  /* 0x0000001236327e2b */ /* 0x010fe20008000032 */
[----:B------:R-:W1:Y:S04]  /*13d50*/  LDCU.128 UR16, c[0x0][0x460] ;  /* 0x00008c00ff1077ac */ /* 0x000e680008000c00 */
[----:B------:R-:W0:Y:S01]  /*13d60*/  I2F.F64 R22, R19 ;  /* 0x0000001300167312 */ /* 0x000e220000201c00 */
[----:B------:R-:W2:Y:S01]  /*13d70*/  LDC.64 R54, c[0x0][0x420] ;  /* 0x00010800ff367b82 */ /* 0x000ea20000000a00 */
[----:B---3--:R-:W-:Y:S02]  /*13d80*/  DFMA R52, R58, UR20, R52 ;  /* 0x000000143a347c2b */ /* 0x008fe40008000034 */
[----:B-----5:R-:W-:-:S04]  /*13d90*/  DFMA R58, R10, UR28, R26 ;  /* 0x0000001c0a3a7c2b */ /* 0x020fc8000800001a */
[----:B------:R-:W3:Y:S01]  /*13da0*/  I2F.F64 R60, R17 ;  /* 0x00000011003c7312 */ /* 0x000ee20000201c00 */
[----:B------:R-:W3:Y:S01]  /*13db0*/  LDC.64 R26, c[0x0][0x448] ;  /* 0x00011200ff1a7b82 */ /* 0x000ee20000000a00 */
[----:B0-----:R-:W-:Y:S01]  /*13dc0*/  DFMA R22, R22, R56, UR22 ;  /* 0x0000001616167e2b */ /* 0x001fe20008000038 */
[----:B------:R-:W0:Y:S01]  /*13dd0*/  LDCU.128 UR20, c[0x0][0x4c0] ;  /* 0x00009800ff1477ac */ /* 0x000e220008000c00 */
[----:B------:R-:W-:-:S05]  /*13de0*/  DFMA R58, R50, UR30, R58 ;  /* 0x0000001e323a7c2b */ /* 0x000fca000800003a */
[----:B------:R-:W1:Y:S01]  /*13df0*/  LDC.64 R56, c[0x0][0x450] ;  /* 0x00011400ff387b82 */ /* 0x000e620000000a00 */
[----:B------:R-:W-:Y:S02]  /*13e00*/  I2F.F64 R14, R15 ;  /* 0x0000000f000e7312 */ /* 0x000fe40000201c00 */
[----:B------:R-:W-:-:S05]  /*13e10*/  DFMA R62, R52, UR32, R58 ;  /* 0x00000020343e7c2b */ /* 0x000fca000800003a */
[----:B------:R-:W4:Y:S01]  /*13e20*/  LDC.64 R18, c[0x0][0x478] ;  /* 0x00011e00ff127b82 */ /* 0x000f220000000a00 */
[----:B--2---:R-:W-:Y:S01]  /*13e30*/  DFMA R20, R20, UR4, R54 ;  /* 0x0000000414147c2b */ /* 0x004fe20008000036 */
[----:B------:R2:W1:Y:S01]  /*13e40*/  I2F.F64 R58, R16 ;  /* 0x00000010003a7312 */ /* 0x0004620000201c00 */
[----:B------:R-:W-:-:S05]  /*13e50*/  DFMA R62, R22, UR34, R62 ;  /* 0x00000022163e7c2b */ /* 0x000fca000800003e */
[----:B------:R-:W5:Y:S01]  /*13e60*/  LDC.64 R54, c[0x0][0x480] ;  /* 0x00012000ff367b82 */ /* 0x000f620000000a00 */
[----:B---3--:R-:W-:Y:S01]  /*13e70*/  DFMA R26, R60, R26, UR6 ;  /* 0x000000063c1a7e2b */ /* 0x008fe2000800001a */
[----:B------:R-:W3:Y:S01]  /*13e80*/  LDCU.128 UR4, c[0x0][0x4d0] ;  /* 0x00009a00ff0477ac */ /* 0x000ee20008000c00 */
[----:B0-----:R-:W-:-:S05]  /*13e90*/  DFMA R62, R20, UR20, R62 ;  /* 0x00000014143e7c2b */ /* 0x001fca000800003e */
[----:B--2---:R-:W0:Y:S01]  /*13ea0*/  LDC.64 R16, c[0x0][0x858] ;  /* 0x00021600ff107b82 */ /* 0x004e220000000a00 */
[----:B-1----:R-:W-:Y:S01]  /*13eb0*/  DFMA R56, R58, UR16, R56 ;  /* 0x000000103a387c2b */ /* 0x002fe20008000038 */
[----:B------:R-:W5:Y:S01]  /*13ec0*/  I2F.F64 R58, R0 ;  /* 0x00000000003a7312 */ /* 0x000f620000201c00 */
[----:B------:R-:W-:Y:S02]  /*13ed0*/  DFMA R62, R26, UR22, R62 ;  /* 0x000000161a3e7c2b */ /* 0x000fe4000800003e */
[----:B----4-:R-:W-:Y:S01]  /*13ee0*/  DFMA R18, R14, R18, UR18 ;  /* 0x000000120e127e2b */ /* 0x010fe20008000012 */
[----:B------:R-:W1:Y:S05]  /*13ef0*/  LDCU.128 UR16, c[0x0][0x4e0] ;  /* 0x00009c00ff1077ac */ /* 0x000e6a0008000c00 */
[----:B---3--:R-:W-:Y:S01]  /*13f00*/  DFMA R62, R56, UR4, R62 ;  /* 0x00000004383e7c2b */ /* 0x008fe2000800003e */
[----:B------:R-:W0:Y:S01]  /*13f10*/  LDCU.64 UR4, c[0x0][0x4f0] ;  /* 0x00009e00ff0477ac */ /* 0x000e220008000a00 */
[----:B-----5:R-:W-:-:S06]  /*13f20*/  DFMA R54, R58, UR24, R54 ;  /* 0x000000183a367c2b */ /* 0x020fcc0008000036 */
        /* <DEDUP_REMOVED lines=196> */
.L_x_227:
[----:B------:R-:W-:Y:S05]  /*14b70*/  BSYNC.RECONVERGENT B0 ;  /* 0x0000000000007941 */ /* 0x000fea0003800200 */
.L_x_226:
        /* <DEDUP_REMOVED lines=35> */
.L_x_261:
        /* <DEDUP_REMOVED lines=11> */
.L_x_262:
[----:B------:R-:W-:Y:S05]  /*14e60*/  BSYNC.RECONVERGENT B1 ;  /* 0x0000000000017941 */ /* 0x000fea0003800200 */
.L_x_260:
        /* <DEDUP_REMOVED lines=28> */
.L_x_264:
        /* <DEDUP_REMOVED lines=11> */
.L_x_265:
[----:B------:R-:W-:Y:S05]  /*150e0*/  BSYNC.RECONVERGENT B1 ;  /* 0x0000000000017941 */ /* 0x000fea0003800200 */
.L_x_263:
        /* <DEDUP_REMOVED lines=29> */
.L_x_267:
        /* <DEDUP_REMOVED lines=11> */
.L_x_268:
[----:B------:R-:W-:Y:S05]  /*15370*/  BSYNC.RECONVERGENT B1 ;  /* 0x0000000000017941 */ /* 0x000fea0003800200 */
.L_x_266:
        /* <DEDUP_REMOVED lines=28> */
.L_x_270:
        /* <DEDUP_REMOVED lines=11> */
.L_x_271:
[----:B------:R-:W-:Y:S05]  /*155f0*/  BSYNC.RECONVERGENT B1 ;  /* 0x0000000000017941 */ /* 0x000fea0003800200 */
.L_x_269:
        /* <DEDUP_REMOVED lines=29> */
.L_x_273:
        /* <DEDUP_REMOVED lines=11> */
.L_x_274:
[----:B------:R-:W-:Y:S05]  /*15880*/  BSYNC.RECONVERGENT B1 ;  /* 0x0000000000017941 */ /* 0x000fea0003800200 */
.L_x_272:
        /* <DEDUP_REMOVED lines=28> */
.L_x_276:
        /* <DEDUP_REMOVED lines=11> */
.L_x_277:
[----:B------:R-:W-:Y:S05]  /*15b00*/  BSYNC.RECONVERGENT B1 ;  /* 0x0000000000017941 */ /* 0x000fea0003800200 */
.L_x_275:
        /* <DEDUP_REMOVED lines=29> */
.L_x_279:
        /* <DEDUP_REMOVED lines=11> */
.L_x_280:
[----:B------:R-:W-:Y:S05]  /*15d90*/  BSYNC.RECONVERGENT B1 ;  /* 0x0000000000017941 */ /* 0x000fea0003800200 */
.L_x_278:
        /* <DEDUP_REMOVED lines=28> */
.L_x_282:
        /* <DEDUP_REMOVED lines=11> */
.L_x_283:
[----:B------:R-:W-:Y:S05]  /*16010*/  BSYNC.RECONVERGENT B1 ;  /* 0x0000000000017941 */ /* 0x000fea0003800200 */
.L_x_281:
        /* <DEDUP_REMOVED lines=28> */
.L_x_285:
        /* <DEDUP_REMOVED lines=9> */
.L_x_286:
[----:B------:R-:W-:Y:S05]  /*16270*/  BSYNC.RECONVERGENT B1 ;  /* 0x0000000000017941 */ /* 0x000fea0003800200 */
.L_x_284:
        /* <DEDUP_REMOVED lines=22> */
[----:B------:R-:W-:Y:S01]  /*163e0*/  @!P3 LOP3.LUT R10, RZ, R27, RZ, 0x33, !PT ;  /* 0x0000001bff0ab212 */ /* 0x000fe200078e33ff */
[----:B------:R-:W-:Y:S06]  /*163f0*/  BRA `(.L_x_289) ;  /* 0x0000000000187947 */ /* 0x000fec0003800000 */
.L_x_288:
[----:B------:R-:W-:Y:S01]  /*16400*/  IMAD.MOV.U32 R14, RZ, RZ, R10 ;  /* 0x000000ffff0e7224 */ /* 0x000fe200078e000a */
[----:B------:R-:W-:Y:S01]  /*16410*/  MOV R10, 0x16450 ;  /* 0x00016450000a7802 */ /* 0x000fe20000000f00 */
[----:B------:R-:W-:Y:S01]  /*16420*/  IMAD.MOV.U32 R25, RZ, RZ, R11 ;  /* 0x000000ffff197224 */ /* 0x000fe200078e000b */
[----:B------:R-:W-:-:S07]  /*16430*/  MOV R11, R51 ;  /* 0x00000033000b7202 */ /* 0x000fce0000000f00 */
[----:B------:R-:W-:Y:S05]  /*16440*/  CALL.REL.NOINC `($__internal_1_$__cuda_sm20_rem_u64) ;  /* 0x0000065800187944 */ /* 0x000fea0003c00000 */
[----:B------:R-:W-:-:S07]  /*16450*/  IMAD.MOV.U32 R10, RZ, RZ, R14 ;  /* 0x000000ffff0a7224 */ /* 0x000fce00078e000e */
.L_x_289:
[----:B------:R-:W-:Y:S05]  /*16460*/  BSYNC.RECONVERGENT B1 ;  /* 0x0000000000017941 */ /* 0x000fea0003800200 */
.L_x_287:
        /* <DEDUP_REMOVED lines=8> */
[----:B------:R-:W2:Y:S01]  /*164f0*/  LDC.64 R56, c[0x0][0x3f0] ;  /* 0x0000fc00ff387b82 */ /* 0x000ea20000000a00 */
[----:B------:R-:W4:Y:S01]  /*16500*/  LDCU.128 UR28, c[0x0][0x4a0] ;  /* 0x00009400ff1c77ac */ /* 0x000f220008000c00 */
[----:B------:R-:W2:Y:S01]  /*16510*/  I2F.F64 R60, R21 ;  /* 0x00000015003c7312 */ /* 0x000ea20000201c00 */
[----:B------:R-:W5:Y:S05]  /*16520*/  LDCU.64 UR10, c[0x0][0x4f0] ;  /* 0x00009e00ff0a77ac */ /* 0x000f6a0008000a00 */
[----:B------:R-:W4:Y:S01]  /*16530*/  LDC.64 R24, c[0x0][0x3c0] ;  /* 0x0000f000ff187b82 */ /* 0x000f220000000a00 */
[----:B0-----:R-:W-:Y:S01]  /*16540*/  DFMA R10, R10, UR4, R26 ;  /* 0x000000040a0a7c2b */ /* 0x001fe2000800001a */
[----:B------:R-:W4:Y:S01]  /*16550*/  I2F.F64 R50, R23 ;  /* 0x0000001700327312 */ /* 0x000f220000201c00 */
[----:B------:R-:W0:Y:S05]  /*16560*/  LDCU.128 UR4, c[0x0][0x430] ;  /* 0x00008600ff0477ac */ /* 0x000e2a0008000c00 */
[----:B------:R-:W5:Y:S01]  /*16570*/  LDC.64 R54, c[0x0][0x418] ;  /* 0x00010600ff367b82 */ /* 0x000f620000000a00 */
[----:B-1----:R-:W-:Y:S01]  /*16580*/  DFMA R52, R58, R52, UR18 ;  /* 0x000000123a347e2b */ /* 0x002fe20008000034 */
[----:B------:R-:W5:Y:S06]  /*16590*/  I2F.F64 R62, R20 ;  /* 0x00000014003e7312 */ /* 0x000f6c0000201c00 */
[----:B------:R-:W0:Y:S01]  /*165a0*/  LDC.64 R58, c[0x0][0x420] ;  /* 0x00010800ff3a7b82 */ /* 0x000e220000000a00 */
[----:B--2---:R-:W-:Y:S01]  /*165b0*/  DFMA R56, R60, UR20, R56 ;  /* 0x000000143c387c2b */ /* 0x004fe20008000038 */
[----:B------:R-:W0:Y:S01]  /*165c0*/  I2F.F64 R22, R19 ;  /* 0x0000001300167312 */ /* 0x000e220000201c00 */
[----:B---3--:R-:W-:-:S05]  /*165d0*/  DFMA R60, R10, UR26, RZ ;  /* 0x0000001a0a3c7c2b */ /* 0x008fca00080000ff */
[----:B------:R-:W1:Y:S01]  /*165e0*/  LDC.64 R26, c[0x0][0x448] ;  /* 0x00011200ff1a7b82 */ /* 0x000e620000000a00 */
[----:B----4-:R-:W-:Y:S01]  /*165f0*/  DFMA R24, R50, UR16, R24 ;  /* 0x0000001032187c2b */ /* 0x010fe20008000018 */
[----:B------:R2:W1:Y:S01]  /*16600*/  I2F.F64 R20, R18 ;  /* 0x0000001200147312 */ /* 0x0004620000201c00 */
[----:B------:R-:W3:Y:S01]  /*16610*/  LDCU.128 UR16, c[0x0][0x460] ;  /* 0x00008c00ff1077ac */ /* 0x000ee20008000c00 */
[----:B-----5:R-:W-:Y:S01]  /*16620*/  DFMA R54, R62, R54, UR22 ;  /* 0x000000163e367e2b */ /* 0x020fe20008000036 */
[----:B------:R-:W4:Y:S04]  /*16630*/  LDCU.128 UR20, c[0x0][0x4b0] ;  /* 0x00009600ff1477ac */ /* 0x000f280008000c00 */
[----:B------:R-:W-:Y:S01]  /*16640*/  DFMA R62, R24, UR28, R60 ;  /* 0x0000001c183e7c2b */ /* 0x000fe2000800003c */
[----:B------:R-:W3:Y:S01]  /*16650*/  LDC.64 R50, c[0x0][0x450] ;  /* 0x00011400ff327b82 */ /* 0x000ee20000000a00 */
[----:B------:R-:W3:Y:S01]  /*16660*/  I2F.F64 R60, R17 ;  /* 0x00000011003c7312 */ /* 0x000ee20000201c00 */
[----:B0-----:R-:W-:-:S05]  /*16670*/  DFMA R22, R22, UR4, R58 ;  /* 0x0000000416167c2b */ /* 0x001fca000800003a */
[----:B------:R-:W-:Y:S01]  /*16680*/  DFMA R62, R52, UR30, R62 ;  /* 0x0000001e343e7c2b */ /* 0x000fe2000800003e */
[----:B--2---:R-:W0:Y:S01]  /*16690*/  LDC.64 R18, c[0x0][0x478] ;  /* 0x00011e00ff127b82 */ /* 0x004e220000000a00 */
[----:B------:R-:W0:Y:S01]  /*166a0*/  I2F.F64 R58, R16 ;  /* 0x00000010003a7312 */ /* 0x000e220000201c00 */
[----:B-1----:R-:W-:Y:S01]  /*166b0*/  DFMA R20, R20, R26, UR6 ;  /* 0x0000000614147e2b */ /* 0x002fe2000800001a */
[----:B------:R-:W1:Y:S04]  /*166c0*/  LDCU.128 UR4, c[0x0][0x4c0] ;  /* 0x00009800ff0477ac */ /* 0x000e680008000c00 */
[----:B----4-:R-:W-:Y:S02]  /*166d0*/  DFMA R62, R56, UR20, R62 ;  /* 0x00000014383e7c2b */ /* 0x010fe4000800003e */
[----:B------:R-:W2:Y:S06]  /*166e0*/  I2F.F64 R14, R15 ;  /* 0x0000000f000e7312 */ /* 0x000eac0000201c00 */
[----:B------:R-:W-:Y:S01]  /*166f0*/  DFMA R62, R54, UR22, R62 ;  /* 0x00000016363e7c2b */ /* 0x000fe2000800003e */
[----:B------:R-:W4:Y:S01]  /*16700*/  LDCU.128 UR20, c[0x0][0x4d0] ;  /* 0x00009a00ff1477ac */ /* 0x000f220008000c00 */
[----:B---3--:R-:W-:Y:S01]  /*16710*/  DFMA R26, R60, UR16, R50 ;  /* 0x000000103c1a7c2b */ /* 0x008fe20008000032 */
[----:B------:R-:W2:Y:S05]  /*16720*/  LDC.64 R50, c[0x0][0x480] ;  /* 0x00012000ff327b82 */ /* 0x000eaa0000000a00 */
[----:B-1----:R-:W-:-:S02]  /*16730*/  DFMA R62, R22, UR4, R62 ;  /* 0x00000004163e7c2b */ /* 0x002fc4000800003e */
[----:B0-----:R-:W-:Y:S01]  /*16740*/  DFMA R18, R58, R18, UR18 ;  /* 0x000000123a127e2b */ /* 0x001fe20008000012 */
[----:B------:R-:W0:Y:S05]  /*16750*/  LDC.64 R58, c[0x0][0x858] ;  /* 0x00021600ff3a7b82 */ /* 0x000e2a0000000a00 */
[----:B------:R-:W-:Y:S01]  /*16760*/  DFMA R62, R20, UR6, R62 ;  /* 0x00000006143e7c2b */ /* 0x000fe2000800003e */
[----:B------:R-:W1:Y:S07]  /*16770*/  LDCU.128 UR4, c[0x0][0x4e0] ;  /* 0x00009c00ff0477ac */ /* 0x000e6e0008000c00 */
[----:B----4-:R-:W-:-:S02]  /*16780*/  DFMA R62, R26, UR20, R62 ;  /* 0x000000141a3e7c2b */ /* 0x010fc4000800003e */
        /* <DEDUP_REMOVED lines=197> */
.L_x_259:
[----:B------:R-:W-:Y:S05]  /*173e0*/  BSYNC.RECONVERGENT B0 ;  /* 0x0000000000007941 */ /* 0x000fea0003800200 */
.L_x_258:
        /* <DEDUP_REMOVED lines=35> */
.L_x_293:
        /* <DEDUP_REMOVED lines=11> */
.L_x_294:
[----:B------:R-:W-:Y:S05]  /*176d0*/  BSYNC.RECONVERGENT B1 ;  /* 0x0000000000017941 */ /* 0x000fea0003800200 */
.L_x_292:
        /* <DEDUP_REMOVED lines=29> */
.L_x_296:
        /* <DEDUP_REMOVED lines=11> */
.L_x_297:
[----:B------:R-:W-:Y:S05]  /*17960*/  BSYNC.RECONVERGENT B1 ;  /* 0x0000000000017941 */ /* 0x000fea0003800200 */
.L_x_295:
        /* <DEDUP_REMOVED lines=28> */
.L_x_299:
        /* <DEDUP_REMOVED lines=11> */
.L_x_300:
[----:B------:R-:W-:Y:S05]  /*17be0*/  BSYNC.RECONVERGENT B1 ;  /* 0x0000000000017941 */ /* 0x000fea0003800200 */
.L_x_298:
        /* <DEDUP_REMOVED lines=29> */
.L_x_302:
        /* <DEDUP_REMOVED lines=11> */
.L_x_303:
[----:B------:R-:W-:Y:S05]  /*17e70*/  BSYNC.RECONVERGENT B1 ;  /* 0x0000000000017941 */ /* 0x000fea0003800200 */
.L_x_301:
        /* <DEDUP_REMOVED lines=28> */
.L_x_305:
        /* <DEDUP_REMOVED lines=11> */
.L_x_306:
[----:B------:R-:W-:Y:S05]  /*180f0*/  BSYNC.RECONVERGENT B1 ;  /* 0x0000000000017941 */ /* 0x000fea0003800200 */
.L_x_304:
        /* <DEDUP_REMOVED lines=29> */
.L_x_308:
        /* <DEDUP_REMOVED lines=11> */
.L_x_309:
[----:B------:R-:W-:Y:S05]  /*18380*/  BSYNC.RECONVERGENT B1 ;  /* 0x0000000000017941 */ /* 0x000fea0003800200 */
.L_x_307:
[----:B------:R-:W0:Y:S01]  /*18390*/  LDC R25, c[0x0][0x86c] ;  /* 0x00021b00ff197b82 */ /* 0x000e220000000800 */
[----:B------:R-:W-:Y:S01]  /*183a0*/  BSSY.RECONVERGENT B1, `(.L_x_310) ;  /* 0x0000026000017945 */ /* 0x000fe20003800200 */
[----:B0-----:R-:W-:-:S04]  /*183b0*/  SHF.R.S32.HI R11, RZ, 0x1f, R25 ;  /* 0x0000001fff0b7819 */ /* 0x001fc80000011419 */
[----:B------:R-:W-:-:S04]  /*183c0*/  LOP3.LUT R10, R23, R11, RZ, 0xfc, !PT ;  /* 0x0000000b170a7212 */ /* 0x000fc800078efcff */
[----:B------:R-:W-:-:S13]  /*183d0*/  ISETP.NE.U32.AND P3, PT, R10, RZ, PT ;  /* 0x000000ff0a00720c */ /* 0x000fda0003f65070 */
[----:B------:R-:W-:Y:S05]  /*183e0*/  @P3 BRA `(.L_x_311) ;  /* 0x0000000000583947 */ /* 0x000fea0003800000 */
[----:B------:R-:W0:Y:S01]  /*183f0*/  I2F.U32.RP R14, R25 ;  /* 0x00000019000e7306 */ /* 0x000e220000209000 */
[----:B------:R-:W-:-:S07]  /*18400*/  MOV R61, RZ ;  /* 0x000000ff003d7202 */ /* 0x000fce0000000f00 */
        /* <DEDUP_REMOVED lines=20> */
.L_x_311:
        /* <DEDUP_REMOVED lines=11> */
.L_x_312:
[----:B------:R-:W-:Y:S05]  /*18600*/  BSYNC.RECONVERGENT B1 ;  /* 0x0000000000017941 */ /* 0x000fea0003800200 */
.L_x_310:
[----:B------:R-:W0:Y:S01]  /*18610*/  LDC R14, c[0x0][0x868] ;  /* 0x00021a00ff0e7b82 */ /* 0x000e220000000800 */
[----:B------:R-:W-:Y:S01]  /*18620*/  BSSY.RECONVERGENT B1, `(.L_x_313) ;  /* 0x0000027000017945 */ /* 0x000fe20003800200 */
[----:B0-----:R-:W-:-:S04]  /*18630*/  SHF.R.S32.HI R11, RZ, 0x1f, R14 ;  /* 0x0000001fff0b7819 */ /* 0x001fc8000001140e */
[----:B------:R-:W-:-:S04]  /*18640*/  LOP3.LUT R10, R61, R11, RZ, 0xfc, !PT ;  /* 0x0000000b3d0a7212 */ /* 0x000fc800078efcff */
[----:B------:R-:W-:-:S13]  /*18650*/  ISETP.NE.U32.AND P3, PT, R10, RZ, PT ;  /* 0x000000ff0a00720c */ /* 0x000fda0003f65070 */
[----:B------:R-:W-:Y:S05]  /*18660*/  @P3 BRA `(.L_x_314) ;  /* 0x00000000005c3947 */ /* 0x000fea0003800000 */
[----:B------:R-:W0:Y:S01]  /*18670*/  I2F.U32.RP R23, R14 ;  /* 0x0000000e00177306 */ /* 0x000e220000209000 */
[----:B------:R-:W-:Y:S02]  /*18680*/  HFMA2 R10, -RZ, RZ, 0, 0 ;  /* 0x00000000ff0a7431 */ /* 0x000fe400000001ff */
        /* <DEDUP_REMOVED lines=21> */
.L_x_314:
        /* <DEDUP_REMOVED lines=11> */
.L_x_315:
[----:B------:R-:W-:Y:S05]  /*18890*/  BSYNC.RECONVERGENT B1 ;  /* 0x0000000000017941 */ /* 0x000fea0003800200 */
.L_x_313:
        /* <DEDUP_REMOVED lines=28> */
.L_x_317:
        /* <DEDUP_REMOVED lines=9> */
.L_x_318:
[----:B------:R-:W-:Y:S05]  /*18af0*/  BSYNC.RECONVERGENT B1 ;  /* 0x0000000000017941 */ /* 0x000fea0003800200 */
.L_x_316:
        /* <DEDUP_REMOVED lines=25> */
.L_x_320:
[----:B------:R-:W-:Y:S01]  /*18c90*/  IMAD.MOV.U32 R14, RZ, RZ, R10 ;  /* 0x000000ffff0e7224 */ /* 0x000fe200078e000a */
[----:B------:R-:W-:Y:S01]  /*18ca0*/  MOV R10, 0x18ce0 ;  /* 0x00018ce0000a7802 */ /* 0x000fe20000000f00 */
[----:B------:R-:W-:Y:S01]  /*18cb0*/  IMAD.MOV.U32 R25, RZ, RZ, R11 ;  /* 0x000000ffff197224 */ /* 0x000fe200078e000b */
[----:B------:R-:W-:-:S07]  /*18cc0*/  MOV R11, R27 ;  /* 0x0000001b000b7202 */ /* 0x000fce0000000f00 */
[----:B------:R-:W-:Y:S05]  /*18cd0*/  CALL.REL.NOINC `($__internal_1_$__cuda_sm20_rem_u64) ;  /* 0x0000062c00f47944 */ /* 0x000fea0003c00000 */
.L_x_321:
[----:B------:R-:W-:Y:S05]  /*18ce0*/  BSYNC.RECONVERGENT B1 ;  /* 0x0000000000017941 */ /* 0x000fea0003800200 */
.L_x_319:
        /* <DEDUP_REMOVED lines=11> */
[----:B0-----:R-:W-:-:S05]  /*18da0*/  DFMA R26, R26, UR4, R50 ;  /* 0x000000041a1a7c2b */ /* 0x001fca0008000032 */
[----:B------:R-:W0:Y:S01]  /*18db0*/  LDC.64 R56, c[0x0][0x3f0] ;  /* 0x0000fc00ff387b82 */ /* 0x000e220000000a00 */
[----:B------:R-:W0:Y:S01]  /*18dc0*/  LDCU.128 UR4, c[0x0][0x400] ;  /* 0x00008000ff0477ac */ /* 0x000e220008000c00 */
[----:B------:R2:W0:Y:S01]  /*18dd0*/  I2F.F64 R60, R22 ;  /* 0x00000016003c7312 */ /* 0x0004220000201c00 */
[----:B-1----:R-:W-:-:S05]  /*18de0*/  DFMA R10, R24, UR16, R10 ;  /* 0x00000010180a7c2b */ /* 0x002fca000800000a */
[----:B------:R-:W1:Y:S02]  /*18df0*/  LDC.64 R50, c[0x0][0x420] ;  /* 0x00010800ff327b82 */ /* 0x000e640000000a00 */
[----:B------:R-:W1:Y:S01]  /*18e00*/  I2F.F64 R24, R20 ;  /* 0x0000001400187312 */ /* 0x000e620000201c00 */
[----:B----4-:R-:W-:-:S05]  /*18e10*/  DFMA R52, R52, R54, UR18 ;  /* 0x0000001234347e2b */ /* 0x010fca0008000036 */
[----:B------:R-:W4:Y:S01]  /*18e20*/  LDC.64 R58, c[0x0][0x418] ;  /* 0x00010600ff3a7b82 */ /* 0x000f220000000a00 */
[----:B------:R-:W5:Y:S01]  /*18e30*/  LDCU.128 UR16, c[0x0][0x4a0] ;  /* 0x00009400ff1077ac */ /* 0x000f620008000c00 */
[----:B------:R-:W4:Y:S06]  /*18e40*/  I2F.F64 R62, R21 ;  /* 0x00000015003e7312 */ /* 0x000f2c0000201c00 */
[----:B--2---:R-:W2:Y:S01]  /*18e50*/  LDC.64 R22, c[0x0][0x448] ;  /* 0x00011200ff167b82 */ /* 0x004ea20000000a00 */
[----:B0-----:R-:W-:Y:S01]  /*18e60*/  DFMA R56, R60, UR4, R56 ;  /* 0x000000043c387c2b */ /* 0x001fe20008000038 */
[----:B------:R-:W2:Y:S01]  /*18e70*/  I2F.F64 R54, R19 ;  /* 0x0000001300367312 */ /* 0x000ea20000201c00 */
[----:B---3--:R-:W-:-:S02]  /*18e80*/  DFMA R60, R26, UR26, RZ ;  /* 0x0000001a1a3c7c2b */ /* 0x008fc400080000ff */
[----:B-1----:R-:W-:-:S03]  /*18e90*/  DFMA R24, R24, UR20, R50 ;  /* 0x0000001418187c2b */ /* 0x002fc60008000032 */
[----:B------:R-:W0:Y:S03]  /*18ea0*/  LDC.64 R50, c[0x0][0x450] ;  /* 0x00011400ff327b82 */ /* 0x000e260000000a00 */
[----:B-----5:R-:W-:Y:S01]  /*18eb0*/  DFMA R60, R10, UR16, R60 ;  /* 0x000000100a3c7c2b */ /* 0x020fe2000800003c */
[----:B------:R-:W0:Y:S01]  /*18ec0*/  I2F.F64 R20, R18 ;  /* 0x0000001200147312 */ /* 0x000e220000201c00 */
[----:B----4-:R-:W-:Y:S01]  /*18ed0*/  DFMA R58, R62, R58, UR6 ;  /* 0x000000063e3a7e2b */ /* 0x010fe2000800003a */
[----:B------:R-:W0:Y:S05]  /*18ee0*/  LDCU.128 UR4, c[0x0][0x460] ;  /* 0x00008c00ff0477ac */ /* 0x000e2a0008000c00 */
[----:B------:R-:W-:Y:S01]  /*18ef0*/  DFMA R60, R52, UR18, R60 ;  /* 0x00000012343c7c2b */ /* 0x000fe2000800003c */
[----:B------:R-:W-:Y:S01]  /*18f00*/  I2F.F64 R18, R16 ;  /* 0x0000001000127312 */ /* 0x000fe20000201c00 */
[----:B------:R-:W1:Y:S01]  /*18f10*/  LDCU.128 UR16, c[0x0][0x4c0] ;  /* 0x00009800ff1077ac */ /* 0x000e620008000c00 */
[----:B--2---:R-:W-:Y:S01]  /*18f20*/  DFMA R22, R54, R22, UR22 ;  /* 0x0000001636167e2b */ /* 0x004fe20008000016 */
[----:B------:R-:W2:Y:S01]  /*18f30*/  LDC.64 R54, c[0x0][0x478] ;  /* 0x00011e00ff367b82 */ /* 0x000ea20000000a00 */
[----:B0-----:R-:W-:-:S03]  /*18f40*/  DFMA R50, R20, UR4, R50 ;  /* 0x0000000414327c2b */ /* 0x001fc60008000032 */
[----:B------:R-:W-:Y:S02]  /*18f50*/  DFMA R20, R56, UR28, R60 ;  /* 0x0000001c38147c2b */ /* 0x000fe4000800003c */
[----:B------:R-:W2:Y:S06]  /*18f60*/  I2F.F64 R60, R17 ;  /* 0x00000011003c7312 */ /* 0x000eac0000201c00 */
[----:B------:R-:W-:Y:S02]  /*18f70*/  DFMA R62, R58, UR30, R20 ;  /* 0x0000001e3a3e7c2b */ /* 0x000fe40008000014 */
[----:B------:R-:W0:Y:S06]  /*18f80*/  LDC.64 R20, c[0x0][0x480] ;  /* 0x00012000ff147b82 */ /* 0x000e2c0000000a00 */
[----:B-1----:R-:W-:-:S02]  /*18f90*/  DFMA R62, R24, UR16, R62 ;  /* 0x00000010183e7c2b */ /* 0x002fc4000800003e */
[----:B--2---:R-:W-:Y:S01]  /*18fa0*/  DFMA R54, R60, R54, UR6 ;  /* 0x000000063c367e2b */ /* 0x004fe20008000036 */
[----:B------:R-:W1:Y:S05]  /*18fb0*/  LDCU.128 UR4, c[0x0][0x4d0] ;  /* 0x00009a00ff0477ac */ /* 0x000e6a0008000c00 */
[----:B------:R-:W-:Y:S01]  /*18fc0*/  DFMA R62, R22, UR18, R62 ;  /* 0x00000012163e7c2b */ /* 0x000fe2000800003e */
[----:B------:R-:W2:Y:S01]  /*18fd0*/  LDCU.128 UR16, c[0x0][0x4e0] ;  /* 0x00009c00ff1077ac */ /* 0x000ea20008000c00 */
[----:B0-----:R-:W-:Y:S01]  /*18fe0*/  DFMA R20, R18, UR24, R20 ;  /* 0x0000001812147c2b */ /* 0x001fe20008000014 */
[----:B------:R-:W0:Y:S05]  /*18ff0*/  LDC.64 R18, c[0x0][0x858] ;  /* 0x00021600ff127b82 */ /* 0x000e2a0000000a00 */
[----:B-1----:R-:W-:Y:S01]  /*19000*/  DFMA R62, R50, UR4, R62 ;  /* 0x00000004323e7c2b */ /* 0x002fe2000800003e */
[----:B------:R-:W0:Y:S07]  /*19010*/  LDCU.64 UR4, c[0x0][0x4f0] ;  /* 0x00009e00ff0477ac */ /* 0x000e2e0008000a00 */
[----:B------:R-:W-:-:S08]  /*19020*/  DFMA R62, R54, UR6, R62 ;  /* 0x00000006363e7c2b */ /* 0x000fd0000800003e */
[----:B--2---:R-:W-:Y:S02]  /*19030*/  DFMA R62, R20, UR16, R62 ;  /* 0x00000010143e7c2b */ /* 0x004fe4000800003e */
        /* <DEDUP_REMOVED lines=194> */
.L_x_291:
[----:B------:R-:W-:Y:S05]  /*19c60*/  BSYNC.RECONVERGENT B0 ;  /* 0x0000000000007941 */ /* 0x000fea0003800200 */
.L_x_290:
        /* <DEDUP_REMOVED lines=35> */
.L_x_325:
        /* <DEDUP_REMOVED lines=11> */
.L_x_326:
[----:B------:R-:W-:Y:S05]  /*19f50*/  BSYNC.RECONVERGENT B1 ;  /* 0x0000000000017941 */ /* 0x000fea0003800200 */
.L_x_324:
        /* <DEDUP_REMOVED lines=28> */
.L_x_328:
        /* <DEDUP_REMOVED lines=11> */
.L_x_329:
[----:B------:R-:W-:Y:S05]  /*1a1d0*/  BSYNC.RECONVERGENT B1 ;  /* 0x0000000000017941 */ /* 0x000fea0003800200 */
.L_x_327:
        /* <DEDUP_REMOVED lines=29> */
.L_x_331:
        /* <DEDUP_REMOVED lines=11> */
.L_x_332:
[----:B------:R-:W-:Y:S05]  /*1a460*/  BSYNC.RECONVERGENT B1 ;  /* 0x0000000000017941 */ /* 0x000fea0003800200 */
.L_x_330:
        /* <DEDUP_REMOVED lines=28> */
.L_x_334:
        /* <DEDUP_REMOVED lines=11> */
.L_x_335:
[----:B------:R-:W-:Y:S05]  /*1a6e0*/  BSYNC.RECONVERGENT B1 ;  /* 0x0000000000017941 */ /* 0x000fea0003800200 */
.L_x_333:
        /* <DEDUP_REMOVED lines=29> */
.L_x_337:
        /* <DEDUP_REMOVED lines=11> */
.L_x_338:
[----:B------:R-:W-:Y:S05]  /*1a970*/  BSYNC.RECONVERGENT B1 ;  /* 0x0000000000017941 */ /* 0x000fea0003800200 */
.L_x_336:
        /* <DEDUP_REMOVED lines=28> */
.L_x_340:
        /* <DEDUP_REMOVED lines=11> */
.L_x_341:
[----:B------:R-:W-:Y:S05]  /*1abf0*/  BSYNC.RECONVERGENT B1 ;  /* 0x0000000000017941 */ /* 0x000fea0003800200 */
.L_x_339:
        /* <DEDUP_REMOVED lines=8> */
[----:B------:R-:W-:-:S05]  /*1ac80*/  IMAD.MOV.U32 R61, RZ, RZ, RZ ;  /* 0x000000ffff3d7224 */ /* 0x000fca00078e00ff */
        /* <DEDUP_REMOVED lines=20> */
.L_x_343:
        /* <DEDUP_REMOVED lines=11> */
.L_x_344:
[----:B------:R-:W-:Y:S05]  /*1ae80*/  BSYNC.RECONVERGENT B1 ;  /* 0x0000000000017941 */ /* 0x000fea0003800200 */
.L_x_342:
        /* <DEDUP_REMOVED lines=29> */
.L_x_346:
        /* <DEDUP_REMOVED lines=11> */
.L_x_347:
[----:B------:R-:W-:Y:S05]  /*1b110*/  BSYNC.RECONVERGENT B1 ;  /* 0x0000000000017941 */ /* 0x000fea0003800200 */
.L_x_345:
        /* <DEDUP_REMOVED lines=28> */
.L_x_349:
        /* <DEDUP_REMOVED lines=9> */
.L_x_350:
[----:B------:R-:W-:Y:S05]  /*1b370*/  BSYNC.RECONVERGENT B1 ;  /* 0x0000000000017941 */ /* 0x000fea0003800200 */
.L_x_348:
        /* <DEDUP_REMOVED lines=25> */
.L_x_352:
[----:B------:R-:W-:Y:S01]  /*1b510*/  MOV R14, R10 ;  /* 0x0000000a000e7202 */ /* 0x000fe20000000f00 */
[----:B------:R-:W-:Y:S01]  /*1b520*/  IMAD.MOV.U32 R25, RZ, RZ, R11 ;  /* 0x000000ffff197224 */ /* 0x000fe200078e000b */
[----:B------:R-:W-:Y:S01]  /*1b530*/  MOV R10, 0x1b560 ;  /* 0x0001b560000a7802 */ /* 0x000fe20000000f00 */
[----:B------:R-:W-:-:S07]  /*1b540*/  IMAD.MOV.U32 R11, RZ, RZ, R27 ;  /* 0x000000ffff0b7224 */ /* 0x000fce00078e001b */
[----:B------:R-:W-:Y:S05]  /*1b550*/  CALL.REL.NOINC `($__internal_1_$__cuda_sm20_rem_u64) ;  /* 0x0000060400d47944 */ /* 0x000fea0003c00000 */
.L_x_353:
[----:B------:R-:W-:Y:S05]  /*1b560*/  BSYNC.RECONVERGENT B1 ;  /* 0x0000000000017941 */ /* 0x000fea0003800200 */
.L_x_351:
        /* <DEDUP_REMOVED lines=8> */
[----:B------:R-:W2:Y:S02]  /*1b5f0*/  LDC.64 R52, c[0x0][0x3f0] ;  /* 0x0000fc00ff347b82 */ /* 0x000ea40000000a00 */
[----:B------:R-:W2:Y:S01]  /*1b600*/  I2F.F64 R56, R23 ;  /* 0x0000001700387312 */ /* 0x000ea20000201c00 */
[----:B0-----:R-:W-:-:S05]  /*1b610*/  DFMA R26, R50, UR4, R26 ;  /* 0x00000004321a7c2b */ /* 0x001fca000800001a */
[----:B------:R-:W0:Y:S02]  /*1b620*/  LDC.64 R10, c[0x0][0x3c0] ;  /* 0x0000f000ff0a7b82 */ /* 0x000e240000000a00 */
[----:B------:R-:W-:Y:S01]  /*1b630*/  I2F.F64 R58, R22 ;  /* 0x00000016003a7312 */ /* 0x000fe20000201c00 */
[----:B------:R-:W4:Y:S01]  /*1b640*/  LDCU.128 UR4, c[0x0][0x430] ;  /* 0x00008600ff0477ac */ /* 0x000f220008000c00 */
[----:B-1----:R-:W-:-:S04]  /*1b650*/  DFMA R54, R24, R54, UR18 ;  /* 0x0000001218367e2b */ /* 0x002fc80008000036 */
[----:B------:R-:W1:Y:S02]  /*1b660*/  LDC.64 R50, c[0x0][0x418] ;  /* 0x00010600ff327b82 */ /* 0x000e640000000a00 */
[----:B------:R-:W0:Y:S01]  /*1b670*/  I2F.F64 R60, R60 ;  /* 0x0000003c003c7312 */ /* 0x000e220000201c00 */
[----:B--2---:R-:W-:-:S05]  /*1b680*/  DFMA R52, R56, UR20, R52 ;  /* 0x0000001438347c2b */ /* 0x004fca0008000034 */
[----:B------:R-:W2:Y:S02]  /*1b690*/  LDC.64 R24, c[0x0][0x448] ;  /* 0x00011200ff187b82 */ /* 0x000ea40000000a00 */
[----:B------:R-:W-:Y:S06]  /*1b6a0*/  I2F.F64 R22, R19 ;  /* 0x0000001300167312 */ /* 0x000fec0000201c00 */
[----:B------:R-:W4:Y:S01]  /*1b6b0*/  LDC.64 R56, c[0x0][0x420] ;  /* 0x00010800ff387b82 */ /* 0x000f220000000a00 */
[----:B0-----:R-:W-:Y:S01]  /*1b6c0*/  DFMA R10, R60, UR16, R10 ;  /* 0x000000103c0a7c2b */ /* 0x001fe2000800000a */
[----:B------:R-:W0:Y:S01]  /*1b6d0*/  LDCU.128 UR16, c[0x0][0x460] ;  /* 0x00008c00ff1077ac */ /* 0x000e220008000c00 */
[----:B------:R-:W4:Y:S01]  /*1b6e0*/  I2F.F64 R60, R21 ;  /* 0x00000015003c7312 */ /* 0x000f220000201c00 */
[----:B-1----:R-:W-:Y:S01]  /*1b6f0*/  DFMA R50, R58, R50, UR22 ;  /* 0x000000163a327e2b */ /* 0x002fe20008000032 */
[----:B------:R-:W1:Y:S03]  /*1b700*/  LDCU.128 UR20, c[0x0][0x490] ;  /* 0x00009200ff1477ac */ /* 0x000e660008000c00 */
[----:B------:R-:W0:Y:S03]  /*1b710*/  LDC.64 R62, c[0x0][0x450] ;  /* 0x00011400ff3e7b82 */ /* 0x000e260000000a00 */
[----:B------:R5:W2:Y:S05]  /*1b720*/  I2F.F64 R58, R20 ;  /* 0x00000014003a7312 */ /* 0x000aaa0000201c00 */
[----:B-----5:R-:W5:Y:S01]  /*1b730*/  LDC.64 R20, c[0x0][0x478] ;  /* 0x00011e00ff147b82 */ /* 0x020f620000000a00 */
[----:B----4-:R-:W-:-:S02]  /*1b740*/  DFMA R56, R60, UR4, R56 ;  /* 0x000000043c387c2b */ /* 0x010fc40008000038 */
[----:B--2---:R-:W-:Y:S01]  /*1b750*/  DFMA R24, R58, R24, UR6 ;  /* 0x000000063a187e2b */ /* 0x004fe20008000018 */
[----:B------:R-:W2:Y:S01]  /*1b760*/  LDCU.128 UR4, c[0x0][0x4b0] ;  /* 0x00009600ff0477ac */ /* 0x000ea20008000c00 */
[----:B-1----:R-:W-:Y:S02]  /*1b770*/  DFMA R58, R26, UR22, RZ ;  /* 0x000000161a3a7c2b */ /* 0x002fe400080000ff */
[----:B0-----:R-:W-:-:S06]  /*1b780*/  DFMA R22, R22, UR16, R62 ;  /* 0x0000001016167c2b */ /* 0x001fcc000800003e */
[----:B---3--:R-:W-:-:S08]  /*1b790*/  DFMA R58, R10, UR24, R58 ;  /* 0x000000180a3a7c2b */ /* 0x008fd0000800003a */
[----:B------:R-:W-:Y:S01]  /*1b7a0*/  DFMA R60, R54, UR26, R58 ;  /* 0x0000001a363c7c2b */ /* 0x000fe2000800003a */
[----:B------:R-:W0:Y:S01]  /*1b7b0*/  LDCU.128 UR24, c[0x0][0x4c0] ;  /* 0x00009800ff1877ac */ /* 0x000e220008000c00 */
[----:B------:R1:W5:Y:S06]  /*1b7c0*/  I2F.F64 R58, R18 ;  /* 0x00000012003a7312 */ /* 0x00036c0000201c00 */
[----:B--2---:R-:W-:Y:S01]  /*1b7d0*/  DFMA R60, R52, UR4, R60 ;  /* 0x00000004343c7c2b */ /* 0x004fe2000800003c */
[----:B-1----:R-:W1:Y:S07]  /*1b7e0*/  LDC.64 R18, c[0x0][0x858] ;  /* 0x00021600ff127b82 */ /* 0x002e6e0000000a00 */
[----:B------:R-:W-:Y:S01]  /*1b7f0*/  DFMA R62, R50, UR6, R60 ;  /* 0x00000006323e7c2b */ /* 0x000fe2000800003c */
[----:B------:R-:W2:Y:S01]  /*1b800*/  LDCU.128 UR4, c[0x0][0x4d0] ;  /* 0x00009a00ff0477ac */ /* 0x000ea20008000c00 */
[----:B-----5:R-:W-:Y:S01]  /*1b810*/  DFMA R20, R58, R20, UR18 ;  /* 0x000000123a147e2b */ /* 0x020fe20008000014 */
[----:B------:R-:W3:Y:S01]  /*1b820*/  I2F.F64 R60, R17 ;  /* 0x00000011003c7312 */ /* 0x000ee20000201c00 */
[----:B------:R-:W3:Y:S01]  /*1b830*/  LDC.64 R58, c[0x0][0x480] ;  /* 0x00012000ff3a7b82 */ /* 0x000ee20000000a00 */
[----:B------:R-:W4:Y:S03]  /*1b840*/  LDCU.128 UR16, c[0x0][0x4e0] ;  /* 0x00009c00ff1077ac */ /* 0x000f260008000c00 */
[----:B0-----:R-:W-:-:S08]  /*1b850*/  DFMA R62, R56, UR24, R62 ;  /* 0x00000018383e7c2b */ /* 0x001fd0000800003e */
[----:B------:R-:W-:-:S08]  /*1b860*/  DFMA R62, R24, UR26, R62 ;  /* 0x0000001a183e7c2b */ /* 0x000fd0000800003e */
[----:B--2---:R-:W-:Y:S01]  /*1b870*/  DFMA R62, R22, UR4, R62 ;  /* 0x00000004163e7c2b */ /* 0x004fe2000800003e */
[----:B------:R-:W1:Y:S01]  /*1b880*/  LDCU.64 UR4, c[0x0][0x4f0] ;  /* 0x00009e00ff0477ac */ /* 0x000e620008000a00 */
[----:B---3--:R-:W-:-:S06]  /*1b890*/  DFMA R58, R60, UR20, R58 ;  /* 0x000000143c3a7c2b */ /* 0x008fcc000800003a */
[----:B------:R-:W-:-:S08]  /*1b8a0*/  DFMA R62, R20, UR6, R62 ;  /* 0x00000006143e7c2b */ /* 0x000fd0000800003e */
[----:B----4-:R-:W-:Y:S02]  /*1b8b0*/  DFMA R62, R58, UR16, R62 ;  /* 0x000000103a3e7c2b */ /* 0x010fe4000800003e */
        /* <DEDUP_REMOVED lines=194> */
.L_x_323:
[----:B------:R-:W-:Y:S05]  /*1c4e0*/  BSYNC.RECONVERGENT B0 ;  /* 0x0000000000007941 */ /* 0x000fea0003800200 */
.L_x_322:
[----:B------:R-:W-:Y:S01]  /*1c4f0*/  IMAD.IADD R8, R8, 0x1, R13 ;  /* 0x0000000108087824 */ /* 0x000fe200078e020d */
[----:B------:R-:W0:Y:S01]  /*1c500*/  S2R R24, SR_TID.X ;  /* 0x0000000000187919 */ /* 0x000e220000002100 */
[----:B------:R-:W1:Y:S01]  /*1c510*/  S2UR UR5, SR_CgaCtaId ;  /* 0x00000000000579c3 */ /* 0x000e620000008800 */
[----:B------:R-:W-:Y:S01]  /*1c520*/  UMOV UR4, 0x400 ;  /* 0x0000040000047882 */ /* 0x000fe20000000000 */
[----:B------:R-:W-:-:S06]  /*1c530*/  IMAD.IADD R11, R8, 0x1, R7 ;  /* 0x00000001080b7824 */ /* 0x000fcc00078e0207 */
[----:B------:R-:W-:Y:S01]  /*1c540*/  BAR.SYNC.DEFER_BLOCKING 0x0 ;  /* 0x0000000000007b1d */ /* 0x000fe20000010000 */
[----:B------:R-:W-:-:S05]  /*1c550*/  IADD3 R14, PT, PT, R11, R6, RZ ;  /* 0x000000060b0e7210 */ /* 0x000fca0007ffe0ff */
[----:B------:R-:W-:-:S04]  /*1c560*/  IMAD.IADD R25, R14, 0x1, R5 ;  /* 0x000000010e197824 */ /* 0x000fc800078e0205 */
[----:B------:R-:W-:-:S05]  /*1c570*/  IMAD.IADD R10, R25, 0x1, R4 ;  /* 0x00000001190a7824 */ /* 0x000fca00078e0204 */
[----:B------:R-:W-:Y:S01]  /*1c580*/  IADD3 R27, PT, PT, R10, R3, RZ ;  /* 0x000000030a1b7210 */ /* 0x000fe20007ffe0ff */
[----:B-1----:R-:W-:-:S04]  /*1c590*/  ULEA UR4, UR5, UR4, 0x18 ;  /* 0x0000000405047291 */ /* 0x002fc8000f8ec0ff */
[----:B------:R-:W-:-:S04]  /*1c5a0*/  IMAD.IADD R51, R27, 0x1, R2 ;  /* 0x000000011b337824 */ /* 0x000fc800078e0202 */
[----:B------:R-:W-:Y:S01]  /*1c5b0*/  IMAD.IADD R0, R51, 0x1, R0 ;  /* 0x0000000133007824 */ /* 0x000fe200078e0200 */
[----:B0-----:R-:W-:-:S04]  /*1c5c0*/  SHF.R.U32.HI R26, RZ, 0x5, R24 ;  /* 0x00000005ff1a7819 */ /* 0x001fc80000011618 */
[----:B------:R-:W-:-:S05]  /*1c5d0*/  IADD3 R15, PT, PT, R0, R15, RZ ;  /* 0x0000000f000f7210 */ /* 0x000fca0007ffe0ff */
[----:B------:R-:W-:-:S05]  /*1c5e0*/  IMAD.IADD R7, R15, 0x1, R16 ;  /* 0x000000010f077824 */ /* 0x000fca00078e0210 */
[----:B------:R-:W0:Y:S02]  /*1c5f0*/  SHFL.UP P3, R2, R7, 0x1, RZ ;  /* 0x0420000007027989 */ /* 0x000e2400000600ff */
[----:B0-----:R-:W-:-:S05]  /*1c600*/  @P3 IMAD.IADD R2, R7, 0x1, R2 ;  /* 0x0000000107023824 */ /* 0x001fca00078e0202 */
[----:B------:R-:W0:Y:S02]  /*1c610*/  SHFL.UP P3, R3, R2, 0x2, RZ ;  /* 0x0440000002037989 */ /* 0x000e2400000600ff */
[----:B0-----:R-:W-:-:S05]  /*1c620*/  @P3 IADD3 R3, PT, PT, R2, R3, RZ ;  /* 0x0000000302033210 */ /* 0x001fca0007ffe0ff */
[----:B------:R-:W0:Y:S02]  /*1c630*/  SHFL.UP P3, R4, R3, 0x4, RZ ;  /* 0x0480000003047989 */ /* 0x000e2400000600ff */
[----:B0-----:R-:W-:-:S05]  /*1c640*/  @P3 IMAD.IADD R4, R3, 0x1, R4 ;  /* 0x0000000103043824 */ /* 0x001fca00078e0204 */
[----:B------:R-:W0:Y:S02]  /*1c650*/  SHFL.UP P3, R5, R4, 0x8, RZ ;  /* 0x0500000004057989 */ /* 0x000e2400000600ff */
[----:B0-----:R-:W-:-:S05]  /*1c660*/  @P3 IMAD.IADD R5, R4, 0x1, R5 ;  /* 0x0000000104053824 */ /* 0x001fca00078e0205 */
[----:B------:R-:W0:Y:S02]  /*1c670*/  SHFL.UP P3, R6, R5, 0x10, RZ ;  /* 0x0600000005067989 */ /* 0x000e2400000600ff */
[----:B0-----:R-:W-:Y:S02]  /*1c680*/  @P3 IADD3 R6, PT, PT, R5, R6, RZ ;  /* 0x0000000605063210 */ /* 0x001fe40007ffe0ff */
[----:B------:R-:W-:-:S03]  /*1c690*/  ISETP.NE.AND P3, PT, R12, 0x1f, PT ;  /* 0x0000001f0c00780c */ /* 0x000fc60003f65270 */
[----:B------:R-:W-:-:S10]  /*1c6a0*/  IMAD.IADD R2, R6, 0x1, -R7 ;  /* 0x0000000106027824 */ /* 0x000fd400078e0a07 */
[----:B------:R-:W-:-:S05]  /*1c6b0*/  @!P3 LEA R3, R26, UR4, 0x2 ;  /* 0x000000041a03bc11 */ /* 0x000fca000f8e10ff */
[----:B------:R-:W-:Y:S01]  /*1c6c0*/  @!P3 STS [R3], R6 ;  /* 0x000000060300b388 */ /* 0x000fe20000000800 */
[----:B------:R-:W-:Y:S01]  /*1c6d0*/  BAR.SYNC.DEFER_BLOCKING 0x0 ;  /* 0x0000000000007b1d */ /* 0x000fe20000010000 */
[----:B------:R-:W-:-:S04]  /*1c6e0*/  ISETP.NE.AND P3, PT, R12, RZ, PT ;  /* 0x000000ff0c00720c */ /* 0x000fc80003f65270 */
[----:B------:R-:W-:Y:S02]  /*1c6f0*/  SEL R55, R2, RZ, P3 ;  /* 0x000000ff02377207 */ /* 0x000fe40001800000 */
[----:B------:R-:W-:Y:S01]  /*1c700*/  ISETP.NE.AND P3, PT, R26, 0x2, PT ;  /* 0x000000021a00780c */ /* 0x000fe20003f65270 */
[----:B------:R-:W0:Y:S04]  /*1c710*/  LDS.128 R20, [UR4] ;  /* 0x00000004ff147984 */ /* 0x000e280008000c00 */
[----:B------:R-:W1:Y:S01]  /*1c720*/  LDS.128 R16, [UR4+0x10] ;  /* 0x00001004ff107984 */ /* 0x000e620008000c00 */
[----:B0-----:R-:W-:-:S05]  /*1c730*/  IMAD.IADD R5, R20, 0x1, R21 ;  /* 0x0000000114057824 */ /* 0x001fca00078e0215 */
[----:B------:R-:W-:Y:S02]  /*1c740*/  SEL R2, R5, R20, !P3 ;  /* 0x0000001405027207 */ /* 0x000fe40005800000 */
[----:B------:R-:W-:Y:S02]  /*1c750*/  IADD3 R5, PT, PT, R22, R5, RZ ;  /* 0x0000000516057210 */ /* 0x000fe40007ffe0ff */
[----:B------:R-:W-:-:S04]  /*1c760*/  ISETP.NE.AND P3, PT, R26, 0x3, PT ;  /* 0x000000031a00780c */ /* 0x000fc80003f65270 */
[----:B------:R-:W-:Y:S01]  /*1c770*/  SEL R2, R5, R2, !P3 ;  /* 0x0000000205027207 */ /* 0x000fe20005800000 */
[----:B------:R-:W-:Y:S01]  /*1c780*/  IMAD.IADD R5, R23, 0x1, R5 ;  /* 0x0000000117057824 */ /* 0x000fe200078e0205 */
[----:B------:R-:W-:-:S04]  /*1c790*/  ISETP.NE.AND P3, PT, R26, 0x4, PT ;  /* 0x000000041a00780c */ /* 0x000fc80003f65270 */
[C---:B------:R-:W-:Y:S01]  /*1c7a0*/  SEL R2, R5.reuse, R2, !P3 ;  /* 0x0000000205027207 */ /* 0x040fe20005800000 */
[----:B-1----:R-:W-:Y:S01]  /*1c7b0*/  IMAD.IADD R5, R5, 0x1, R16 ;  /* 0x0000000105057824 */ /* 0x002fe200078e0210 */
[----:B------:R-:W-:-:S04]  /*1c7c0*/  ISETP.NE.AND P3, PT, R26, 0x5, PT ;  /* 0x000000051a00780c */ /* 0x000fc80003f65270 */
[----:B------:R-:W-:Y:S02]  /*1c7d0*/  SEL R2, R5, R2, !P3 ;  /* 0x0000000205027207 */ /* 0x000fe40005800000 */
[----:B------:R-:W-:Y:S02]  /*1c7e0*/  IADD3 R5, PT, PT, R17, R5, RZ ;  /* 0x0000000511057210 */ /* 0x000fe40007ffe0ff */
[----:B------:R-:W-:-:S04]  /*1c7f0*/  ISETP.NE.AND P3, PT, R26, 0x6, PT ;  /* 0x000000061a00780c */ /* 0x000fc80003f65270 */
[----:B------:R-:W-:Y:S01]  /*1c800*/  SEL R2, R5, R2, !P3 ;  /* 0x0000000205027207 */ /* 0x000fe20005800000 */
[----:B------:R-:W-:Y:S01]  /*1c810*/  IMAD.IADD R5, R18, 0x1, R5 ;  /* 0x0000000112057824 */ /* 0x000fe200078e0205 */
[----:B------:R-:W-:-:S03]  /*1c820*/  ISETP.NE.AND P3, PT, R26, 0x7, PT ;  /* 0x000000071a00780c */ /* 0x000fc60003f65270 */
[----:B------:R-:W-:Y:S01]  /*1c830*/  IMAD.IADD R3, R19, 0x1, R5 ;  /* 0x0000000113037824 */ /* 0x000fe200078e0205 */
[----:B------:R-:W-:Y:S02]  /*1c840*/  SEL R2, R5, R2, !P3 ;  /* 0x0000000205027207 */ /* 0x000fe40005800000 */
[----:B------:R-:W0:Y:S01]  /*1c850*/  LDS.128 R4, [UR4+0x20] ;  /* 0x00002004ff047984 */ /* 0x000e220008000c00 */
[----:B------:R-:W-:-:S04]  /*1c860*/  ISETP.NE.AND P3, PT, R26, 0x8, PT ;  /* 0x000000081a00780c */ /* 0x000fc80003f65270 */
[C---:B------:R-:W-:Y:S02]  /*1c870*/  SEL R2, R3.reuse, R2, !P3 ;  /* 0x0000000203027207 */ /* 0x040fe40005800000 */
[----:B------:R-:W-:Y:S02]  /*1c880*/  ISETP.NE.AND P3, PT, R26, 0x9, PT ;  /* 0x000000091a00780c */ /* 0x000fe40003f65270 */
[----:B0-----:R-:W-:-:S04]  /*1c890*/  IADD3 R3, PT, PT, R3, R4, RZ ;  /* 0x0000000403037210 */ /* 0x001fc80007ffe0ff */
[----:B------:R-:W-:Y:S01]  /*1c8a0*/  SEL R2, R3, R2, !P3 ;  /* 0x0000000203027207 */ /* 0x000fe20005800000 */
[----:B------:R-:W-:Y:S01]  /*1c8b0*/  IMAD.IADD R3, R5, 0x1, R3 ;  /* 0x0000000105037824 */ /* 0x000fe200078e0203 */
[----:B------:R-:W-:-:S04]  /*1c8c0*/  ISETP.NE.AND P3, PT, R26, 0xa, PT ;  /* 0x0000000a1a00780c */ /* 0x000fc80003f65270 */
[----:B------:R-:W-:Y:S01]  /*1c8d0*/  SEL R2, R3, R2, !P3 ;  /* 0x0000000203027207 */ /* 0x000fe20005800000 */
[----:B------:R-:W-:Y:S01]  /*1c8e0*/  IMAD.IADD R3, R6, 0x1, R3 ;  /* 0x0000000106037824 */ /* 0x000fe200078e0203 */
[----:B------:R-:W-:-:S04]  /*1c8f0*/  ISETP.NE.AND P3, PT, R26, 0xb, PT ;  /* 0x0000000b1a00780c */ /* 0x000fc80003f65270 */
[----:B------:R-:W-:Y:S01]  /*1c900*/  SEL R2, R3, R2, !P3 ;  /* 0x0000000203027207 */ /* 0x000fe20005800000 */
[----:B------:R-:W-:Y:S01]  /*1c910*/  IMAD.IADD R3, R7, 0x1, R3 ;  /* 0x0000000107037824 */ /* 0x000fe200078e0203 */
[----:B------:R-:W-:-:S04]  /*1c920*/  ISETP.GE.U32.AND P3, PT, R24, 0x20, PT ;  /* 0x000000201800780c */ /* 0x000fc80003f66070 */
[----:B------:R-:W-:Y:S02]  /*1c930*/  SEL R12, R2, RZ, P3 ;  /* 0x000000ff020c7207 */ /* 0x000fe40001800000 */
[----:B------:R-:W-:-:S03]  /*1c940*/  ISETP.NE.AND P3, PT, R24, RZ, PT ;  /* 0x000000ff1800720c */ /* 0x000fc60003f65270 */
[----:B------:R-:W-:-:S04]  /*1c950*/  IMAD.IADD R55, R12, 0x1, R55 ;  /* 0x000000010c377824 */ /* 0x000fc800078e0237 */
[--C-:B------:R-:W-:Y:S01]  /*1c960*/  IMAD.IADD R26, R11, 0x1, R55.reuse ;  /* 0x000000010b1a7824 */ /* 0x100fe200078e0237 */
[----:B------:R-:W-:Y:S01]  /*1c970*/  IADD3 R57, PT, PT, R55, R13, RZ ;  /* 0x0000000d37397210 */ /* 0x000fe20007ffe0ff */
[--C-:B------:R-:W-:Y:S01]  /*1c980*/  IMAD.IADD R11, R10, 0x1, R55.reuse ;  /* 0x000000010a0b7824 */ /* 0x100fe200078e0237 */
[-C--:B------:R-:W-:Y:S01]  /*1c990*/  IADD3 R14, PT, PT, R14, R55.reuse, RZ ;  /* 0x000000370e0e7210 */ /* 0x080fe20007ffe0ff */
[--C-:B------:R-:W-:Y:S01]  /*1c9a0*/  IMAD.IADD R50, R8, 0x1, R55.reuse ;  /* 0x0000000108327824 */ /* 0x100fe200078e0237 */
[-C--:B------:R-:W-:Y:S01]  /*1c9b0*/  IADD3 R12, PT, PT, R27, R55.reuse, RZ ;  /* 0x000000371b0c7210 */ /* 0x080fe20007ffe0ff */
[----:B------:R-:W0:Y:S01]  /*1c9c0*/  @!P3 LDC.64 R52, c[0x0][0x3a0] ;  /* 0x0000e800ff34bb82 */ /* 0x000e220000000a00 */
[----:B------:R-:W-:Y:S01]  /*1c9d0*/  @!P3 MOV R2, 0x65 ;  /* 0x000000650002b802 */ /* 0x000fe20000000f00 */
[--C-:B------:R-:W-:Y:S01]  /*1c9e0*/  IMAD.IADD R10, R0, 0x1, R55.reuse ;  /* 0x00000001000a7824 */ /* 0x100fe200078e0237 */
[----:B------:R-:W-:Y:S01]  /*1c9f0*/  IADD3 R0, PT, PT, R15, R55, RZ ;  /* 0x000000370f007210 */ /* 0x000fe20007ffe0ff */
[----:B------:R-:W-:-:S02]  /*1ca00*/  IMAD.IADD R13, R25, 0x1, R55 ;  /* 0x00000001190d7824 */ /* 0x000fc400078e0237 */
[----:B------:R-:W-:Y:S01]  /*1ca10*/  IMAD.IADD R8, R51, 0x1, R55 ;  /* 0x0000000133087824 */ /* 0x000fe200078e0237 */
[----:B0-----:R0:W-:Y:S01]  /*1ca20*/  @!P3 ST.E.64.STRONG.GPU desc[UR8][R52.64+0x100], R2 ;  /* 0x000100023400b985 */ /* 0x0011e2000c10fb08 */
[----:B------:R-:W-:-:S13]  /*1ca30*/  ISETP.GT.AND P3, PT, R3, 0x180, PT ;  /* 0x000001800300780c */ /* 0x000fda0003f64270 */
[----:B0-----:R-:W-:Y:S05]  /*1ca40*/  @P3 BRA `(.L_x_354) ;  /* 0x0000000800a43947 */ /* 0x001fea0003800000 */
[----:B------:R-:W-:Y:S01]  /*1ca50*/  LOP3.LUT P3, RZ, R9, 0x1, RZ, 0xc0, !PT ;  /* 0x0000000109ff7812 */ /* 0x000fe2000786c0ff */
[----:B------:R-:W-:-:S12]  /*1ca60*/  BSSY.RECONVERGENT B0, `(.L_x_355) ;  /* 0x000000e000007945 */ /* 0x000fd80003800200 */
[----:B------:R-:W-:Y:S05]  /*1ca70*/  @P3 BRA `(.L_x_356) ;  /* 0x0000000000303947 */ /* 0x000fea0003800000 */
[----:B------:R-:W0:Y:S01]  /*1ca80*/  LDCU.U8 UR4, c[0x0][0x8a0] ;  /* 0x00011400ff0477ac */ /* 0x000e220008000000 */
[----:B------:R-:W-:Y:S01]  /*1ca90*/  CS2R R2, SRZ ;  /* 0x0000000000027805 */ /* 0x000fe2000001ff00 */
[----:B0-----:R-:W-:-:S09]  /*1caa0*/  UISETP.NE.AND UP0, UPT, UR4, URZ, UPT ;  /* 0x000000ff0400728c */ /* 0x001fd2000bf05270 */
[----:B------:R-:W-:Y:S05]  /*1cab0*/  BRA.U UP0, `(.L_x_357) ;  /* 0x0000000100087547 */ /* 0x000fea000b800000 */
[----:B------:R-:W0:Y:S02]  /*1cac0*/  LDC.64 R2, c[0x0][0x8b8] ;  /* 0x00022e00ff027b82 */ /* 0x000e240000000a00 */
[----:B0-----:R-:W5:Y:S02]  /*1cad0*/  LDG.E.64 R2, desc[UR8][R2.64] ;  /* 0x0000000802027981 */ /* 0x001f64000c1e1b00 */
.L_x_357:
[----:B------:R-:W0:Y:S01]  /*1cae0*/  LDCU.64 UR4, c[0x0][0x390] ;  /* 0x00007200ff0477ac */ /* 0x000e220008000a00 */
[----:B-----5:R-:W-:-:S04]  /*1caf0*/  IADD3 R4, P3, PT, R55, R2, RZ ;  /* 0x0000000237047210 */ /* 0x020fc80007f7e0ff */
[----:B------:R-:W-:Y:S02]  /*1cb00*/  LEA.HI.X.SX32 R3, R55, R3, 0x1, P3 ;  /* 0x0000000337037211 */ /* 0x000fe400018f0eff */
[----:B0-----:R-:W-:-:S04]  /*1cb10*/  LEA R2, P3, R4, UR4, 0x3 ;  /* 0x0000000404027c11 */ /* 0x001fc8000f8618ff */
[----:B------:R-:W-:-:S05]  /*1cb20*/  LEA.HI.X R3, R4, UR5, R3, 0x3, P3 ;  /* 0x0000000504037c11 */ /* 0x000fca00098f1c03 */
[----:B------:R0:W-:Y:S04]  /*1cb30*/  STG.E.64 desc[UR8][R2.64], R28 ;  /* 0x0000001c02007986 */ /* 0x0001e8000c101b08 */
.L_x_356:
[----:B------:R-:W-:Y:S05]  /*1cb40*/  BSYNC.RECONVERGENT B0 ;  /* 0x0000000000007941 */ /* 0x000fea0003800200 */
.L_x_355:
[----:B------:R-:W-:Y:S01]  /*1cb50*/  LOP3.LUT P3, RZ, R9, 0x4, RZ, 0xc0, !PT ;  /* 0x0000000409ff7812 */ /* 0x000fe2000786c0ff */
[----:B------:R-:W-:-:S12]  /*1cb60*/  BSSY.RECONVERGENT B0, `(.L_x_358) ;  /* 0x000000e000007945 */ /* 0x000fd80003800200 */
[----:B------:R-:W-:Y:S05]  /*1cb70*/  @P3 BRA `(.L_x_359) ;  /* 0x0000000000303947 */ /* 0x000fea0003800000 */
[----:B------:R-:W1:Y:S01]  /*1cb80*/  LDCU.U8 UR4, c[0x0][0x8a0] ;  /* 0x00011400ff0477ac */ /* 0x000e620008000000 */
[----:B0-----:R-:W-:Y:S01]  /*1cb90*/  CS2R R2, SRZ ;  /* 0x0000000000027805 */ /* 0x001fe2000001ff00 */
[----:B-1----:R-:W-:-:S09]  /*1cba0*/  UISETP.NE.AND UP0, UPT, UR4, URZ, UPT ;  /* 0x000000ff0400728c */ /* 0x002fd2000bf05270 */
[----:B------:R-:W-:Y:S05]  /*1cbb0*/  BRA.U UP0, `(.L_x_360) ;  /* 0x0000000100087547 */ /* 0x000fea000b800000 */
[----:B------:R-:W0:Y:S02]  /*1cbc0*/  LDC.64 R2, c[0x0][0x8b8] ;  /* 0x00022e00ff027b82 */ /* 0x000e240000000a00 */
[----:B0-----:R-:W5:Y:S02]  /*1cbd0*/  LDG.E.64 R2, desc[UR8][R2.64] ;  /* 0x0000000802027981 */ /* 0x001f64000c1e1b00 */
.L_x_360:
[----:B------:R-:W0:Y:S01]  /*1cbe0*/  LDCU.64 UR4, c[0x0][0x390] ;  /* 0x00007200ff0477ac */ /* 0x000e220008000a00 */
[----:B-----5:R-:W-:-:S04]  /*1cbf0*/  IADD3 R4, P3, PT, R57, R2, RZ ;  /* 0x0000000239047210 */ /* 0x020fc80007f7e0ff */
[----:B------:R-:W-:Y:S02]  /*1cc00*/  LEA.HI.X.SX32 R3, R57, R3, 0x1, P3 ;  /* 0x0000000339037211 */ /* 0x000fe400018f0eff */
[----:B0-----:R-:W-:-:S04]  /*1cc10*/  LEA R2, P3, R4, UR4, 0x3 ;  /* 0x0000000404027c11 */ /* 0x001fc8000f8618ff */
[----:B------:R-:W-:-:S05]  /*1cc20*/  LEA.HI.X R3, R4, UR5, R3, 0x3, P3 ;  /* 0x0000000504037c11 */ /* 0x000fca00098f1c03 */
[----:B------:R1:W-:Y:S04]  /*1cc30*/  STG.E.64 desc[UR8][R2.64], R30 ;  /* 0x0000001e02007986 */ /* 0x0003e8000c101b08 */
.L_x_359:
[----:B------:R-:W-:Y:S05]  /*1cc40*/  BSYNC.RECONVERGENT B0 ;  /* 0x0000000000007941 */ /* 0x000fea0003800200 */
.L_x_358:
[----:B------:R-:W-:Y:S01]  /*1cc50*/  LOP3.LUT P3, RZ, R9, 0x8, RZ, 0xc0, !PT ;  /* 0x0000000809ff7812 */ /* 0x000fe2000786c0ff */
[----:B------:R-:W-:-:S12]  /*1cc60*/  BSSY.RECONVERGENT B0, `(.L_x_361) ;  /* 0x000000e000007945 */ /* 0x000fd80003800200 */
[----:B------:R-:W-:Y:S05]  /*1cc70*/  @P3 BRA `(.L_x_362) ;  /* 0x0000000000303947 */ /* 0x000fea0003800000 */
[----:B------:R-:W2:Y:S01]  /*1cc80*/  LDCU.U8 UR4, c[0x0][0x8a0] ;  /* 0x00011400ff0477ac */ /* 0x000ea20008000000 */
[----:B01----:R-:W-:Y:S01]  /*1cc90*/  CS2R R2, SRZ ;  /* 0x0000000000027805 */ /* 0x003fe2000001ff00 */
[----:B--2---:R-:W-:-:S09]  /*1cca0*/  UISETP.NE.AND UP0, UPT, UR4, URZ, UPT ;  /* 0x000000ff0400728c */ /* 0x004fd2000bf05270 */
[----:B------:R-:W-:Y:S05]  /*1ccb0*/  BRA.U UP0, `(.L_x_363) ;  /* 0x0000000100087547 */ /* 0x000fea000b800000 */
[----:B------:R-:W0:Y:S02]  /*1ccc0*/  LDC.64 R2, c[0x0][0x8b8] ;  /* 0x00022e00ff027b82 */ /* 0x000e240000000a00 */
[----:B0-----:R-:W5:Y:S02]  /*1ccd0*/  LDG.E.64 R2, desc[UR8][R2.64] ;  /* 0x0000000802027981 */ /* 0x001f64000c1e1b00 */
.L_x_363:
[----:B------:R-:W0:Y:S01]  /*1cce0*/  LDCU.64 UR4, c[0x0][0x390] ;  /* 0x00007200ff0477ac */ /* 0x000e220008000a00 */
[----:B-----5:R-:W-:-:S04]  /*1ccf0*/  IADD3 R4, P3, PT, R50, R2, RZ ;  /* 0x0000000232047210 */ /* 0x020fc80007f7e0ff */
[----:B------:R-:W-:Y:S02]  /*1cd00*/  LEA.HI.X.SX32 R3, R50, R3, 0x1, P3 ;  /* 0x0000000332037211 */ /* 0x000fe400018f0eff */
[----:B0-----:R-:W-:-:S04]  /*1cd10*/  LEA R2, P3, R4, UR4, 0x3 ;  /* 0x0000000404027c11 */ /* 0x001fc8000f8618ff */
[----:B------:R-:W-:-:S05]  /*1cd20*/  LEA.HI.X R3, R4, UR5, R3, 0x3, P3 ;  /* 0x0000000504037c11 */ /* 0x000fca00098f1c03 */
[----:B------:R2:W-:Y:S04]  /*1cd30*/  STG.E.64 desc[UR8][R2.64], R32 ;  /* 0x0000002002007986 */ /* 0x0005e8000c101b08 */
.L_x_362:
[----:B------:R-:W-:Y:S05]  /*1cd40*/  BSYNC.RECONVERGENT B0 ;  /* 0x0000000000007941 */ /* 0x000fea0003800200 */
.L_x_361:
[----:B------:R-:W-:Y:S01]  /*1cd50*/  LOP3.LUT P3, RZ, R9, 0x10, RZ, 0xc0, !PT ;  /* 0x0000001009ff7812 */ /* 0x000fe2000786c0ff */
[----:B------:R-:W-:-:S12]  /*1cd60*/  BSSY.RECONVERGENT B0, `(.L_x_364) ;  /* 0x000000e000007945 */ /* 0x000fd80003800200 */
[----:B------:R-:W-:Y:S05]  /*1cd70*/  @P3 BRA `(.L_x_365) ;  /* 0x0000000000303947 */ /* 0x000fea0003800000 */
[----:B------:R-:W3:Y:S01]  /*1cd80*/  LDCU.U8 UR4, c[0x0][0x8a0] ;  /* 0x00011400ff0477ac */ /* 0x000ee20008000000 */
[----:B012---:R-:W-:Y:S01]  /*1cd90*/  CS2R R2, SRZ ;  /* 0x0000000000027805 */ /* 0x007fe2000001ff00 */
[----:B---3--:R-:W-:-:S09]  /*1cda0*/  UISETP.NE.AND UP0, UPT, UR4, URZ, UPT ;  /* 0x000000ff0400728c */ /* 0x008fd2000bf05270 */
[----:B------:R-:W-:Y:S05]  /*1cdb0*/  BRA.U UP0, `(.L_x_366) ;  /* 0x0000000100087547 */ /* 0x000fea000b800000 */
[----:B------:R-:W0:Y:S02]  /*1cdc0*/  LDC.64 R2, c[0x0][0x8b8] ;  /* 0x00022e00ff027b82 */ /* 0x000e240000000a00 */
[----:B0-----:R-:W5:Y:S02]  /*1cdd0*/  LDG.E.64 R2, desc[UR8][R2.64] ;  /* 0x0000000802027981 */ /* 0x001f64000c1e1b00 */
.L_x_366:
[----:B------:R-:W0:Y:S01]  /*1cde0*/  LDCU.64 UR4, c[0x0][0x390] ;  /* 0x00007200ff0477ac */ /* 0x000e220008000a00 */
[----:B-----5:R-:W-:-:S04]  /*1cdf0*/  IADD3 R4, P3, PT, R26, R2, RZ ;  /* 0x000000021a047210 */ /* 0x020fc80007f7e0ff */
[----:B------:R-:W-:Y:S02]  /*1ce00*/  LEA.HI.X.SX32 R3, R26, R3, 0x1, P3 ;  /* 0x000000031a037211 */ /* 0x000fe400018f0eff */
[----:B0-----:R-:W-:-:S04]  /*1ce10*/  LEA R2, P3, R4, UR4, 0x3 ;  /* 0x0000000404027c11 */ /* 0x001fc8000f8618ff */
[----:B------:R-:W-:-:S05]  /*1ce20*/  LEA.HI.X R3, R4, UR5, R3, 0x3, P3 ;  /* 0x0000000504037c11 */ /* 0x000fca00098f1c03 */
[----:B------:R3:W-:Y:S04]  /*1ce30*/  STG.E.64 desc[UR8][R2.64], R34 ;  /* 0x0000002202007986 */ /* 0x0007e8000c101b08 */
.L_x_365:
[----:B------:R-:W-:Y:S05]  /*1ce40*/  BSYNC.RECONVERGENT B0 ;  /* 0x0000000000007941 */ /* 0x000fea0003800200 */
.L_x_364:
[----:B------:R-:W-:Y:S01]  /*1ce50*/  LOP3.LUT P3, RZ, R9, 0x20, RZ, 0xc0, !PT ;  /* 0x0000002009ff7812 */ /* 0x000fe2000786c0ff */
[----:B------:R-:W-:-:S12]  /*1ce60*/  BSSY.RECONVERGENT B0, `(.L_x_367) ;  /* 0x000000e000007945 */ /* 0x000fd80003800200 */
[----:B------:R-:W-:Y:S05]  /*1ce70*/  @P3 BRA `(.L_x_368) ;  /* 0x0000000000303947 */ /* 0x000fea0003800000 */
[----:B------:R-:W4:Y:S01]  /*1ce80*/  LDCU.U8 UR4, c[0x0][0x8a0] ;  /* 0x00011400ff0477ac */ /* 0x000f220008000000 */
[----:B0123--:R-:W-:Y:S01]  /*1ce90*/  CS2R R2, SRZ ;  /* 0x0000000000027805 */ /* 0x00ffe2000001ff00 */
[----:B------:R-:W0:Y:S01]  /*1cea0*/  LDCU.64 UR6, c[0x0][0x390] ;  /* 0x00007200ff0677ac */ /* 0x000e220008000a00 */
[----:B----4-:R-:W-:-:S09]  /*1ceb0*/  UISETP.NE.AND UP0, UPT, UR4, URZ, UPT ;  /* 0x000000ff0400728c */ /* 0x010fd2000bf05270 */
[----:B0-----:R-:W-:Y:S05]  /*1cec0*/  BRA.U UP0, `(.L_x_369) ;  /* 0x0000000100087547 */ /* 0x001fea000b800000 */
[----:B------:R-:W0:Y:S02]  /*1ced0*/  LDC.64 R2, c[0x0][0x8b8] ;  /* 0x00022e00ff027b82 */ /* 0x000e240000000a00 */
[----:B0-----:R-:W5:Y:S02]  /*1cee0*/  LDG.E.64 R2, desc[UR8][R2.64] ;  /* 0x0000000802027981 */ /* 0x001f64000c1e1b00 */
.L_x_369:
[----:B-----5:R-:W-:-:S04]  /*1cef0*/  IADD3 R4, P3, PT, R14, R2, RZ ;  /* 0x000000020e047210 */ /* 0x020fc80007f7e0ff */
[----:B------:R-:W-:Y:S02]  /*1cf00*/  LEA.HI.X.SX32 R3, R14, R3, 0x1, P3 ;  /* 0x000000030e037211 */ /* 0x000fe400018f0eff */
[----:B------:R-:W-:-:S04]  /*1cf10*/  LEA R2, P3, R4, UR6, 0x3 ;  /* 0x0000000604027c11 */ /* 0x000fc8000f8618ff */
[----:B------:R-:W-:-:S05]  /*1cf20*/  LEA.HI.X R3, R4, UR7, R3, 0x3, P3 ;  /* 0x0000000704037c11 */ /* 0x000fca00098f1c03 */
[----:B------:R4:W-:Y:S04]  /*1cf30*/  STG.E.64 desc[UR8][R2.64], R36 ;  /* 0x0000002402007986 */ /* 0x0009e8000c101b08 */
.L_x_368:
[----:B------:R-:W-:Y:S05]  /*1cf40*/  BSYNC.RECONVERGENT B0 ;  /* 0x0000000000007941 */ /* 0x000fea0003800200 */
.L_x_367:
[----:B------:R-:W-:Y:S04]  /*1cf50*/  BSSY.RECONVERGENT B0, `(.L_x_370) ;  /* 0x000000e000007945 */ /* 0x000fe80003800200 */
[----:B------:R-:W-:Y:S05]  /*1cf60*/  @P0 BRA `(.L_x_371) ;  /* 0x0000000000300947 */ /* 0x000fea0003800000 */
[----:B------:R-:W5:Y:S01]  /*1cf70*/  LDCU.U8 UR4, c[0x0][0x8a0] ;  /* 0x00011400ff0477ac */ /* 0x000f620008000000 */
[----:B01234-:R-:W-:Y:S01]  /*1cf80*/  CS2R R2, SRZ ;  /* 0x0000000000027805 */ /* 0x01ffe2000001ff00 */
[----:B------:R-:W0:Y:S01]  /*1cf90*/  LDCU.64 UR6, c[0x0][0x390] ;  /* 0x00007200ff0677ac */ /* 0x000e220008000a00 */
[----:B-----5:R-:W-:-:S09]  /*1cfa0*/  UISETP.NE.AND UP0, UPT, UR4, URZ, UPT ;  /* 0x000000ff0400728c */ /* 0x020fd2000bf05270 */
[----:B0-----:R-:W-:Y:S05]  /*1cfb0*/  BRA.U UP0, `(.L_x_372) ;  /* 0x0000000100087547 */ /* 0x001fea000b800000 */
[----:B------:R-:W0:Y:S02]  /*1cfc0*/  LDC.64 R2, c[0x0][0x8b8] ;  /* 0x00022e00ff027b82 */ /* 0x000e240000000a00 */
[----:B0-----:R-:W5:Y:S02]  /*1cfd0*/  LDG.E.64 R2, desc[UR8][R2.64] ;  /* 0x0000000802027981 */ /* 0x001f64000c1e1b00 */
.L_x_372:
[----:B-----5:R-:W-:-:S04]  /*1cfe0*/  IADD3 R4, P0, PT, R13, R2, RZ ;  /* 0x000000020d047210 */ /* 0x020fc80007f1e0ff */
[----:B------:R-:W-:Y:S02]  /*1cff0*/  LEA.HI.X.SX32 R3, R13, R3, 0x1, P0 ;  /* 0x000000030d037211 */ /* 0x000fe400000f0eff */
[----:B------:R-:W-:-:S04]  /*1d000*/  LEA R2, P0, R4, UR6, 0x3 ;  /* 0x0000000604027c11 */ /* 0x000fc8000f8018ff */
[----:B------:R-:W-:-:S05]  /*1d010*/  LEA.HI.X R3, R4, UR7, R3, 0x3, P0 ;  /* 0x0000000704037c11 */ /* 0x000fca00080f1c03 */
[----:B------:R0:W-:Y:S04]  /*1d020*/  STG.E.64 desc[UR8][R2.64], R38 ;  /* 0x0000002602007986 */ /* 0x0001e8000c101b08 */
.L_x_371:
[----:B------:R-:W-:Y:S05]  /*1d030*/  BSYNC.RECONVERGENT B0 ;  /* 0x0000000000007941 */ /* 0x000fea0003800200 */
.L_x_370:
        /* <DEDUP_REMOVED lines=9> */
.L_x_375:
[----:B-----5:R-:W-:-:S04]  /*1d0d0*/  IADD3 R4, P0, PT, R11, R2, RZ ;  /* 0x000000020b047210 */ /* 0x020fc80007f1e0ff */
[----:B------:R-:W-:Y:S02]  /*1d0e0*/  LEA.HI.X.SX32 R3, R11, R3, 0x1, P0 ;  /* 0x000000030b037211 */ /* 0x000fe400000f0eff */
[----:B------:R-:W-:-:S04]  /*1d0f0*/  LEA R2, P0, R4, UR6, 0x3 ;  /* 0x0000000604027c11 */ /* 0x000fc8000f8018ff */
[----:B------:R-:W-:-:S05]  /*1d100*/  LEA.HI.X R3, R4, UR7, R3, 0x3, P0 ;  /* 0x0000000704037c11 */ /* 0x000fca00080f1c03 */
[----:B------:R0:W-:Y:S04]  /*1d110*/  STG.E.64 desc[UR8][R2.64], R40 ;  /* 0x0000002802007986 */ /* 0x0001e8000c101b08 */
.L_x_374:
[----:B------:R-:W-:Y:S05]  /*1d120*/  BSYNC.RECONVERGENT B0 ;  /* 0x0000000000007941 */ /* 0x000fea0003800200 */
.L_x_373:
        /* <DEDUP_REMOVED lines=9> */
.L_x_378:
[----:B-----5:R-:W-:-:S04]  /*1d1c0*/  IADD3 R4, P0, PT, R12, R2, RZ ;  /* 0x000000020c047210 */ /* 0x020fc80007f1e0ff */
[----:B------:R-:W-:Y:S02]  /*1d1d0*/  LEA.HI.X.SX32 R3, R12, R3, 0x1, P0 ;  /* 0x000000030c037211 */ /* 0x000fe400000f0eff */
[----:B------:R-:W-:-:S04]  /*1d1e0*/  LEA R2, P0, R4, UR6, 0x3 ;  /* 0x0000000604027c11 */ /* 0x000fc8000f8018ff */
[----:B------:R-:W-:-:S05]  /*1d1f0*/  LEA.HI.X R3, R4, UR7, R3, 0x3, P0 ;  /* 0x0000000704037c11 */ /* 0x000fca00080f1c03 */
[----:B------:R0:W-:Y:S04]  /*1d200*/  STG.E.64 desc[UR8][R2.64], R42 ;  /* 0x0000002a02007986 */ /* 0x0001e8000c101b08 */
.L_x_377:
[----:B------:R-:W-:Y:S05]  /*1d210*/  BSYNC.RECONVERGENT B0 ;  /* 0x0000000000007941 */ /* 0x000fea0003800200 */
.L_x_376:
        /* <DEDUP_REMOVED lines=9> */
.L_x_381:
[----:B-----5:R-:W-:-:S04]  /*1d2b0*/  IADD3 R4, P0, PT, R8, R2, RZ ;  /* 0x0000000208047210 */ /* 0x020fc80007f1e0ff */
[----:B------:R-:W-:Y:S02]  /*1d2c0*/  LEA.HI.X.SX32 R3, R8, R3, 0x1, P0 ;  /* 0x0000000308037211 */ /* 0x000fe400000f0eff */
[----:B------:R-:W-:-:S04]  /*1d2d0*/  LEA R2, P0, R4, UR6, 0x3 ;  /* 0x0000000604027c11 */ /* 0x000fc8000f8018ff */
[----:B------:R-:W-:-:S05]  /*1d2e0*/  LEA.HI.X R3, R4, UR7, R3, 0x3, P0 ;  /* 0x0000000704037c11 */ /* 0x000fca00080f1c03 */
[----:B------:R0:W-:Y:S04]  /*1d2f0*/  STG.E.64 desc[UR8][R2.64], R44 ;  /* 0x0000002c02007986 */ /* 0x0001e8000c101b08 */
.L_x_380:
[----:B------:R-:W-:Y:S05]  /*1d300*/  BSYNC.RECONVERGENT B0 ;  /* 0x0000000000007941 */ /* 0x000fea0003800200 */
.L_x_379:
        /* <DEDUP_REMOVED lines=9> */
.L_x_384:
[----:B-----5:R-:W-:-:S04]  /*1d3a0*/  IADD3 R4, P0, PT, R10, R2, RZ ;  /* 0x000000020a047210 */ /* 0x020fc80007f1e0ff */
[----:B------:R-:W-:Y:S02]  /*1d3b0*/  LEA.HI.X.SX32 R3, R10, R3, 0x1, P0 ;  /* 0x000000030a037211 */ /* 0x000fe400000f0eff */
[----:B------:R-:W-:-:S04]  /*1d3c0*/  LEA R2, P0, R4, UR6, 0x3 ;  /* 0x0000000604027c11 */ /* 0x000fc8000f8018ff */
[----:B------:R-:W-:-:S05]  /*1d3d0*/  LEA.HI.X R3, R4, UR7, R3, 0x3, P0 ;  /* 0x0000000704037c11 */ /* 0x000fca00080f1c03 */
[----:B------:R0:W-:Y:S04]  /*1d3e0*/  STG.E.64 desc[UR8][R2.64], R46 ;  /* 0x0000002e02007986 */ /* 0x0001e8000c101b08 */
.L_x_383:
[----:B------:R-:W-:Y:S05]  /*1d3f0*/  BSYNC.RECONVERGENT B0 ;  /* 0x0000000000007941 */ /* 0x000fea0003800200 */
.L_x_382:
[----:B------:R-:W-:Y:S05]  /*1d400*/  @P6 EXIT ;  /* 0x000000000000694d */ /* 0x000fea0003800000 */
[----:B------:R-:W5:Y:S01]  /*1d410*/  LDCU.U8 UR4, c[0x0][0x8a0] ;  /* 0x00011400ff0477ac */ /* 0x000f620008000000 */
[----:B01234-:R-:W-:Y:S01]  /*1d420*/  CS2R R2, SRZ ;  /* 0x0000000000027805 */ /* 0x01ffe2000001ff00 */
[----:B-----5:R-:W-:-:S09]  /*1d430*/  UISETP.NE.AND UP0, UPT, UR4, URZ, UPT ;  /* 0x000000ff0400728c */ /* 0x020fd2000bf05270 */
[----:B------:R-:W-:Y:S05]  /*1d440*/  BRA.U UP0, `(.L_x_385) ;  /* 0x0000000100087547 */ /* 0x000fea000b800000 */
[----:B------:R-:W0:Y:S02]  /*1d450*/  LDC.64 R2, c[0x0][0x8b8] ;  /* 0x00022e00ff027b82 */ /* 0x000e240000000a00 */
[----:B0-----:R-:W5:Y:S02]  /*1d460*/  LDG.E.64 R2, desc[UR8][R2.64] ;  /* 0x0000000802027981 */ /* 0x001f64000c1e1b00 */
.L_x_385:
[----:B------:R-:W0:Y:S01]  /*1d470*/  LDCU.64 UR4, c[0x0][0x390] ;  /* 0x00007200ff0477ac */ /* 0x000e220008000a00 */
[----:B-----5:R-:W-:-:S04]  /*1d480*/  IADD3 R4, P0, PT, R0, R2, RZ ;  /* 0x0000000200047210 */ /* 0x020fc80007f1e0ff */
[----:B------:R-:W-:Y:S02]  /*1d490*/  LEA.HI.X.SX32 R3, R0, R3, 0x1, P0 ;  /* 0x0000000300037211 */ /* 0x000fe400000f0eff */
[----:B0-----:R-:W-:-:S04]  /*1d4a0*/  LEA R2, P0, R4, UR4, 0x3 ;  /* 0x0000000404027c11 */ /* 0x001fc8000f8018ff */
[----:B------:R-:W-:-:S05]  /*1d4b0*/  LEA.HI.X R3, R4, UR5, R3, 0x3, P0 ;  /* 0x0000000504037c11 */ /* 0x000fca00080f1c03 */
[----:B------:R-:W-:Y:S01]  /*1d4c0*/  STG.E.64 desc[UR8][R2.64], R48 ;  /* 0x0000003002007986 */ /* 0x000fe2000c101b08 */
[----:B------:R-:W-:Y:S05]  /*1d4d0*/  EXIT ;  /* 0x000000000000794d */ /* 0x000fea0003800000 */
.L_x_354:
[----:B------:R-:W-:Y:S01]  /*1d4e0*/  BAR.SYNC.DEFER_BLOCKING 0x0 ;  /* 0x0000000000007b1d */ /* 0x000fe20000010000 */
[----:B------:R-:W-:Y:S02]  /*1d4f0*/  P2R R2, PR, RZ, 0x4 ;  /* 0x00000004ff027803 */ /* 0x000fe40000000000 */
[C---:B------:R-:W-:Y:S02]  /*1d500*/  LOP3.LUT P2, RZ, R9.reuse, 0x1, RZ, 0xc0, !PT ;  /* 0x0000000109ff7812 */ /* 0x040fe4000784c0ff */
[----:B------:R-:W-:Y:S02]  /*1d510*/  P2R R25, PR, RZ, 0x10 ;  /* 0x00000010ff197803 */ /* 0x000fe40000000000 */
[C---:B------:R-:W-:Y:S02]  /*1d520*/  LOP3.LUT P4, RZ, R9.reuse, 0x4, RZ, 0xc0, !PT ;  /* 0x0000000409ff7812 */ /* 0x040fe4000788c0ff */
[----:B------:R-:W-:Y:S02]  /*1d530*/  P2R R27, PR, RZ, 0x20 ;  /* 0x00000020ff1b7803 */ /* 0x000fe40000000000 */
[----:B------:R-:W-:-:S02]  /*1d540*/  LOP3.LUT P5, RZ, R9, 0x8, RZ, 0xc0, !PT ;  /* 0x0000000809ff7812 */ /* 0x000fc400078ac0ff */
[----:B------:R-:W-:Y:S02]  /*1d550*/  P2R R51, PR, RZ, 0x40 ;  /* 0x00000040ff337803 */ /* 0x000fe40000000000 */
[C---:B------:R-:W-:Y:S02]  /*1d560*/  LOP3.LUT P6, RZ, R9.reuse, 0x10, RZ, 0xc0, !PT ;  /* 0x0000001009ff7812 */ /* 0x040fe400078cc0ff */
[----:B------:R-:W-:Y:S02]  /*1d570*/  LOP3.LUT P3, RZ, R9, 0x20, RZ, 0xc0, !PT ;  /* 0x0000002009ff7812 */ /* 0x000fe4000786c0ff */
[----:B------:R-:W-:Y:S02]  /*1d580*/  @!P2 LEA R9, R55, UR4, 0x3 ;  /* 0x000000043709ac11 */ /* 0x000fe4000f8e18ff */
[----:B------:R-:W-:Y:S02]  /*1d590*/  @!P4 LEA R15, R57, UR4, 0x3 ;  /* 0x00000004390fcc11 */ /* 0x000fe4000f8e18ff */
[----:B------:R-:W-:Y:S01]  /*1d5a0*/  @!P0 LEA R13, R13, UR4, 0x3 ;  /* 0x000000040d0d8c11 */ /* 0x000fe2000f8e18ff */
[----:B------:R0:W-:Y:S01]  /*1d5b0*/  @!P2 STS.64 [R9], R28 ;  /* 0x0000001c0900a388 */ /* 0x0001e20000000a00 */
[----:B------:R-:W-:-:S02]  /*1d5c0*/  ISETP.NE.AND P2, PT, R2, RZ, PT ;  /* 0x000000ff0200720c */ /* 0x000fc40003f45270 */
[----:B------:R-:W-:Y:S01]  /*1d5d0*/  @!P1 LEA R11, R11, UR4, 0x3 ;  /* 0x000000040b0b9c11 */ /* 0x000fe2000f8e18ff */
[----:B------:R1:W-:Y:S01]  /*1d5e0*/  @!P4 STS.64 [R15], R30 ;  /* 0x0000001e0f00c388 */ /* 0x0003e20000000a00 */
[----:B------:R-:W-:Y:S02]  /*1d5f0*/  ISETP.NE.AND P4, PT, R25, RZ, PT ;  /* 0x000000ff1900720c */ /* 0x000fe40003f85270 */
[----:B------:R-:W-:-:S05]  /*1d600*/  @!P5 LEA R25, R50, UR4, 0x3 ;  /* 0x000000043219dc11 */ /* 0x000fca000f8e18ff */
[----:B------:R2:W-:Y:S01]  /*1d610*/  @!P5 STS.64 [R25], R32 ;  /* 0x000000201900d388 */ /* 0x0005e20000000a00 */
[----:B------:R-:W-:Y:S02]  /*1d620*/  ISETP.NE.AND P5, PT, R27, RZ, PT ;  /* 0x000000ff1b00720c */ /* 0x000fe40003fa5270 */
[----:B------:R-:W-:Y:S02]  /*1d630*/  @!P6 LEA R27, R26, UR4, 0x3 ;  /* 0x000000041a1bec11 */ /* 0x000fe4000f8e18ff */
[----:B0-----:R-:W-:Y:S02]  /*1d640*/  @!P2 LEA R9, R12, UR4, 0x3 ;  /* 0x000000040c09ac11 */ /* 0x001fe4000f8e18ff */
[----:B-1----:R-:W-:Y:S01]  /*1d650*/  @!P4 LEA R15, R8, UR4, 0x3 ;  /* 0x00000004080fcc11 */ /* 0x002fe2000f8e18ff */
[----:B------:R0:W-:Y:S01]  /*1d660*/  @!P6 STS.64 [R27], R34 ;  /* 0x000000221b00e388 */ /* 0x0001e20000000a00 */
[----:B------:R-:W-:Y:S02]  /*1d670*/  ISETP.NE.AND P6, PT, R51, RZ, PT ;  /* 0x000000ff3300720c */ /* 0x000fe40003fc5270 */
[----:B------:R-:W-:-:S03]  /*1d680*/  @!P3 LEA R51, R14, UR4, 0x3 ;  /* 0x000000040e33bc11 */ /* 0x000fc6000f8e18ff */
[----:B------:R-:W-:Y:S02]  /*1d690*/  @!P5 LEA R29, R10, UR4, 0x3 ;  /* 0x000000040a1ddc11 */ /* 0x000fe4000f8e18ff */
[----:B------:R0:W-:Y:S04]  /*1d6a0*/  @!P3 STS.64 [R51], R36 ;  /* 0x000000243300b388 */ /* 0x0001e80000000a00 */
[----:B------:R0:W-:Y:S01]  /*1d6b0*/  @!P0 STS.64 [R13], R38 ;  /* 0x000000260d008388 */ /* 0x0001e20000000a00 */
[----:B------:R-:W-:Y:S02]  /*1d6c0*/  ISETP.GE.U32.AND P0, PT, R24, R3, PT ;  /* 0x000000031800720c */ /* 0x000fe40003f06070 */
[----:B--2---:R-:W-:Y:S01]  /*1d6d0*/  @!P6 LEA R25, R0, UR4, 0x3 ;  /* 0x000000040019ec11 */ /* 0x004fe2000f8e18ff */
[----:B------:R0:W-:Y:S04]  /*1d6e0*/  @!P1 STS.64 [R11], R40 ;  /* 0x000000280b009388 */ /* 0x0001e80000000a00 */
[----:B------:R0:W-:Y:S04]  /*1d6f0*/  @!P2 STS.64 [R9], R42 ;  /* 0x0000002a0900a388 */ /* 0x0001e80000000a00 */
[----:B------:R0:W-:Y:S04]  /*1d700*/  @!P4 STS.64 [R15], R44 ;  /* 0x0000002c0f00c388 */ /* 0x0001e80000000a00 */
[----:B------:R0:W-:Y:S04]  /*1d710*/  @!P5 STS.64 [R29], R46 ;  /* 0x0000002e1d00d388 */ /* 0x0001e80000000a00 */
[----:B------:R0:W-:Y:S01]  /*1d720*/  @!P6 STS.64 [R25], R48 ;  /* 0x000000301900e388 */ /* 0x0001e20000000a00 */
[----:B------:R-:W-:Y:S06]  /*1d730*/  BAR.SYNC.DEFER_BLOCKING 0x0 ;  /* 0x0000000000007b1d */ /* 0x000fec0000010000 */
[----:B------:R-:W-:Y:S05]  /*1d740*/  @P0 EXIT ;  /* 0x000000000000094d */ /* 0x000fea0003800000 */
[----:B------:R-:W-:Y:S01]  /*1d750*/  IADD3 R21, PT, PT, R23, R21, R22 ;  /* 0x0000001517157210 */ /* 0x000fe20007ffe016 */
[----:B------:R-:W1:Y:S01]  /*1d760*/  LDCU.64 UR6, c[0x0][0x390] ;  /* 0x00007200ff0677ac */ /* 0x000e620008000a00 */
[----:B------:R-:W-:Y:S01]  /*1d770*/  LOP3.LUT R0, RZ, R24, RZ, 0x33, !PT ;  /* 0x00000018ff007212 */ /* 0x000fe200078e33ff */
[----:B------:R-:W-:Y:S01]  /*1d780*/  BSSY.RECONVERGENT B0, `(.L_x_386) ;  /* 0x0000023000007945 */ /* 0x000fe20003800200 */
[----:B------:R-:W-:-:S04]  /*1d790*/  IADD3 R21, PT, PT, R17, R21, R16 ;  /* 0x0000001511157210 */ /* 0x000fc80007ffe010 */
[----:B------:R-:W-:-:S04]  /*1d7a0*/  IADD3 R21, PT, PT, R19, R21, R18 ;  /* 0x0000001513157210 */ /* 0x000fc80007ffe012 */
[----:B------:R-:W-:-:S04]  /*1d7b0*/  IADD3 R21, PT, PT, R5, R21, R4 ;  /* 0x0000001505157210 */ /* 0x000fc80007ffe004 */
[----:B------:R-:W-:-:S04]  /*1d7c0*/  IADD3 R21, PT, PT, R7, R21, R6 ;  /* 0x0000001507157210 */ /* 0x000fc80007ffe006 */
[----:B------:R-:W-:-:S05]  /*1d7d0*/  IADD3 R21, PT, PT, R0, R21, R20 ;  /* 0x0000001500157210 */ /* 0x000fca0007ffe014 */
[----:B------:R-:W-:-:S05]  /*1d7e0*/  IMAD.HI.U32 R0, R21, -0x55555555, RZ ;  /* 0xaaaaaaab15007827 */ /* 0x000fca00078e00ff */
[----:B------:R-:W-:-:S04]  /*1d7f0*/  SHF.R.U32.HI R0, RZ, 0x8, R0 ;  /* 0x00000008ff007819 */ /* 0x000fc80000011600 */
[----:B------:R-:W-:-:S04]  /*1d800*/  LOP3.LUT R2, R0, 0x3, RZ, 0xc0, !PT ;  /* 0x0000000300027812 */ /* 0x000fc800078ec0ff */
[----:B------:R-:W-:-:S13]  /*1d810*/  ISETP.NE.AND P0, PT, R2, 0x3, PT ;  /* 0x000000030200780c */ /* 0x000fda0003f05270 */
[----:B-1----:R-:W-:Y:S05]  /*1d820*/  @!P0 BRA `(.L_x_387) ;  /* 0x0000000000608947 */ /* 0x002fea0003800000 */
[----:B------:R-:W1:Y:S01]  /*1d830*/  LDCU.U8 UR5, c[0x0][0x8a0] ;  /* 0x00011400ff0577ac */ /* 0x000e620008000000 */
[----:B------:R-:W-:Y:S01]  /*1d840*/  VIADD R0, R0, 0x1 ;  /* 0x0000000100007836 */ /* 0x000fe20000000000 */
[----:B------:R-:W-:Y:S01]  /*1d850*/  BSSY.RECONVERGENT B1, `(.L_x_387) ;  /* 0x0000015000017945 */ /* 0x000fe20003800200 */
[----:B------:R-:W-:Y:S01]  /*1d860*/  LEA R2, R24, UR4, 0x3 ;  /* 0x0000000418027c11 */ /* 0x000fe2000f8e18ff */
[----:B0-----:R-:W-:Y:S02]  /*1d870*/  IMAD.MOV.U32 R11, RZ, RZ, RZ ;  /* 0x000000ffff0b7224 */ /* 0x001fe400078e00ff */
[----:B------:R-:W-:-:S04]  /*1d880*/  LOP3.LUT R0, R0, 0x3, RZ, 0xc0, !PT ;  /* 0x0000000300007812 */ /* 0x000fc800078ec0ff */
[----:B------:R-:W-:Y:S02]  /*1d890*/  IADD3 R0, PT, PT, -R0, RZ, RZ ;  /* 0x000000ff00007210 */ /* 0x000fe40007ffe1ff */
[----:B-1----:R-:W-:-:S13]  /*1d8a0*/  ISETP.NE.AND P2, PT, RZ, UR5, PT ;  /* 0x00000005ff007c0c */ /* 0x002fda000bf45270 */
.L_x_388:
[----:B0-----:R-:W0:Y:S01]  /*1d8b0*/  @!P2 LDC.64 R8, c[0x0][0x8b8] ;  /* 0x00022e00ff08ab82 */ /* 0x001e220000000a00 */
[----:B------:R-:W-:Y:S01]  /*1d8c0*/  CS2R R4, SRZ ;  /* 0x0000000000047805 */ /* 0x000fe2000001ff00 */
[----:B------:R1:W2:Y:S05]  /*1d8d0*/  LDS.64 R6, [R2] ;  /* 0x0000000002067984 */ /* 0x0002aa0000000a00 */
[----:B0-----:R-:W3:Y:S01]  /*1d8e0*/  @!P2 LDG.E.64 R4, desc[UR8][R8.64] ;  /* 0x000000080804a981 */ /* 0x001ee2000c1e1b00 */
[----:B------:R-:W-:Y:S01]  /*1d8f0*/  VIADD R0, R0, 0x1 ;  /* 0x0000000100007836 */ /* 0x000fe20000000000 */
[----:B-1----:R-:W-:Y:S02]  /*1d900*/  IADD3 R2, PT, PT, R2, 0xc00, RZ ;  /* 0x00000c0002027810 */ /* 0x002fe40007ffe0ff */
[----:B---3--:R-:W-:-:S02]  /*1d910*/  IADD3 R10, P0, PT, R24, R4, RZ ;  /* 0x00000004180a7210 */ /* 0x008fc40007f1e0ff */
[----:B------:R-:W-:-:S03]  /*1d920*/  IADD3 R24, P1, PT, R24, 0x180, RZ ;  /* 0x0000018018187810 */ /* 0x000fc60007f3e0ff */
[----:B------:R-:W-:Y:S01]  /*1d930*/  IMAD.X R5, R11, 0x1, R5, P0 ;  /* 0x000000010b057824 */ /* 0x000fe200000e0605 */
[----:B------:R-:W-:Y:S01]  /*1d940*/  LEA R4, P0, R10, UR6, 0x3 ;  /* 0x000000060a047c11 */ /* 0x000fe2000f8018ff */
[----:B------:R-:W-:-:S03]  /*1d950*/  IMAD.X R11, RZ, RZ, R11, P1 ;  /* 0x000000ffff0b7224 */ /* 0x000fc600008e060b */
[----:B------:R-:W-:Y:S02]  /*1d960*/  LEA.HI.X R5, R10, UR7, R5, 0x3, P0 ;  /* 0x000000070a057c11 */ /* 0x000fe400080f1c05 */
[----:B------:R-:W-:-:S03]  /*1d970*/  ISETP.NE.AND P0, PT, R0, RZ, PT ;  /* 0x000000ff0000720c */ /* 0x000fc60003f05270 */
[----:B--2---:R0:W-:Y:S10]  /*1d980*/  STG.E.64 desc[UR8][R4.64], R6 ;  /* 0x0000000604007986 */ /* 0x0041f4000c101b08 */
[----:B------:R-:W-:Y:S05]  /*1d990*/  @P0 BRA `(.L_x_388) ;  /* 0xfffffffc00c40947 */ /* 0x000fea000383ffff */
[----:B------:R-:W-:Y:S05]  /*1d9a0*/  BSYNC.RECONVERGENT B1 ;  /* 0x0000000000017941 */ /* 0x000fea0003800200 */
.L_x_387:
[----:B------:R-:W-:Y:S05]  /*1d9b0*/  BSYNC.RECONVERGENT B0 ;  /* 0x0000000000007941 */ /* 0x000fea0003800200 */
.L_x_386:
[----:B------:R-:W-:-:S13]  /*1d9c0*/  ISETP.GE.U32.AND P0, PT, R21, 0x480, PT ;  /* 0x000004801500780c */ /* 0x000fda0003f06070 */
[----:B------:R-:W-:Y:S05]  /*1d9d0*/  @!P0 EXIT ;  /* 0x000000000000894d */ /* 0x000fea0003800000 */
[----:B------:R-:W1:Y:S01]  /*1d9e0*/  S2UR UR5, SR_CgaCtaId ;  /* 0x00000000000579c3 */ /* 0x000e620000008800 */
[----:B------:R-:W2:Y:S01]  /*1d9f0*/  LDCU.U8 UR6, c[0x0][0x8a0] ;  /* 0x00011400ff0677ac */ /* 0x000ea20008000000 */
[----:B0-----:R-:W-:Y:S01]  /*1da00*/  IMAD.MOV.U32 R15, RZ, RZ, RZ ;  /* 0x000000ffff0f7224 */ /* 0x001fe200078e00ff */
[----:B------:R-:W-:Y:S01]  /*1da10*/  UMOV UR4, 0x400 ;  /* 0x0000040000047882 */ /* 0x000fe20000000000 */
[----:B------:R-:W0:Y:S01]  /*1da20*/  LDCU.64 UR10, c[0x0][0x390] ;  /* 0x00007200ff0a77ac */ /* 0x000e220008000a00 */
[----:B--2---:R-:W-:Y:S02]  /*1da30*/  UISETP.NE.AND UP0, UPT, UR6, URZ, UPT ;  /* 0x000000ff0600728c */ /* 0x004fe4000bf05270 */
[----:B-1----:R-:W-:-:S04]  /*1da40*/  ULEA UR4, UR5, UR4, 0x18 ;  /* 0x0000000405047291 */ /* 0x002fc8000f8ec0ff */
[----:B------:R-:W-:Y:S02]  /*1da50*/  PLOP3.LUT P0, PT, PT, PT, UP0, 0x80, 0x8 ;  /* 0x000000000008781c */ /* 0x000fe40003f0f008 */
[----:B------:R-:W-:-:S04]  /*1da60*/  LEA R0, R24, UR4, 0x3 ;  /* 0x0000000418007c11 */ /* 0x000fc8000f8e18ff */
[----:B0-----:R-:W-:-:S07]  /*1da70*/  IADD3 R0, PT, PT, R0, 0x1800, RZ ;  /* 0x0000180000007810 */ /* 0x001fce0007ffe0ff */
.L_x_391:
[----:B0-----:R-:W0:Y:S01]  /*1da80*/  @!P0 LDC.64 R12, c[0x0][0x8b8] ;  /* 0x00022e00ff0c8b82 */ /* 0x001e220000000a00 */
[----:B------:R-:W-:Y:S01]  /*1da90*/  CS2R R4, SRZ ;  /* 0x0000000000047805 */ /* 0x000fe2000001ff00 */
[----:B------:R-:W1:Y:S04]  /*1daa0*/  LDS.64 R6, [R0+-0x1800] ;  /* 0xffe8000000067984 */ /* 0x000e680000000a00 */
[----:B------:R2:W3:Y:S04]  /*1dab0*/  LDS.64 R8, [R0+-0xc00] ;  /* 0xfff4000000087984 */ /* 0x0004e80000000a00 */
[----:B0-----:R-:W4:Y:S01]  /*1dac0*/  @!P0 LDG.E.64 R4, desc[UR8][R12.64] ;  /* 0x000000080c048981 */ /* 0x001f22000c1e1b00 */
[----:B------:R-:W-:Y:S01]  /*1dad0*/  UISETP.NE.AND UP0, UPT, UR6, URZ, UPT ;  /* 0x000000ff0600728c */ /* 0x000fe2000bf05270 */
[----:B----4-:R-:W-:-:S04]  /*1dae0*/  IADD3 R2, P0, PT, R24, R4, RZ ;  /* 0x0000000418027210 */ /* 0x010fc80007f1e0ff */
[----:B------:R-:W-:Y:S01]  /*1daf0*/  LEA R10, P1, R2, UR10, 0x3 ;  /* 0x0000000a020a7c11 */ /* 0x000fe2000f8218ff */
[----:B------:R-:W-:Y:S01]  /*1db00*/  IMAD.X R5, R15, 0x1, R5, P0 ;  /* 0x000000010f057824 */ /* 0x000fe200000e0605 */
[----:B------:R-:W-:-:S04]  /*1db10*/  PLOP3.LUT P0, PT, PT, PT, UP0, 0x80, 0x8 ;  /* 0x000000000008781c */ /* 0x000fc80003f0f008 */
[----:B------:R-:W-:Y:S02]  /*1db20*/  LEA.HI.X R11, R2, UR11, R5, 0x3, P1 ;  /* 0x0000000b020b7c11 */ /* 0x000fe400088f1c05 */
[----:B------:R-:W-:-:S03]  /*1db30*/  CS2R R4, SRZ ;  /* 0x0000000000047805 */ /* 0x000fc6000001ff00 */
[----:B-1----:R2:W-:Y:S04]  /*1db40*/  STG.E.64 desc[UR8][R10.64], R6 ;  /* 0x000000060a007986 */ /* 0x0025e8000c101b08 */
[----:B---3--:R-:W-:Y:S05]  /*1db50*/  @P0 BRA `(.L_x_389) ;  /* 0x0000000000080947 */ /* 0x008fea0003800000 */
[----:B------:R-:W0:Y:S02]  /*1db60*/  LDC.64 R4, c[0x0][0x8b8] ;  /* 0x00022e00ff047b82 */ /* 0x000e240000000a00 */
[----:B0-----:R-:W5:Y:S02]  /*1db70*/  LDG.E.64 R4, desc[UR8][R4.64] ;  /* 0x0000000804047981 */ /* 0x001f64000c1e1b00 */
.L_x_389:
[----:B-----5:R-:W-:-:S05]  /*1db80*/  IADD3 R2, P1, PT, R24, R4, RZ ;  /* 0x0000000418027210 */ /* 0x020fca0007f3e0ff */
[----:B------:R-:W-:Y:S01]  /*1db90*/  IMAD.X R5, R15, 0x1, R5, P1 ;  /* 0x000000010f057824 */ /* 0x000fe200008e0605 */
[----:B--2---:R-:W-:-:S04]  /*1dba0*/  LEA R6, P1, R2, UR10, 0x3 ;  /* 0x0000000a02067c11 */ /* 0x004fc8000f8218ff */
[----:B------:R-:W-:Y:S02]  /*1dbb0*/  LEA.HI.X R7, R2, UR11, R5, 0x3, P1 ;  /* 0x0000000b02077c11 */ /* 0x000fe400088f1c05 */
[----:B------:R-:W-:-:S03]  /*1dbc0*/  CS2R R4, SRZ ;  /* 0x0000000000047805 */ /* 0x000fc6000001ff00 */
[----:B------:R0:W-:Y:S01]  /*1dbd0*/  STG.E.64 desc[UR8][R6.64+0xc00], R8 ;  /* 0x000c000806007986 */ /* 0x0001e2000c101b08 */
[----:B------:R-:W-:Y:S05]  /*1dbe0*/  @P0 BRA `(.L_x_390) ;  /* 0x0000000000080947 */ /* 0x000fea0003800000 */
[----:B------:R-:W1:Y:S02]  /*1dbf0*/  LDC.64 R4, c[0x0][0x8b8] ;  /* 0x00022e00ff047b82 */ /* 0x000e640000000a00 */
[----:B-1----:R-:W5:Y:S02]  /*1dc00*/  LDG.E.64 R4, desc[UR8][R4.64] ;  /* 0x0000000804047981 */ /* 0x002f64000c1e1b00 */
.L_x_390:
[----:B0-----:R-:W0:Y:S01]  /*1dc10*/  LDS.64 R6, [R0] ;  /* 0x0000000000067984 */ /* 0x001e220000000a00 */
[----:B------:R-:W1:Y:S01]  /*1dc20*/  @!P0 LDC.64 R12, c[0x0][0x8b8] ;  /* 0x00022e00ff0c8b82 */ /* 0x000e620000000a00 */
[----:B-----5:R-:W-:Y:S02]  /*1dc30*/  IADD3 R2, P1, PT, R24, R4, RZ ;  /* 0x0000000418027210 */ /* 0x020fe40007f3e0ff */
[----:B------:R2:W3:Y:S02]  /*1dc40*/  LDS.64 R8, [R0+0xc00] ;  /* 0x000c000000087984 */ /* 0x0004e40000000a00 */
[----:B------:R-:W-:Y:S02]  /*1dc50*/  IADD3.X R5, PT, PT, R15, R5, RZ, P1, !PT ;  /* 0x000000050f057210 */ /* 0x000fe40000ffe4ff */
[----:B------:R-:W-:-:S04]  /*1dc60*/  LEA R10, P1, R2, UR10, 0x3 ;  /* 0x0000000a020a7c11 */ /* 0x000fc8000f8218ff */
[----:B------:R-:W-:Y:S02]  /*1dc70*/  LEA.HI.X R11, R2, UR11, R5, 0x3, P1 ;  /* 0x0000000b020b7c11 */ /* 0x000fe400088f1c05 */
[----:B------:R-:W-:-:S03]  /*1dc80*/  CS2R R4, SRZ ;  /* 0x0000000000047805 */ /* 0x000fc6000001ff00 */
[----:B0-----:R0:W-:Y:S04]  /*1dc90*/  STG.E.64 desc[UR8][R10.64+0x1800], R6 ;  /* 0x001800060a007986 */ /* 0x0011e8000c101b08 */
[----:B-1----:R-:W4:Y:S01]  /*1dca0*/  @!P0 LDG.E.64 R4, desc[UR8][R12.64] ;  /* 0x000000080c048981 */ /* 0x002f22000c1e1b00 */
[----:B--2---:R-:W-:Y:S01]  /*1dcb0*/  VIADD R0, R0, 0x3000 ;  /* 0x0000300000007836 */ /* 0x004fe20000000000 */
[C---:B----4-:R-:W-:Y:S02]  /*1dcc0*/  IADD3 R2, P1, PT, R24.reuse, R4, RZ ;  /* 0x0000000418027210 */ /* 0x050fe40007f3e0ff */
[----:B------:R-:W-:-:S03]  /*1dcd0*/  IADD3 R24, P2, PT, R24, 0x600, RZ ;  /* 0x0000060018187810 */ /* 0x000fc60007f5e0ff */
[----:B------:R-:W-:Y:S01]  /*1dce0*/  IMAD.X R5, R15, 0x1, R5, P1 ;  /* 0x000000010f057824 */ /* 0x000fe200008e0605 */
[C---:B------:R-:W-:Y:S02]  /*1dcf0*/  LEA R4, P1, R2.reuse, UR10, 0x3 ;  /* 0x0000000a02047c11 */ /* 0x040fe4000f8218ff */
[----:B------:R-:W-:Y:S02]  /*1dd00*/  IADD3.X R15, PT, PT, RZ, R15, RZ, P2, !PT ;  /* 0x0000000fff0f7210 */ /* 0x000fe400017fe4ff */
[----:B------:R-:W-:Y:S02]  /*1dd10*/  LEA.HI.X R5, R2, UR11, R5, 0x3, P1 ;  /* 0x0000000b02057c11 */ /* 0x000fe400088f1c05 */
[----:B------:R-:W-:-:S03]  /*1dd20*/  ISETP.GE.AND P1, PT, R24, R3, PT ;  /* 0x000000031800720c */ /* 0x000fc60003f26270 */
[----:B---3--:R0:W-:Y:S10]  /*1dd30*/  STG.E.64 desc[UR8][R4.64+0x2400], R8 ;  /* 0x0024000804007986 */ /* 0x0081f4000c101b08 */
[----:B------:R-:W-:Y:S05]  /*1dd40*/  @!P1 BRA `(.L_x_391) ;  /* 0xfffffffc004c9947 */ /* 0x000fea000383ffff */
[----:B------:R-:W-:Y:S05]  /*1dd50*/  EXIT ;  /* 0x000000000000794d */ /* 0x000fea0003800000 */
.L_x_1:
[----:B------:R-:W0:Y:S01]  /*1dd60*/  S2R R2, SR_TID.X ;  /* 0x0000000000027919 */ /* 0x000e220000002100 */
[----:B------:R-:W1:Y:S01]  /*1dd70*/  LDCU UR4, c[0x0][0x374] ;  /* 0x00006e80ff0477ac */ /* 0x000e620008000800 */
[----:B------:R-:W2:Y:S01]  /*1dd80*/  S2UR UR14, SR_CgaCtaId ;  /* 0x00000000000e79c3 */ /* 0x000ea20000008800 */
[----:B------:R-:W-:Y:S01]  /*1dd90*/  LOP3.LUT R9, R9, 0xfffffffb, RZ, 0xc0, !PT ;  /* 0xfffffffb09097812 */ /* 0x000fe200078ec0ff */
[----:B------:R-:W3:Y:S01]  /*1dda0*/  S2R R0, SR_LANEID ;  /* 0x0000000000007919 */ /* 0x000ee20000000000 */
[----:B------:R-:W4:Y:S01]  /*1ddb0*/  LDCU.U8 UR5, c[0x0][0x8a0] ;  /* 0x00011400ff0577ac */ /* 0x000f220008000000 */
[----:B------:R-:W-:Y:S01]  /*1ddc0*/  BSSY.RECONVERGENT B0, `(.L_x_392) ;  /* 0x00002d5000007945 */ /* 0x000fe20003800200 */
[----:B------:R-:W-:Y:S01]  /*1ddd0*/  IMAD.MOV.U32 R24, RZ, RZ, RZ ;  /* 0x000000ffff187224 */ /* 0x000fe200078e00ff */
[----:B------:R-:W5:Y:S01]  /*1dde0*/  LDCU.64 UR10, c[0x0][0x8b0] ;  /* 0x00011600ff0a77ac */ /* 0x000f620008000a00 */
[----:B------:R-:W2:Y:S01]  /*1ddf0*/  LDCU.64 UR12, c[0x0][0x380] ;  /* 0x00007000ff0c77ac */ /* 0x000ea20008000a00 */
[----:B-1----:R-:W-:-:S03]  /*1de00*/  UIMAD UR4, UR6, UR4, UR7 ;  /* 0x00000004060472a4 */ /* 0x002fc6000f8e0207 */
[----:B------:R-:W-:Y:S01]  /*1de10*/  UMOV UR6, 0x400 ;  /* 0x0000040000067882 */ /* 0x000fe20000000000 */
[----:B----4-:R-:W-:Y:S02]  /*1de20*/  UISETP.NE.AND UP0, UPT, UR5, URZ, UPT ;  /* 0x000000ff0500728c */ /* 0x010fe4000bf05270 */
[----:B------:R-:W-:Y:S02]  /*1de30*/  UIMAD UR4, UR4, 0x1080, URZ ;  /* 0x00001080040478a4 */ /* 0x000fe4000f8e02ff */
[----:B-----5:R-:W-:Y:S02]  /*1de40*/  USEL UR10, UR10, URZ, !UP0 ;  /* 0x000000ff0a0a7287 */ /* 0x020fe4000c000000 */
[----:B------:R-:W-:Y:S02]  /*1de50*/  USEL UR11, UR11, URZ, !UP0 ;  /* 0x000000ff0b0b7287 */ /* 0x000fe4000c000000 */
[----:B------:R-:W-:Y:S01]  /*1de60*/  USHF.R.S32.HI UR5, URZ, 0x1f, UR4 ;  /* 0x0000001fff057899 */ /* 0x000fe20008011404 */
[C---:B0-----:R-:W-:Y:S01]  /*1de70*/  LOP3.LUT R3, R2.reuse, 0x1f, RZ, 0xc0, !PT ;  /* 0x0000001f02037812 */ /* 0x041fe200078ec0ff */
[----:B--2---:R-:W-:Y:S01]  /*1de80*/  UIADD3 UR4, UP0, UP1, UR10, UR12, UR4 ;  /* 0x0000000c0a047290 */ /* 0x004fe2000f91e004 */
[----:B------:R-:W-:Y:S01]  /*1de90*/  LOP3.LUT R4, R2, 0x3e0, RZ, 0xc0, !PT ;  /* 0x000003e002047812 */ /* 0x000fe200078ec0ff */
[----:B------:R-:W-:-:S02]  /*1dea0*/  ULEA UR6, UR14, UR6, 0x18 ;  /* 0x000000060e067291 */ /* 0x000fc4000f8ec0ff */
[----:B------:R-:W-:Y:S02]  /*1deb0*/  UIADD3.X UR5, UPT, UPT, UR11, UR13, UR5, UP0, UP1 ;  /* 0x0000000d0b057290 */ /* 0x000fe400087e2405 */
[----:B------:R-:W-:Y:S01]  /*1dec0*/  IMAD R8, R4, 0xb, R3 ;  /* 0x0000000b04087824 */ /* 0x000fe200078e0203 */
[----:B------:R-:W-:-:S03]  /*1ded0*/  SHF.R.U32.HI R3, RZ, 0x5, R2 ;  /* 0x00000005ff037819 */ /* 0x000fc60000011602 */
[C---:B------:R-:W-:Y:S01]  /*1dee0*/  VIADD R4, R8.reuse, 0x20 ;  /* 0x0000002008047836 */ /* 0x040fe20000000000 */
[C---:B------:R-:W-:Y:S01]  /*1def0*/  IADD3 R2, P0, PT, R8.reuse, UR4, RZ ;  /* 0x0000000408027c10 */ /* 0x040fe2000ff1e0ff */
[----:B---3--:R-:W-:Y:S01]  /*1df00*/  IMAD R5, R3, 0x160, R0 ;  /* 0x0000016003057824 */ /* 0x008fe200078e0200 */
[C---:B------:R-:W-:Y:S01]  /*1df10*/  IADD3 R6, PT, PT, R8.reuse, 0x40, RZ ;  /* 0x0000004008067810 */ /* 0x040fe20007ffe0ff */
[C---:B------:R-:W-:Y:S01]  /*1df20*/  VIADD R10, R8.reuse, 0x60 ;  /* 0x00000060080a7836 */ /* 0x040fe20000000000 */
[C---:B------:R-:W-:Y:S01]  /*1df30*/  IADD3 R16, PT, PT, R8.reuse, 0x120, RZ ;  /* 0x0000012008107810 */ /* 0x040fe20007ffe0ff */
[----:B------:R-:W-:Y:S01]  /*1df40*/  IMAD.X R3, RZ, RZ, UR5, P0 ;  /* 0x00000005ff037e24 */ /* 0x000fe200080e06ff */
[----:B------:R-:W-:Y:S01]  /*1df50*/  LEA R17, R5, UR6, 0x3 ;  /* 0x0000000605117c11 */ /* 0x000fe2000f8e18ff */
[----:B------:R-:W-:Y:S01]  /*1df60*/  VIADD R12, R8, 0x80 ;  /* 0x00000080080c7836 */ /* 0x000fe20000000000 */
[----:B------:R-:W-:Y:S01]  /*1df70*/  IADD3 R4, P0, PT, R4, UR4, RZ ;  /* 0x0000000404047c10 */ /* 0x000fe2000ff1e0ff */
[----:B------:R-:W-:Y:S01]  /*1df80*/  VIADD R14, R8, 0xa0 ;  /* 0x000000a0080e7836 */ /* 0x000fe20000000000 */
[----:B------:R-:W-:Y:S01]  /*1df90*/  IADD3 R6, P1, PT, R6, UR4, RZ ;  /* 0x0000000406067c10 */ /* 0x000fe2000ff3e0ff */
[----:B------:R0:W-:Y:S01]  /*1dfa0*/  STS.64 [R17], R2 ;  /* 0x0000000211007388 */ /* 0x0001e20000000a00 */
[----:B------:R-:W-:-:S02]  /*1dfb0*/  IADD3.X R5, PT, PT, RZ, UR5, RZ, P0, !PT ;  /* 0x00000005ff057c10 */ /* 0x000fc400087fe4ff */
[----:B------:R-:W-:Y:S01]  /*1dfc0*/  IADD3 R10, P0, PT, R10, UR4, RZ ;  /* 0x000000040a0a7c10 */ /* 0x000fe2000ff1e0ff */
[----:B------:R-:W-:Y:S01]  /*1dfd0*/  IMAD.X R7, RZ, RZ, UR5, P1 ;  /* 0x00000005ff077e24 */ /* 0x000fe200088e06ff */
[----:B------:R-:W-:Y:S01]  /*1dfe0*/  IADD3 R12, P2, PT, R12, UR4, RZ ;  /* 0x000000040c0c7c10 */ /* 0x000fe2000ff5e0ff */
[----:B------:R1:W-:Y:S01]  /*1dff0*/  STS.64 [R17+0x100], R4 ;  /* 0x0001000411007388 */ /* 0x0003e20000000a00 */
[----:B------:R-:W-:Y:S02]  /*1e000*/  IADD3 R14, P1, PT, R14, UR4, RZ ;  /* 0x000000040e0e7c10 */ /* 0x000fe4000ff3e0ff */
[----:B------:R-:W-:Y:S01]  /*1e010*/  IADD3.X R11, PT, PT, RZ, UR5, RZ, P0, !PT ;  /* 0x00000005ff0b7c10 */ /* 0x000fe200087fe4ff */
[----:B------:R-:W-:Y:S01]  /*1e020*/  IMAD.X R13, RZ, RZ, UR5, P2 ;  /* 0x00000005ff0d7e24 */ /* 0x000fe200090e06ff */
[----:B------:R2:W-:Y:S01]  /*1e030*/  STS.64 [R17+0x200], R6 ;  /* 0x0002000611007388 */ /* 0x0005e20000000a00 */
[C---:B0-----:R-:W-:Y:S01]  /*1e040*/  IADD3 R2, PT, PT, R8.reuse, 0xc0, RZ ;  /* 0x000000c008027810 */ /* 0x041fe20007ffe0ff */
[----:B------:R-:W-:-:S02]  /*1e050*/  VIADD R3, R8, 0xe0 ;  /* 0x000000e008037836 */ /* 0x000fc40000000000 */
[----:B------:R-:W-:Y:S01]  /*1e060*/  IMAD.X R15, RZ, RZ, UR5, P1 ;  /* 0x00000005ff0f7e24 */ /* 0x000fe200088e06ff */
[----:B------:R-:W-:Y:S01]  /*1e070*/  IADD3 R2, P0, PT, R2, UR4, RZ ;  /* 0x0000000402027c10 */ /* 0x000fe2000ff1e0ff */
[----:B------:R0:W-:Y:S01]  /*1e080*/  STS.64 [R17+0x300], R10 ;  /* 0x0003000a11007388 */ /* 0x0001e20000000a00 */
[C---:B-1----:R-:W-:Y:S01]  /*1e090*/  VIADD R5, R8.reuse, 0x100 ;  /* 0x0000010008057836 */ /* 0x042fe20000000000 */
[----:B------:R-:W-:Y:S01]  /*1e0a0*/  IADD3 R4, P1, PT, R3, UR4, RZ ;  /* 0x0000000403047c10 */ /* 0x000fe2000ff3e0ff */
[----:B------:R-:W-:Y:S01]  /*1e0b0*/  VIADD R8, R8, 0x140 ;  /* 0x0000014008087836 */ /* 0x000fe20000000000 */
[----:B------:R1:W-:Y:S01]  /*1e0c0*/  STS.64 [R17+0x400], R12 ;  /* 0x0004000c11007388 */ /* 0x0003e20000000a00 */
[----:B------:R-:W-:Y:S01]  /*1e0d0*/  IMAD.X R3, RZ, RZ, UR5, P0 ;  /* 0x00000005ff037e24 */ /* 0x000fe200080e06ff */
[----:B--2---:R-:W-:Y:S02]  /*1e0e0*/  IADD3 R6, P0, PT, R5, UR4, RZ ;  /* 0x0000000405067c10 */ /* 0x004fe4000ff1e0ff */
[----:B------:R-:W-:Y:S01]  /*1e0f0*/  IADD3.X R5, PT, PT, RZ, UR5, RZ, P1, !PT ;  /* 0x00000005ff057c10 */ /* 0x000fe20008ffe4ff */
[----:B------:R-:W-:Y:S02]  /*1e100*/  STS.64 [R17+0x500], R14 ;  /* 0x0005000e11007388 */ /* 0x000fe40000000a00 */
[----:B------:R-:W-:Y:S01]  /*1e110*/  IMAD.X R7, RZ, RZ, UR5, P0 ;  /* 0x00000005ff077e24 */ /* 0x000fe200080e06ff */
[----:B0-----:R-:W-:Y:S01]  /*1e120*/  IADD3 R10, P2, PT, R16, UR4, RZ ;  /* 0x00000004100a7c10 */ /* 0x001fe2000ff5e0ff */
[----:B------:R-:W-:Y:S01]  /*1e130*/  STS.64 [R17+0x600], R2 ;  /* 0x0006000211007388 */ /* 0x000fe20000000a00 */
[----:B-1----:R-:W-:-:S03]  /*1e140*/  IADD3 R12, P1, PT, R8, UR4, RZ ;  /* 0x00000004080c7c10 */ /* 0x002fc6000ff3e0ff */
[----:B------:R-:W-:Y:S01]  /*1e150*/  IMAD.X R11, RZ, RZ, UR5, P2 ;  /* 0x00000005ff0b7e24 */ /* 0x000fe200090e06ff */
[----:B------:R-:W-:Y:S01]  /*1e160*/  STS.64 [R17+0x700], R4 ;  /* 0x0007000411007388 */ /* 0x000fe20000000a00 */
[----:B------:R-:W-:Y:S01]  /*1e170*/  IMAD R8, R0, 0x50, R17 ;  /* 0x0000005000087824 */ /* 0x000fe200078e0211 */
[----:B------:R-:W-:Y:S01]  /*1e180*/  IADD3.X R13, PT, PT, RZ, UR5, RZ, P1, !PT ;  /* 0x00000005ff0d7c10 */ /* 0x000fe20008ffe4ff */
[----:B------:R-:W0:Y:S01]  /*1e190*/  LDCU.64 UR4, c[0x0][0x888] ;  /* 0x00011100ff0477ac */ /* 0x000e220008000a00 */
[----:B------:R-:W-:Y:S01]  /*1e1a0*/  STS.64 [R17+0x800], R6 ;  /* 0x0008000611007388 */ /* 0x000fe20000000a00 */
[----:B------:R-:W-:-:S03]  /*1e1b0*/  PLOP3.LUT P1, PT, PT, PT, PT, 0x80, 0x8 ;  /* 0x000000000008781c */ /* 0x000fc60003f2f070 */
[----:B------:R-:W-:Y:S04]  /*1e1c0*/  STS.64 [R17+0x900], R10 ;  /* 0x0009000a11007388 */ /* 0x000fe80000000a00 */
[----:B------:R-:W-:Y:S01]  /*1e1d0*/  STS.64 [R17+0xa00], R12 ;  /* 0x000a000c11007388 */ /* 0x000fe20000000a00 */
[----:B------:R-:W-:-:S03]  /*1e1e0*/  NOP ;  /* 0x0000000000007918 */ /* 0x000fc60000000000 */
[----:B------:R-:W0:Y:S02]  /*1e1f0*/  LDS.64 R48, [R8] ;  /* 0x0000000008307984 */ /* 0x000e240000000a00 */
[----:B------:R-:W-:Y:S02]  /*1e200*/  @P1 LOP3.LUT R9, R9, 0x4, RZ, 0xfc, !PT ;  /* 0x0000000409091812 */ /* 0x000fe400078efcff */
[----:B------:R1:W2:Y:S04]  /*1e210*/  LDS.64 R46, [R8+0x8] ;  /* 0x00000800082e7984 */ /* 0x0002a80000000a00 */
[----:B------:R1:W3:Y:S04]  /*1e220*/  LDS.64 R44, [R8+0x10] ;  /* 0x00001000082c7984 */ /* 0x0002e80000000a00 */
[----:B------:R1:W4:Y:S04]  /*1e230*/  LDS.64 R42, [R8+0x18] ;  /* 0x00001800082a7984 */ /* 0x0003280000000a00 */
[----:B------:R1:W1:Y:S04]  /*1e240*/  LDS.64 R40, [R8+0x20] ;  /* 0x0000200008287984 */ /* 0x0002680000000a00 */
[----:B------:R0:W1:Y:S04]  /*1e250*/  LDS.64 R38, [R8+0x28] ;  /* 0x0000280008267984 */ /* 0x0000680000000a00 */
[----:B------:R0:W1:Y:S04]  /*1e260*/  LDS.64 R36, [R8+0x30] ;  /* 0x0000300008247984 */ /* 0x0000680000000a00 */
[----:B------:R0:W1:Y:S04]  /*1e270*/  LDS.64 R34, [R8+0x38] ;  /* 0x0000380008227984 */ /* 0x0000680000000a00 */
[----:B------:R0:W1:Y:S04]  /*1e280*/  LDS.64 R32, [R8+0x40] ;  /* 0x0000400008207984 */ /* 0x0000680000000a00 */
[----:B------:R1:W1:Y:S04]  /*1e290*/  LDS.64 R30, [R8+0x48] ;  /* 0x00004800081e7984 */ /* 0x0002680000000a00 */
[----:B------:R1:W1:Y:S01]  /*1e2a0*/  LDS.64 R28, [R8+0x50] ;  /* 0x00005000081c7984 */ /* 0x0002620000000a00 */
[----:B0-----:R-:W-:-:S04]  /*1e2b0*/  ISETP.GE.U32.AND P0, PT, R48, UR4, PT ;  /* 0x0000000430007c0c */ /* 0x001fc8000bf06070 */
[----:B------:R-:W-:-:S13]  /*1e2c0*/  ISETP.GE.U32.AND.EX P0, PT, R49, UR5, PT, P0 ;  /* 0x0000000531007c0c */ /* 0x000fda000bf06100 */
[----:B--234-:R-:W-:Y:S05]  /*1e2d0*/  @P0 BRA `(.L_x_393) ;  /* 0x00000028000c0947 */ /* 0x01cfea0003800000 */
        /* <DEDUP_REMOVED lines=28> */
.L_x_395:
[----:B------:R-:W0:Y:S01]  /*1e4a0*/  LDCU UR4, c[0x0][0x884] ;  /* 0x00011080ff0477ac */ /* 0x000e220008000800 */
[----:B------:R-:W-:Y:S01]  /*1e4b0*/  IMAD.MOV.U32 R54, RZ, RZ, R48 ;  /* 0x000000ffff367224 */ /* 0x000fe200078e0030 */
[----:B------:R-:W-:Y:S02]  /*1e4c0*/  MOV R53, R49 ;  /* 0x0000003100357202 */ /* 0x000fe40000000f00 */
[----:B------:R-:W-:Y:S01]  /*1e4d0*/  MOV R14, 0x1e500 ;  /* 0x0001e500000e7802 */ /* 0x000fe20000000f00 */
[----:B0-----:R-:W-:-:S07]  /*1e4e0*/  IMAD.U32 R10, RZ, RZ, UR4 ;  /* 0x00000004ff0a7e24 */ /* 0x001fce000f8e00ff */
[----:B-1----:R-:W-:Y:S05]  /*1e4f0*/  CALL.REL.NOINC `($__internal_0_$__cuda_sm20_div_u64) ;  /* 0x000005d000d47944 */ /* 0x002fea0003c00000 */
[----:B------:R-:W0:Y:S01]  /*1e500*/  LDCU UR4, c[0x0][0x884] ;  /* 0x00011080ff0477ac */ /* 0x000e220008000800 */
[----:B------:R-:W-:Y:S01]  /*1e510*/  IMAD.MOV R3, RZ, RZ, -R10 ;  /* 0x000000ffff037224 */ /* 0x000fe200078e0a0a */
[----:B------:R-:W-:Y:S01]  /*1e520*/  MOV R4, R10 ;  /* 0x0000000a00047202 */ /* 0x000fe20000000f00 */
[----:B------:R-:W-:Y:S02]  /*1e530*/  IMAD.MOV.U32 R5, RZ, RZ, R11 ;  /* 0x000000ffff057224 */ /* 0x000fe400078e000b */
[----:B0-----:R-:W-:-:S07]  /*1e540*/  IMAD R2, R3, UR4, R48 ;  /* 0x0000000403027c24 */ /* 0x001fce000f8e0230 */
.L_x_396:
[----:B------:R-:W-:Y:S05]  /*1e550*/  BSYNC.RECONVERGENT B1 ;  /* 0x0000000000017941 */ /* 0x000fea0003800200 */
.L_x_394:
[----:B-1----:R-:W0:Y:S01]  /*1e560*/  LDC R8, c[0x0][0x880] ;  /* 0x00022000ff087b82 */ /* 0x002e220000000800 */
        /* <DEDUP_REMOVED lines=9> */
[----:B0-----:R-:W-:Y:S02]  /*1e600*/  VIADD R7, R5, 0xffffffe ;  /* 0x0ffffffe05077836 */ /* 0x001fe40000000000 */
[----:B------:R-:W-:-:S04]  /*1e610*/  IMAD.MOV.U32 R5, RZ, RZ, RZ ;  /* 0x000000ffff057224 */ /* 0x000fc800078e00ff */
        /* <DEDUP_REMOVED lines=17> */
.L_x_398:
        /* <DEDUP_REMOVED lines=11> */
.L_x_399:
[----:B------:R-:W-:Y:S05]  /*1e7e0*/  BSYNC.RECONVERGENT B1 ;  /* 0x0000000000017941 */ /* 0x000fea0003800200 */
.L_x_397:
        /* <DEDUP_REMOVED lines=28> */
.L_x_401:
        /* <DEDUP_REMOVED lines=11> */
.L_x_402:
[----:B------:R-:W-:Y:S05]  /*1ea60*/  BSYNC.RECONVERGENT B1 ;  /* 0x0000000000017941 */ /* 0x000fea0003800200 */
.L_x_400:
        /* <DEDUP_REMOVED lines=9> */
[----:B0-----:R-:W-:Y:S01]  /*1eb00*/  IADD3 R10, PT, PT, R7, 0xffffffe, RZ ;  /* 0x0ffffffe070a7810 */ /* 0x001fe20007ffe0ff */
[----:B------:R-:W-:-:S05]  /*1eb10*/  HFMA2 R7, -RZ, RZ, 0, 0 ;  /* 0x00000000ff077431 */ /* 0x000fca00000001ff */
        /* <DEDUP_REMOVED lines=18> */
.L_x_404:
        /* <DEDUP_REMOVED lines=11> */
.L_x_405:
[----:B------:R-:W-:Y:S05]  /*1ecf0*/  BSYNC.RECONVERGENT B1 ;  /* 0x0000000000017941 */ /* 0x000fea0003800200 */
.L_x_403:
        /* <DEDUP_REMOVED lines=9> */
[----:B0-----:R-:W-:Y:S01]  /*1ed90*/  VIADD R10, R13, 0xffffffe ;  /* 0x0ffffffe0d0a7836 */ /* 0x001fe20000000000 */
[----:B------:R-:W-:-:S05]  /*1eda0*/  MOV R13, RZ ;  /* 0x000000ff000d7202 */ /* 0x000fca0000000f00 */
        /* <DEDUP_REMOVED lines=17> */
.L_x_407:
        /* <DEDUP_REMOVED lines=11> */
.L_x_408:
[----:B------:R-:W-:Y:S05]  /*1ef70*/  BSYNC.RECONVERGENT B1 ;  /* 0x0000000000017941 */ /* 0x000fea0003800200 */
.L_x_406:
        /* <DEDUP_REMOVED lines=29> */
.L_x_410:
        /* <DEDUP_REMOVED lines=11> */
.L_x_411:
[----:B------:R-:W-:Y:S05]  /*1f200*/  BSYNC.RECONVERGENT B1 ;  /* 0x0000000000017941 */ /* 0x000fea0003800200 */
.L_x_409:
        /* <DEDUP_REMOVED lines=29> */
.L_x_413:
        /* <DEDUP_REMOVED lines=8> */
[----:B0-----:R-:W-:Y:S02]  /*1f460*/  IMAD R8, R13, UR4, R12 ;  /* 0x000000040d087c24 */ /* 0x001fe4000f8e020c */
[----:B------:R-:W-:Y:S02]  /*1f470*/  IMAD.MOV.U32 R12, RZ, RZ, R10 ;  /* 0x000000ffff0c7224 */ /* 0x000fe400078e000a */
[----:B------:R-:W-:-:S07]  /*1f480*/  IMAD.MOV.U32 R13, RZ, RZ, R11 ;  /* 0x000000ffff0d7224 */ /* 0x000fce00078e000b */
.L_x_414:
[----:B------:R-:W-:Y:S05]  /*1f490*/  BSYNC.RECONVERGENT B1 ;  /* 0x0000000000017941 */ /* 0x000fea0003800200 */
.L_x_412:
        /* <DEDUP_REMOVED lines=15> */
[----:B------:R-:W-:-:S04]  /*1f590*/  IMAD.HI.U32 R16, R17, R12, RZ ;  /* 0x0000000c11107227 */ /* 0x000fc800078e00ff */
[----:B------:R-:W-:Y:S01]  /*1f5a0*/  IMAD.MOV.U32 R17, RZ, RZ, RZ ;  /* 0x000000ffff117224 */ /* 0x000fe200078e00ff */
        /* <DEDUP_REMOVED lines=11> */
.L_x_416:
        /* <DEDUP_REMOVED lines=11> */
.L_x_417:
[----:B------:R-:W-:Y:S05]  /*1f710*/  BSYNC.RECONVERGENT B1 ;  /* 0x0000000000017941 */ /* 0x000fea0003800200 */
.L_x_415:
        /* <DEDUP_REMOVED lines=28> */
.L_x_419:
        /* <DEDUP_REMOVED lines=9> */
.L_x_420:
[----:B------:R-:W-:Y:S05]  /*1f970*/  BSYNC.RECONVERGENT B1 ;  /* 0x0000000000017941 */ /* 0x000fea0003800200 */
.L_x_418:
        /* <DEDUP_REMOVED lines=24> */
.L_x_422:
[----:B------:R-:W-:Y:S01]  /*1fb00*/  IMAD.MOV.U32 R14, RZ, RZ, R10 ;  /* 0x000000ffff0e7224 */ /* 0x000fe200078e000a */
[----:B------:R-:W-:Y:S01]  /*1fb10*/  MOV R10, 0x1fb50 ;  /* 0x0001fb50000a7802 */ /* 0x000fe20000000f00 */
[----:B------:R-:W-:Y:S01]  /*1fb20*/  IMAD.MOV.U32 R25, RZ, RZ, R11 ;  /* 0x000000ffff197224 */ /* 0x000fe200078e000b */
[----:B------:R-:W-:-:S07]  /*1fb30*/  MOV R11, R15 ;  /* 0x0000000f000b7202 */ /* 0x000fce0000000f00 */
[----:B------:R-:W-:Y:S05]  /*1fb40*/  CALL.REL.NOINC `($__internal_1_$__cuda_sm20_rem_u64) ;  /* 0x000005c000587944 */ /* 0x000fea0003c00000 */
[----:B------:R-:W-:-:S07]  /*1fb50*/  IMAD.MOV.U32 R10, RZ, RZ, R14 ;  /* 0x000000ffff0a7224 */ /* 0x000fce00078e000e */
.L_x_423:
[----:B------:R-:W-:Y:S05]  /*1fb60*/  BSYNC.RECONVERGENT B1 ;  /* 0x0000000000017941 */ /* 0x000fea0003800200 */
.L_x_421:
        /* <DEDUP_REMOVED lines=23> */
[----:B---3--:R-:W-:Y:S02]  /*1fce0*/  DFMA R54, R14, UR24, R52 ;  /* 0x000000180e367c2b */ /* 0x008fe40008000034 */
[----:B------:R-:W1:Y:S03]  /*1fcf0*/  I2F.F64 R52, R6 ;  /* 0x0000000600347312 */ /* 0x000e660000201c00 */
[----:B------:R-:W2:Y:S01]  /*1fd00*/  LDC.64 R22, c[0x0][0x448] ;  /* 0x00011200ff167b82 */ /* 0x000ea20000000a00 */
[----:B-----5:R-:W-:-:S02]  /*1fd10*/  DFMA R16, R26, UR4, R16 ;  /* 0x000000041a107c2b */ /* 0x020fc40008000010 */
[----:B------:R-:W-:Y:S01]  /*1fd20*/  DFMA R54, R12, UR26, R54 ;  /* 0x0000001a0c367c2b */ /* 0x000fe20008000036 */
[----:B------:R-:W3:Y:S01]  /*1fd30*/  LDCU.128 UR24, c[0x0][0x4c0] ;  /* 0x00009800ff1877ac */ /* 0x000ee20008000c00 */
[----:B------:R-:W2:Y:S01]  /*1fd40*/  I2F.F64 R26, R5 ;  /* 0x00000005001a7312 */ /* 0x000ea20000201c00 */
[----:B0-----:R-:W-:Y:S02]  /*1fd50*/  DFMA R18, R50, R18, UR6 ;  /* 0x0000000632127e2b */ /* 0x001fe40008000012 */
[----:B------:R-:W0:Y:S01]  /*1fd60*/  LDC.64 R56, c[0x0][0x450] ;  /* 0x00011400ff387b82 */ /* 0x000e220000000a00 */
[----:B------:R-:W0:Y:S02]  /*1fd70*/  LDCU.128 UR4, c[0x0][0x460] ;  /* 0x00008c00ff0477ac */ /* 0x000e240008000c00 */
[----:B------:R-:W-:Y:S02]  /*1fd80*/  DFMA R54, R16, UR28, R54 ;  /* 0x0000001c10367c2b */ /* 0x000fe40008000036 */
[----:B------:R-:W0:Y:S01]  /*1fd90*/  I2F.F64 R50, R4 ;  /* 0x0000000400327312 */ /* 0x000e220000201c00 */
[----:B-1----:R-:W-:-:S02]  /*1fda0*/  DFMA R20, R52, UR16, R20 ;  /* 0x0000001034147c2b */ /* 0x002fc40008000014 */
        /* <DEDUP_REMOVED lines=214> */
.L_x_393:
[----:B------:R-:W-:Y:S05]  /*20b10*/  BSYNC.RECONVERGENT B0 ;  /* 0x0000000000007941 */ /* 0x000fea0003800200 */
.L_x_392:
        /* <DEDUP_REMOVED lines=20> */
[----:B0-----:R-:W-:-:S04]  /*20c60*/  IMAD.MOV R2, RZ, RZ, -R3 ;  /* 0x000000ffff027224 */ /* 0x001fc800078e0a03 */
[----:B------:R-:W-:Y:S01]  /*20c70*/  IMAD R11, R2, R5, RZ ;  /* 0x00000005020b7224 */ /* 0x000fe200078e02ff */
[----:B------:R-:W-:-:S05]  /*20c80*/  MOV R2, RZ ;  /* 0x000000ff00027202 */ /* 0x000fca0000000f00 */
        /* <DEDUP_REMOVED lines=14> */
.L_x_427:
[----:B------:R-:W0:Y:S01]  /*20d70*/  LDCU UR4, c[0x0][0x884] ;  /* 0x00011080ff0477ac */ /* 0x000e220008000800 */
[----:B------:R-:W-:Y:S01]  /*20d80*/  IMAD.MOV.U32 R54, RZ, RZ, R46 ;  /* 0x000000ffff367224 */ /* 0x000fe200078e002e */
[----:B------:R-:W-:Y:S01]  /*20d90*/  MOV R14, 0x20dd0 ;  /* 0x00020dd0000e7802 */ /* 0x000fe20000000f00 */
[----:B------:R-:W-:Y:S01]  /*20da0*/  IMAD.MOV.U32 R53, RZ, RZ, R47 ;  /* 0x000000ffff357224 */ /* 0x000fe200078e002f */
[----:B0-----:R-:W-:-:S07]  /*20db0*/  MOV R10, UR4 ;  /* 0x00000004000a7c02 */ /* 0x001fce0008000f00 */
[----:B-1----:R-:W-:Y:S05]  /*20dc0*/  CALL.REL.NOINC `($__internal_0_$__cuda_sm20_div_u64) ;  /* 0x000005a800a07944 */ /* 0x002fea0003c00000 */
[----:B------:R-:W0:Y:S01]  /*20dd0*/  LDCU UR4, c[0x0][0x884] ;  /* 0x00011080ff0477ac */ /* 0x000e220008000800 */
[--C-:B------:R-:W-:Y:S01]  /*20de0*/  IMAD.MOV R3, RZ, RZ, -R10.reuse ;  /* 0x000000ffff037224 */ /* 0x100fe200078e0a0a */
[----:B------:R-:W-:Y:S01]  /*20df0*/  MOV R5, R11 ;  /* 0x0000000b00057202 */ /* 0x000fe20000000f00 */
[----:B------:R-:W-:Y:S02]  /*20e00*/  IMAD.MOV.U32 R4, RZ, RZ, R10 ;  /* 0x000000ffff047224 */ /* 0x000fe400078e000a */
[----:B0-----:R-:W-:-:S07]  /*20e10*/  IMAD R2, R3, UR4, R46 ;  /* 0x0000000403027c24 */ /* 0x001fce000f8e022e */
.L_x_428:
[----:B------:R-:W-:Y:S05]  /*20e20*/  BSYNC.RECONVERGENT B1 ;  /* 0x0000000000017941 */ /* 0x000fea0003800200 */
.L_x_426:
[----:B-1----:R-:W0:Y:S01]  /*20e30*/  LDC R8, c[0x0][0x880] ;  /* 0x00022000ff087b82 */ /* 0x002e220000000800 */
        /* <DEDUP_REMOVED lines=9> */
[----:B0-----:R-:W-:Y:S02]  /*20ed0*/  VIADD R7, R5, 0xffffffe ;  /* 0x0ffffffe05077836 */ /* 0x001fe40000000000 */
[----:B------:R-:W-:-:S04]  /*20ee0*/  IMAD.MOV.U32 R5, RZ, RZ, RZ ;  /* 0x000000ffff057224 */ /* 0x000fc800078e00ff */
        /* <DEDUP_REMOVED lines=17> */
.L_x_430:
        /* <DEDUP_REMOVED lines=11> */
.L_x_431:
[----:B------:R-:W-:Y:S05]  /*210b0*/  BSYNC.RECONVERGENT B1 ;  /* 0x0000000000017941 */ /* 0x000fea0003800200 */
.L_x_429:
        /* <DEDUP_REMOVED lines=28> */
.L_x_433:
        /* <DEDUP_REMOVED lines=11> */
.L_x_434:
[----:B------:R-:W-:Y:S05]  /*21330*/  BSYNC.RECONVERGENT B1 ;  /* 0x0000000000017941 */ /* 0x000fea0003800200 */
.L_x_432:
        /* <DEDUP_REMOVED lines=29> */
.L_x_436:
        /* <DEDUP_REMOVED lines=11> */
.L_x_437:
[----:B------:R-:W-:Y:S05]  /*215c0*/  BSYNC.RECONVERGENT B1 ;  /* 0x0000000000017941 */ /* 0x000fea0003800200 */
.L_x_435:
        /* <DEDUP_REMOVED lines=10> */
[----:B------:R-:W-:-:S05]  /*21670*/  IMAD.MOV.U32 R13, RZ, RZ, RZ ;  /* 0x000000ffff0d7224 */ /* 0x000fca00078e00ff */
        /* <DEDUP_REMOVED lines=17> */
.L_x_439:
        /* <DEDUP_REMOVED lines=11> */
.L_x_440:
[----:B------:R-:W-:Y:S05]  /*21840*/  BSYNC.RECONVERGENT B1 ;  /* 0x0000000000017941 */ /* 0x000fea0003800200 */
.L_x_438:
        /* <DEDUP_REMOVED lines=29> */
.L_x_442:
        /* <DEDUP_REMOVED lines=11> */
.L_x_443:
[----:B------:R-:W-:Y:S05]  /*21ad0*/  BSYNC.RECONVERGENT B1 ;  /* 0x0000000000017941 */ /* 0x000fea0003800200 */
.L_x_441:
        /* <DEDUP_REMOVED lines=29> */
.L_x_445:
        /* <DEDUP_REMOVED lines=8> */
[----:B0-----:R-:W-:Y:S01]  /*21d30*/  IMAD R8, R13, UR4, R12 ;  /* 0x000000040d087c24 */ /* 0x001fe2000f8e020c */
[----:B------:R-:W-:Y:S01]  /*21d40*/  MOV R12, R10 ;  /* 0x0000000a000c7202 */ /* 0x000fe20000000f00 */
[----:B------:R-:W-:-:S07]  /*21d50*/  IMAD.MOV.U32 R13, RZ, RZ, R11 ;  /* 0x000000ffff0d7224 */ /* 0x000fce00078e000b */
.L_x_446:
[----:B------:R-:W-:Y:S05]  /*21d60*/  BSYNC.RECONVERGENT B1 ;  /* 0x0000000000017941 */ /* 0x000fea0003800200 */
.L_x_444:
        /* <DEDUP_REMOVED lines=28> */
.L_x_448:
        /* <DEDUP_REMOVED lines=11> */
.L_x_449:
[----:B------:R-:W-:Y:S05]  /*21fe0*/  BSYNC.RECONVERGENT B1 ;  /* 0x0000000000017941 */ /* 0x000fea0003800200 */
.L_x_447:
        /* <DEDUP_REMOVED lines=28> */
.L_x_451:
        /* <DEDUP_REMOVED lines=9> */
.L_x_452:
[----:B------:R-:W-:Y:S05]  /*22240*/  BSYNC.RECONVERGENT B1 ;  /* 0x0000000000017941 */ /* 0x000fea0003800200 */
.L_x_450:
        /* <DEDUP_REMOVED lines=22> */
[----:B------:R-:W-:Y:S01]  /*223b0*/  @!P1 LOP3.LUT R10, RZ, R17, RZ, 0x33, !PT ;  /* 0x00000011ff0a9212 */ /* 0x000fe200078e33ff */
[----:B------:R-:W-:Y:S06]  /*223c0*/  BRA `(.L_x_455) ;  /* 0x0000000000187947 */ /* 0x000fec0003800000 */
.L_x_454:
[----:B------:R-:W-:Y:S01]  /*223d0*/  MOV R14, R10 ;  /* 0x0000000a000e7202 */ /* 0x000fe20000000f00 */
[----:B------:R-:W-:Y:S01]  /*223e0*/  IMAD.MOV.U32 R25, RZ, RZ, R11 ;  /* 0x000000ffff197224 */ /* 0x000fe200078e000b */
[----:B------:R-:W-:Y:S01]  /*223f0*/  MOV R10, 0x22420 ;  /* 0x00022420000a7802 */ /* 0x000fe20000000f00 */
[----:B------:R-:W-:-:S07]  /*22400*/  IMAD.MOV.U32 R11, RZ, RZ, R15 ;  /* 0x000000ffff0b7224 */ /* 0x000fce00078e000f */
[----:B------:R-:W-:Y:S05]  /*22410*/  CALL.REL.NOINC `($__internal_1_$__cuda_sm20_rem_u64) ;  /* 0x0000059800247944 */ /* 0x000fea0003c00000 */
[----:B------:R-:W-:-:S07]  /*22420*/  MOV R10, R14 ;  /* 0x0000000e000a7202 */ /* 0x000fce0000000f00 */
.L_x_455:
[----:B------:R-:W-:Y:S05]  /*22430*/  BSYNC.RECONVERGENT B1 ;  /* 0x0000000000017941 */ /* 0x000fea0003800200 */
.L_x_453:
        /* <DEDUP_REMOVED lines=250> */
.L_x_425:
[----:B------:R-:W-:Y:S05]  /*233e0*/  BSYNC.RECONVERGENT B0 ;  /* 0x0000000000007941 */ /* 0x000fea0003800200 */
.L_x_424:
        /* <DEDUP_REMOVED lines=37> */
.L_x_459:
[----:B------:R-:W0:Y:S01]  /*23640*/  LDCU UR4, c[0x0][0x884] ;  /* 0x00011080ff0477ac */ /* 0x000e220008000800 */
[----:B------:R-:W-:Y:S01]  /*23650*/  MOV R54, R44 ;  /* 0x0000002c00367202 */ /* 0x000fe20000000f00 */
[----:B------:R-:W-:Y:S01]  /*23660*/  IMAD.MOV.U32 R53, RZ, RZ, R45 ;  /* 0x000000ffff357224 */ /* 0x000fe200078e002d */
[----:B------:R-:W-:Y:S01]  /*23670*/  MOV R14, 0x236a0 ;  /* 0x000236a0000e7802 */ /* 0x000fe20000000f00 */
[----:B0-----:R-:W-:-:S07]  /*23680*/  IMAD.U32 R10, RZ, RZ, UR4 ;  /* 0x00000004ff0a7e24 */ /* 0x001fce000f8e00ff */
[----:B-1----:R-:W-:Y:S05]  /*23690*/  CALL.REL.NOINC `($__internal_0_$__cuda_sm20_div_u64) ;  /* 0x00000580006c7944 */ /* 0x002fea0003c00000 */
[----:B------:R-:W0:Y:S01]  /*236a0*/  LDCU UR4, c[0x0][0x884] ;  /* 0x00011080ff0477ac */ /* 0x000e220008000800 */
[----:B------:R-:W-:Y:S01]  /*236b0*/  IADD3 R3, PT, PT, -R10, RZ, RZ ;  /* 0x000000ff0a037210 */ /* 0x000fe20007ffe1ff */
[----:B------:R-:W-:Y:S02]  /*236c0*/  IMAD.MOV.U32 R4, RZ, RZ, R10 ;  /* 0x000000ffff047224 */ /* 0x000fe400078e000a */
[----:B------:R-:W-:Y:S02]  /*236d0*/  IMAD.MOV.U32 R5, RZ, RZ, R11 ;  /* 0x000000ffff057224 */ /* 0x000fe400078e000b */
[----:B0-----:R-:W-:-:S07]  /*236e0*/  IMAD R2, R3, UR4, R44 ;  /* 0x0000000403027c24 */ /* 0x001fce000f8e022c */
.L_x_460:
[----:B------:R-:W-:Y:S05]  /*236f0*/  BSYNC.RECONVERGENT B1 ;  /* 0x0000000000017941 */ /* 0x000fea0003800200 */
.L_x_458:
        /* <DEDUP_REMOVED lines=29> */
.L_x_462:
        /* <DEDUP_REMOVED lines=11> */
.L_x_463:
[----:B------:R-:W-:Y:S05]  /*23980*/  BSYNC.RECONVERGENT B1 ;  /* 0x0000000000017941 */ /* 0x000fea0003800200 */
.L_x_461:
        /* <DEDUP_REMOVED lines=28> */
.L_x_465:
        /* <DEDUP_REMOVED lines=11> */
.L_x_466:
[----:B------:R-:W-:Y:S05]  /*23c00*/  BSYNC.RECONVERGENT B1 ;  /* 0x0000000000017941 */ /* 0x000fea0003800200 */
.L_x_464:
        /* <DEDUP_REMOVED lines=29> */
.L_x_468:
        /* <DEDUP_REMOVED lines=11> */
.L_x_469:
[----:B------:R-:W-:Y:S05]  /*23e90*/  BSYNC.RECONVERGENT B1 ;  /* 0x0000000000017941 */ /* 0x000fea0003800200 */
.L_x_467:
        /* <DEDUP_REMOVED lines=28> */
.L_x_471:
        /* <DEDUP_REMOVED lines=11> */
.L_x_472:
[----:B------:R-:W-:Y:S05]  /*24110*/  BSYNC.RECONVERGENT B1 ;  /* 0x0000000000017941 */ /* 0x000fea0003800200 */
.L_x_470:
        /* <DEDUP_REMOVED lines=29> */
.L_x_474:
        /* <DEDUP_REMOVED lines=11> */
.L_x_475:
[----:B------:R-:W-:Y:S05]  /*243a0*/  BSYNC.RECONVERGENT B1 ;  /* 0x0000000000017941 */ /* 0x000fea0003800200 */
.L_x_473:
        /* <DEDUP_REMOVED lines=29> */
.L_x_477:
        /* <DEDUP_REMOVED lines=8> */
[----:B0-----:R-:W-:Y:S01]  /*24600*/  IMAD R8, R13, UR4, R12 ;  /* 0x000000040d087c24 */ /* 0x001fe2000f8e020c */
[----:B------:R-:W-:Y:S01]  /*24610*/  MOV R13, R11 ;  /* 0x0000000b000d7202 */ /* 0x000fe20000000f00 */
[----:B------:R-:W-:-:S07]  /*24620*/  IMAD.MOV.U32 R12, RZ, RZ, R10 ;  /* 0x000000ffff0c7224 */ /* 0x000fce00078e000a */
.L_x_478:
[----:B------:R-:W-:Y:S05]  /*24630*/  BSYNC.RECONVERGENT B1 ;  /* 0x0000000000017941 */ /* 0x000fea0003800200 */
.L_x_476:
        /* <DEDUP_REMOVED lines=28> */
.L_x_480:
        /* <DEDUP_REMOVED lines=11> */
.L_x_481:
[----:B------:R-:W-:Y:S05]  /*248b0*/  BSYNC.RECONVERGENT B1 ;  /* 0x0000000000017941 */ /* 0x000fea0003800200 */
.L_x_479:
        /* <DEDUP_REMOVED lines=21> */
[----:B------:R-:W-:Y:S02]  /*24a10*/  ISETP.GE.U32.AND P1, PT, R11, R14, PT ;  /* 0x0000000e0b00720c */ /* 0x000fe40003f26070 */
[----:B------:R-:W-:-:S11]  /*24a20*/  MOV R11, RZ ;  /* 0x000000ff000b7202 */ /* 0x000fd60000000f00 */
[----:B------:R-:W-:Y:S01]  /*24a30*/  @P1 VIADD R10, R10, 0x1 ;  /* 0x000000010a0a1836 */ /* 0x000fe20000000000 */
[----:B------:R-:W-:-:S05]  /*24a40*/  @!P2 LOP3.LUT R10, RZ, R14, RZ, 0x33, !PT ;  /* 0x0000000eff0aa212 */ /* 0x000fca00078e33ff */
[----:B------:R-:W-:-:S04]  /*24a50*/  IMAD.MOV R13, RZ, RZ, -R10 ;  /* 0x000000ffff0d7224 */ /* 0x000fc800078e0a0a */
[----:B------:R-:W-:Y:S01]  /*24a60*/  IMAD R13, R14, R13, R16 ;  /* 0x0000000d0e0d7224 */ /* 0x000fe200078e0210 */
[----:B------:R-:W-:Y:S06]  /*24a70*/  BRA `(.L_x_484) ;  /* 0x0000000000247947 */ /* 0x000fec0003800000 */
.L_x_483:
        /* <DEDUP_REMOVED lines=9> */
.L_x_484:
[----:B------:R-:W-:Y:S05]  /*24b10*/  BSYNC.RECONVERGENT B1 ;  /* 0x0000000000017941 */ /* 0x000fea0003800200 */
.L_x_482:
        /* <DEDUP_REMOVED lines=22> */
[----:B------:R-:W-:Y:S01]  /*24c80*/  @!P1 LOP3.LUT R10, RZ, R17, RZ, 0x33, !PT ;  /* 0x00000011ff0a9212 */ /* 0x000fe200078e33ff */
[----:B------:R-:W-:Y:S06]  /*24c90*/  BRA `(.L_x_487) ;  /* 0x0000000000187947 */ /* 0x000fec0003800000 */
.L_x_486:
[----:B------:R-:W-:Y:S01]  /*24ca0*/  IMAD.MOV.U32 R14, RZ, RZ, R10 ;  /* 0x000000ffff0e7224 */ /* 0x000fe200078e000a */
[----:B------:R-:W-:Y:S01]  /*24cb0*/  MOV R25, R11 ;  /* 0x0000000b00197202 */ /* 0x000fe20000000f00 */
[----:B------:R-:W-:Y:S01]  /*24cc0*/  IMAD.MOV.U32 R11, RZ, RZ, R15 ;  /* 0x000000ffff0b7224 */ /* 0x000fe200078e000f */
[----:B------:R-:W-:-:S07]  /*24cd0*/  MOV R10, 0x24cf0 ;  /* 0x00024cf0000a7802 */ /* 0x000fce0000000f00 */
[----:B------:R-:W-:Y:S05]  /*24ce0*/  CALL.REL.NOINC `($__internal_1_$__cuda_sm20_rem_u64) ;  /* 0x0000056c00f07944 */ /* 0x000fea0003c00000 */
[----:B------:R-:W-:-:S07]  /*24cf0*/  IMAD.MOV.U32 R10, RZ, RZ, R14 ;  /* 0x000000ffff0a7224 */ /* 0x000fce00078e000e */
.L_x_487:
[----:B------:R-:W-:Y:S05]  /*24d00*/  BSYNC.RECONVERGENT B1 ;  /* 0x0000000000017941 */ /* 0x000fea0003800200 */
.L_x_485:
        /* <DEDUP_REMOVED lines=43> */
[----:B0-----:R-:W-:Y:S01]  /*24fc0*/  DFMA R6, R52, UR4, R50 ;  /* 0x0000000434067c2b */ /* 0x001fe20008000032 */
[----:B------:R-:W2:Y:S05]  /*24fd0*/  I2F.F64 R52, R2 ;  /* 0x0000000200347312 */ /* 0x000eaa0000201c00 */
[----:B------:R-:W-:Y:S01]  /*24fe0*/  DFMA R58, R26, UR26, R58 ;  /* 0x0000001a1a3a7c2b */ /* 0x000fe2000800003a */
[----:B------:R-:W0:Y:S01]  /*24ff0*/  LDC.64 R50, c[0x0][0x858] ;  /* 0x00021600ff327b82 */ /* 0x000e220000000a00 */
[----:B----4-:R-:W-:Y:S01]  /*25000*/  DFMA R4, R54, R60, UR6 ;  /* 0x0000000636047e2b */ /* 0x010fe2000800003c */
[----:B------:R-:W3:Y:S05]  /*25010*/  LDCU.128 UR4, c[0x0][0x4e0] ;  /* 0x00009c00ff0477ac */ /* 0x000eea0008000c00 */
[----:B-1----:R-:W-:-:S02]  /*25020*/  DFMA R58, R6, UR16, R58 ;  /* 0x00000010063a7c2b */ /* 0x002fc4000800003a */
[----:B--2---:R-:W-:-:S06]  /*25030*/  DFMA R52, R52, UR20, R56 ;  /* 0x0000001434347c2b */ /* 0x004fcc0008000038 */
[----:B------:R-:W-:-:S08]  /*25040*/  DFMA R58, R4, UR18, R58 ;  /* 0x00000012043a7c2b */ /* 0x000fd0000800003a */
[----:B---3--:R-:W-:Y:S02]  /*25050*/  DFMA R58, R52, UR4, R58 ;  /* 0x00000004343a7c2b */ /* 0x008fe4000800003a */
        /* <DEDUP_REMOVED lines=197> */
.L_x_457:
[----:B------:R-:W-:Y:S05]  /*25cb0*/  BSYNC.RECONVERGENT B0 ;  /* 0x0000000000007941 */ /* 0x000fea0003800200 */
.L_x_456:
        /* <DEDUP_REMOVED lines=37> */
.L_x_491:
        /* <DEDUP_REMOVED lines=11> */
.L_x_492:
[----:B------:R-:W-:Y:S05]  /*25fc0*/  BSYNC.RECONVERGENT B1 ;  /* 0x0000000000017941 */ /* 0x000fea0003800200 */
.L_x_490:
        /* <DEDUP_REMOVED lines=29> */
.L_x_494:
        /* <DEDUP_REMOVED lines=11> */
.L_x_495:
[----:B------:R-:W-:Y:S05]  /*26250*/  BSYNC.RECONVERGENT B1 ;  /* 0x0000000000017941 */ /* 0x000fea0003800200 */
.L_x_493:
        /* <DEDUP_REMOVED lines=28> */
.L_x_497:
        /* <DEDUP_REMOVED lines=11> */
.L_x_498:
[----:B------:R-:W-:Y:S05]  /*264d0*/  BSYNC.RECONVERGENT B1 ;  /* 0x0000000000017941 */ /* 0x000fea0003800200 */
.L_x_496:
        /* <DEDUP_REMOVED lines=29> */
.L_x_500:
        /* <DEDUP_REMOVED lines=11> */
.L_x_501:
[----:B------:R-:W-:Y:S05]  /*26760*/  BSYNC.RECONVERGENT B1 ;  /* 0x0000000000017941 */ /* 0x000fea0003800200 */
.L_x_499:
        /* <DEDUP_REMOVED lines=28> */
.L_x_503:
        /* <DEDUP_REMOVED lines=11> */
.L_x_504:
[----:B------:R-:W-:Y:S05]  /*269e0*/  BSYNC.RECONVERGENT B1 ;  /* 0x0000000000017941 */ /* 0x000fea0003800200 */
.L_x_502:
        /* <DEDUP_REMOVED lines=29> */
.L_x_506:
        /* <DEDUP_REMOVED lines=11> */
.L_x_507:
[----:B------:R-:W-:Y:S05]  /*26c70*/  BSYNC.RECONVERGENT B1 ;  /* 0x0000000000017941 */ /* 0x000fea0003800200 */
.L_x_505:
        /* <DEDUP_REMOVED lines=29> */
.L_x_509:
        /* <DEDUP_REMOVED lines=11> */
.L_x_510:
[----:B------:R-:W-:Y:S05]  /*26f00*/  BSYNC.RECONVERGENT B1 ;  /* 0x0000000000017941 */ /* 0x000fea0003800200 */
.L_x_508:
        /* <DEDUP_REMOVED lines=28> */
.L_x_512:
        /* <DEDUP_REMOVED lines=11> */
.L_x_513:
[----:B------:R-:W-:Y:S05]  /*27180*/  BSYNC.RECONVERGENT B1 ;  /* 0x0000000000017941 */ /* 0x000fea0003800200 */
.L_x_511:
        /* <DEDUP_REMOVED lines=28> */
.L_x_515:
        /* <DEDUP_REMOVED lines=9> */
.L_x_516:
[----:B------:R-:W-:Y:S05]  /*273e0*/  BSYNC.RECONVERGENT B1 ;  /* 0x0000000000017941 */ /* 0x000fea0003800200 */
.L_x_514:
        /* <DEDUP_REMOVED lines=24> */
.L_x_518:
[----:B------:R-:W-:Y:S01]  /*27570*/  IMAD.MOV.U32 R14, RZ, RZ, R10 ;  /* 0x000000ffff0e7224 */ /* 0x000fe200078e000a */
[----:B------:R-:W-:Y:S01]  /*27580*/  MOV R10, 0x275c0 ;  /* 0x000275c0000a7802 */ /* 0x000fe20000000f00 */
[----:B------:R-:W-:Y:S01]  /*27590*/  IMAD.MOV.U32 R25, RZ, RZ, R11 ;  /* 0x000000ffff197224 */ /* 0x000fe200078e000b */
[----:B------:R-:W-:-:S07]  /*275a0*/  MOV R11, R15 ;  /* 0x0000000f000b7202 */ /* 0x000fce0000000f00 */
[----:B------:R-:W-:Y:S05]  /*275b0*/  CALL.REL.NOINC `($__internal_1_$__cuda_sm20_rem_u64) ;  /* 0x0000054400bc7944 */ /* 0x000fea0003c00000 */
[----:B------:R-:W-:-:S07]  /*275c0*/  IMAD.MOV.U32 R10, RZ, RZ, R14 ;  /* 0x000000ffff0a7224 */ /* 0x000fce00078e000e */
.L_x_519:
[----:B------:R-:W-:Y:S05]  /*275d0*/  BSYNC.RECONVERGENT B1 ;  /* 0x0000000000017941 */ /* 0x000fea0003800200 */
.L_x_517:
        /* <DEDUP_REMOVED lines=24> */
[----:B------:R2:W1:Y:S04]  /*27760*/  I2F.F64 R56, R6 ;  /* 0x0000000600387312 */ /* 0x0004680000201c00 */
[----:B------:R-:W3:Y:S01]  /*27770*/  LDC.64 R50, c[0x0][0x448] ;  /* 0x00011200ff327b82 */ /* 0x000ee20000000a00 */
[----:B-----5:R-:W-:-:S02]  /*27780*/  DFMA R16, R54, UR4, R16 ;  /* 0x0000000436107c2b */ /* 0x020fc40008000010 */
[----:B------:R-:W-:Y:S01]  /*27790*/  DFMA R58, R12, UR26, R58 ;  /* 0x0000001a0c3a7c2b */ /* 0x000fe2000800003a */
[----:B------:R-:W3:Y:S01]  /*277a0*/  I2F.F64 R54, R5 ;  /* 0x0000000500367312 */ /* 0x000ee20000201c00 */
[----:B------:R-:W4:Y:S01]  /*277b0*/  LDCU.128 UR24, c[0x0][0x4c0] ;  /* 0x00009800ff1877ac */ /* 0x000f220008000c00 */
[----:B0-----:R-:W-:Y:S02]  /*277c0*/  DFMA R18, R52, R18, UR6 ;  /* 0x0000000634127e2b */ /* 0x001fe40008000012 */
[----:B--2---:R-:W0:Y:S01]  /*277d0*/  LDC.64 R6, c[0x0][0x478] ;  /* 0x00011e00ff067b82 */ /* 0x004e220000000a00 */
[----:B------:R-:W2:Y:S02]  /*277e0*/  LDCU.128 UR4, c[0x0][0x460] ;  /* 0x00008c00ff0477ac */ /* 0x000ea40008000c00 */
[----:B------:R-:W-:Y:S02]  /*277f0*/  DFMA R58, R16, UR28, R58 ;  /* 0x0000001c103a7c2b */ /* 0x000fe4000800003a */
[----:B-1----:R-:W-:-:S03]  /*27800*/  DFMA R26, R56, UR16, R26 ;  /* 0x00000010381a7c2b */ /* 0x002fc6000800001a */
[----:B------:R-:W2:Y:S01]  /*27810*/  LDC.64 R52, c[0x0][0x450] ;  /* 0x00011400ff347b82 */ /* 0x000ea20000000a00 */
[----:B------:R-:W2:Y:S02]  /*27820*/  I2F.F64 R56, R4 ;  /* 0x0000000400387312 */ /* 0x000ea40000201c00 */
[----:B------:R-:W-:Y:S02]  /*27830*/  DFMA R58, R18, UR30, R58 ;  /* 0x0000001e123a7c2b */ /* 0x000fe4000800003a */
[----:B---3--:R-:W-:Y:S01]  /*27840*/  DFMA R50, R54, R50, UR18 ;  /* 0x0000001236327e2b */ /* 0x008fe20008000032 */
[----:B------:R-:W1:Y:S03]  /*27850*/  LDCU.128 UR16, c[0x0][0x4d0] ;  /* 0x00009a00ff1077ac */ /* 0x000e660008000c00 */
[----:B------:R-:W0:Y:S01]  /*27860*/  I2F.F64 R54, R3 ;  /* 0x0000000300367312 */ /* 0x000e220000201c00 */
[----:B------:R-:W3:Y:S01]  /*27870*/  LDC.64 R60, c[0x0][0x480] ;  /* 0x00012000ff3c7b82 */ /* 0x000ee20000000a00 */
[----:B----4-:R-:W-:-:S08]  /*27880*/  DFMA R58, R26, UR24, R58 ;  /* 0x000000181a3a7c2b */ /* 0x010fd0000800003a */
[----:B------:R-:W-:Y:S02]  /*27890*/  DFMA R58, R50, UR26, R58 ;  /* 0x0000001a323a7c2b */ /* 0x000fe4000800003a */
[----:B--2---:R-:W-:Y:S01]  /*278a0*/  DFMA R52, R56, UR4, R52 ;  /* 0x0000000438347c2b */ /* 0x004fe20008000034 */
[----:B------:R-:W3:Y:S01]  /*278b0*/  I2F.F64 R56, R2 ;  /* 0x0000000200387312 */ /* 0x000ee20000201c00 */
[----:B0-----:R-:W-:Y:S01]  /*278c0*/  DFMA R4, R54, R6, UR6 ;  /* 0x0000000636047e2b */ /* 0x001fe20008000006 */
[----:B------:R-:W0:Y:S01]  /*278d0*/  LDCU.128 UR4, c[0x0][0x4e0] ;  /* 0x00009c00ff0477ac */ /* 0x000e220008000c00 */
[----:B------:R-:W2:Y:S04]  /*278e0*/  LDC.64 R6, c[0x0][0x858] ;  /* 0x00021600ff067b82 */ /* 0x000ea80000000a00 */
[----:B-1----:R-:W-:-:S08]  /*278f0*/  DFMA R58, R52, UR16, R58 ;  /* 0x00000010343a7c2b */ /* 0x002fd0000800003a */
[----:B------:R-:W-:Y:S02]  /*27900*/  DFMA R58, R4, UR18, R58 ;  /* 0x00000012043a7c2b */ /* 0x000fe4000800003a */
[----:B---3--:R-:W-:-:S08]  /*27910*/  DFMA R54, R56, UR20, R60 ;  /* 0x0000001438367c2b */ /* 0x008fd0000800003c */
        /* <DEDUP_REMOVED lines=198> */
.L_x_489:
[----:B------:R-:W-:Y:S05]  /*28580*/  BSYNC.RECONVERGENT B0 ;  /* 0x0000000000007941 */ /* 0x000fea0003800200 */
.L_x_488:
[----:B------:R-:W1:Y:S01]  /*28590*/  LDCU.64 UR4, c[0x0][0x888] ;  /* 0x00011100ff0477ac */ /* 0x000e620008000a00 */
[----:B------:R-:W-:Y:S01]  /*285a0*/  PLOP3.LUT P1, PT, PT, PT, PT, 0x80, 0x8 ;  /* 0x000000000008781c */ /* 0x000fe20003f2f070 */
[----:B------:R-:W-:Y:S01]  /*285b0*/  BSSY.RECONVERGENT B0, `(.L_x_520) ;  /* 0x000028a000007945 */ /* 0x000fe20003800200 */
[----:B------:R-:W-:Y:S01]  /*285c0*/  LOP3.LUT R9, R9, 0xffffffbf, RZ, 0xc0, !PT ;  /* 0xffffffbf09097812 */ /* 0x000fe200078ec0ff */
[----:B------:R-:W-:-:S10]  /*285d0*/  HFMA2 R20, -RZ, RZ, 0, 0 ;  /* 0x00000000ff147431 */ /* 0x000fd400000001ff */
[----:B------:R-:W-:Y:S02]  /*285e0*/  @P1 LOP3.LUT R9, R9, 0x40, RZ, 0xfc, !PT ;  /* 0x0000004009091812 */ /* 0x000fe400078efcff */
[----:B-1----:R-:W-:-:S04]  /*285f0*/  ISETP.GE.U32.AND P0, PT, R40, UR4, PT ;  /* 0x0000000428007c0c */ /* 0x002fc8000bf06070 */
        /* <DEDUP_REMOVED lines=27> */
[----:B------:R-:W-:Y:S02]  /*287b0*/  IMAD R2, R5, R3, R40 ;  /* 0x0000000305027224 */ /* 0x000fe400078e0228 */
[----:B------:R-:W-:Y:S01]  /*287c0*/  HFMA2 R5, -RZ, RZ, 0, 0 ;  /* 0x00000000ff057431 */ /* 0x000fe200000001ff */
[----:B------:R-:W-:Y:S06]  /*287d0*/  BRA `(.L_x_524) ;  /* 0x00000000002c7947 */ /* 0x000fec0003800000 */
.L_x_523:
        /* <DEDUP_REMOVED lines=11> */
.L_x_524:
[----:B------:R-:W-:Y:S05]  /*28890*/  BSYNC.RECONVERGENT B1 ;  /* 0x0000000000017941 */ /* 0x000fea0003800200 */
.L_x_522:
        /* <DEDUP_REMOVED lines=29> */
.L_x_526:
        /* <DEDUP_REMOVED lines=11> */
.L_x_527:
[----:B------:R-:W-:Y:S05]  /*28b20*/  BSYNC.RECONVERGENT B1 ;  /* 0x0000000000017941 */ /* 0x000fea0003800200 */
.L_x_525:
        /* <DEDUP_REMOVED lines=26> */
[----:B------:R-:W-:Y:S01]  /*28cd0*/  IMAD R4, R8, R5, R4 ;  /* 0x0000000508047224 */ /* 0x000fe200078e0204 */
[----:B------:R-:W-:Y:S06]  /*28ce0*/  BRA `(.L_x_530) ;  /* 0x00000000002c7947 */ /* 0x000fec0003800000 */
.L_x_529:
        /* <DEDUP_REMOVED lines=11> */
.L_x_530:
[----:B------:R-:W-:Y:S05]  /*28da0*/  BSYNC.RECONVERGENT B1 ;  /* 0x0000000000017941 */ /* 0x000fea0003800200 */
.L_x_528:
        /* <DEDUP_REMOVED lines=8> */
[----:B0-----:R-:W-:-:S02]  /*28e30*/  VIADD R10, R7, 0xffffffe ;  /* 0x0ffffffe070a7836 */ /* 0x001fc40000000000 */
        /* <DEDUP_REMOVED lines=20> */
.L_x_532:
        /* <DEDUP_REMOVED lines=11> */
.L_x_533:
[----:B------:R-:W-:Y:S05]  /*29030*/  BSYNC.RECONVERGENT B1 ;  /* 0x0000000000017941 */ /* 0x000fea0003800200 */
.L_x_531:
        /* <DEDUP_REMOVED lines=28> */
.L_x_535:
        /* <DEDUP_REMOVED lines=11> */
.L_x_536:
[----:B------:R-:W-:Y:S05]  /*292b0*/  BSYNC.RECONVERGENT B1 ;  /* 0x0000000000017941 */ /* 0x000fea0003800200 */
.L_x_534:
        /* <DEDUP_REMOVED lines=29> */
.L_x_538:
        /* <DEDUP_REMOVED lines=11> */
.L_x_539:
[----:B------:R-:W-:Y:S05]  /*29540*/  BSYNC.RECONVERGENT B1 ;  /* 0x0000000000017941 */ /* 0x000fea0003800200 */
.L_x_537:
        /* <DEDUP_REMOVED lines=29> */
.L_x_541:
        /* <DEDUP_REMOVED lines=11> */
.L_x_542:
[----:B------:R-:W-:Y:S05]  /*297d0*/  BSYNC.RECONVERGENT B1 ;  /* 0x0000000000017941 */ /* 0x000fea0003800200 */
.L_x_540:
        /* <DEDUP_REMOVED lines=28> */
.L_x_544:
        /* <DEDUP_REMOVED lines=11> */
.L_x_545:
[----:B------:R-:W-:Y:S05]  /*29a50*/  BSYNC.RECONVERGENT B1 ;  /* 0x0000000000017941 */ /* 0x000fea0003800200 */
.L_x_543:
        /* <DEDUP_REMOVED lines=21> */
[----:B------:R-:W-:Y:S01]  /*29bb0*/  ISETP.GE.U32.AND P0, PT, R11, R14, PT ;  /* 0x0000000e0b00720c */ /* 0x000fe20003f06070 */
[----:B------:R-:W-:-:S12]  /*29bc0*/  IMAD.MOV.U32 R11, RZ, RZ, RZ ;  /* 0x000000ffff0b7224 */ /* 0x000fd800078e00ff */
[----:B------:R-:W-:Y:S01]  /*29bd0*/  @P0 VIADD R10, R10, 0x1 ;  /* 0x000000010a0a0836 */ /* 0x000fe20000000000 */
[----:B------:R-:W-:-:S04]  /*29be0*/  @!P1 LOP3.LUT R10, RZ, R14, RZ, 0x33, !PT ;  /* 0x0000000eff0a9212 */ /* 0x000fc800078e33ff */
[----:B------:R-:W-:-:S05]  /*29bf0*/  IADD3 R13, PT, PT, -R10, RZ, RZ ;  /* 0x000000ff0a0d7210 */ /* 0x000fca0007ffe1ff */
[----:B------:R-:W-:Y:S01]  /*29c00*/  IMAD R13, R14, R13, R16 ;  /* 0x0000000d0e0d7224 */ /* 0x000fe200078e0210 */
[----:B------:R-:W-:Y:S06]  /*29c10*/  BRA `(.L_x_548) ;  /* 0x0000000000247947 */ /* 0x000fec0003800000 */
.L_x_547:
        /* <DEDUP_REMOVED lines=9> */
.L_x_548:
[----:B------:R-:W-:Y:S05]  /*29cb0*/  BSYNC.RECONVERGENT B1 ;  /* 0x0000000000017941 */ /* 0x000fea0003800200 */
.L_x_546:
        /* <DEDUP_REMOVED lines=24> */
.L_x_550:
[----:B------:R-:W-:Y:S01]  /*29e40*/  MOV R14, R10 ;  /* 0x0000000a000e7202 */ /* 0x000fe20000000f00 */
[----:B------:R-:W-:Y:S01]  /*29e50*/  IMAD.MOV.U32 R25, RZ, RZ, R11 ;  /* 0x000000ffff197224 */ /* 0x000fe200078e000b */
[----:B------:R-:W-:Y:S01]  /*29e60*/  MOV R10, 0x29e90 ;  /* 0x00029e90000a7802 */ /* 0x000fe20000000f00 */
[----:B------:R-:W-:-:S07]  /*29e70*/  IMAD.MOV.U32 R11, RZ, RZ, R15 ;  /* 0x000000ffff0b7224 */ /* 0x000fce00078e000f */
[----:B------:R-:W-:Y:S05]  /*29e80*/  CALL.REL.NOINC `($__internal_1_$__cuda_sm20_rem_u64) ;  /* 0x0000051c00887944 */ /* 0x000fea0003c00000 */
[----:B------:R-:W-:-:S07]  /*29e90*/  MOV R10, R14 ;  /* 0x0000000e000a7202 */ /* 0x000fce0000000f00 */
.L_x_551:
[----:B------:R-:W-:Y:S05]  /*29ea0*/  BSYNC.RECONVERGENT B1 ;  /* 0x0000000000017941 */ /* 0x000fea0003800200 */
.L_x_549:
        /* <DEDUP_REMOVED lines=28> */
[----:B------:R-:W3:Y:S01]  /*2a070*/  LDCU.128 UR24, c[0x0][0x4c0] ;  /* 0x00009800ff1877ac */ /* 0x000ee20008000c00 */
[----:B0-----:R-:W-:-:S03]  /*2a080*/  DFMA R18, R54, R18, UR6 ;  /* 0x0000000636127e2b */ /* 0x001fc60008000012 */
[----:B------:R-:W0:Y:S01]  /*2a090*/  LDC.64 R52, c[0x0][0x450] ;  /* 0x00011400ff347b82 */ /* 0x000e220000000a00 */
[----:B------:R-:W2:Y:S02]  /*2a0a0*/  I2F.F64 R54, R5 ;  /* 0x0000000500367312 */ /* 0x000ea40000201c00 */
[----:B------:R-:W-:Y:S01]  /*2a0b0*/  DFMA R58, R16, UR28, R58 ;  /* 0x0000001c103a7c2b */ /* 0x000fe2000800003a */
[----:B------:R-:W0:Y:S01]  /*2a0c0*/  LDCU.128 UR4, c[0x0][0x460] ;  /* 0x00008c00ff0477ac */ /* 0x000e220008000c00 */
[----:B-1----:R-:W-:-:S03]  /*2a0d0*/  DFMA R26, R56, UR16, R26 ;  /* 0x00000010381a7c2b */ /* 0x002fc6000800001a */
[----:B------:R-:W1:Y:S01]  /*2a0e0*/  LDC.64 R6, c[0x0][0x478] ;  /* 0x00011e00ff067b82 */ /* 0x000e620000000a00 */
[----:B------:R-:W0:Y:S02]  /*2a0f0*/  I2F.F64 R56, R4 ;  /* 0x0000000400387312 */ /* 0x000e240000201c00 */
[----:B------:R-:W-:Y:S02]  /*2a100*/  DFMA R58, R18, UR30, R58 ;  /* 0x0000001e123a7c2b */ /* 0x000fe4000800003a */
[----:B--2---:R-:W-:Y:S01]  /*2a110*/  DFMA R50, R54, R50, UR18 ;  /* 0x0000001236327e2b */ /* 0x004fe20008000032 */
[----:B------:R-:W2:Y:S03]  /*2a120*/  LDCU.128 UR16, c[0x0][0x4d0] ;  /* 0x00009a00ff1077ac */ /* 0x000ea60008000c00 */
[----:B------:R-:W1:Y:S02]  /*2a130*/  I2F.F64 R54, R3 ;  /* 0x0000000300367312 */ /* 0x000e640000201c00 */
[----:B---3--:R-:W-:Y:S01]  /*2a140*/  DFMA R58, R26, UR24, R58 ;  /* 0x000000181a3a7c2b */ /* 0x008fe2000800003a */
[----:B------:R-:W3:Y:S01]  /*2a150*/  LDC.64 R60, c[0x0][0x480] ;  /* 0x00012000ff3c7b82 */ /* 0x000ee20000000a00 */
[----:B0-----:R-:W-:-:S04]  /*2a160*/  DFMA R52, R56, UR4, R52 ;  /* 0x0000000438347c2b */ /* 0x001fc80008000034 */
[----:B------:R-:W3:Y:S02]  /*2a170*/  I2F.F64 R56, R2 ;  /* 0x0000000200387312 */ /* 0x000ee40000201c00 */
[----:B------:R-:W-:Y:S01]  /*2a180*/  DFMA R58, R50, UR26, R58 ;  /* 0x0000001a323a7c2b */ /* 0x000fe2000800003a */
[----:B------:R-:W0:Y:S01]  /*2a190*/  LDC.64 R4, c[0x0][0x858] ;  /* 0x00021600ff047b82 */ /* 0x000e220000000a00 */
[----:B-1----:R-:W-:Y:S01]  /*2a1a0*/  DFMA R6, R54, R6, UR6 ;  /* 0x0000000636067e2b */ /* 0x002fe20008000006 */
[----:B------:R-:W1:Y:S05]  /*2a1b0*/  LDCU.128 UR4, c[0x0][0x4e0] ;  /* 0x00009c00ff0477ac */ /* 0x000e6a0008000c00 */
[----:B--2---:R-:W-:-:S08]  /*2a1c0*/  DFMA R58, R52, UR16, R58 ;  /* 0x00000010343a7c2b */ /* 0x004fd0000800003a */
[----:B------:R-:W-:Y:S02]  /*2a1d0*/  DFMA R58, R6, UR18, R58 ;  /* 0x00000012063a7c2b */ /* 0x000fe4000800003a */
[----:B---3--:R-:W-:Y:S02]  /*2a1e0*/  DFMA R54, R56, UR20, R60 ;  /* 0x0000001438367c2b */ /* 0x008fe4000800003c */
        /* <DEDUP_REMOVED lines=198> */
.L_x_521:
[----:B------:R-:W-:Y:S05]  /*2ae50*/  BSYNC.RECONVERGENT B0 ;  /* 0x0000000000007941 */ /* 0x000fea0003800200 */
.L_x_520:
        /* <DEDUP_REMOVED lines=37> */
.L_x_555:
        /* <DEDUP_REMOVED lines=11> */
.L_x_556:
[----:B------:R-:W-:Y:S05]  /*2b160*/  BSYNC.RECONVERGENT B1 ;  /* 0x0000000000017941 */ /* 0x000fea0003800200 */
.L_x_554:
        /* <DEDUP_REMOVED lines=29> */
.L_x_558:
        /* <DEDUP_REMOVED lines=11> */
.L_x_559:
[----:B------:R-:W-:Y:S05]  /*2b3f0*/  BSYNC.RECONVERGENT B1 ;  /* 0x0000000000017941 */ /* 0x000fea0003800200 */
.L_x_557:
        /* <DEDUP_REMOVED lines=28> */
.L_x_561:
        /* <DEDUP_REMOVED lines=11> */
.L_x_562:
[----:B------:R-:W-:Y:S05]  /*2b670*/  BSYNC.RECONVERGENT B1 ;  /* 0x0000000000017941 */ /* 0x000fea0003800200 */
.L_x_560:
        /* <DEDUP_REMOVED lines=29> */
.L_x_564:
        /* <DEDUP_REMOVED lines=11> */
.L_x_565:
[----:B------:R-:W-:Y:S05]  /*2b900*/  BSYNC.RECONVERGENT B1 ;  /* 0x0000000000017941 */ /* 0x000fea0003800200 */
.L_x_563:
        /* <DEDUP_REMOVED lines=28> */
.L_x_567:
        /* <DEDUP_REMOVED lines=11> */
.L_x_568:
[----:B------:R-:W-:Y:S05]  /*2bb80*/  BSYNC.RECONVERGENT B1 ;  /* 0x0000000000017941 */ /* 0x000fea0003800200 */
.L_x_566:
        /* <DEDUP_REMOVED lines=29> */
.L_x_570:
        /* <DEDUP_REMOVED lines=11> */
.L_x_571:
[----:B------:R-:W-:Y:S05]  /*2be10*/  BSYNC.RECONVERGENT B1 ;  /* 0x0000000000017941 */ /* 0x000fea0003800200 */
.L_x_569:
        /* <DEDUP_REMOVED lines=29> */
.L_x_573:
        /* <DEDUP_REMOVED lines=11> */
.L_x_574:
[----:B------:R-:W-:Y:S05]  /*2c0a0*/  BSYNC.RECONVERGENT B1 ;  /* 0x0000000000017941 */ /* 0x000fea0003800200 */
.L_x_572:
        /* <DEDUP_REMOVED lines=28> */
.L_x_576:
        /* <DEDUP_REMOVED lines=11> */
.L_x_577:
[----:B------:R-:W-:Y:S05]  /*2c320*/  BSYNC.RECONVERGENT B1 ;  /* 0x0000000000017941 */ /* 0x000fea0003800200 */
.L_x_575:
        /* <DEDUP_REMOVED lines=23> */
[----:B------:R-:W-:-:S13]  /*2c4a0*/  ISETP.NE.U32.AND P0, PT, R14, RZ, PT ;  /* 0x000000ff0e00720c */ /* 0x000fda0003f05070 */
[----:B------:R-:W-:-:S05]  /*2c4b0*/  @!P0 LOP3.LUT R10, RZ, R14, RZ, 0x33, !PT ;  /* 0x0000000eff0a8212 */ /* 0x000fca00078e33ff */
[----:B------:R-:W-:-:S04]  /*2c4c0*/  IMAD.MOV R13, RZ, RZ, -R10 ;  /* 0x000000ffff0d7224 */ /* 0x000fc800078e0a0a */
[----:B------:R-:W-:Y:S01]  /*2c4d0*/  IMAD R13, R14, R13, R16 ;  /* 0x0000000d0e0d7224 */ /* 0x000fe200078e0210 */
[----:B------:R-:W-:Y:S06]  /*2c4e0*/  BRA `(.L_x_580) ;  /* 0x0000000000247947 */ /* 0x000fec0003800000 */
.L_x_579:
        /* <DEDUP_REMOVED lines=9> */
.L_x_580:
[----:B------:R-:W-:Y:S05]  /*2c580*/  BSYNC.RECONVERGENT B1 ;  /* 0x0000000000017941 */ /* 0x000fea0003800200 */
.L_x_578:
        /* <DEDUP_REMOVED lines=22> */
[----:B------:R-:W-:Y:S01]  /*2c6f0*/  @!P0 LOP3.LUT R10, RZ, R17, RZ, 0x33, !PT ;  /* 0x00000011ff0a8212 */ /* 0x000fe200078e33ff */
[----:B------:R-:W-:Y:S06]  /*2c700*/  BRA `(.L_x_583) ;  /* 0x0000000000187947 */ /* 0x000fec0003800000 */
.L_x_582:
[----:B------:R-:W-:Y:S01]  /*2c710*/  IMAD.MOV.U32 R14, RZ, RZ, R10 ;  /* 0x000000ffff0e7224 */ /* 0x000fe200078e000a */
[----:B------:R-:W-:Y:S01]  /*2c720*/  MOV R25, R11 ;  /* 0x0000000b00197202 */ /* 0x000fe20000000f00 */
[----:B------:R-:W-:Y:S01]  /*2c730*/  IMAD.MOV.U32 R11, RZ, RZ, R15 ;  /* 0x000000ffff0b7224 */ /* 0x000fe200078e000f */
[----:B------:R-:W-:-:S07]  /*2c740*/  MOV R10, 0x2c760 ;  /* 0x0002c760000a7802 */ /* 0x000fce0000000f00 */
[----:B------:R-:W-:Y:S05]  /*2c750*/  CALL.REL.NOINC `($__internal_1_$__cuda_sm20_rem_u64) ;  /* 0x000004f400547944 */ /* 0x000fea0003c00000 */
[----:B------:R-:W-:-:S07]  /*2c760*/  IMAD.MOV.U32 R10, RZ, RZ, R14 ;  /* 0x000000ffff0a7224 */ /* 0x000fce00078e000e */
.L_x_583:
[----:B------:R-:W-:Y:S05]  /*2c770*/  BSYNC.RECONVERGENT B1 ;  /* 0x0000000000017941 */ /* 0x000fea0003800200 */
.L_x_581:
        /* <DEDUP_REMOVED lines=15> */
[----:B------:R-:W-:Y:S01]  /*2c870*/  I2F.F64 R56, R7 ;  /* 0x0000000700387312 */ /* 0x000fe20000201c00 */
[----:B-1----:R-:W-:-:S04]  /*2c880*/  DFMA R14, R14, UR16, R54 ;  /* 0x000000100e0e7c2b */ /* 0x002fc80008000036 */
[----:B------:R-:W0:Y:S01]  /*2c890*/  LDC.64 R26, c[0x0][0x418] ;  /* 0x00010600ff1a7b82 */ /* 0x000e220000000a00 */
[----:B--2---:R-:W-:Y:S02]  /*2c8a0*/  DFMA R58, R10, UR22, RZ ;  /* 0x000000160a3a7c2b */ /* 0x004fe400080000ff */
[----:B------:R-:W5:Y:S01]  /*2c8b0*/  I2F.F64 R54, R8 ;  /* 0x0000000800367312 */ /* 0x000f620000201c00 */
[----:B----4-:R-:W-:Y:S01]  /*2c8c0*/  DFMA R16, R52, R16, UR18 ;  /* 0x0000001234107e2b */ /* 0x010fe20008000010 */
[----:B------:R-:W1:Y:S03]  /*2c8d0*/  LDCU.128 UR16, c[0x0][0x430] ;  /* 0x00008600ff1077ac */ /* 0x000e660008000c00 */
[----:B------:R-:W1:Y:S01]  /*2c8e0*/  LDC.64 R52, c[0x0][0x420] ;  /* 0x00010800ff347b82 */ /* 0x000e620000000a00 */
[----:B---3--:R-:W-:Y:S02]  /*2c8f0*/  DFMA R58, R14, UR24, R58 ;  /* 0x000000180e3a7c2b */ /* 0x008fe4000800003a */
[----:B-----5:R-:W-:-:S05]  /*2c900*/  DFMA R12, R54, UR4, R50 ;  /* 0x00000004360c7c2b */ /* 0x020fca0008000032 */
[----:B------:R-:W2:Y:S01]  /*2c910*/  LDC.64 R54, c[0x0][0x448] ;  /* 0x00011200ff367b82 */ /* 0x000ea20000000a00 */
[----:B------:R-:W-:Y:S01]  /*2c920*/  DFMA R60, R16, UR26, R58 ;  /* 0x0000001a103c7c2b */ /* 0x000fe2000800003a */
[----:B------:R3:W1:Y:S01]  /*2c930*/  I2F.F64 R50, R6 ;  /* 0x0000000600327312 */ /* 0x0006620000201c00 */
[----:B------:R-:W4:Y:S01]  /*2c940*/  LDCU.128 UR24, c[0x0][0x4c0] ;  /* 0x00009800ff1877ac */ /* 0x000f220008000c00 */
[----:B0-----:R-:W-:Y:S01]  /*2c950*/  DFMA R26, R56, R26, UR6 ;  /* 0x00000006381a7e2b */ /* 0x001fe2000800001a */
[----:B------:R-:W0:Y:S03]  /*2c960*/  LDCU.128 UR4, c[0x0][0x460] ;  /* 0x00008c00ff0477ac */ /* 0x000e260008000c00 */
[----:B------:R-:W0:Y:S01]  /*2c970*/  LDC.64 R56, c[0x0][0x450] ;  /* 0x00011400ff387b82 */ /* 0x000e220000000a00 */
[----:B------:R-:W-:Y:S01]  /*2c980*/  DFMA R60, R12, UR28, R60 ;  /* 0x0000001c0c3c7c2b */ /* 0x000fe2000800003c */
[----:B------:R-:W2:Y:S06]  /*2c990*/  I2F.F64 R58, R5 ;  /* 0x00000005003a7312 */ /* 0x000eac0000201c00 */
[----:B---3--:R-:W3:Y:S01]  /*2c9a0*/  LDC.64 R6, c[0x0][0x478] ;  /* 0x00011e00ff067b82 */ /* 0x008ee20000000a00 */
[----:B-1----:R-:W-:-:S02]  /*2c9b0*/  DFMA R50, R50, UR16, R52 ;  /* 0x0000001032327c2b */ /* 0x002fc40008000034 */
[----:B------:R-:W-:Y:S01]  /*2c9c0*/  DFMA R52, R26, UR30, R60 ;  /* 0x0000001e1a347c2b */ /* 0x000fe2000800003c */
[----:B------:R-:W0:Y:S01]  /*2c9d0*/  I2F.F64 R60, R4 ;  /* 0x00000004003c7312 */ /* 0x000e220000201c00 */
[----:B--2---:R-:W-:Y:S01]  /*2c9e0*/  DFMA R54, R58, R54, UR18 ;  /* 0x000000123a367e2b */ /* 0x004fe20008000036 */
[----:B------:R-:W1:Y:S05]  /*2c9f0*/  LDCU.128 UR16, c[0x0][0x4d0] ;  /* 0x00009a00ff1077ac */ /* 0x000e6a0008000c00 */
[----:B----4-:R-:W-:Y:S01]  /*2ca00*/  DFMA R62, R50, UR24, R52 ;  /* 0x00000018323e7c2b */ /* 0x010fe20008000034 */
[----:B------:R-:W3:Y:S01]  /*2ca10*/  I2F.F64 R58, R3 ;  /* 0x00000003003a7312 */ /* 0x000ee20000201c00 */
[----:B------:R-:W2:Y:S06]  /*2ca20*/  LDC.64 R52, c[0x0][0x480] ;  /* 0x00012000ff347b82 */ /* 0x000eac0000000a00 */
[----:B------:R-:W-:-:S02]  /*2ca30*/  DFMA R62, R54, UR26, R62 ;  /* 0x0000001a363e7c2b */ /* 0x000fc4000800003e */
[----:B0-----:R-:W-:Y:S01]  /*2ca40*/  DFMA R56, R60, UR4, R56 ;  /* 0x000000043c387c2b */ /* 0x001fe20008000038 */
[----:B------:R-:W0:Y:S01]  /*2ca50*/  LDC.64 R4, c[0x0][0x858] ;  /* 0x00021600ff047b82 */ /* 0x000e220000000a00 */
[----:B------:R-:W2:Y:S01]  /*2ca60*/  I2F.F64 R60, R2 ;  /* 0x00000002003c7312 */ /* 0x000ea20000201c00 */
[----:B---3--:R-:W-:Y:S01]  /*2ca70*/  DFMA R6, R58, R6, UR6 ;  /* 0x000000063a067e2b */ /* 0x008fe20008000006 */
[----:B------:R-:W3:Y:S04]  /*2ca80*/  LDCU.128 UR4, c[0x0][0x4e0] ;  /* 0x00009c00ff0477ac */ /* 0x000ee80008000c00 */
        /* <DEDUP_REMOVED lines=201> */
.L_x_553:
[----:B------:R-:W-:Y:S05]  /*2d720*/  BSYNC.RECONVERGENT B0 ;  /* 0x0000000000007941 */ /* 0x000fea0003800200 */
.L_x_552:
        /* <DEDUP_REMOVED lines=35> */
.L_x_587:
        /* <DEDUP_REMOVED lines=11> */
.L_x_588:
[----:B------:R-:W-:Y:S05]  /*2da10*/  BSYNC.RECONVERGENT B1 ;  /* 0x0000000000017941 */ /* 0x000fea0003800200 */
.L_x_586:
        /* <DEDUP_REMOVED lines=29> */
.L_x_590:
        /* <DEDUP_REMOVED lines=11> */
.L_x_591:
[----:B------:R-:W-:Y:S05]  /*2dca0*/  BSYNC.RECONVERGENT B1 ;  /* 0x0000000000017941 */ /* 0x000fea0003800200 */
.L_x_589:
        /* <DEDUP_REMOVED lines=28> */
.L_x_593:
        /* <DEDUP_REMOVED lines=11> */
.L_x_594:
[----:B------:R-:W-:Y:S05]  /*2df20*/  BSYNC.RECONVERGENT B1 ;  /* 0x0000000000017941 */ /* 0x000fea0003800200 */
.L_x_592:
        /* <DEDUP_REMOVED lines=29> */
.L_x_596:
        /* <DEDUP_REMOVED lines=11> */
.L_x_597:
[----:B------:R-:W-:Y:S05]  /*2e1b0*/  BSYNC.RECONVERGENT B1 ;  /* 0x0000000000017941 */ /* 0x000fea0003800200 */
.L_x_595:
        /* <DEDUP_REMOVED lines=28> */
.L_x_599:
        /* <DEDUP_REMOVED lines=11> */
.L_x_600:
[----:B------:R-:W-:Y:S05]  /*2e430*/  BSYNC.RECONVERGENT B1 ;  /* 0x0000000000017941 */ /* 0x000fea0003800200 */
.L_x_598:
        /* <DEDUP_REMOVED lines=29> */
.L_x_602:
        /* <DEDUP_REMOVED lines=11> */
.L_x_603:
[----:B------:R-:W-:Y:S05]  /*2e6c0*/  BSYNC.RECONVERGENT B1 ;  /* 0x0000000000017941 */ /* 0x000fea0003800200 */
.L_x_601:
        /* <DEDUP_REMOVED lines=29> */
.L_x_605:
        /* <DEDUP_REMOVED lines=11> */
.L_x_606:
[----:B------:R-:W-:Y:S05]  /*2e950*/  BSYNC.RECONVERGENT B1 ;  /* 0x0000000000017941 */ /* 0x000fea0003800200 */
.L_x_604:
        /* <DEDUP_REMOVED lines=28> */
.L_x_608:
        /* <DEDUP_REMOVED lines=11> */
.L_x_609:
[----:B------:R-:W-:Y:S05]  /*2ebd0*/  BSYNC.RECONVERGENT B1 ;  /* 0x0000000000017941 */ /* 0x000fea0003800200 */
.L_x_607:
        /* <DEDUP_REMOVED lines=28> */
.L_x_611:
        /* <DEDUP_REMOVED lines=9> */
.L_x_612:
[----:B------:R-:W-:Y:S05]  /*2ee30*/  BSYNC.RECONVERGENT B1 ;  /* 0x0000000000017941 */ /* 0x000fea0003800200 */
.L_x_610:
        /* <DEDUP_REMOVED lines=25> */
.L_x_614:
[----:B------:R-:W-:Y:S01]  /*2efd0*/  IMAD.MOV.U32 R14, RZ, RZ, R10 ;  /* 0x000000ffff0e7224 */ /* 0x000fe200078e000a */
[----:B------:R-:W-:Y:S01]  /*2efe0*/  MOV R25, R11 ;  /* 0x0000000b00197202 */ /* 0x000fe20000000f00 */
[----:B------:R-:W-:Y:S01]  /*2eff0*/  IMAD.MOV.U32 R11, RZ, RZ, R15 ;  /* 0x000000ffff0b7224 */ /* 0x000fe200078e000f */
[----:B------:R-:W-:-:S07]  /*2f000*/  MOV R10, 0x2f020 ;  /* 0x0002f020000a7802 */ /* 0x000fce0000000f00 */
[----:B------:R-:W-:Y:S05]  /*2f010*/  CALL.REL.NOINC `($__internal_1_$__cuda_sm20_rem_u64) ;  /* 0x000004cc00247944 */ /* 0x000fea0003c00000 */
.L_x_615:
[----:B------:R-:W-:Y:S05]  /*2f020*/  BSYNC.RECONVERGENT B1 ;  /* 0x0000000000017941 */ /* 0x000fea0003800200 */
.L_x_613:
        /* <DEDUP_REMOVED lines=21> */
[----:B------:R-:W1:Y:S04]  /*2f180*/  LDCU.128 UR16, c[0x0][0x430] ;  /* 0x00008600ff1077ac */ /* 0x000e680008000c00 */
[----:B---3--:R-:W-:Y:S01]  /*2f190*/  DFMA R58, R10, UR24, R58 ;  /* 0x000000180a3a7c2b */ /* 0x008fe2000800003a */
[----:B------:R-:W1:Y:S01]  /*2f1a0*/  LDC.64 R52, c[0x0][0x420] ;  /* 0x00010800ff347b82 */ /* 0x000e620000000a00 */
[----:B-----5:R-:W-:-:S06]  /*2f1b0*/  DFMA R12, R54, UR4, R26 ;  /* 0x00000004360c7c2b */ /* 0x020fcc000800001a */
[----:B------:R-:W-:Y:S01]  /*2f1c0*/  DFMA R60, R16, UR26, R58 ;  /* 0x0000001a103c7c2b */ /* 0x000fe2000800003a */
[----:B------:R-:W2:Y:S01]  /*2f1d0*/  LDC.64 R54, c[0x0][0x448] ;  /* 0x00011200ff367b82 */ /* 0x000ea20000000a00 */
[----:B------:R3:W1:Y:S01]  /*2f1e0*/  I2F.F64 R58, R6 ;  /* 0x00000006003a7312 */ /* 0x0006620000201c00 */
[----:B------:R-:W4:Y:S01]  /*2f1f0*/  LDCU.128 UR24, c[0x0][0x4c0] ;  /* 0x00009800ff1877ac */ /* 0x000f220008000c00 */
[----:B0-----:R-:W-:Y:S01]  /*2f200*/  DFMA R26, R56, R50, UR6 ;  /* 0x00000006381a7e2b */ /* 0x001fe20008000032 */
[----:B------:R-:W0:Y:S03]  /*2f210*/  LDCU.128 UR4, c[0x0][0x460] ;  /* 0x00008c00ff0477ac */ /* 0x000e260008000c00 */
[----:B------:R-:W-:Y:S01]  /*2f220*/  DFMA R62, R12, UR28, R60 ;  /* 0x0000001c0c3e7c2b */ /* 0x000fe2000800003c */
[----:B------:R-:W0:Y:S01]  /*2f230*/  LDC.64 R56, c[0x0][0x450] ;  /* 0x00011400ff387b82 */ /* 0x000e220000000a00 */
[----:B------:R-:W2:Y:S06]  /*2f240*/  I2F.F64 R60, R5 ;  /* 0x00000005003c7312 */ /* 0x000eac0000201c00 */
[----:B------:R-:W-:Y:S01]  /*2f250*/  DFMA R62, R26, UR30, R62 ;  /* 0x0000001e1a3e7c2b */ /* 0x000fe2000800003e */
[----:B---3--:R-:W3:Y:S01]  /*2f260*/  LDC.64 R6, c[0x0][0x478] ;  /* 0x00011e00ff067b82 */ /* 0x008ee20000000a00 */
[----:B-1----:R-:W-:Y:S01]  /*2f270*/  DFMA R50, R58, UR16, R52 ;  /* 0x000000103a327c2b */ /* 0x002fe20008000034 */
[----:B------:R-:W0:Y:S01]  /*2f280*/  I2F.F64 R58, R4 ;  /* 0x00000004003a7312 */ /* 0x000e220000201c00 */
[----:B--2---:R-:W-:Y:S01]  /*2f290*/  DFMA R54, R60, R54, UR18 ;  /* 0x000000123c367e2b */ /* 0x004fe20008000036 */
[----:B------:R-:W1:Y:S05]  /*2f2a0*/  LDCU.128 UR16, c[0x0][0x4d0] ;  /* 0x00009a00ff1077ac */ /* 0x000e6a0008000c00 */
[----:B----4-:R-:W-:Y:S01]  /*2f2b0*/  DFMA R62, R50, UR24, R62 ;  /* 0x00000018323e7c2b */ /* 0x010fe2000800003e */
[----:B------:R-:W3:Y:S01]  /*2f2c0*/  I2F.F64 R60, R3 ;  /* 0x00000003003c7312 */ /* 0x000ee20000201c00 */
[----:B------:R-:W2:Y:S01]  /*2f2d0*/  LDC.64 R52, c[0x0][0x480] ;  /* 0x00012000ff347b82 */ /* 0x000ea20000000a00 */
[----:B0-----:R-:W-:-:S05]  /*2f2e0*/  DFMA R56, R58, UR4, R56 ;  /* 0x000000043a387c2b */ /* 0x001fca0008000038 */
[----:B------:R-:W-:Y:S01]  /*2f2f0*/  DFMA R62, R54, UR26, R62 ;  /* 0x0000001a363e7c2b */ /* 0x000fe2000800003e */
[----:B------:R-:W2:Y:S01]  /*2f300*/  I2F.F64 R58, R2 ;  /* 0x00000002003a7312 */ /* 0x000ea20000201c00 */
[----:B------:R-:W0:Y:S01]  /*2f310*/  LDC.64 R4, c[0x0][0x858] ;  /* 0x00021600ff047b82 */ /* 0x000e220000000a00 */
[----:B---3--:R-:W-:Y:S01]  /*2f320*/  DFMA R6, R60, R6, UR6 ;  /* 0x000000063c067e2b */ /* 0x008fe20008000006 */
[----:B------:R-:W3:Y:S04]  /*2f330*/  LDCU.128 UR4, c[0x0][0x4e0] ;  /* 0x00009c00ff0477ac */ /* 0x000ee80008000c00 */
[----:B-1----:R-:W-:Y:S02]  /*2f340*/  DFMA R62, R56, UR16, R62 ;  /* 0x00000010383e7c2b */ /* 0x002fe4000800003e */
        /* <DEDUP_REMOVED lines=197> */
.L_x_585:
[----:B------:R-:W-:Y:S05]  /*2ffa0*/  BSYNC.RECONVERGENT B0 ;  /* 0x0000000000007941 */ /* 0x000fea0003800200 */
.L_x_584:
        /* <DEDUP_REMOVED lines=35> */
.L_x_619:
        /* <DEDUP_REMOVED lines=11> */
.L_x_620:
[----:B------:R-:W-:Y:S05]  /*30290*/  BSYNC.RECONVERGENT B1 ;  /* 0x0000000000017941 */ /* 0x000fea0003800200 */
.L_x_618:
        /* <DEDUP_REMOVED lines=29> */
.L_x_622:
        /* <DEDUP_REMOVED lines=11> */
.L_x_623:
[----:B------:R-:W-:Y:S05]  /*30520*/  BSYNC.RECONVERGENT B1 ;  /* 0x0000000000017941 */ /* 0x000fea0003800200 */
.L_x_621:
        /* <DEDUP_REMOVED lines=28> */
.L_x_625:
        /* <DEDUP_REMOVED lines=11> */
.L_x_626:
[----:B------:R-:W-:Y:S05]  /*307a0*/  BSYNC.RECONVERGENT B1 ;  /* 0x0000000000017941 */ /* 0x000fea0003800200 */
.L_x_624:
        /* <DEDUP_REMOVED lines=29> */
.L_x_628:
        /* <DEDUP_REMOVED lines=11> */
.L_x_629:
[----:B------:R-:W-:Y:S05]  /*30a30*/  BSYNC.RECONVERGENT B1 ;  /* 0x0000000000017941 */ /* 0x000fea0003800200 */
.L_x_627:
        /* <DEDUP_REMOVED lines=28> */
.L_x_631:
        /* <DEDUP_REMOVED lines=11> */
.L_x_632:
[----:B------:R-:W-:Y:S05]  /*30cb0*/  BSYNC.RECONVERGENT B1 ;  /* 0x0000000000017941 */ /* 0x000fea0003800200 */
.L_x_630:
        /* <DEDUP_REMOVED lines=29> */
.L_x_634:
        /* <DEDUP_REMOVED lines=11> */
.L_x_635:
[----:B------:R-:W-:Y:S05]  /*30f40*/  BSYNC.RECONVERGENT B1 ;  /* 0x0000000000017941 */ /* 0x000fea0003800200 */
.L_x_633:
        /* <DEDUP_REMOVED lines=29> */
.L_x_637:
        /* <DEDUP_REMOVED lines=11> */
.L_x_638:
[----:B------:R-:W-:Y:S05]  /*311d0*/  BSYNC.RECONVERGENT B1 ;  /* 0x0000000000017941 */ /* 0x000fea0003800200 */
.L_x_636:
        /* <DEDUP_REMOVED lines=28> */
.L_x_640:
        /* <DEDUP_REMOVED lines=11> */
.L_x_641:
[----:B------:R-:W-:Y:S05]  /*31450*/  BSYNC.RECONVERGENT B1 ;  /* 0x0000000000017941 */ /* 0x000fea0003800200 */
.L_x_639:
        /* <DEDUP_REMOVED lines=23> */
[----:B------:R-:W-:-:S13]  /*315d0*/  ISETP.NE.U32.AND P0, PT, R14, RZ, PT ;  /* 0x000000ff0e00720c */ /* 0x000fda0003f05070 */
[----:B------:R-:W-:-:S04]  /*315e0*/  @!P0 LOP3.LUT R10, RZ, R14, RZ, 0x33, !PT ;  /* 0x0000000eff0a8212 */ /* 0x000fc800078e33ff */
[----:B------:R-:W-:-:S05]  /*315f0*/  IADD3 R13, PT, PT, -R10, RZ, RZ ;  /* 0x000000ff0a0d7210 */ /* 0x000fca0007ffe1ff */
[----:B------:R-:W-:Y:S01]  /*31600*/  IMAD R13, R14, R13, R60 ;  /* 0x0000000d0e0d7224 */ /* 0x000fe200078e023c */
[----:B------:R-:W-:Y:S06]  /*31610*/  BRA `(.L_x_644) ;  /* 0x0000000000247947 */ /* 0x000fec0003800000 */
.L_x_643:
        /* <DEDUP_REMOVED lines=9> */
.L_x_644:
[----:B------:R-:W-:Y:S05]  /*316b0*/  BSYNC.RECONVERGENT B1 ;  /* 0x0000000000017941 */ /* 0x000fea0003800200 */
.L_x_642:
        /* <DEDUP_REMOVED lines=25> */
.L_x_646:
[----:B------:R-:W-:Y:S01]  /*31850*/  IMAD.MOV.U32 R14, RZ, RZ, R10 ;  /* 0x000000ffff0e7224 */ /* 0x000fe200078e000a */
[----:B------:R-:W-:Y:S01]  /*31860*/  MOV R10, 0x318a0 ;  /* 0x000318a0000a7802 */ /* 0x000fe20000000f00 */
[----:B------:R-:W-:Y:S01]  /*31870*/  IMAD.MOV.U32 R25, RZ, RZ, R11 ;  /* 0x000000ffff197224 */ /* 0x000fe200078e000b */
[----:B------:R-:W-:-:S07]  /*31880*/  MOV R11, R15 ;  /* 0x0000000f000b7202 */ /* 0x000fce0000000f00 */
[----:B------:R-:W-:Y:S05]  /*31890*/  CALL.REL.NOINC `($__internal_1_$__cuda_sm20_rem_u64) ;  /* 0x000004a400047944 */ /* 0x000fea0003c00000 */
.L_x_647:
[----:B------:R-:W-:Y:S05]  /*318a0*/  BSYNC.RECONVERGENT B1 ;  /* 0x0000000000017941 */ /* 0x000fea0003800200 */
.L_x_645:
        /* <DEDUP_REMOVED lines=12> */
[----:B------:R-:W5:Y:S01]  /*31970*/  LDC.64 R58, c[0x0][0x418] ;  /* 0x00010600ff3a7b82 */ /* 0x000f620000000a00 */
[----:B0-----:R-:W-:Y:S01]  /*31980*/  DFMA R14, R14, UR4, R26 ;  /* 0x000000040e0e7c2b */ /* 0x001fe2000800001a */
[----:B------:R-:W-:Y:S01]  /*31990*/  I2F.F64 R60, R8 ;  /* 0x00000008003c7312 */ /* 0x000fe20000201c00 */
[----:B------:R-:W0:Y:S05]  /*319a0*/  LDCU.128 UR4, c[0x0][0x430] ;  /* 0x00008600ff0477ac */ /* 0x000e2a0008000c00 */
[----:B------:R-:W0:Y:S01]  /*319b0*/  LDC.64 R54, c[0x0][0x3f0] ;  /* 0x0000fc00ff367b82 */ /* 0x000e220000000a00 */
[----:B-1----:R-:W-:Y:S01]  /*319c0*/  DFMA R10, R50, UR16, R10 ;  /* 0x00000010320a7c2b */ /* 0x002fe2000800000a */
[----:B------:R-:W5:Y:S01]  /*319d0*/  I2F.F64 R26, R7 ;  /* 0x00000007001a7312 */ /* 0x000f620000201c00 */
[----:B--2---:R-:W-:-:S02]  /*319e0*/  DFMA R50, R14, UR26, RZ ;  /* 0x0000001a0e327c2b */ /* 0x004fc400080000ff */
[----:B----4-:R-:W-:-:S03]  /*319f0*/  DFMA R52, R56, R52, UR18 ;  /* 0x0000001238347e2b */ /* 0x010fc60008000034 */
[----:B------:R-:W1:Y:S01]  /*31a00*/  LDC.64 R12, c[0x0][0x448] ;  /* 0x00011200ff0c7b82 */ /* 0x000e620000000a00 */
[----:B------:R-:W2:Y:S02]  /*31a10*/  LDCU.128 UR16, c[0x0][0x460] ;  /* 0x00008c00ff1077ac */ /* 0x000ea40008000c00 */
[----:B---3--:R-:W-:Y:S01]  /*31a20*/  DFMA R56, R10, UR28, R50 ;  /* 0x0000001c0a387c2b */ /* 0x008fe20008000032 */
[----:B------:R-:W1:Y:S04]  /*31a30*/  I2F.F64 R62, R5 ;  /* 0x00000005003e7312 */ /* 0x000e680000201c00 */
[----:B------:R-:W3:Y:S01]  /*31a40*/  LDC.64 R50, c[0x0][0x420] ;  /* 0x00010800ff327b82 */ /* 0x000ee20000000a00 */
[----:B-----5:R-:W-:Y:S02]  /*31a50*/  DFMA R26, R26, R58, UR22 ;  /* 0x000000161a1a7e2b */ /* 0x020fe4000800003a */
[----:B------:R-:W-:-:S02]  /*31a60*/  DFMA R58, R52, UR30, R56 ;  /* 0x0000001e343a7c2b */ /* 0x000fc40008000038 */
[----:B0-----:R-:W-:-:S03]  /*31a70*/  DFMA R54, R60, UR20, R54 ;  /* 0x000000143c367c2b */ /* 0x001fc60008000036 */
[----:B------:R-:W2:Y:S01]  /*31a80*/  LDC.64 R56, c[0x0][0x450] ;  /* 0x00011400ff387b82 */ /* 0x000ea20000000a00 */
[----:B------:R0:W3:Y:S01]  /*31a90*/  I2F.F64 R60, R6 ;  /* 0x00000006003c7312 */ /* 0x0000e20000201c00 */
[----:B------:R-:W4:Y:S03]  /*31aa0*/  LDCU.128 UR20, c[0x0][0x4c0] ;  /* 0x00009800ff1477ac */ /* 0x000f260008000c00 */
[----:B------:R-:W-:-:S04]  /*31ab0*/  DFMA R64, R54, UR32, R58 ;  /* 0x0000002036407c2b */ /* 0x000fc8000800003a */
[----:B------:R5:W2:Y:S01]  /*31ac0*/  I2F.F64 R58, R4 ;  /* 0x00000004003a7312 */ /* 0x000aa20000201c00 */
[----:B0-----:R-:W0:Y:S01]  /*31ad0*/  LDC.64 R6, c[0x0][0x478] ;  /* 0x00011e00ff067b82 */ /* 0x001e220000000a00 */
[----:B-1----:R-:W-:Y:S02]  /*31ae0*/  DFMA R12, R62, R12, UR6 ;  /* 0x000000063e0c7e2b */ /* 0x002fe4000800000c */
[----:B------:R-:W-:Y:S02]  /*31af0*/  DFMA R64, R26, UR34, R64 ;  /* 0x000000221a407c2b */ /* 0x000fe40008000040 */
[----:B---3--:R-:W-:Y:S01]  /*31b00*/  DFMA R50, R60, UR4, R50 ;  /* 0x000000043c327c2b */ /* 0x008fe20008000032 */
[----:B------:R-:W1:Y:S01]  /*31b10*/  LDCU.128 UR4, c[0x0][0x4d0] ;  /* 0x00009a00ff0477ac */ /* 0x000e620008000c00 */
[----:B------:R-:W0:Y:S01]  /*31b20*/  I2F.F64 R60, R3 ;  /* 0x00000003003c7312 */ /* 0x000e220000201c00 */
[----:B-----5:R-:W3:Y:S01]  /*31b30*/  LDC.64 R4, c[0x0][0x858] ;  /* 0x00021600ff047b82 */ /* 0x020ee20000000a00 */
[----:B--2---:R-:W-:-:S04]  /*31b40*/  DFMA R56, R58, UR16, R56 ;  /* 0x000000103a387c2b */ /* 0x004fc80008000038 */
[----:B----4-:R-:W-:Y:S02]  /*31b50*/  DFMA R64, R50, UR20, R64 ;  /* 0x0000001432407c2b */ /* 0x010fe40008000040 */
[----:B------:R-:W2:Y:S01]  /*31b60*/  I2F.F64 R62, R2 ;  /* 0x00000002003e7312 */ /* 0x000ea20000201c00 */
[----:B------:R-:W2:Y:S05]  /*31b70*/  LDC.64 R58, c[0x0][0x480] ;  /* 0x00012000ff3a7b82 */ /* 0x000eaa0000000a00 */
[----:B------:R-:W-:Y:S02]  /*31b80*/  DFMA R64, R12, UR22, R64 ;  /* 0x000000160c407c2b */ /* 0x000fe40008000040 */
[----:B0-----:R-:W-:Y:S01]  /*31b90*/  DFMA R6, R60, R6, UR18 ;  /* 0x000000123c067e2b */ /* 0x001fe20008000006 */
[----:B------:R-:W0:Y:S05]  /*31ba0*/  LDCU.128 UR16, c[0x0][0x4e0] ;  /* 0x00009c00ff1077ac */ /* 0x000e2a0008000c00 */
[----:B-1----:R-:W-:Y:S01]  /*31bb0*/  DFMA R64, R56, UR4, R64 ;  /* 0x0000000438407c2b */ /* 0x002fe20008000040 */
[----:B------:R-:W3:Y:S07]  /*31bc0*/  LDCU.64 UR4, c[0x0][0x4f0] ;  /* 0x00009e00ff0477ac */ /* 0x000eee0008000a00 */
[----:B------:R-:W-:-:S02]  /*31bd0*/  DFMA R64, R6, UR6, R64 ;  /* 0x0000000606407c2b */ /* 0x000fc40008000040 */
[----:B--2---:R-:W-:-:S08]  /*31be0*/  DFMA R58, R62, UR24, R58 ;  /* 0x000000183e3a7c2b */ /* 0x004fd0000800003a */
        /* <DEDUP_REMOVED lines=195> */
.L_x_617:
[----:B------:R-:W-:Y:S05]  /*32820*/  BSYNC.RECONVERGENT B0 ;  /* 0x0000000000007941 */ /* 0x000fea0003800200 */
.L_x_616:
        /* <DEDUP_REMOVED lines=35> */
.L_x_651:
        /* <DEDUP_REMOVED lines=11> */
.L_x_652:
[----:B------:R-:W-:Y:S05]  /*32b10*/  BSYNC.RECONVERGENT B1 ;  /* 0x0000000000017941 */ /* 0x000fea0003800200 */
.L_x_650:
        /* <DEDUP_REMOVED lines=29> */
.L_x_654:
        /* <DEDUP_REMOVED lines=11> */
.L_x_655:
[----:B------:R-:W-:Y:S05]  /*32da0*/  BSYNC.RECONVERGENT B1 ;  /* 0x0000000000017941 */ /* 0x000fea0003800200 */
.L_x_653:
        /* <DEDUP_REMOVED lines=28> */
.L_x_657:
        /* <DEDUP_REMOVED lines=11> */
.L_x_658:
[----:B------:R-:W-:Y:S05]  /*33020*/  BSYNC.RECONVERGENT B1 ;  /* 0x0000000000017941 */ /* 0x000fea0003800200 */
.L_x_656:
        /* <DEDUP_REMOVED lines=29> */
.L_x_660:
        /* <DEDUP_REMOVED lines=11> */
.L_x_661:
[----:B------:R-:W-:Y:S05]  /*332b0*/  BSYNC.RECONVERGENT B1 ;  /* 0x0000000000017941 */ /* 0x000fea0003800200 */
.L_x_659:
        /* <DEDUP_REMOVED lines=28> */
.L_x_663:
        /* <DEDUP_REMOVED lines=11> */
.L_x_664:
[----:B------:R-:W-:Y:S05]  /*33530*/  BSYNC.RECONVERGENT B1 ;  /* 0x0000000000017941 */ /* 0x000fea0003800200 */
.L_x_662:
        /* <DEDUP_REMOVED lines=29> */
.L_x_666:
        /* <DEDUP_REMOVED lines=11> */
.L_x_667:
[----:B------:R-:W-:Y:S05]  /*337c0*/  BSYNC.RECONVERGENT B1 ;  /* 0x0000000000017941 */ /* 0x000fea0003800200 */
.L_x_665:
        /* <DEDUP_REMOVED lines=29> */
.L_x_669:
        /* <DEDUP_REMOVED lines=11> */
.L_x_670:
[----:B------:R-:W-:Y:S05]  /*33a50*/  BSYNC.RECONVERGENT B1 ;  /* 0x0000000000017941 */ /* 0x000fea0003800200 */
.L_x_668:
        /* <DEDUP_REMOVED lines=28> */
.L_x_672:
        /* <DEDUP_REMOVED lines=11> */
.L_x_673:
[----:B------:R-:W-:Y:S05]  /*33cd0*/  BSYNC.RECONVERGENT B1 ;  /* 0x0000000000017941 */ /* 0x000fea0003800200 */
.L_x_671:
        /* <DEDUP_REMOVED lines=28> */
.L_x_675:
        /* <DEDUP_REMOVED lines=9> */
.L_x_676:
[----:B------:R-:W-:Y:S05]  /*33f30*/  BSYNC.RECONVERGENT B1 ;  /* 0x0000000000017941 */ /* 0x000fea0003800200 */
.L_x_674:
        /* <DEDUP_REMOVED lines=24> */
.L_x_678:
[----:B------:R-:W-:Y:S01]  /*340c0*/  IMAD.MOV.U32 R14, RZ, RZ, R10 ;  /* 0x000000ffff0e7224 */ /* 0x000fe200078e000a */
[----:B------:R-:W-:Y:S01]  /*340d0*/  MOV R25, R11 ;  /* 0x0000000b00197202 */ /* 0x000fe20000000f00 */
[----:B------:R-:W-:Y:S01]  /*340e0*/  IMAD.MOV.U32 R11, RZ, RZ, R15 ;  /* 0x000000ffff0b7224 */ /* 0x000fe200078e000f */
[----:B------:R-:W-:-:S07]  /*340f0*/  MOV R10, 0x34110 ;  /* 0x00034110000a7802 */ /* 0x000fce0000000f00 */
[----:B------:R-:W-:Y:S05]  /*34100*/  CALL.REL.NOINC `($__internal_1_$__cuda_sm20_rem_u64) ;  /* 0x0000047800e87944 */ /* 0x000fea0003c00000 */
[----:B------:R-:W-:-:S07]  /*34110*/  IMAD.MOV.U32 R10, RZ, RZ, R14 ;  /* 0x000000ffff0a7224 */ /* 0x000fce00078e000e */
.L_x_679:
[----:B------:R-:W-:Y:S05]  /*34120*/  BSYNC.RECONVERGENT B1 ;  /* 0x0000000000017941 */ /* 0x000fea0003800200 */
.L_x_677:
        /* <DEDUP_REMOVED lines=20> */
[----:B--2---:R-:W-:Y:S01]  /*34270*/  DFMA R54, R62, R54, UR22 ;  /* 0x000000163e367e2b */ /* 0x004fe20008000036 */
[----:B------:R1:W0:Y:S01]  /*34280*/  I2F.F64 R12, R6 ;  /* 0x00000006000c7312 */ /* 0x0002220000201c00 */
[----:B---3--:R-:W-:-:S05]  /*34290*/  DFMA R62, R10, UR26, RZ ;  /* 0x0000001a0a3e7c2b */ /* 0x008fca00080000ff */
[----:B------:R-:W2:Y:S01]  /*342a0*/  LDC.64 R26, c[0x0][0x448] ;  /* 0x00011200ff1a7b82 */ /* 0x000ea20000000a00 */
[----:B----4-:R-:W-:Y:S01]  /*342b0*/  DFMA R14, R50, UR16, R14 ;  /* 0x00000010320e7c2b */ /* 0x010fe2000800000e */
[----:B------:R-:W3:Y:S01]  /*342c0*/  LDCU.128 UR16, c[0x0][0x460] ;  /* 0x00008c00ff1077ac */ /* 0x000ee20008000c00 */
[----:B-----5:R-:W-:Y:S01]  /*342d0*/  DFMA R56, R60, UR20, R56 ;  /* 0x000000143c387c2b */ /* 0x020fe20008000038 */
[----:B------:R-:W4:Y:S01]  /*342e0*/  LDCU.128 UR20, c[0x0][0x4b0] ;  /* 0x00009600ff1477ac */ /* 0x000f220008000c00 */
[----:B------:R-:W2:Y:S03]  /*342f0*/  I2F.F64 R60, R5 ;  /* 0x00000005003c7312 */ /* 0x000ea60000201c00 */
[----:B------:R-:W3:Y:S01]  /*34300*/  LDC.64 R50, c[0x0][0x450] ;  /* 0x00011400ff327b82 */ /* 0x000ee20000000a00 */
[----:B-1----:R-:W-:Y:S02]  /*34310*/  DFMA R6, R14, UR28, R62 ;  /* 0x0000001c0e067c2b */ /* 0x002fe4000800003e */
[----:B0-----:R-:W-:-:S02]  /*34320*/  DFMA R12, R12, UR4, R58 ;  /* 0x000000040c0c7c2b */ /* 0x001fc4000800003a */
[----:B------:R-:W3:Y:S03]  /*34330*/  I2F.F64 R62, R4 ;  /* 0x00000004003e7312 */ /* 0x000ee60000201c00 */
[----:B------:R-:W0:Y:S01]  /*34340*/  LDC.64 R58, c[0x0][0x480] ;  /* 0x00012000ff3a7b82 */ /* 0x000e220000000a00 */
[----:B------:R-:W-:Y:S02]  /*34350*/  DFMA R64, R52, UR30, R6 ;  /* 0x0000001e34407c2b */ /* 0x000fe40008000006 */
[----:B--2---:R-:W-:Y:S01]  /*34360*/  DFMA R6, R60, R26, UR6 ;  /* 0x000000063c067e2b */ /* 0x004fe2000800001a */
[----:B------:R-:W1:Y:S01]  /*34370*/  LDCU.128 UR4, c[0x0][0x4c0] ;  /* 0x00009800ff0477ac */ /* 0x000e620008000c00 */
[----:B------:R-:W0:Y:S04]  /*34380*/  I2F.F64 R4, R2 ;  /* 0x0000000200047312 */ /* 0x000e280000201c00 */
[----:B----4-:R-:W-:-:S02]  /*34390*/  DFMA R64, R56, UR20, R64 ;  /* 0x0000001438407c2b */ /* 0x010fc40008000040 */
[----:B---3--:R-:W-:Y:S02]  /*343a0*/  DFMA R26, R62, UR16, R50 ;  /* 0x000000103e1a7c2b */ /* 0x008fe40008000032 */
[----:B------:R-:W2:Y:S01]  /*343b0*/  I2F.F64 R60, R3 ;  /* 0x00000003003c7312 */ /* 0x000ea20000201c00 */
[----:B------:R-:W2:Y:S03]  /*343c0*/  LDC.64 R50, c[0x0][0x478] ;  /* 0x00011e00ff327b82 */ /* 0x000ea60000000a00 */
[----:B------:R-:W-:Y:S01]  /*343d0*/  DFMA R64, R54, UR22, R64 ;  /* 0x0000001636407c2b */ /* 0x000fe20008000040 */
[----:B------:R-:W3:Y:S01]  /*343e0*/  LDCU.128 UR20, c[0x0][0x4d0] ;  /* 0x00009a00ff1477ac */ /* 0x000ee20008000c00 */
[----:B0-----:R-:W-:-:S03]  /*343f0*/  DFMA R58, R4, UR24, R58 ;  /* 0x00000018043a7c2b */ /* 0x001fc6000800003a */
[----:B------:R-:W0:Y:S03]  /*34400*/  LDC.64 R4, c[0x0][0x858] ;  /* 0x00021600ff047b82 */ /* 0x000e260000000a00 */
[----:B-1----:R-:W-:-:S08]  /*34410*/  DFMA R64, R12, UR4, R64 ;  /* 0x000000040c407c2b */ /* 0x002fd00008000040 */
[----:B------:R-:W-:Y:S01]  /*34420*/  DFMA R64, R6, UR6, R64 ;  /* 0x0000000606407c2b */ /* 0x000fe20008000040 */
[----:B------:R-:W1:Y:S01]  /*34430*/  LDCU.128 UR4, c[0x0][0x4e0] ;  /* 0x00009c00ff0477ac */ /* 0x000e620008000c00 */
[----:B--2---:R-:W-:-:S06]  /*34440*/  DFMA R50, R60, R50, UR18 ;  /* 0x000000123c327e2b */ /* 0x004fcc0008000032 */
[----:B---3--:R-:W-:Y:S02]  /*34450*/  DFMA R64, R26, UR20, R64 ;  /* 0x000000141a407c2b */ /* 0x008fe40008000040 */
[----:B0-----:R-:W-:-:S06]  /*34460*/  DMUL R2, R4, UR10 ;  /* 0x0000000a04027c28 */ /* 0x001fcc0008000000 */
[----:B------:R-:W-:-:S08]  /*34470*/  DFMA R64, R50, UR22, R64 ;  /* 0x0000001632407c2b */ /* 0x000fd00008000040 */
        /* <DEDUP_REMOVED lines=194> */
.L_x_649:
[----:B------:R-:W-:Y:S05]  /*350a0*/  BSYNC.RECONVERGENT B0 ;  /* 0x0000000000007941 */ /* 0x000fea0003800200 */
.L_x_648:
        /* <DEDUP_REMOVED lines=35> */
.L_x_683:
        /* <DEDUP_REMOVED lines=11> */
.L_x_684:
[----:B------:R-:W-:Y:S05]  /*35390*/  BSYNC.RECONVERGENT B1 ;  /* 0x0000000000017941 */ /* 0x000fea0003800200 */
.L_x_682:
        /* <DEDUP_REMOVED lines=28> */
.L_x_686:
        /* <DEDUP_REMOVED lines=11> */
.L_x_687:
[----:B------:R-:W-:Y:S05]  /*35610*/  BSYNC.RECONVERGENT B1 ;  /* 0x0000000000017941 */ /* 0x000fea0003800200 */
.L_x_685:
        /* <DEDUP_REMOVED lines=29> */
.L_x_689:
        /* <DEDUP_REMOVED lines=11> */
.L_x_690:
[----:B------:R-:W-:Y:S05]  /*358a0*/  BSYNC.RECONVERGENT B1 ;  /* 0x0000000000017941 */ /* 0x000fea0003800200 */
.L_x_688:
        /* <DEDUP_REMOVED lines=28> */
.L_x_692:
        /* <DEDUP_REMOVED lines=11> */
.L_x_693:
[----:B------:R-:W-:Y:S05]  /*35b20*/  BSYNC.RECONVERGENT B1 ;  /* 0x0000000000017941 */ /* 0x000fea0003800200 */
.L_x_691:
        /* <DEDUP_REMOVED lines=29> */
.L_x_695:
        /* <DEDUP_REMOVED lines=11> */
.L_x_696:
[----:B------:R-:W-:Y:S05]  /*35db0*/  BSYNC.RECONVERGENT B1 ;  /* 0x0000000000017941 */ /* 0x000fea0003800200 */
.L_x_694:
        /* <DEDUP_REMOVED lines=29> */
.L_x_698:
        /* <DEDUP_REMOVED lines=11> */
.L_x_699:
[----:B------:R-:W-:Y:S05]  /*36040*/  BSYNC.RECONVERGENT B1 ;  /* 0x0000000000017941 */ /* 0x000fea0003800200 */
.L_x_697:
        /* <DEDUP_REMOVED lines=28> */
.L_x_701:
        /* <DEDUP_REMOVED lines=11> */
.L_x_702:
[----:B------:R-:W-:Y:S05]  /*362c0*/  BSYNC.RECONVERGENT B1 ;  /* 0x0000000000017941 */ /* 0x000fea0003800200 */
.L_x_700:
        /* <DEDUP_REMOVED lines=29> */
.L_x_704:
        /* <DEDUP_REMOVED lines=11> */
.L_x_705:
[----:B------:R-:W-:Y:S05]  /*36550*/  BSYNC.RECONVERGENT B1 ;  /* 0x0000000000017941 */ /* 0x000fea0003800200 */
.L_x_703:
        /* <DEDUP_REMOVED lines=28> */
.L_x_707:
        /* <DEDUP_REMOVED lines=9> */
.L_x_708:
[----:B------:R-:W-:Y:S05]  /*367b0*/  BSYNC.RECONVERGENT B1 ;  /* 0x0000000000017941 */ /* 0x000fea0003800200 */
.L_x_706:
        /* <DEDUP_REMOVED lines=25> */
.L_x_710:
[----:B------:R-:W-:Y:S01]  /*36950*/  IMAD.MOV.U32 R14, RZ, RZ, R10 ;  /* 0x000000ffff0e7224 */ /* 0x000fe200078e000a */
[----:B------:R-:W-:Y:S01]  /*36960*/  MOV R25, R11 ;  /* 0x0000000b00197202 */ /* 0x000fe20000000f00 */
[----:B------:R-:W-:Y:S01]  /*36970*/  IMAD.MOV.U32 R11, RZ, RZ, R27 ;  /* 0x000000ffff0b7224 */ /* 0x000fe200078e001b */
[----:B------:R-:W-:-:S07]  /*36980*/  MOV R10, 0x369a0 ;  /* 0x000369a0000a7802 */ /* 0x000fce0000000f00 */
[----:B------:R-:W-:Y:S05]  /*36990*/  CALL.REL.NOINC `($__internal_1_$__cuda_sm20_rem_u64) ;  /* 0x0000045000c47944 */ /* 0x000fea0003c00000 */
.L_x_711:
[----:B------:R-:W-:Y:S05]  /*369a0*/  BSYNC.RECONVERGENT B1 ;  /* 0x0000000000017941 */ /* 0x000fea0003800200 */
.L_x_709:
        /* <DEDUP_REMOVED lines=21> */
[----:B------:R-:W4:Y:S01]  /*36b00*/  I2F.F64 R62, R8 ;  /* 0x00000008003e7312 */ /* 0x000f220000201c00 */
[----:B---3--:R-:W-:-:S05]  /*36b10*/  DFMA R54, R26, UR26, RZ ;  /* 0x0000001a1a367c2b */ /* 0x008fca00080000ff */
[----:B--2---:R-:W2:Y:S01]  /*36b20*/  LDC.64 R12, c[0x0][0x448] ;  /* 0x00011200ff0c7b82 */ /* 0x004ea20000000a00 */
[----:B0-----:R-:W-:Y:S01]  /*36b30*/  DFMA R56, R60, UR4, R56 ;  /* 0x000000043c387c2b */ /* 0x001fe20008000038 */
[----:B------:R0:W2:Y:S01]  /*36b40*/  I2F.F64 R60, R6 ;  /* 0x00000006003c7312 */ /* 0x0000a20000201c00 */
[----:B-1----:R-:W-:-:S05]  /*36b50*/  DFMA R14, R14, UR20, R50 ;  /* 0x000000140e0e7c2b */ /* 0x002fca0008000032 */
[----:B------:R-:W1:Y:S01]  /*36b60*/  LDC.64 R50, c[0x0][0x450] ;  /* 0x00011400ff327b82 */ /* 0x000e620000000a00 */
[----:B----4-:R-:W-:Y:S01]  /*36b70*/  DFMA R58, R62, R58, UR6 ;  /* 0x000000063e3a7e2b */ /* 0x010fe2000800003a */
[----:B------:R-:W1:Y:S01]  /*36b80*/  LDCU.128 UR4, c[0x0][0x460] ;  /* 0x00008c00ff0477ac */ /* 0x000e620008000c00 */
[----:B-----5:R-:W-:-:S05]  /*36b90*/  DFMA R62, R10, UR16, R54 ;  /* 0x000000100a3e7c2b */ /* 0x020fca0008000036 */
[----:B0-----:R-:W0:Y:S01]  /*36ba0*/  LDC.64 R6, c[0x0][0x480] ;  /* 0x00012000ff067b82 */ /* 0x001e220000000a00 */
[----:B------:R-:W1:Y:S01]  /*36bb0*/  I2F.F64 R54, R5 ;  /* 0x0000000500367312 */ /* 0x000e620000201c00 */
[----:B--2---:R-:W-:Y:S02]  /*36bc0*/  DFMA R12, R60, R12, UR22 ;  /* 0x000000163c0c7e2b */ /* 0x004fe4000800000c */
[----:B------:R-:W-:-:S04]  /*36bd0*/  DFMA R62, R52, UR18, R62 ;  /* 0x00000012343e7c2b */ /* 0x000fc8000800003e */
[----:B------:R-:W2:Y:S01]  /*36be0*/  LDC.64 R60, c[0x0][0x478] ;  /* 0x00011e00ff3c7b82 */ /* 0x000ea20000000a00 */
[----:B------:R-:W3:Y:S03]  /*36bf0*/  LDCU.128 UR16, c[0x0][0x4c0] ;  /* 0x00009800ff1077ac */ /* 0x000ee60008000c00 */
[----:B------:R-:W-:Y:S02]  /*36c00*/  DFMA R62, R56, UR28, R62 ;  /* 0x0000001c383e7c2b */ /* 0x000fe4000800003e */
[----:B-1----:R-:W-:Y:S01]  /*36c10*/  DFMA R50, R54, UR4, R50 ;  /* 0x0000000436327c2b */ /* 0x002fe20008000032 */
[----:B------:R1:W2:Y:S05]  /*36c20*/  I2F.F64 R54, R4 ;  /* 0x0000000400367312 */ /* 0x0002aa0000201c00 */
[----:B------:R-:W-:Y:S01]  /*36c30*/  DFMA R62, R58, UR30, R62 ;  /* 0x0000001e3a3e7c2b */ /* 0x000fe2000800003e */
[----:B-1----:R-:W1:Y:S07]  /*36c40*/  LDC.64 R4, c[0x0][0x858] ;  /* 0x00021600ff047b82 */ /* 0x002e6e0000000a00 */
[----:B---3--:R-:W-:-:S02]  /*36c50*/  DFMA R62, R14, UR16, R62 ;  /* 0x000000100e3e7c2b */ /* 0x008fc4000800003e */
[----:B--2---:R-:W-:Y:S01]  /*36c60*/  DFMA R60, R54, R60, UR6 ;  /* 0x00000006363c7e2b */ /* 0x004fe2000800003c */
[----:B------:R-:W2:Y:S01]  /*36c70*/  LDCU.128 UR4, c[0x0][0x4d0] ;  /* 0x00009a00ff0477ac */ /* 0x000ea20008000c00 */
[----:B------:R-:W0:Y:S04]  /*36c80*/  I2F.F64 R54, R3 ;  /* 0x0000000300367312 */ /* 0x000e280000201c00 */
[----:B------:R-:W-:Y:S01]  /*36c90*/  DFMA R62, R12, UR18, R62 ;  /* 0x000000120c3e7c2b */ /* 0x000fe2000800003e */
[----:B------:R-:W3:Y:S01]  /*36ca0*/  LDCU.128 UR16, c[0x0][0x4e0] ;  /* 0x00009c00ff1077ac */ /* 0x000ee20008000c00 */
[----:B0-----:R-:W-:-:S06]  /*36cb0*/  DFMA R6, R54, UR24, R6 ;  /* 0x0000001836067c2b */ /* 0x001fcc0008000006 */
[----:B--2---:R-:W-:Y:S01]  /*36cc0*/  DFMA R62, R50, UR4, R62 ;  /* 0x00000004323e7c2b */ /* 0x004fe2000800003e */
[----:B------:R-:W1:Y:S07]  /*36cd0*/  LDCU.64 UR4, c[0x0][0x4f0] ;  /* 0x00009e00ff0477ac */ /* 0x000e6e0008000a00 */
[----:B------:R-:W-:-:S08]  /*36ce0*/  DFMA R62, R60, UR6, R62 ;  /* 0x000000063c3e7c2b */ /* 0x000fd0000800003e */
[----:B---3--:R-:W-:Y:S02]  /*36cf0*/  DFMA R62, R6, UR16, R62 ;  /* 0x00000010063e7c2b */ /* 0x008fe4000800003e */
        /* <DEDUP_REMOVED lines=194> */
.L_x_681:
[----:B------:R-:W-:Y:S05]  /*37920*/  BSYNC.RECONVERGENT B0 ;  /* 0x0000000000007941 */ /* 0x000fea0003800200 */
.L_x_680:
        /* <DEDUP_REMOVED lines=35> */
.L_x_715:
        /* <DEDUP_REMOVED lines=11> */
.L_x_716:
[----:B------:R-:W-:Y:S05]  /*37c10*/  BSYNC.RECONVERGENT B1 ;  /* 0x0000000000017941 */ /* 0x000fea0003800200 */
.L_x_714:
        /* <DEDUP_REMOVED lines=29> */
.L_x_718:
        /* <DEDUP_REMOVED lines=11> */
.L_x_719:
[----:B------:R-:W-:Y:S05]  /*37ea0*/  BSYNC.RECONVERGENT B1 ;  /* 0x0000000000017941 */ /* 0x000fea0003800200 */
.L_x_717:
        /* <DEDUP_REMOVED lines=28> */
.L_x_721:
        /* <DEDUP_REMOVED lines=11> */
.L_x_722:
[----:B------:R-:W-:Y:S05]  /*38120*/  BSYNC.RECONVERGENT B1 ;  /* 0x0000000000017941 */ /* 0x000fea0003800200 */
.L_x_720:
        /* <DEDUP_REMOVED lines=29> */
.L_x_724:
        /* <DEDUP_REMOVED lines=11> */
.L_x_725:
[----:B------:R-:W-:Y:S05]  /*383b0*/  BSYNC.RECONVERGENT B1 ;  /* 0x0000000000017941 */ /* 0x000fea0003800200 */
.L_x_723:
        /* <DEDUP_REMOVED lines=29> */
.L_x_727:
        /* <DEDUP_REMOVED lines=11> */
.L_x_728:
[----:B------:R-:W-:Y:S05]  /*38640*/  BSYNC.RECONVERGENT B1 ;  /* 0x0000000000017941 */ /* 0x000fea0003800200 */
.L_x_726:
        /* <DEDUP_REMOVED lines=28> */
.L_x_730:
        /* <DEDUP_REMOVED lines=11> */
.L_x_731:
[----:B------:R-:W-:Y:S05]  /*388c0*/  BSYNC.RECONVERGENT B1 ;  /* 0x0000000000017941 */ /* 0x000fea0003800200 */
.L_x_729:
        /* <DEDUP_REMOVED lines=29> */
.L_x_733:
        /* <DEDUP_REMOVED lines=11> */
.L_x_734:
[----:B------:R-:W-:Y:S05]  /*38b50*/  BSYNC.RECONVERGENT B1 ;  /* 0x0000000000017941 */ /* 0x000fea0003800200 */
.L_x_732:
        /* <DEDUP_REMOVED lines=29> */
.L_x_736:
        /* <DEDUP_REMOVED lines=11> */
.L_x_737:
[----:B------:R-:W-:Y:S05]  /*38de0*/  BSYNC.RECONVERGENT B1 ;  /* 0x0000000000017941 */ /* 0x000fea0003800200 */
.L_x_735:
        /* <DEDUP_REMOVED lines=28> */
.L_x_739:
        /* <DEDUP_REMOVED lines=9> */
.L_x_740:
[----:B------:R-:W-:Y:S05]  /*39040*/  BSYNC.RECONVERGENT B1 ;  /* 0x0000000000017941 */ /* 0x000fea0003800200 */
.L_x_738:
        /* <DEDUP_REMOVED lines=24> */
.L_x_742:
[----:B------:R-:W-:Y:S01]  /*391d0*/  IMAD.MOV.U32 R14, RZ, RZ, R10 ;  /* 0x000000ffff0e7224 */ /* 0x000fe200078e000a */
[----:B------:R-:W-:Y:S01]  /*391e0*/  MOV R10, 0x39220 ;  /* 0x00039220000a7802 */ /* 0x000fe20000000f00 */
[----:B------:R-:W-:Y:S01]  /*391f0*/  IMAD.MOV.U32 R25, RZ, RZ, R11 ;  /* 0x000000ffff197224 */ /* 0x000fe200078e000b */
[----:B------:R-:W-:-:S07]  /*39200*/  MOV R11, R27 ;  /* 0x0000001b000b7202 */ /* 0x000fce0000000f00 */
[----:B------:R-:W-:Y:S05]  /*39210*/  CALL.REL.NOINC `($__internal_1_$__cuda_sm20_rem_u64) ;  /* 0x0000042800a47944 */ /* 0x000fea0003c00000 */
[----:B------:R-:W-:-:S07]  /*39220*/  IMAD.MOV.U32 R10, RZ, RZ, R14 ;  /* 0x000000ffff0a7224 */ /* 0x000fce00078e000e */
.L_x_743:
[----:B------:R-:W-:Y:S05]  /*39230*/  BSYNC.RECONVERGENT B1 ;  /* 0x0000000000017941 */ /* 0x000fea0003800200 */
.L_x_741:
        /* <DEDUP_REMOVED lines=27> */
[----:B------:R-:W2:Y:S01]  /*393f0*/  I2F.F64 R58, R7 ;  /* 0x00000007003a7312 */ /* 0x000ea20000201c00 */
[----:B----4-:R-:W-:-:S02]  /*39400*/  DFMA R56, R60, UR4, R56 ;  /* 0x000000043c387c2b */ /* 0x010fc40008000038 */
[----:B--2---:R-:W-:Y:S01]  /*39410*/  DFMA R14, R58, R14, UR6 ;  /* 0x000000063a0e7e2b */ /* 0x004fe2000800000e */
[----:B------:R-:W2:Y:S01]  /*39420*/  LDCU.128 UR4, c[0x0][0x4b0] ;  /* 0x00009600ff0477ac */ /* 0x000ea20008000c00 */
[----:B-1----:R-:W-:Y:S02]  /*39430*/  DFMA R58, R26, UR22, RZ ;  /* 0x000000161a3a7c2b */ /* 0x002fe400080000ff */
[----:B0-----:R-:W-:-:S06]  /*39440*/  DFMA R12, R12, UR16, R62 ;  /* 0x000000100c0c7c2b */ /* 0x001fcc000800003e */
[----:B---3--:R-:W-:Y:S02]  /*39450*/  DFMA R60, R10, UR24, R58 ;  /* 0x000000180a3c7c2b */ /* 0x008fe4000800003a */
[----:B------:R-:W0:Y:S06]  /*39460*/  LDC.64 R58, c[0x0][0x478] ;  /* 0x00011e00ff3a7b82 */ /* 0x000e2c0000000a00 */
[----:B------:R-:W-:Y:S01]  /*39470*/  DFMA R62, R54, UR26, R60 ;  /* 0x0000001a363e7c2b */ /* 0x000fe2000800003c */
[----:B------:R-:W1:Y:S01]  /*39480*/  LDCU.128 UR24, c[0x0][0x4c0] ;  /* 0x00009800ff1877ac */ /* 0x000e620008000c00 */
[----:B------:R-:W0:Y:S06]  /*39490*/  I2F.F64 R60, R5 ;  /* 0x00000005003c7312 */ /* 0x000e2c0000201c00 */
[----:B--2---:R-:W-:-:S08]  /*394a0*/  DFMA R62, R52, UR4, R62 ;  /* 0x00000004343e7c2b */ /* 0x004fd0000800003e */
[----:B------:R-:W-:Y:S01]  /*394b0*/  DFMA R62, R50, UR6, R62 ;  /* 0x00000006323e7c2b */ /* 0x000fe2000800003e */
[----:B------:R-:W2:Y:S01]  /*394c0*/  LDCU.128 UR4, c[0x0][0x4d0] ;  /* 0x00009a00ff0477ac */ /* 0x000ea20008000c00 */
[----:B0-----:R-:W-:Y:S01]  /*394d0*/  DFMA R6, R60, R58, UR18 ;  /* 0x000000123c067e2b */ /* 0x001fe2000800003a */
[----:B------:R-:W0:Y:S01]  /*394e0*/  LDC.64 R58, c[0x0][0x480] ;  /* 0x00012000ff3a7b82 */ /* 0x000e220000000a00 */
[----:B------:R-:W0:Y:S01]  /*394f0*/  I2F.F64 R60, R4 ;  /* 0x00000004003c7312 */ /* 0x000e220000201c00 */
[----:B------:R-:W3:Y:S03]  /*39500*/  LDCU.128 UR16, c[0x0][0x4e0] ;  /* 0x00009c00ff1077ac */ /* 0x000ee60008000c00 */
[----:B-1----:R-:W-:-:S08]  /*39510*/  DFMA R62, R56, UR24, R62 ;  /* 0x00000018383e7c2b */ /* 0x002fd0000800003e */
[----:B------:R-:W-:-:S08]  /*39520*/  DFMA R62, R14, UR26, R62 ;  /* 0x0000001a0e3e7c2b */ /* 0x000fd0000800003e */
[----:B--2---:R-:W-:Y:S01]  /*39530*/  DFMA R62, R12, UR4, R62 ;  /* 0x000000040c3e7c2b */ /* 0x004fe2000800003e */
[----:B------:R-:W1:Y:S01]  /*39540*/  LDCU.64 UR4, c[0x0][0x4f0] ;  /* 0x00009e00ff0477ac */ /* 0x000e620008000a00 */
[----:B0-----:R-:W-:Y:S01]  /*39550*/  DFMA R58, R60, UR20, R58 ;  /* 0x000000143c3a7c2b */ /* 0x001fe2000800003a */
[----:B------:R-:W1:Y:S05]  /*39560*/  LDC.64 R60, c[0x0][0x858] ;  /* 0x00021600ff3c7b82 */ /* 0x000e6a0000000a00 */
[----:B------:R-:W-:-:S08]  /*39570*/  DFMA R62, R6, UR6, R62 ;  /* 0x00000006063e7c2b */ /* 0x000fd0000800003e */
[----:B---3--:R-:W-:-:S08]  /*39580*/  DFMA R62, R58, UR16, R62 ;  /* 0x000000103a3e7c2b */ /* 0x008fd0000800003e */
[----:B------:R-:W-:Y:S02]  /*39590*/  DADD R62, R62, -UR18 ;  /* 0x800000123e3e7e29 */ /* 0x000fe40008000000 */
[----:B-1----:R-:W-:-:S08]  /*395a0*/  DMUL R4, R60, UR4 ;  /* 0x000000043c047c28 */ /* 0x002fd00008000000 */
        /* <DEDUP_REMOVED lines=192> */
.L_x_713:
[----:B------:R-:W-:Y:S05]  /*3a1b0*/  BSYNC.RECONVERGENT B0 ;  /* 0x0000000000007941 */ /* 0x000fea0003800200 */
.L_x_712:
[----:B------:R-:W-:Y:S01]  /*3a1c0*/  IADD3 R23, PT, PT, R23, R24, RZ ;  /* 0x0000001817177210 */ /* 0x000fe20007ffe0ff */
[----:B------:R-:W0:Y:S01]  /*3a1d0*/  S2R R8, SR_TID.X ;  /* 0x0000000000087919 */ /* 0x000e220000002100 */
[----:B------:R-:W1:Y:S01]  /*3a1e0*/  S2UR UR5, SR_CgaCtaId ;  /* 0x00000000000579c3 */ /* 0x000e620000008800 */
[----:B------:R-:W-:Y:S02]  /*3a1f0*/  UMOV UR4, 0x400 ;  /* 0x0000040000047882 */ /* 0x000fe40000000000 */
[----:B------:R-:W-:-:S05]  /*3a200*/  IMAD.IADD R22, R23, 0x1, R22 ;  /* 0x0000000117167824 */ /* 0x000fca00078e0216 */
[----:B------:R-:W-:Y:S01]  /*3a210*/  BAR.SYNC.DEFER_BLOCKING 0x0 ;  /* 0x0000000000007b1d */ /* 0x000fe20000010000 */
[----:B------:R-:W-:-:S05]  /*3a220*/  IMAD.IADD R21, R22, 0x1, R21 ;  /* 0x0000000116157824 */ /* 0x000fca00078e0215 */
[----:B------:R-:W-:-:S05]  /*3a230*/  IADD3 R20, PT, PT, R21, R20, RZ ;  /* 0x0000001415147210 */ /* 0x000fca0007ffe0ff */
[----:B------:R-:W-:-:S04]  /*3a240*/  IMAD.IADD R19, R20, 0x1, R19 ;  /* 0x0000000114137824 */ /* 0x000fc800078e0213 */
[----:B------:R-:W-:Y:S01]  /*3a250*/  IMAD.IADD R18, R19, 0x1, R18 ;  /* 0x0000000113127824 */ /* 0x000fe200078e0212 */
[----:B-1----:R-:W-:-:S04]  /*3a260*/  ULEA UR4, UR5, UR4, 0x18 ;  /* 0x0000000405047291 */ /* 0x002fc8000f8ec0ff */
[----:B------:R-:W-:-:S05]  /*3a270*/  IADD3 R17, PT, PT, R18, R17, RZ ;  /* 0x0000001112117210 */ /* 0x000fca0007ffe0ff */
[----:B------:R-:W-:Y:S01]  /*3a280*/  IMAD.IADD R15, R17, 0x1, R16 ;  /* 0x00000001110f7824 */ /* 0x000fe200078e0210 */
[----:B0-----:R-:W-:-:S03]  /*3a290*/  SHF.R.U32.HI R12, RZ, 0x5, R8 ;  /* 0x00000005ff0c7819 */ /* 0x001fc60000011608 */
[----:B------:R-:W-:-:S05]  /*3a2a0*/  IMAD.IADD R14, R15, 0x1, R2 ;  /* 0x000000010f0e7824 */ /* 0x000fca00078e0202 */
[----:B------:R-:W-:-:S05]  /*3a2b0*/  IADD3 R7, PT, PT, R14, R3, RZ ;  /* 0x000000030e077210 */ /* 0x000fca0007ffe0ff */
[----:B------:R-:W0:Y:S02]  /*3a2c0*/  SHFL.UP P3, R2, R7, 0x1, RZ ;  /* 0x0420000007027989 */ /* 0x000e2400000600ff */
[----:B0-----:R-:W-:-:S05]  /*3a2d0*/  @P3 IMAD.IADD R2, R7, 0x1, R2 ;  /* 0x0000000107023824 */ /* 0x001fca00078e0202 */
[----:B------:R-:W0:Y:S02]  /*3a2e0*/  SHFL.UP P3, R3, R2, 0x2, RZ ;  /* 0x0440000002037989 */ /* 0x000e2400000600ff */
[----:B0-----:R-:W-:-:S05]  /*3a2f0*/  @P3 IMAD.IADD R3, R2, 0x1, R3 ;  /* 0x0000000102033824 */ /* 0x001fca00078e0203 */
[----:B------:R-:W0:Y:S02]  /*3a300*/  SHFL.UP P3, R4, R3, 0x4, RZ ;  /* 0x0480000003047989 */ /* 0x000e2400000600ff */
[----:B0-----:R-:W-:-:S05]  /*3a310*/  @P3 IADD3 R4, PT, PT, R3, R4, RZ ;  /* 0x0000000403043210 */ /* 0x001fca0007ffe0ff */
[----:B------:R-:W0:Y:S02]  /*3a320*/  SHFL.UP P3, R5, R4, 0x8, RZ ;  /* 0x0500000004057989 */ /* 0x000e2400000600ff */
[----:B0-----:R-:W-:-:S05]  /*3a330*/  @P3 IMAD.IADD R5, R4, 0x1, R5 ;  /* 0x0000000104053824 */ /* 0x001fca00078e0205 */
[----:B------:R-:W0:Y:S02]  /*3a340*/  SHFL.UP P3, R10, R5, 0x10, RZ ;  /* 0x06000000050a7989 */ /* 0x000e2400000600ff */
[----:B0-----:R-:W-:Y:S01]  /*3a350*/  @P3 IMAD.IADD R10, R5, 0x1, R10 ;  /* 0x00000001050a3824 */ /* 0x001fe200078e020a */
[----:B------:R-:W-:-:S04]  /*3a360*/  ISETP.NE.AND P3, PT, R0, 0x1f, PT ;  /* 0x0000001f0000780c */ /* 0x000fc80003f65270 */
[----:B------:R-:W-:-:S09]  /*3a370*/  IADD3 R16, PT, PT, -R7, R10, RZ ;  /* 0x0000000a07107210 */ /* 0x000fd20007ffe1ff */
[----:B------:R-:W-:-:S05]  /*3a380*/  @!P3 LEA R3, R12, UR4, 0x2 ;  /* 0x000000040c03bc11 */ /* 0x000fca000f8e10ff */
[----:B------:R-:W-:Y:S01]  /*3a390*/  @!P3 STS [R3], R10 ;  /* 0x0000000a0300b388 */ /* 0x000fe20000000800 */
[----:B------:R-:W-:Y:S01]  /*3a3a0*/  BAR.SYNC.DEFER_BLOCKING 0x0 ;  /* 0x0000000000007b1d */ /* 0x000fe20000010000 */
[----:B------:R-:W-:-:S04]  /*3a3b0*/  ISETP.NE.AND P3, PT, R0, RZ, PT ;  /* 0x000000ff0000720c */ /* 0x000fc80003f65270 */
[----:B------:R-:W-:Y:S02]  /*3a3c0*/  SEL R11, R16, RZ, P3 ;  /* 0x000000ff100b7207 */ /* 0x000fe40001800000 */
[----:B------:R-:W-:Y:S01]  /*3a3d0*/  ISETP.NE.AND P3, PT, R12, 0x2, PT ;  /* 0x000000020c00780c */ /* 0x000fe20003f65270 */
[----:B------:R-:W0:Y:S02]  /*3a3e0*/  LDS.128 R4, [UR4] ;  /* 0x00000004ff047984 */ /* 0x000e240008000c00 */
[----:B0-----:R-:W-:-:S04]  /*3a3f0*/  IMAD.IADD R5, R4, 0x1, R5 ;  /* 0x0000000104057824 */ /* 0x001fc800078e0205 */
[----:B------:R-:W-:Y:S01]  /*3a400*/  IMAD.IADD R6, R6, 0x1, R5 ;  /* 0x0000000106067824 */ /* 0x000fe200078e0205 */
[----:B------:R-:W-:Y:S02]  /*3a410*/  SEL R4, R5, R4, !P3 ;  /* 0x0000000405047207 */ /* 0x000fe40005800000 */
[----:B------:R-:W-:Y:S02]  /*3a420*/  ISETP.NE.AND P3, PT, R12, 0x3, PT ;  /* 0x000000030c00780c */ /* 0x000fe40003f65270 */
[----:B------:R-:W-:Y:S02]  /*3a430*/  IADD3 R3, PT, PT, R7, R6, RZ ;  /* 0x0000000607037210 */ /* 0x000fe40007ffe0ff */
[----:B------:R-:W-:Y:S02]  /*3a440*/  SEL R4, R6, R4, !P3 ;  /* 0x0000000406047207 */ /* 0x000fe40005800000 */
[----:B------:R-:W-:-:S04]  /*3a450*/  ISETP.NE.AND P3, PT, R12, 0x4, PT ;  /* 0x000000040c00780c */ /* 0x000fc80003f65270 */
[C---:B------:R-:W-:Y:S02]  /*3a460*/  SEL R2, R3.reuse, R4, !P3 ;  /* 0x0000000403027207 */ /* 0x040fe40005800000 */
[----:B------:R-:W0:Y:S01]  /*3a470*/  LDS.128 R4, [UR4+0x10] ;  /* 0x00001004ff047984 */ /* 0x000e220008000c00 */
[----:B------:R-:W-:Y:S01]  /*3a480*/  ISETP.NE.AND P3, PT, R12, 0x5, PT ;  /* 0x000000050c00780c */ /* 0x000fe20003f65270 */
[----:B0-----:R-:W-:-:S04]  /*3a490*/  IMAD.IADD R4, R3, 0x1, R4 ;  /* 0x0000000103047824 */ /* 0x001fc800078e0204 */
[----:B------:R-:W-:Y:S01]  /*3a4a0*/  IMAD.IADD R5, R5, 0x1, R4 ;  /* 0x0000000105057824 */ /* 0x000fe200078e0204 */
[----:B------:R-:W-:Y:S02]  /*3a4b0*/  SEL R2, R4, R2, !P3 ;  /* 0x0000000204027207 */ /* 0x000fe40005800000 */
[----:B------:R-:W-:Y:S02]  /*3a4c0*/  ISETP.NE.AND P3, PT, R12, 0x6, PT ;  /* 0x000000060c00780c */ /* 0x000fe40003f65270 */
[----:B------:R-:W-:Y:S02]  /*3a4d0*/  IADD3 R6, PT, PT, R6, R5, RZ ;  /* 0x0000000506067210 */ /* 0x000fe40007ffe0ff */
[----:B------:R-:W-:Y:S02]  /*3a4e0*/  SEL R2, R5, R2, !P3 ;  /* 0x0000000205027207 */ /* 0x000fe40005800000 */
[----:B------:R-:W-:Y:S01]  /*3a4f0*/  ISETP.NE.AND P3, PT, R12, 0x7, PT ;  /* 0x000000070c00780c */ /* 0x000fe20003f65270 */
[----:B------:R-:W-:-:S03]  /*3a500*/  IMAD.IADD R3, R7, 0x1, R6 ;  /* 0x0000000107037824 */ /* 0x000fc600078e0206 */
[----:B------:R-:W-:Y:S02]  /*3a510*/  SEL R2, R6, R2, !P3 ;  /* 0x0000000206027207 */ /* 0x000fe40005800000 */
[----:B------:R-:W0:Y:S01]  /*3a520*/  LDS.128 R4, [UR4+0x20] ;  /* 0x00002004ff047984 */ /* 0x000e220008000c00 */
[----:B------:R-:W-:-:S04]  /*3a530*/  ISETP.NE.AND P3, PT, R12, 0x8, PT ;  /* 0x000000080c00780c */ /* 0x000fc80003f65270 */
[C---:B------:R-:W-:Y:S02]  /*3a540*/  SEL R2, R3.reuse, R2, !P3 ;  /* 0x0000000203027207 */ /* 0x040fe40005800000 */
[----:B------:R-:W-:Y:S01]  /*3a550*/  ISETP.NE.AND P3, PT, R12, 0x9, PT ;  /* 0x000000090c00780c */ /* 0x000fe20003f65270 */
[----:B0-----:R-:W-:-:S05]  /*3a560*/  IMAD.IADD R4, R3, 0x1, R4 ;  /* 0x0000000103047824 */ /* 0x001fca00078e0204 */
[----:B------:R-:W-:Y:S02]  /*3a570*/  SEL R2, R4, R2, !P3 ;  /* 0x0000000204027207 */ /* 0x000fe40005800000 */
[----:B------:R-:W-:Y:S02]  /*3a580*/  IADD3 R5, PT, PT, R5, R4, RZ ;  /* 0x0000000405057210 */ /* 0x000fe40007ffe0ff */
[----:B------:R-:W-:-:S03]  /*3a590*/  ISETP.NE.AND P3, PT, R12, 0xa, PT ;  /* 0x0000000a0c00780c */ /* 0x000fc60003f65270 */
[----:B------:R-:W-:Y:S01]  /*3a5a0*/  IMAD.IADD R6, R6, 0x1, R5 ;  /* 0x0000000106067824 */ /* 0x000fe200078e0205 */
[----:B------:R-:W-:Y:S02]  /*3a5b0*/  SEL R2, R5, R2, !P3 ;  /* 0x0000000205027207 */ /* 0x000fe40005800000 */
[----:B------:R-:W-:Y:S02]  /*3a5c0*/  ISETP.NE.AND P3, PT, R12, 0xb, PT ;  /* 0x0000000b0c00780c */ /* 0x000fe40003f65270 */
[----:B------:R-:W-:Y:S02]  /*3a5d0*/  IADD3 R7, PT, PT, R7, R6, RZ ;  /* 0x0000000607077210 */ /* 0x000fe40007ffe0ff */
[----:B------:R-:W-:Y:S02]  /*3a5e0*/  SEL R2, R6, R2, !P3 ;  /* 0x0000000206027207 */ /* 0x000fe40005800000 */
[----:B------:R-:W-:-:S03]  /*3a5f0*/  ISETP.GE.U32.AND P3, PT, R8, 0x20, PT ;  /* 0x000000200800780c */ /* 0x000fc60003f66070 */
[----:B------:R-:W-:-:S05]  /*3a600*/  IMAD.IADD R13, R2, 0x1, R11 ;  /* 0x00000001020d7824 */ /* 0x000fca00078e020b */
[----:B------:R-:W-:Y:S02]  /*3a610*/  SEL R16, R16, R13, !P3 ;  /* 0x0000000d10107207 */ /* 0x000fe40005800000 */
[----:B------:R-:W-:-:S13]  /*3a620*/  ISETP.GT.U32.AND P3, PT, R8, 0x1f, PT ;  /* 0x0000001f0800780c */ /* 0x000fda0003f64070 */
[----:B------:R-:W-:Y:S05]  /*3a630*/  @P3 BRA `(.L_x_744) ;  /* 0x0000000800483947 */ /* 0x000fea0003800000 */
[----:B------:R-:W0:Y:S01]  /*3a640*/  S2R R4, SR_CTAID.Y ;  /* 0x0000000000047919 */ /* 0x000e220000002600 */
[----:B------:R-:W0:Y:S01]  /*3a650*/  S2UR UR5, SR_CTAID.X ;  /* 0x00000000000579c3 */ /* 0x000e220000002500 */
[----:B------:R-:W-:Y:S02]  /*3a660*/  ISETP.NE.AND P3, PT, R8, RZ, PT ;  /* 0x000000ff0800720c */ /* 0x000fe40003f65270 */
[----:B------:R-:W-:-:S05]  /*3a670*/  LOP3.LUT R26, RZ, R8, RZ, 0x33, !PT ;  /* 0x00000008ff1a7212 */ /* 0x000fca00078e33ff */
[----:B------:R-:W0:Y:S06]  /*3a680*/  LDC R5, c[0x0][0x374] ;  /* 0x0000dd00ff057b82 */ /* 0x000e2c0000000800 */
[----:B------:R-:W-:Y:S01]  /*3a690*/  @!P3 IMAD.MOV.U32 R6, RZ, RZ, 0x64 ;  /* 0x00000064ff06b424 */ /* 0x000fe200078e00ff */
[----:B------:R1:W-:Y:S01]  /*3a6a0*/  @!P3 STS [UR4+0x4c], R7 ;  /* 0x00004c07ff00b988 */ /* 0x0003e20008000804 */
[----:B------:R-:W2:Y:S08]  /*3a6b0*/  LDC.64 R2, c[0x0][0x3a0] ;  /* 0x0000e800ff027b82 */ /* 0x000eb00000000a00 */
[----:B------:R-:W3:Y:S01]  /*3a6c0*/  LDC R25, c[0x0][0x370] ;  /* 0x0000dc00ff197b82 */ /* 0x000ee20000000800 */
[----:B0-----:R-:W-:-:S04]  /*3a6d0*/  IMAD R5, R5, UR5, R4 ;  /* 0x0000000505057c24 */ /* 0x001fc8000f8e0204 */
[C---:B------:R-:W-:Y:S02]  /*3a6e0*/  IMAD.IADD R26, R5.reuse, 0x1, R26 ;  /* 0x00000001051a7824 */ /* 0x040fe400078e021a */
[----:B--2---:R-:W-:-:S05]  /*3a6f0*/  IMAD.WIDE R10, R5, 0x8, R2 ;  /* 0x00000008050a7825 */ /* 0x004fca00078e0202 */
[----:B------:R1:W-:Y:S01]  /*3a700*/  @!P3 ST.E.64.STRONG.GPU desc[UR8][R10.64+0x100], R6 ;  /* 0x000100060a00b985 */ /* 0x0003e2000c10fb08 */
[----:B---3--:R-:W-:-:S13]  /*3a710*/  ISETP.GT.U32.AND P5, PT, R25, 0x1f3, PT ;  /* 0x000001f31900780c */ /* 0x008fda0003fa4070 */
[----:B-1----:R-:W-:Y:S05]  /*3a720*/  @P5 BRA `(.L_x_745) ;  /* 0x0000000000085947 */ /* 0x002fea0003800000 */
[----:B------:R0:W-:Y:S06]  /*3a730*/  MEMBAR.SC.CTA ;  /* 0x0000000000007992 */ /* 0x0001ec0000000000 */
[----:B0-----:R-:W-:Y:S05]  /*3a740*/  BRA `(.L_x_746) ;  /* 0x0000000000087947 */ /* 0x001fea0003800000 */
.L_x_745:
[----:B------:R-:W-:Y:S05]  /*3a750*/  NANOSLEEP 0x474 ;  /* 0x000004740000795d */ /* 0x000fea0003800000 */
[----:B------:R-:W-:Y:S01]  /*3a760*/  NOP ;  /* 0x0000000000007918 */ /* 0x000fe20000000000 */
.L_x_746:
[----:B------:R-:W-:-:S05]  /*3a770*/  IMAD.WIDE R4, R26, 0x8, R2 ;  /* 0x000000081a047825 */ /* 0x000fca00078e0202 */
[----:B------:R-:W2:Y:S01]  /*3a780*/  LD.E.64.STRONG.GPU R12, desc[UR8][R4.64+0x100] ;  /* 0x00010008040c7980 */ /* 0x000ea2000c10fb00 */
[----:B------:R-:W-:Y:S01]  /*3a790*/  UMOV UR5, 0xffffffff ;  /* 0xffffffff00057882 */ /* 0x000fe20000000000 */
[----:B--2---:R-:W-:Y:S02]  /*3a7a0*/  ISETP.NE.AND P3, PT, R12, 0x63, PT ;  /* 0x000000630c00780c */ /* 0x004fe40003f65270 */
[----:B------:R-:W-:Y:S11]  /*3a7b0*/  BRA.DIV UR5, `(.L_x_747) ;  /* 0x000003fe05447947 */ /* 0x000ff6000b800000 */
[----:B------:R-:W-:-:S13]  /*3a7c0*/  VOTE.ANY P3, !P3 ;  /* 0x0000000000ff7806 */ /* 0x000fda0005860100 */
.L_x_1606:
[----:B------:R-:W-:Y:S05]  /*3a7d0*/  @!P3 BRA `(.L_x_748) ;  /* 0x000000000030b947 */ /* 0x000fea0003800000 */
.L_x_752:
[----:B------:R-:W-:Y:S05]  /*3a7e0*/  YIELD ;  /* 0x0000000000007946 */ /* 0x000fea0003800000 */
[----:B------:R-:W-:Y:S05]  /*3a7f0*/  @P5 BRA `(.L_x_749) ;  /* 0x0000000000085947 */ /* 0x000fea0003800000 */
[----:B------:R0:W-:Y:S06]  /*3a800*/  MEMBAR.SC.CTA ;  /* 0x0000000000007992 */ /* 0x0001ec0000000000 */
[----:B0-----:R-:W-:Y:S05]  /*3a810*/  BRA `(.L_x_750) ;  /* 0x0000000000087947 */ /* 0x001fea0003800000 */
.L_x_749:
[----:B------:R-:W-:Y:S05]  /*3a820*/  NANOSLEEP 0x17c ;  /* 0x0000017c0000795d */ /* 0x000fea0003800000 */
[----:B------:R-:W-:Y:S01]  /*3a830*/  NOP ;  /* 0x0000000000007918 */ /* 0x000fe20000000000 */
.L_x_750:
[----:B------:R-:W2:Y:S01]  /*3a840*/  LD.E.64.STRONG.GPU R12, desc[UR8][R4.64+0x100] ;  /* 0x00010008040c7980 */ /* 0x000ea2000c10fb00 */
[----:B------:R-:W-:Y:S01]  /*3a850*/  UMOV UR5, 0xffffffff ;  /* 0xffffffff00057882 */ /* 0x000fe20000000000 */
[----:B--2---:R-:W-:Y:S02]  /*3a860*/  ISETP.NE.AND P3, PT, R12, 0x63, PT ;  /* 0x000000630c00780c */ /* 0x004fe40003f65270 */
[----:B------:R-:W-:Y:S11]  /*3a870*/  BRA.DIV UR5, `(.L_x_751) ;  /* 0x000003fe05347947 */ /* 0x000ff6000b800000 */
[----:B------:R-:W-:-:S13]  /*3a880*/  VOTE.ANY P3, !P3 ;  /* 0x0000000000ff7806 */ /* 0x000fda0005860100 */
.L_x_1609:
[----:B------:R-:W-:Y:S05]  /*3a890*/  @P3 BRA `(.L_x_752) ;  /* 0xfffffffc00d03947 */ /* 0x000fea000383ffff */
.L_x_748:
[----:B------:R-:W-:Y:S01]  /*3a8a0*/  UMOV UR5, 0xffffffff ;  /* 0xffffffff00057882 */ /* 0x000fe20000000000 */
[----:B------:R-:W-:Y:S02]  /*3a8b0*/  ISETP.NE.AND P3, PT, R12, 0x65, PT ;  /* 0x000000650c00780c */ /* 0x000fe40003f65270 */
[----:B------:R-:W-:Y:S11]  /*3a8c0*/  BRA.DIV UR5, `(.L_x_753) ;  /* 0x000003fe05407947 */ /* 0x000ff6000b800000 */
[----:B------:R-:W0:Y:S01]  /*3a8d0*/  S2R R27, SR_GEMASK ;  /* 0x00000000001b7919 */ /* 0x000e220000003c00 */
[----:B------:R-:W-:Y:S01]  /*3a8e0*/  VOTE.ANY R2, PT, !P3 ;  /* 0x0000000000027806 */ /* 0x000fe200058e0100 */
[C---:B------:R-:W-:Y:S01]  /*3a8f0*/  VIADD R50, R0.reuse, 0x2 ;  /* 0x0000000200327836 */ /* 0x040fe20000000000 */
[C---:B------:R-:W-:Y:S01]  /*3a900*/  IADD3 R53, PT, PT, R0.reuse, 0x10, RZ ;  /* 0x0000001000357810 */ /* 0x040fe20007ffe0ff */
[----:B------:R-:W-:Y:S01]  /*3a910*/  VIADD R51, R0, 0x4 ;  /* 0x0000000400337836 */ /* 0x000fe20000000000 */
[----:B0-----:R-:W-:-:S04]  /*3a920*/  LOP3.LUT R2, R2, 0x80000000, R27, 0xec, !PT ;  /* 0x8000000002027812 */ /* 0x001fc800078eec1b */
[----:B------:R-:W-:-:S04]  /*3a930*/  IADD3 R3, PT, PT, R2, -0x1, RZ ;  /* 0xffffffff02037810 */ /* 0x000fc80007ffe0ff */
[----:B------:R-:W-:-:S04]  /*3a940*/  LOP3.LUT R3, R2, R3, RZ, 0xc, !PT ;  /* 0x0000000302037212 */ /* 0x000fc800078e0cff */
[----:B------:R-:W0:Y:S02]  /*3a950*/  POPC R57, R3 ;  /* 0x0000000300397309 */ /* 0x000e240000000000 */
[----:B0-----:R-:W0:Y:S01]  /*3a960*/  SHFL.DOWN PT, R6, R13, 0x1, R57 ;  /* 0x082000000d067989 */ /* 0x001e2200000e0039 */
[----:B------:R-:W-:-:S04]  /*3a970*/  ISETP.GE.AND P3, PT, R0, R57, PT ;  /* 0x000000390000720c */ /* 0x000fc80003f66270 */
[----:B0-----:R-:W-:Y:S02]  /*3a980*/  SEL R6, R6, RZ, !P3 ;  /* 0x000000ff06067207 */ /* 0x001fe40005800000 */
[----:B------:R-:W-:-:S03]  /*3a990*/  ISETP.GT.AND P3, PT, R50, R57, PT ;  /* 0x000000393200720c */ /* 0x000fc60003f64270 */
[----:B------:R-:W-:-:S05]  /*3a9a0*/  IMAD.IADD R52, R6, 0x1, R13 ;  /* 0x0000000106347824 */ /* 0x000fca00078e020d */
[----:B------:R-:W0:Y:S02]  /*3a9b0*/  SHFL.DOWN PT, R6, R52, 0x2, R57 ;  /* 0x0840000034067989 */ /* 0x000e2400000e0039 */
[----:B0-----:R-:W-:Y:S02]  /*3a9c0*/  SEL R5, R6, RZ, !P3 ;  /* 0x000000ff06057207 */ /* 0x001fe40005800000 */
[----:B------:R-:W-:Y:S02]  /*3a9d0*/  ISETP.GT.AND P3, PT, R51, R57, PT ;  /* 0x000000393300720c */ /* 0x000fe40003f64270 */
[----:B------:R-:W-:Y:S02]  /*3a9e0*/  IADD3 R56, PT, PT, R52, R5, RZ ;  /* 0x0000000534387210 */ /* 0x000fe40007ffe0ff */
[----:B------:R-:W-:-:S03]  /*3a9f0*/  IADD3 R52, PT, PT, R0, 0x8, RZ ;  /* 0x0000000800347810 */ /* 0x000fc60007ffe0ff */
[----:B------:R-:W0:Y:S02]  /*3aa00*/  SHFL.DOWN PT, R6, R56, 0x4, R57 ;  /* 0x0880000038067989 */ /* 0x000e2400000e0039 */
[----:B0-----:R-:W-:Y:S02]  /*3aa10*/  SEL R3, R6, RZ, !P3 ;  /* 0x000000ff06037207 */ /* 0x001fe40005800000 */
[----:B------:R-:W-:-:S03]  /*3aa20*/  ISETP.GT.AND P3, PT, R52, R57, PT ;  /* 0x000000393400720c */ /* 0x000fc60003f64270 */
[----:B------:R-:W-:Y:S02]  /*3aa30*/  IMAD.IADD R58, R56, 0x1, R3 ;  /* 0x00000001383a7824 */ /* 0x000fe400078e0203 */
[----:B------:R-:W0:Y:S03]  /*3aa40*/  LDC.64 R2, c[0x0][0x3a0] ;  /* 0x0000e800ff027b82 */ /* 0x000e260000000a00 */
[----:B------:R-:W1:Y:S02]  /*3aa50*/  SHFL.DOWN PT, R6, R58, 0x8, R57 ;  /* 0x090000003a067989 */ /* 0x000e6400000e0039 */
[----:B-1----:R-:W-:Y:S02]  /*3aa60*/  SEL R5, R6, RZ, !P3 ;  /* 0x000000ff06057207 */ /* 0x002fe40005800000 */
[----:B0-----:R-:W-:-:S03]  /*3aa70*/  IADD3 R54, P3, PT, R2, 0x100, RZ ;  /* 0x0000010002367810 */ /* 0x001fc60007f7e0ff */
[----:B------:R-:W-:Y:S02]  /*3aa80*/  IMAD.IADD R60, R58, 0x1, R5 ;  /* 0x000000013a3c7824 */ /* 0x000fe400078e0205 */
[----:B------:R-:W-:Y:S01]  /*3aa90*/  IMAD.X R55, RZ, RZ, R3, P3 ;  /* 0x000000ffff377224 */ /* 0x000fe200018e0603 */
[----:B------:R-:W-:Y:S02]  /*3aaa0*/  ISETP.GT.AND P3, PT, R53, R57, PT ;  /* 0x000000393500720c */ /* 0x000fe40003f64270 */
[----:B------:R-:W0:Y:S02]  /*3aab0*/  SHFL.DOWN PT, R6, R60, 0x10, R57 ;  /* 0x0a0000003c067989 */ /* 0x000e2400000e0039 */
[----:B0-----:R-:W-:Y:S02]  /*3aac0*/  SEL R3, R6, RZ, !P3 ;  /* 0x000000ff06037207 */ /* 0x001fe40005800000 */
[----:B------:R-:W-:-:S03]  /*3aad0*/  ISETP.NE.AND P3, PT, R12, 0x65, PT ;  /* 0x000000650c00780c */ /* 0x000fc60003f65270 */
[----:B------:R-:W-:-:S10]  /*3aae0*/  IMAD.IADD R56, R60, 0x1, R3 ;  /* 0x000000013c387824 */ /* 0x000fd400078e0203 */
[----:B------:R-:W-:-:S13]  /*3aaf0*/  VOTE.ALL P3, P3 ;  /* 0x0000000000ff7806 */ /* 0x000fda0001860000 */
.L_x_1618:
[----:B------:R-:W-:Y:S05]  /*3ab00*/  @!P3 BRA `(.L_x_754) ;  /* 0x0000000000d4b947 */ /* 0x000fea0003800000 */
.L_x_762:
[----:B------:R-:W-:-:S05]  /*3ab10*/  IMAD.WIDE R4, R26, 0x8, R54 ;  /* 0x000000081a047825 */ /* 0x000fca00078e0236 */
[----:B------:R-:W2:Y:S01]  /*3ab20*/  LD.E.64.STRONG.GPU R12, desc[UR8][R4.64+-0x100] ;  /* 0xffff0008040c7980 */ /* 0x000ea2000c10fb00 */
[----:B------:R-:W-:Y:S05]  /*3ab30*/  YIELD ;  /* 0x0000000000007946 */ /* 0x000fea0003800000 */
[----:B------:R-:W-:Y:S01]  /*3ab40*/  UMOV UR5, 0xffffffff ;  /* 0xffffffff00057882 */ /* 0x000fe20000000000 */
[----:B--2---:R-:W-:Y:S02]  /*3ab50*/  ISETP.NE.AND P3, PT, R12, 0x63, PT ;  /* 0x000000630c00780c */ /* 0x004fe40003f65270 */
[----:B------:R-:W-:Y:S11]  /*3ab60*/  BRA.DIV UR5, `(.L_x_755) ;  /* 0x000003fe05a07947 */ /* 0x000ff6000b800000 */
[----:B------:R-:W-:-:S13]  /*3ab70*/  VOTE.ANY P3, !P3 ;  /* 0x0000000000ff7806 */ /* 0x000fda0005860100 */
.L_x_1621:
[----:B------:R-:W-:Y:S05]  /*3ab80*/  @!P3 BRA `(.L_x_756) ;  /* 0x000000000034b947 */ /* 0x000fea0003800000 */
[----:B------:R-:W-:-:S13]  /*3ab90*/  ISETP.GT.U32.AND P5, PT, R25, 0x1f3, PT ;  /* 0x000001f31900780c */ /* 0x000fda0003fa4070 */
.L_x_760:
[----:B------:R-:W-:Y:S05]  /*3aba0*/  YIELD ;  /* 0x0000000000007946 */ /* 0x000fea0003800000 */
[----:B------:R-:W-:Y:S05]  /*3abb0*/  @P5 BRA `(.L_x_757) ;  /* 0x0000000000085947 */ /* 0x000fea0003800000 */
[----:B------:R0:W-:Y:S06]  /*3abc0*/  MEMBAR.SC.CTA ;  /* 0x0000000000007992 */ /* 0x0001ec0000000000 */
[----:B0-----:R-:W-:Y:S05]  /*3abd0*/  BRA `(.L_x_758) ;  /* 0x0000000000087947 */ /* 0x001fea0003800000 */
.L_x_757:
[----:B------:R-:W-:Y:S05]  /*3abe0*/  NANOSLEEP 0x17c ;  /* 0x0000017c0000795d */ /* 0x000fea0003800000 */
[----:B------:R-:W-:Y:S01]  /*3abf0*/  NOP ;  /* 0x0000000000007918 */ /* 0x000fe20000000000 */
.L_x_758:
[----:B------:R-:W2:Y:S01]  /*3ac00*/  LD.E.64.STRONG.GPU R12, desc[UR8][R4.64+-0x100] ;  /* 0xffff0008040c7980 */ /* 0x000ea2000c10fb00 */
[----:B------:R-:W-:Y:S01]  /*3ac10*/  UMOV UR5, 0xffffffff ;  /* 0xffffffff00057882 */ /* 0x000fe20000000000 */
[----:B--2---:R-:W-:Y:S02]  /*3ac20*/  ISETP.NE.AND P3, PT, R12, 0x63, PT ;  /* 0x000000630c00780c */ /* 0x004fe40003f65270 */
[----:B------:R-:W-:Y:S11]  /*3ac30*/  BRA.DIV UR5, `(.L_x_759) ;  /* 0x000003fe058c7947 */ /* 0x000ff6000b800000 */
[----:B------:R-:W-:-:S13]  /*3ac40*/  VOTE.ANY P3, !P3 ;  /* 0x0000000000ff7806 */ /* 0x000fda0005860100 */
.L_x_1624:
[----:B------:R-:W-:Y:S05]  /*3ac50*/  @P3 BRA `(.L_x_760) ;  /* 0xfffffffc00d03947 */ /* 0x000fea000383ffff */
.L_x_756:
[----:B------:R-:W-:Y:S01]  /*3ac60*/  UMOV UR5, 0xffffffff ;  /* 0xffffffff00057882 */ /* 0x000fe20000000000 */
[----:B------:R-:W-:Y:S02]  /*3ac70*/  ISETP.NE.AND P3, PT, R12, 0x65, PT ;  /* 0x000000650c00780c */ /* 0x000fe40003f65270 */
[----:B------:R-:W-:Y:S11]  /*3ac80*/  BRA.DIV UR5, `(.L_x_761) ;  /* 0x000003fe05987947 */ /* 0x000ff6000b800000 */
[----:B------:R-:W-:Y:S01]  /*3ac90*/  VOTE.ANY R2, PT, !P3 ;  /* 0x0000000000027806 */ /* 0x000fe200058e0100 */
[----:B------:R-:W-:-:S03]  /*3aca0*/  VIADD R26, R26, 0xffffffe0 ;  /* 0xffffffe01a1a7836 */ /* 0x000fc60000000000 */
[----:B------:R-:W-:-:S05]  /*3acb0*/  LOP3.LUT R2, R2, 0x80000000, R27, 0xec, !PT ;  /* 0x8000000002027812 */ /* 0x000fca00078eec1b */
[----:B------:R-:W-:-:S05]  /*3acc0*/  VIADD R3, R2, 0xffffffff ;  /* 0xffffffff02037836 */ /* 0x000fca0000000000 */
[----:B------:R-:W-:-:S06]  /*3acd0*/  LOP3.LUT R3, R2, R3, RZ, 0xc, !PT ;  /* 0x0000000302037212 */ /* 0x000fcc00078e0cff */
[----:B------:R-:W0:Y:S02]  /*3ace0*/  POPC R3, R3 ;  /* 0x0000000300037309 */ /* 0x000e240000000000 */
[----:B0-----:R-:W0:Y:S01]  /*3acf0*/  SHFL.DOWN PT, R6, R13, 0x1, R3 ;  /* 0x082000000d067989 */ /* 0x001e2200000e0003 */
[----:B------:R-:W-:-:S04]  /*3ad00*/  ISETP.GE.AND P3, PT, R0, R3, PT ;  /* 0x000000030000720c */ /* 0x000fc80003f66270 */
[----:B0-----:R-:W-:Y:S02]  /*3ad10*/  SEL R6, R6, RZ, !P3 ;  /* 0x000000ff06067207 */ /* 0x001fe40005800000 */
[----:B------:R-:W-:Y:S02]  /*3ad20*/  ISETP.GT.AND P3, PT, R50, R3, PT ;  /* 0x000000033200720c */ /* 0x000fe40003f64270 */
[----:B------:R-:W-:-:S05]  /*3ad30*/  IADD3 R58, PT, PT, R6, R13, RZ ;  /* 0x0000000d063a7210 */ /* 0x000fca0007ffe0ff */
[----:B------:R-:W0:Y:S02]  /*3ad40*/  SHFL.DOWN PT, R6, R58, 0x2, R3 ;  /* 0x084000003a067989 */ /* 0x000e2400000e0003 */
[----:B0-----:R-:W-:Y:S02]  /*3ad50*/  SEL R5, R6, RZ, !P3 ;  /* 0x000000ff06057207 */ /* 0x001fe40005800000 */
[----:B------:R-:W-:-:S03]  /*3ad60*/  ISETP.GT.AND P3, PT, R51, R3, PT ;  /* 0x000000033300720c */ /* 0x000fc60003f64270 */
[----:B------:R-:W-:-:S05]  /*3ad70*/  IMAD.IADD R60, R58, 0x1, R5 ;  /* 0x000000013a3c7824 */ /* 0x000fca00078e0205 */
[----:B------:R-:W0:Y:S02]  /*3ad80*/  SHFL.DOWN PT, R6, R60, 0x4, R3 ;  /* 0x088000003c067989 */ /* 0x000e2400000e0003 */
[----:B0-----:R-:W-:Y:S02]  /*3ad90*/  SEL R5, R6, RZ, !P3 ;  /* 0x000000ff06057207 */ /* 0x001fe40005800000 */
[----:B------:R-:W-:-:S03]  /*3ada0*/  ISETP.GT.AND P3, PT, R52, R3, PT ;  /* 0x000000033400720c */ /* 0x000fc60003f64270 */
[----:B------:R-:W-:-:S05]  /*3adb0*/  IMAD.IADD R62, R60, 0x1, R5 ;  /* 0x000000013c3e7824 */ /* 0x000fca00078e0205 */
[----:B------:R-:W0:Y:S02]  /*3adc0*/  SHFL.DOWN PT, R6, R62, 0x8, R3 ;  /* 0x090000003e067989 */ /* 0x000e2400000e0003 */
[----:B0-----:R-:W-:Y:S02]  /*3add0*/  SEL R5, R6, RZ, !P3 ;  /* 0x000000ff06057207 */ /* 0x001fe40005800000 */
[----:B------:R-:W-:Y:S02]  /*3ade0*/  ISETP.GT.AND P3, PT, R53, R3, PT ;  /* 0x000000033500720c */ /* 0x000fe40003f64270 */
[----:B------:R-:W-:-:S05]  /*3adf0*/  IADD3 R13, PT, PT, R62, R5, RZ ;  /* 0x000000053e0d7210 */ /* 0x000fca0007ffe0ff */
[----:B------:R-:W0:Y:S02]  /*3ae00*/  SHFL.DOWN PT, R6, R13, 0x10, R3 ;  /* 0x0a0000000d067989 */ /* 0x000e2400000e0003 */
[----:B0-----:R-:W-:Y:S02]  /*3ae10*/  SEL R6, R6, RZ, !P3 ;  /* 0x000000ff06067207 */ /* 0x001fe40005800000 */
[----:B------:R-:W-:Y:S02]  /*3ae20*/  ISETP.NE.AND P3, PT, R12, 0x65, PT ;  /* 0x000000650c00780c */ /* 0x000fe40003f65270 */
[----:B------:R-:W-:-:S11]  /*3ae30*/  IADD3 R56, PT, PT, R13, R6, R56 ;  /* 0x000000060d387210 */ /* 0x000fd60007ffe038 */
[----:B------:R-:W-:-:S13]  /*3ae40*/  VOTE.ALL P3, P3 ;  /* 0x0000000000ff7806 */ /* 0x000fda0001860000 */
.L_x_1633:
[----:B------:R-:W-:Y:S05]  /*3ae50*/  @P3 BRA `(.L_x_762) ;  /* 0xfffffffc002c3947 */ /* 0x000fea000383ffff */
.L_x_754:
[----:B------:R-:W-:Y:S01]  /*3ae60*/  ISETP.NE.AND P3, PT, R8, RZ, PT ;  /* 0x000000ff0800720c */ /* 0x000fe20003f65270 */
[----:B------:R-:W-:-:S12]  /*3ae70*/  IMAD.MOV.U32 R13, RZ, RZ, R16 ;  /* 0x000000ffff0d7224 */ /* 0x000fd800078e0010 */
[----:B------:R-:W0:Y:S01]  /*3ae80*/  @!P3 S2R R3, SR_CgaCtaId ;  /* 0x000000000003b919 */ /* 0x000e220000008800 */
[----:B------:R-:W-:Y:S01]  /*3ae90*/  @!P3 MOV R2, 0x400 ;  /* 0x000004000002b802 */ /* 0x000fe20000000f00 */
[----:B------:R-:W-:Y:S01]  /*3aea0*/  @!P3 IMAD.IADD R7, R7, 0x1, R56 ;  /* 0x000000010707b824 */ /* 0x000fe200078e0238 */
[----:B------:R-:W-:-:S05]  /*3aeb0*/  @!P3 MOV R6, 0x65 ;  /* 0x000000650006b802 */ /* 0x000fca0000000f00 */
[----:B------:R1:W-:Y:S01]  /*3aec0*/  @!P3 ST.E.64.STRONG.GPU desc[UR8][R10.64+0x100], R6 ;  /* 0x000100060a00b985 */ /* 0x0003e2000c10fb08 */
[----:B0-----:R-:W-:-:S05]  /*3aed0*/  @!P3 LEA R2, R3, R2, 0x18 ;  /* 0x000000020302b211 */ /* 0x001fca00078ec0ff */
[----:B------:R1:W-:Y:S04]  /*3aee0*/  @!P3 STS [R2+0x48], R7 ;  /* 0x000048070200b388 */ /* 0x0003e80000000800 */
[----:B------:R1:W-:Y:S01]  /*3aef0*/  @!P3 STS [R2+0x44], R56 ;  /* 0x000044380200b388 */ /* 0x0003e20000000800 */
[----:B------:R-:W-:-:S13]  /*3af00*/  ISETP.NE.AND P3, PT, R0, RZ, PT ;  /* 0x000000ff0000720c */ /* 0x000fda0003f65270 */
[----:B------:R-:W0:Y:S01]  /*3af10*/  @!P3 S2R R3, SR_CgaCtaId ;  /* 0x000000000003b919 */ /* 0x000e220000008800 */
[----:B------:R-:W-:Y:S01]  /*3af20*/  @!P3 MOV R0, 0x400 ;  /* 0x000004000000b802 */ /* 0x000fe20000000f00 */
[----:B------:R-:W-:-:S03]  /*3af30*/  @!P3 IMAD.MOV.U32 R13, RZ, RZ, R56 ;  /* 0x000000ffff0db224 */ /* 0x000fc600078e0038 */
[----:B0-----:R-:W-:-:S05]  /*3af40*/  @!P3 LEA R3, R3, R0, 0x18 ;  /* 0x000000000303b211 */ /* 0x001fca00078ec0ff */
[----:B------:R1:W-:Y:S02]  /*3af50*/  @!P3 STS [R3+0x3c], R56 ;  /* 0x00003c380300b388 */ /* 0x0003e40000000800 */
.L_x_744:
[----:B------:R-:W-:Y:S05]  /*3af60*/  WARPSYNC.ALL ;  /* 0x0000000000007948 */ /* 0x000fea0003800000 */
[----:B------:R-:W0:Y:S08]  /*3af70*/  S2UR UR5, SR_CgaCtaId ;  /* 0x00000000000579c3 */ /* 0x000e300000008800 */
[----:B------:R-:W-:Y:S01]  /*3af80*/  BAR.SYNC.DEFER_BLOCKING 0x0 ;  /* 0x0000000000007b1d */ /* 0x000fe20000010000 */
[----:B------:R-:W-:-:S05]  /*3af90*/  ISETP.NE.AND P3, PT, R8, RZ, PT ;  /* 0x000000ff0800720c */ /* 0x000fca0003f65270 */
[----:B------:R-:W-:Y:S02]  /*3afa0*/  UMOV UR4, 0x400 ;  /* 0x0000040000047882 */ /* 0x000fe40000000000 */
[----:B0-----:R-:W-:-:S09]  /*3afb0*/  ULEA UR4, UR5, UR4, 0x18 ;  /* 0x0000000405047291 */ /* 0x001fd2000f8ec0ff */
[----:B------:R-:W0:Y:S04]  /*3afc0*/  LDS R0, [UR4+0x3c] ;  /* 0x00003c04ff007984 */ /* 0x000e280008000800 */
[----:B-1----:R-:W1:Y:S04]  /*3afd0*/  LDS R3, [UR4+0x4c] ;  /* 0x00004c04ff037984 */ /* 0x002e680008000800 */
[----:B------:R-:W2:Y:S01]  /*3afe0*/  LDS R5, [UR4+0x44] ;  /* 0x00004404ff057984 */ /* 0x000ea20008000800 */
[----:B0-----:R-:W-:Y:S02]  /*3aff0*/  SEL R0, R0, RZ, P3 ;  /* 0x000000ff00007207 */ /* 0x001fe40001800000 */
[----:B-1----:R-:W-:-:S02]  /*3b000*/  ISETP.GT.AND P3, PT, R3, 0x180, PT ;  /* 0x000001800300780c */ /* 0x002fc40003f64270 */
[----:B------:R-:W-:-:S04]  /*3b010*/  IADD3 R13, PT, PT, R0, R13, RZ ;  /* 0x0000000d000d7210 */ /* 0x000fc80007ffe0ff */
[-C--:B------:R-:W-:Y:S01]  /*3b020*/  IADD3 R22, PT, PT, R22, R13.reuse, RZ ;  /* 0x0000000d16167210 */ /* 0x080fe20007ffe0ff */
[----:B------:R-:W-:Y:S01]  /*3b030*/  IMAD.IADD R11, R13, 0x1, R24 ;  /* 0x000000010d0b7824 */ /* 0x000fe200078e0218 */
[-C--:B------:R-:W-:Y:S01]  /*3b040*/  IADD3 R19, PT, PT, R19, R13.reuse, RZ ;  /* 0x0000000d13137210 */ /* 0x080fe20007ffe0ff */
[--C-:B------:R-:W-:Y:S01]  /*3b050*/  IMAD.IADD R23, R23, 0x1, R13.reuse ;  /* 0x0000000117177824 */ /* 0x100fe200078e020d */
[----:B------:R-:W-:Y:S01]  /*3b060*/  IADD3 R15, PT, PT, R15, R13, RZ ;  /* 0x0000000d0f0f7210 */ /* 0x000fe20007ffe0ff */
[--C-:B------:R-:W-:Y:S02]  /*3b070*/  IMAD.IADD R0, R21, 0x1, R13.reuse ;  /* 0x0000000115007824 */ /* 0x100fe400078e020d */
[--C-:B------:R-:W-:Y:S02]  /*3b080*/  IMAD.IADD R20, R20, 0x1, R13.reuse ;  /* 0x0000000114147824 */ /* 0x100fe400078e020d */
[--C-:B------:R-:W-:Y:S02]  /*3b090*/  IMAD.IADD R18, R18, 0x1, R13.reuse ;  /* 0x0000000112127824 */ /* 0x100fe400078e020d */
[----:B------:R-:W-:-:S02]  /*3b0a0*/  IMAD.IADD R17, R17, 0x1, R13 ;  /* 0x0000000111117824 */ /* 0x000fc400078e020d */
[----:B------:R-:W-:Y:S01]  /*3b0b0*/  IMAD.IADD R14, R14, 0x1, R13 ;  /* 0x000000010e0e7824 */ /* 0x000fe200078e020d */
[----:B--2---:R-:W-:Y:S06]  /*3b0c0*/  @P3 BRA `(.L_x_763) ;  /* 0x0000000800a83947 */ /* 0x004fec0003800000 */
        /* <DEDUP_REMOVED lines=9> */
.L_x_766:
[----:B------:R-:W0:Y:S01]  /*3b160*/  LDCU.64 UR4, c[0x0][0x390] ;  /* 0x00007200ff0477ac */ /* 0x000e220008000a00 */
[----:B-----5:R-:W-:-:S04]  /*3b170*/  IADD3 R4, P3, PT, R13, R2, RZ ;  /* 0x000000020d047210 */ /* 0x020fc80007f7e0ff */
[----:B------:R-:W-:Y:S02]  /*3b180*/  LEA.HI.X.SX32 R3, R13, R3, 0x1, P3 ;  /* 0x000000030d037211 */ /* 0x000fe400018f0eff */
[----:B0-----:R-:W-:-:S04]  /*3b190*/  LEA R2, P3, R4, UR4, 0x3 ;  /* 0x0000000404027c11 */ /* 0x001fc8000f8618ff */
[----:B------:R-:W-:-:S05]  /*3b1a0*/  LEA.HI.X R3, R4, UR5, R3, 0x3, P3 ;  /* 0x0000000504037c11 */ /* 0x000fca00098f1c03 */
[----:B------:R0:W-:Y:S04]  /*3b1b0*/  STG.E.64 desc[UR8][R2.64], R48 ;  /* 0x0000003002007986 */ /* 0x0001e8000c101b08 */
.L_x_765:
[----:B------:R-:W-:Y:S05]  /*3b1c0*/  BSYNC.RECONVERGENT B0 ;  /* 0x0000000000007941 */ /* 0x000fea0003800200 */
.L_x_764:
        /* <DEDUP_REMOVED lines=9> */
.L_x_769:
[----:B------:R-:W0:Y:S01]  /*3b260*/  LDCU.64 UR4, c[0x0][0x390] ;  /* 0x00007200ff0477ac */ /* 0x000e220008000a00 */
[----:B-----5:R-:W-:-:S04]  /*3b270*/  IADD3 R4, P3, PT, R11, R2, RZ ;  /* 0x000000020b047210 */ /* 0x020fc80007f7e0ff */
[----:B------:R-:W-:Y:S02]  /*3b280*/  LEA.HI.X.SX32 R3, R11, R3, 0x1, P3 ;  /* 0x000000030b037211 */ /* 0x000fe400018f0eff */
[----:B0-----:R-:W-:-:S04]  /*3b290*/  LEA R2, P3, R4, UR4, 0x3 ;  /* 0x0000000404027c11 */ /* 0x001fc8000f8618ff */
[----:B------:R-:W-:-:S05]  /*3b2a0*/  LEA.HI.X R3, R4, UR5, R3, 0x3, P3 ;  /* 0x0000000504037c11 */ /* 0x000fca00098f1c03 */
[----:B------:R1:W-:Y:S04]  /*3b2b0*/  STG.E.64 desc[UR8][R2.64], R46 ;  /* 0x0000002e02007986 */ /* 0x0003e8000c101b08 */
.L_x_768:
[----:B------:R-:W-:Y:S05]  /*3b2c0*/  BSYNC.RECONVERGENT B0 ;  /* 0x0000000000007941 */ /* 0x000fea0003800200 */
.L_x_767:
        /* <DEDUP_REMOVED lines=9> */
.L_x_772:
[----:B------:R-:W0:Y:S01]  /*3b360*/  LDCU.64 UR4, c[0x0][0x390] ;  /* 0x00007200ff0477ac */ /* 0x000e220008000a00 */
[----:B-----5:R-:W-:-:S04]  /*3b370*/  IADD3 R4, P3, PT, R23, R2, RZ ;  /* 0x0000000217047210 */ /* 0x020fc80007f7e0ff */
[----:B------:R-:W-:Y:S02]  /*3b380*/  LEA.HI.X.SX32 R3, R23, R3, 0x1, P3 ;  /* 0x0000000317037211 */ /* 0x000fe400018f0eff */
[----:B0-----:R-:W-:-:S04]  /*3b390*/  LEA R2, P3, R4, UR4, 0x3 ;  /* 0x0000000404027c11 */ /* 0x001fc8000f8618ff */
[----:B------:R-:W-:-:S05]  /*3b3a0*/  LEA.HI.X R3, R4, UR5, R3, 0x3, P3 ;  /* 0x0000000504037c11 */ /* 0x000fca00098f1c03 */
[----:B------:R2:W-:Y:S04]  /*3b3b0*/  STG.E.64 desc[UR8][R2.64], R44 ;  /* 0x0000002c02007986 */ /* 0x0005e8000c101b08 */
.L_x_771:
[----:B------:R-:W-:Y:S05]  /*3b3c0*/  BSYNC.RECONVERGENT B0 ;  /* 0x0000000000007941 */ /* 0x000fea0003800200 */
.L_x_770:
        /* <DEDUP_REMOVED lines=9> */
.L_x_775:
[----:B------:R-:W0:Y:S01]  /*3b460*/  LDCU.64 UR4, c[0x0][0x390] ;  /* 0x00007200ff0477ac */ /* 0x000e220008000a00 */
[----:B-----5:R-:W-:-:S04]  /*3b470*/  IADD3 R4, P3, PT, R22, R2, RZ ;  /* 0x0000000216047210 */ /* 0x020fc80007f7e0ff */
[----:B------:R-:W-:Y:S02]  /*3b480*/  LEA.HI.X.SX32 R3, R22, R3, 0x1, P3 ;  /* 0x0000000316037211 */ /* 0x000fe400018f0eff */
[----:B0-----:R-:W-:-:S04]  /*3b490*/  LEA R2, P3, R4, UR4, 0x3 ;  /* 0x0000000404027c11 */ /* 0x001fc8000f8618ff */
[----:B------:R-:W-:-:S05]  /*3b4a0*/  LEA.HI.X R3, R4, UR5, R3, 0x3, P3 ;  /* 0x0000000504037c11 */ /* 0x000fca00098f1c03 */
[----:B------:R3:W-:Y:S04]  /*3b4b0*/  STG.E.64 desc[UR8][R2.64], R42 ;  /* 0x0000002a02007986 */ /* 0x0007e8000c101b08 */
.L_x_774:
[----:B------:R-:W-:Y:S05]  /*3b4c0*/  BSYNC.RECONVERGENT B0 ;  /* 0x0000000000007941 */ /* 0x000fea0003800200 */
.L_x_773:
        /* <DEDUP_REMOVED lines=10> */
.L_x_778:
[----:B-----5:R-:W-:-:S04]  /*3b570*/  IADD3 R4, P3, PT, R0, R2, RZ ;  /* 0x0000000200047210 */ /* 0x020fc80007f7e0ff */
[----:B------:R-:W-:Y:S02]  /*3b580*/  LEA.HI.X.SX32 R3, R0, R3, 0x1, P3 ;  /* 0x0000000300037211 */ /* 0x000fe400018f0eff */
[----:B------:R-:W-:-:S04]  /*3b590*/  LEA R2, P3, R4, UR6, 0x3 ;  /* 0x0000000604027c11 */ /* 0x000fc8000f8618ff */
[----:B------:R-:W-:-:S05]  /*3b5a0*/  LEA.HI.X R3, R4, UR7, R3, 0x3, P3 ;  /* 0x0000000704037c11 */ /* 0x000fca00098f1c03 */
[----:B------:R4:W-:Y:S04]  /*3b5b0*/  STG.E.64 desc[UR8][R2.64], R40 ;  /* 0x0000002802007986 */ /* 0x0009e8000c101b08 */
.L_x_777:
[----:B------:R-:W-:Y:S05]  /*3b5c0*/  BSYNC.RECONVERGENT B0 ;  /* 0x0000000000007941 */ /* 0x000fea0003800200 */
.L_x_776:
[----:B------:R-:W-:Y:S01]  /*3b5d0*/  LOP3.LUT P3, RZ, R9, 0x1, RZ, 0xc0, !PT ;  /* 0x0000000109ff7812 */ /* 0x000fe2000786c0ff */
[----:B------:R-:W-:-:S12]  /*3b5e0*/  BSSY.RECONVERGENT B0, `(.L_x_779) ;  /* 0x000000e000007945 */ /* 0x000fd80003800200 */
        /* <DEDUP_REMOVED lines=8> */
.L_x_781:
[----:B-----5:R-:W-:-:S04]  /*3b670*/  IADD3 R0, P3, PT, R20, R2, RZ ;  /* 0x0000000214007210 */ /* 0x020fc80007f7e0ff */
[----:B------:R-:W-:Y:S02]  /*3b680*/  LEA.HI.X.SX32 R3, R20, R3, 0x1, P3 ;  /* 0x0000000314037211 */ /* 0x000fe400018f0eff */
[----:B------:R-:W-:-:S04]  /*3b690*/  LEA R2, P3, R0, UR6, 0x3 ;  /* 0x0000000600027c11 */ /* 0x000fc8000f8618ff */
[----:B------:R-:W-:-:S05]  /*3b6a0*/  LEA.HI.X R3, R0, UR7, R3, 0x3, P3 ;  /* 0x0000000700037c11 */ /* 0x000fca00098f1c03 */
[----:B------:R0:W-:Y:S04]  /*3b6b0*/  STG.E.64 desc[UR8][R2.64], R38 ;  /* 0x0000002602007986 */ /* 0x0001e8000c101b08 */
.L_x_780:
[----:B------:R-:W-:Y:S05]  /*3b6c0*/  BSYNC.RECONVERGENT B0 ;  /* 0x0000000000007941 */ /* 0x000fea0003800200 */
.L_x_779:
        /* <DEDUP_REMOVED lines=9> */
.L_x_784:
[----:B-----5:R-:W-:-:S04]  /*3b760*/  IADD3 R0, P3, PT, R19, R2, RZ ;  /* 0x0000000213007210 */ /* 0x020fc80007f7e0ff */
[----:B------:R-:W-:Y:S02]  /*3b770*/  LEA.HI.X.SX32 R3, R19, R3, 0x1, P3 ;  /* 0x0000000313037211 */ /* 0x000fe400018f0eff */
[----:B------:R-:W-:-:S04]  /*3b780*/  LEA R2, P3, R0, UR6, 0x3 ;  /* 0x0000000600027c11 */ /* 0x000fc8000f8618ff */
[----:B------:R-:W-:-:S05]  /*3b790*/  LEA.HI.X R3, R0, UR7, R3, 0x3, P3 ;  /* 0x0000000700037c11 */ /* 0x000fca00098f1c03 */
[----:B------:R0:W-:Y:S04]  /*3b7a0*/  STG.E.64 desc[UR8][R2.64], R36 ;  /* 0x0000002402007986 */ /* 0x0001e8000c101b08 */
.L_x_783:
[----:B------:R-:W-:Y:S05]  /*3b7b0*/  BSYNC.RECONVERGENT B0 ;  /* 0x0000000000007941 */ /* 0x000fea0003800200 */
.L_x_782:
        /* <DEDUP_REMOVED lines=9> */
.L_x_787:
[----:B-----5:R-:W-:-:S04]  /*3b850*/  IADD3 R0, P3, PT, R18, R2, RZ ;  /* 0x0000000212007210 */ /* 0x020fc80007f7e0ff */
[----:B------:R-:W-:Y:S02]  /*3b860*/  LEA.HI.X.SX32 R3, R18, R3, 0x1, P3 ;  /* 0x0000000312037211 */ /* 0x000fe400018f0eff */
[----:B------:R-:W-:-:S04]  /*3b870*/  LEA R2, P3, R0, UR6, 0x3 ;  /* 0x0000000600027c11 */ /* 0x000fc8000f8618ff */
[----:B------:R-:W-:-:S05]  /*3b880*/  LEA.HI.X R3, R0, UR7, R3, 0x3, P3 ;  /* 0x0000000700037c11 */ /* 0x000fca00098f1c03 */
[----:B------:R0:W-:Y:S04]  /*3b890*/  STG.E.64 desc[UR8][R2.64], R34 ;  /* 0x0000002202007986 */ /* 0x0001e8000c101b08 */
.L_x_786:
[----:B------:R-:W-:Y:S05]  /*3b8a0*/  BSYNC.RECONVERGENT B0 ;  /* 0x0000000000007941 */ /* 0x000fea0003800200 */
.L_x_785:
        /* <DEDUP_REMOVED lines=9> */
.L_x_790:
[----:B-----5:R-:W-:-:S04]  /*3b940*/  IADD3 R0, P2, PT, R17, R2, RZ ;  /* 0x0000000211007210 */ /* 0x020fc80007f5e0ff */
[----:B------:R-:W-:Y:S02]  /*3b950*/  LEA.HI.X.SX32 R3, R17, R3, 0x1, P2 ;  /* 0x0000000311037211 */ /* 0x000fe400010f0eff */
[----:B------:R-:W-:-:S04]  /*3b960*/  LEA R2, P2, R0, UR6, 0x3 ;  /* 0x0000000600027c11 */ /* 0x000fc8000f8418ff */
[----:B------:R-:W-:-:S05]  /*3b970*/  LEA.HI.X R3, R0, UR7, R3, 0x3, P2 ;  /* 0x0000000700037c11 */ /* 0x000fca00090f1c03 */
[----:B------:R0:W-:Y:S04]  /*3b980*/  STG.E.64 desc[UR8][R2.64], R32 ;  /* 0x0000002002007986 */ /* 0x0001e8000c101b08 */
.L_x_789:
[----:B------:R-:W-:Y:S05]  /*3b990*/  BSYNC.RECONVERGENT B0 ;  /* 0x0000000000007941 */ /* 0x000fea0003800200 */
.L_x_788:
        /* <DEDUP_REMOVED lines=9> */
.L_x_793:
[----:B-----5:R-:W-:-:S04]  /*3ba30*/  IADD3 R0, P1, PT, R15, R2, RZ ;  /* 0x000000020f007210 */ /* 0x020fc80007f3e0ff */
[----:B------:R-:W-:Y:S02]  /*3ba40*/  LEA.HI.X.SX32 R3, R15, R3, 0x1, P1 ;  /* 0x000000030f037211 */ /* 0x000fe400008f0eff */
[----:B------:R-:W-:-:S04]  /*3ba50*/  LEA R2, P1, R0, UR6, 0x3 ;  /* 0x0000000600027c11 */ /* 0x000fc8000f8218ff */
[----:B------:R-:W-:-:S05]  /*3ba60*/  LEA.HI.X R3, R0, UR7, R3, 0x3, P1 ;  /* 0x0000000700037c11 */ /* 0x000fca00088f1c03 */
[----:B------:R0:W-:Y:S04]  /*3ba70*/  STG.E.64 desc[UR8][R2.64], R30 ;  /* 0x0000001e02007986 */ /* 0x0001e8000c101b08 */
.L_x_792:
[----:B------:R-:W-:Y:S05]  /*3ba80*/  BSYNC.RECONVERGENT B0 ;  /* 0x0000000000007941 */ /* 0x000fea0003800200 */
.L_x_791:
[----:B------:R-:W-:Y:S05]  /*3ba90*/  @P0 EXIT ;  /* 0x000000000000094d */ /* 0x000fea0003800000 */
[----:B------:R-:W5:Y:S01]  /*3baa0*/  LDCU.U8 UR4, c[0x0][0x8a0] ;  /* 0x00011400ff0477ac */ /* 0x000f620008000000 */
[----:B01234-:R-:W-:Y:S01]  /*3bab0*/  CS2R R2, SRZ ;  /* 0x0000000000027805 */ /* 0x01ffe2000001ff00 */
[----:B-----5:R-:W-:-:S09]  /*3bac0*/  UISETP.NE.AND UP0, UPT, UR4, URZ, UPT ;  /* 0x000000ff0400728c */ /* 0x020fd2000bf05270 */
[----:B------:R-:W-:Y:S05]  /*3bad0*/  BRA.U UP0, `(.L_x_794) ;  /* 0x0000000100087547 */ /* 0x000fea000b800000 */
[----:B------:R-:W0:Y:S02]  /*3bae0*/  LDC.64 R2, c[0x0][0x8b8] ;  /* 0x00022e00ff027b82 */ /* 0x000e240000000a00 */
[----:B0-----:R-:W5:Y:S02]  /*3baf0*/  LDG.E.64 R2, desc[UR8][R2.64] ;  /* 0x0000000802027981 */ /* 0x001f64000c1e1b00 */
.L_x_794:
[----:B------:R-:W0:Y:S01]  /*3bb00*/  LDCU.64 UR4, c[0x0][0x390] ;  /* 0x00007200ff0477ac */ /* 0x000e220008000a00 */
[----:B-----5:R-:W-:-:S04]  /*3bb10*/  IADD3 R0, P0, PT, R14, R2, RZ ;  /* 0x000000020e007210 */ /* 0x020fc80007f1e0ff */
[----:B------:R-:W-:Y:S02]  /*3bb20*/  LEA.HI.X.SX32 R3, R14, R3, 0x1, P0 ;  /* 0x000000030e037211 */ /* 0x000fe400000f0eff */
[----:B0-----:R-:W-:-:S04]  /*3bb30*/  LEA R2, P0, R0, UR4, 0x3 ;  /* 0x0000000400027c11 */ /* 0x001fc8000f8018ff */
[----:B------:R-:W-:-:S05]  /*3bb40*/  LEA.HI.X R3, R0, UR5, R3, 0x3, P0 ;  /* 0x0000000500037c11 */ /* 0x000fca00080f1c03 */
[----:B------:R-:W-:Y:S01]  /*3bb50*/  STG.E.64 desc[UR8][R2.64], R28 ;  /* 0x0000001c02007986 */ /* 0x000fe2000c101b08 */
[----:B------:R-:W-:Y:S05]  /*3bb60*/  EXIT ;  /* 0x000000000000794d */ /* 0x000fea0003800000 */
.L_x_763:
[----:B------:R-:W-:Y:S01]  /*3bb70*/  P2R R4, PR, RZ, 0x10 ;  /* 0x00000010ff047803 */ /* 0x000fe20000000000 */
[----:B------:R-:W-:Y:S01]  /*3bb80*/  BAR.SYNC.DEFER_BLOCKING 0x0 ;  /* 0x0000000000007b1d */ /* 0x000fe20000010000 */
[----:B------:R-:W-:Y:S01]  /*3bb90*/  LOP3.LUT P4, RZ, R9, 0x4, RZ, 0xc0, !PT ;  /* 0x0000000409ff7812 */ /* 0x000fe2000788c0ff */
[----:B------:R-:W-:Y:S01]  /*3bba0*/  @!P6 IMAD.IADD R19, R19, 0x1, -R5 ;  /* 0x000000011313e824 */ /* 0x000fe200078e0a05 */
[----:B------:R-:W-:Y:S02]  /*3bbb0*/  P2R R6, PR, RZ, 0x4 ;  /* 0x00000004ff067803 */ /* 0x000fe40000000000 */
[C---:B------:R-:W-:Y:S02]  /*3bbc0*/  LOP3.LUT P2, RZ, R9.reuse, 0x8, RZ, 0xc0, !PT ;  /* 0x0000000809ff7812 */ /* 0x040fe4000784c0ff */
[----:B------:R-:W-:Y:S02]  /*3bbd0*/  P2R R10, PR, RZ, 0x2 ;  /* 0x00000002ff0a7803 */ /* 0x000fe40000000000 */
[----:B------:R-:W-:-:S02]  /*3bbe0*/  LOP3.LUT P1, RZ, R9, 0x10, RZ, 0xc0, !PT ;  /* 0x0000001009ff7812 */ /* 0x000fc4000782c0ff */
[----:B------:R-:W-:Y:S02]  /*3bbf0*/  P2R R12, PR, RZ, 0x1 ;  /* 0x00000001ff0c7803 */ /* 0x000fe40000000000 */
[----:B------:R-:W-:Y:S01]  /*3bc00*/  LOP3.LUT P0, RZ, R9, 0x20, RZ, 0xc0, !PT ;  /* 0x0000002009ff7812 */ /* 0x000fe2000780c0ff */
[----:B------:R-:W-:Y:S01]  /*3bc10*/  @!P4 IMAD.IADD R2, R13, 0x1, -R5 ;  /* 0x000000010d02c824 */ /* 0x000fe200078e0a05 */
[C---:B------:R-:W-:Y:S02]  /*3bc20*/  LOP3.LUT P5, RZ, R9.reuse, 0x40, RZ, 0xc0, !PT ;  /* 0x0000004009ff7812 */ /* 0x040fe400078ac0ff */
[----:B------:R-:W-:Y:S02]  /*3bc30*/  LOP3.LUT P3, RZ, R9, 0x1, RZ, 0xc0, !PT ;  /* 0x0000000109ff7812 */ /* 0x000fe4000786c0ff */
[----:B------:R-:W-:Y:S02]  /*3bc40*/  @!P4 LEA R7, R2, UR4, 0x3 ;  /* 0x000000040207cc11 */ /* 0x000fe4000f8e18ff */
[----:B------:R-:W-:-:S02]  /*3bc50*/  @!P2 IADD3 R2, PT, PT, -R5, R11, RZ ;  /* 0x0000000b0502a210 */ /* 0x000fc40007ffe1ff */
[----:B------:R-:W-:Y:S01]  /*3bc60*/  @!P6 LEA R19, R19, UR4, 0x3 ;  /* 0x000000041313ec11 */ /* 0x000fe2000f8e18ff */
[----:B------:R0:W-:Y:S01]  /*3bc70*/  @!P4 STS.64 [R7], R48 ;  /* 0x000000300700c388 */ /* 0x0001e20000000a00 */
[----:B------:R-:W-:Y:S01]  /*3bc80*/  @!P2 LEA R9, R2, UR4, 0x3 ;  /* 0x000000040209ac11 */ /* 0x000fe2000f8e18ff */
[--C-:B------:R-:W-:Y:S01]  /*3bc90*/  @!P1 IMAD.IADD R2, R23, 0x1, -R5.reuse ;  /* 0x0000000117029824 */ /* 0x100fe200078e0a05 */
[----:B------:R-:W-:Y:S01]  /*3bca0*/  ISETP.NE.AND P4, PT, R4, RZ, PT ;  /* 0x000000ff0400720c */ /* 0x000fe20003f85270 */
[--C-:B------:R-:W-:Y:S01]  /*3bcb0*/  @!P0 IMAD.IADD R22, R22, 0x1, -R5.reuse ;  /* 0x0000000116168824 */ /* 0x100fe200078e0a05 */
[----:B------:R-:W-:Y:S01]  /*3bcc0*/  @!P5 IADD3 R0, PT, PT, -R5, R0, RZ ;  /* 0x000000000500d210 */ /* 0x000fe20007ffe1ff */
[----:B------:R1:W-:Y:S01]  /*3bcd0*/  @!P2 STS.64 [R9], R46 ;  /* 0x0000002e0900a388 */ /* 0x0003e20000000a00 */
[----:B------:R-:W-:Y:S01]  /*3bce0*/  @!P1 LEA R11, R2, UR4, 0x3 ;  /* 0x00000004020b9c11 */ /* 0x000fe2000f8e18ff */
[----:B------:R-:W-:Y:S01]  /*3bcf0*/  @!P3 IMAD.IADD R20, R20, 0x1, -R5 ;  /* 0x000000011414b824 */ /* 0x000fe200078e0a05 */
[----:B------:R-:W-:-:S02]  /*3bd00*/  @!P0 LEA R13, R22, UR4, 0x3 ;  /* 0x00000004160d8c11 */ /* 0x000fc4000f8e18ff */
[----:B------:R-:W-:Y:S01]  /*3bd10*/  ISETP.NE.AND P2, PT, R6, RZ, PT ;  /* 0x000000ff0600720c */ /* 0x000fe20003f45270 */
[----:B------:R-:W-:Y:S01]  /*3bd20*/  @!P1 STS.64 [R11], R44 ;  /* 0x0000002c0b009388 */ /* 0x000fe20000000a00 */
[----:B------:R-:W-:Y:S02]  /*3bd30*/  ISETP.NE.AND P1, PT, R10, RZ, PT ;  /* 0x000000ff0a00720c */ /* 0x000fe40003f25270 */
[----:B0-----:R-:W-:Y:S01]  /*3bd40*/  @!P5 LEA R7, R0, UR4, 0x3 ;  /* 0x000000040007dc11 */ /* 0x001fe2000f8e18ff */
[----:B------:R-:W-:Y:S01]  /*3bd50*/  @!P0 STS.64 [R13], R42 ;  /* 0x0000002a0d008388 */ /* 0x000fe20000000a00 */
[----:B------:R-:W-:Y:S02]  /*3bd60*/  ISETP.NE.AND P0, PT, R12, RZ, PT ;  /* 0x000000ff0c00720c */ /* 0x000fe40003f05270 */
[----:B------:R-:W-:Y:S01]  /*3bd70*/  @!P4 IADD3 R18, PT, PT, -R5, R18, RZ ;  /* 0x000000120512c210 */ /* 0x000fe20007ffe1ff */
[----:B------:R0:W-:Y:S01]  /*3bd80*/  @!P5 STS.64 [R7], R40 ;  /* 0x000000280700d388 */ /* 0x0001e20000000a00 */
[----:B------:R-:W-:-:S02]  /*3bd90*/  @!P3 LEA R21, R20, UR4, 0x3 ;  /* 0x000000041415bc11 */ /* 0x000fc4000f8e18ff */
[----:B-1----:R-:W-:Y:S01]  /*3bda0*/  @!P4 LEA R9, R18, UR4, 0x3 ;  /* 0x000000041209cc11 */ /* 0x002fe2000f8e18ff */
[--C-:B------:R-:W-:Y:S02]  /*3bdb0*/  @!P2 IMAD.IADD R17, R17, 0x1, -R5.reuse ;  /* 0x000000011111a824 */ /* 0x100fe400078e0a05 */
[----:B------:R-:W-:Y:S01]  /*3bdc0*/  @!P1 IMAD.IADD R15, R15, 0x1, -R5 ;  /* 0x000000010f0f9824 */ /* 0x000fe200078e0a05 */
[----:B------:R1:W-:Y:S01]  /*3bdd0*/  @!P3 STS.64 [R21], R38 ;  /* 0x000000261500b388 */ /* 0x0003e20000000a00 */
[----:B------:R-:W-:Y:S02]  /*3bde0*/  ISETP.GE.AND P3, PT, R8, R3, PT ;  /* 0x000000030800720c */ /* 0x000fe40003f66270 */
[----:B------:R-:W-:Y:S01]  /*3bdf0*/  @!P0 IADD3 R14, PT, PT, -R5, R14, RZ ;  /* 0x0000000e050e8210 */ /* 0x000fe20007ffe1ff */
[----:B------:R1:W-:Y:S01]  /*3be00*/  @!P6 STS.64 [R19], R36 ;  /* 0x000000241300e388 */ /* 0x0003e20000000a00 */
[----:B------:R-:W-:Y:S02]  /*3be10*/  @!P2 LEA R17, R17, UR4, 0x3 ;  /* 0x000000041111ac11 */ /* 0x000fe4000f8e18ff */
[----:B------:R-:W-:Y:S01]  /*3be20*/  @!P1 LEA R15, R15, UR4, 0x3 ;  /* 0x000000040f0f9c11 */ /* 0x000fe2000f8e18ff */
[----:B------:R1:W-:Y:S01]  /*3be30*/  @!P4 STS.64 [R9], R34 ;  /* 0x000000220900c388 */ /* 0x0003e20000000a00 */
[----:B0-----:R-:W-:-:S03]  /*3be40*/  @!P0 LEA R7, R14, UR4, 0x3 ;  /* 0x000000040e078c11 */ /* 0x001fc6000f8e18ff */
[----:B------:R1:W-:Y:S04]  /*3be50*/  @!P2 STS.64 [R17], R32 ;  /* 0x000000201100a388 */ /* 0x0003e80000000a00 */
[----:B------:R1:W-:Y:S04]  /*3be60*/  @!P1 STS.64 [R15], R30 ;  /* 0x0000001e0f009388 */ /* 0x0003e80000000a00 */
[----:B------:R1:W-:Y:S01]  /*3be70*/  @!P0 STS.64 [R7], R28 ;  /* 0x0000001c07008388 */ /* 0x0003e20000000a00 */
[----:B------:R-:W-:Y:S06]  /*3be80*/  BAR.SYNC.DEFER_BLOCKING 0x0 ;  /* 0x0000000000007b1d */ /* 0x000fec0000010000 */
[----:B------:R-:W-:Y:S05]  /*3be90*/  @P3 EXIT ;  /* 0x000000000000394d */ /* 0x000fea0003800000 */
[----:B------:R-:W-:Y:S01]  /*3bea0*/  LOP3.LUT R2, RZ, R8, RZ, 0x33, !PT ;  /* 0x00000008ff027212 */ /* 0x000fe200078e33ff */
[----:B------:R-:W0:Y:S01]  /*3beb0*/  LDCU.64 UR6, c[0x0][0x390] ;  /* 0x00007200ff0677ac */ /* 0x000e220008000a00 */
[----:B------:R-:W-:Y:S03]  /*3bec0*/  BSSY.RECONVERGENT B0, `(.L_x_795) ;  /* 0x000001e000007945 */ /* 0x000fe60003800200 */
[----:B------:R-:W-:-:S04]  /*3bed0*/  IMAD.IADD R2, R2, 0x1, R3 ;  /* 0x0000000102027824 */ /* 0x000fc800078e0203 */
[C---:B------:R-:W-:Y:S01]  /*3bee0*/  IMAD.HI.U32 R0, R2.reuse, -0x55555555, RZ ;  /* 0xaaaaaaab02007827 */ /* 0x040fe200078e00ff */
[----:B------:R-:W-:-:S04]  /*3bef0*/  ISETP.GE.U32.AND P1, PT, R2, 0x480, PT ;  /* 0x000004800200780c */ /* 0x000fc80003f26070 */
[----:B------:R-:W-:-:S04]  /*3bf00*/  SHF.R.U32.HI R0, RZ, 0x8, R0 ;  /* 0x00000008ff007819 */ /* 0x000fc80000011600 */
[----:B------:R-:W-:-:S04]  /*3bf10*/  LOP3.LUT R4, R0, 0x3, RZ, 0xc0, !PT ;  /* 0x0000000300047812 */ /* 0x000fc800078ec0ff */
[----:B------:R-:W-:-:S13]  /*3bf20*/  ISETP.NE.AND P0, PT, R4, 0x3, PT ;  /* 0x000000030400780c */ /* 0x000fda0003f05270 */
[----:B0-----:R-:W-:Y:S05]  /*3bf30*/  @!P0 BRA `(.L_x_796) ;  /* 0x0000000000588947 */ /* 0x001fea0003800000 */
[----:B------:R-:W0:Y:S01]  /*3bf40*/  LDCU.U8 UR5, c[0x0][0x8a0] ;  /* 0x00011400ff0577ac */ /* 0x000e220008000000 */
[----:B-1----:R-:W-:Y:S01]  /*3bf50*/  VIADD R7, R0, 0x1 ;  /* 0x0000000100077836 */ /* 0x002fe20000000000 */
[C---:B------:R-:W-:Y:S02]  /*3bf60*/  LEA R0, R8.reuse, UR4, 0x3 ;  /* 0x0000000408007c11 */ /* 0x040fe4000f8e18ff */
[----:B------:R-:W-:Y:S02]  /*3bf70*/  IADD3 R9, PT, PT, R8, R5, RZ ;  /* 0x0000000508097210 */ /* 0x000fe40007ffe0ff */
[----:B------:R-:W-:-:S05]  /*3bf80*/  LOP3.LUT R7, R7, 0x3, RZ, 0xc0, !PT ;  /* 0x0000000307077812 */ /* 0x000fca00078ec0ff */
[----:B------:R-:W-:Y:S02]  /*3bf90*/  IMAD R8, R7, 0x180, R8 ;  /* 0x0000018007087824 */ /* 0x000fe400078e0208 */
[----:B------:R-:W-:Y:S01]  /*3bfa0*/  IMAD.MOV R2, RZ, RZ, -R7 ;  /* 0x000000ffff027224 */ /* 0x000fe200078e0a07 */
[----:B0-----:R-:W-:-:S13]  /*3bfb0*/  ISETP.NE.AND P2, PT, RZ, UR5, PT ;  /* 0x00000005ff007c0c */ /* 0x001fda000bf45270 */
.L_x_797:
[----:B0-----:R-:W0:Y:S01]  /*3bfc0*/  @!P2 LDC.64 R12, c[0x0][0x8b8] ;  /* 0x00022e00ff0cab82 */ /* 0x001e220000000a00 */
[----:B------:R-:W-:Y:S01]  /*3bfd0*/  CS2R R6, SRZ ;  /* 0x0000000000067805 */ /* 0x000fe2000001ff00 */
[----:B------:R1:W2:Y:S05]  /*3bfe0*/  LDS.64 R10, [R0] ;  /* 0x00000000000a7984 */ /* 0x0002aa0000000a00 */
[----:B0-----:R-:W3:Y:S01]  /*3bff0*/  @!P2 LDG.E.64 R6, desc[UR8][R12.64] ;  /* 0x000000080c06a981 */ /* 0x001ee2000c1e1b00 */
[----:B------:R-:W-:Y:S01]  /*3c000*/  VIADD R2, R2, 0x1 ;  /* 0x0000000102027836 */ /* 0x000fe20000000000 */
[----:B-1----:R-:W-:Y:S02]  /*3c010*/  IADD3 R0, PT, PT, R0, 0xc00, RZ ;  /* 0x00000c0000007810 */ /* 0x002fe40007ffe0ff */
[----:B---3--:R-:W-:-:S04]  /*3c020*/  IADD3 R4, P0, PT, R9, R6, RZ ;  /* 0x0000000609047210 */ /* 0x008fc80007f1e0ff */
[C---:B------:R-:W-:Y:S01]  /*3c030*/  LEA.HI.X.SX32 R7, R9.reuse, R7, 0x1, P0 ;  /* 0x0000000709077211 */ /* 0x040fe200000f0eff */
[----:B------:R-:W-:Y:S01]  /*3c040*/  VIADD R9, R9, 0x180 ;  /* 0x0000018009097836 */ /* 0x000fe20000000000 */
[----:B------:R-:W-:-:S04]  /*3c050*/  LEA R6, P0, R4, UR6, 0x3 ;  /* 0x0000000604067c11 */ /* 0x000fc8000f8018ff */
[----:B------:R-:W-:Y:S02]  /*3c060*/  LEA.HI.X R7, R4, UR7, R7, 0x3, P0 ;  /* 0x0000000704077c11 */ /* 0x000fe400080f1c07 */
[----:B------:R-:W-:-:S03]  /*3c070*/  ISETP.NE.AND P0, PT, R2, RZ, PT ;  /* 0x000000ff0200720c */ /* 0x000fc60003f05270 */
[----:B--2---:R0:W-:Y:S10]  /*3c080*/  STG.E.64 desc[UR8][R6.64], R10 ;  /* 0x0000000a06007986 */ /* 0x0041f4000c101b08 */
[----:B------:R-:W-:Y:S05]  /*3c090*/  @P0 BRA `(.L_x_797) ;  /* 0xfffffffc00c80947 */ /* 0x000fea000383ffff */
.L_x_796:
[----:B------:R-:W-:Y:S05]  /*3c0a0*/  BSYNC.RECONVERGENT B0 ;  /* 0x0000000000007941 */ /* 0x000fea0003800200 */
.L_x_795:
[----:B------:R-:W-:Y:S05]  /*3c0b0*/  @!P1 EXIT ;  /* 0x000000000000994d */ /* 0x000fea0003800000 */
[----:B------:R-:W2:Y:S01]  /*3c0c0*/  S2UR UR5, SR_CgaCtaId ;  /* 0x00000000000579c3 */ /* 0x000ea20000008800 */
[----:B------:R-:W3:Y:S01]  /*3c0d0*/  LDCU.U8 UR6, c[0x0][0x8a0] ;  /* 0x00011400ff0677ac */ /* 0x000ee20008000000 */
[----:B-1----:R-:W-:Y:S01]  /*3c0e0*/  IMAD.IADD R9, R8, 0x1, R5 ;  /* 0x0000000108097824 */ /* 0x002fe200078e0205 */
[----:B------:R-:W-:Y:S01]  /*3c0f0*/  UMOV UR4, 0x400 ;  /* 0x0000040000047882 */ /* 0x000fe20000000000 */
[----:B------:R-:W1:Y:S01]  /*3c100*/  LDCU.64 UR10, c[0x0][0x390] ;  /* 0x00007200ff0a77ac */ /* 0x000e620008000a00 */
[----:B---3--:R-:W-:Y:S02]  /*3c110*/  UISETP.NE.AND UP0, UPT, UR6, URZ, UPT ;  /* 0x000000ff0600728c */ /* 0x008fe4000bf05270 */
[----:B--2---:R-:W-:-:S04]  /*3c120*/  ULEA UR4, UR5, UR4, 0x18 ;  /* 0x0000000405047291 */ /* 0x004fc8000f8ec0ff */
[----:B------:R-:W-:Y:S02]  /*3c130*/  PLOP3.LUT P0, PT, PT, PT, UP0, 0x80, 0x8 ;  /* 0x000000000008781c */ /* 0x000fe40003f0f008 */
[----:B------:R-:W-:-:S04]  /*3c140*/  LEA R0, R8, UR4, 0x3 ;  /* 0x0000000408007c11 */ /* 0x000fc8000f8e18ff */
[----:B-1----:R-:W-:-:S07]  /*3c150*/  IADD3 R0, PT, PT, R0, 0x1800, RZ ;  /* 0x0000180000007810 */ /* 0x002fce0007ffe0ff */
.L_x_798:
[----:B01----:R-:W0:Y:S01]  /*3c160*/  @!P0 LDC.64 R10, c[0x0][0x8b8] ;  /* 0x00022e00ff0a8b82 */ /* 0x003e220000000a00 */
[----:B------:R-:W-:Y:S01]  /*3c170*/  CS2R R4, SRZ ;  /* 0x0000000000047805 */ /* 0x000fe2000001ff00 */
[----:B------:R-:W-:Y:S01]  /*3c180*/  UISETP.NE.AND UP0, UPT, UR6, URZ, UPT ;  /* 0x000000ff0600728c */ /* 0x000fe2000bf05270 */
[----:B------:R-:W1:Y:S04]  /*3c190*/  LDS.64 R6, [R0+-0x1800] ;  /* 0xffe8000000067984 */ /* 0x000e680000000a00 */
[----:B0-----:R0:W2:Y:S01]  /*3c1a0*/  @!P0 LDG.E.64 R4, desc[UR8][R10.64] ;  /* 0x000000080a048981 */ /* 0x0010a2000c1e1b00 */
[----:B------:R-:W-:Y:S02]  /*3c1b0*/  PLOP3.LUT P0, PT, PT, PT, UP0, 0x80, 0x8 ;  /* 0x000000000008781c */ /* 0x000fe40003f0f008 */
[----:B------:R-:W-:Y:S01]  /*3c1c0*/  SHF.R.S32.HI R21, RZ, 0x1f, R9 ;  /* 0x0000001fff157819 */ /* 0x000fe20000011409 */
[----:B0-----:R-:W0:Y:S10]  /*3c1d0*/  LDS.64 R10, [R0+-0xc00] ;  /* 0xfff40000000a7984 */ /* 0x001e340000000a00 */
[----:B------:R-:W3:Y:S01]  /*3c1e0*/  @!P0 LDC.64 R16, c[0x0][0x8b8] ;  /* 0x00022e00ff108b82 */ /* 0x000ee20000000a00 */
[----:B--2---:R-:W-:-:S05]  /*3c1f0*/  IADD3 R2, P1, PT, R9, R4, RZ ;  /* 0x0000000409027210 */ /* 0x004fca0007f3e0ff */
[----:B------:R-:W-:Y:S01]  /*3c200*/  IMAD.X R5, R21, 0x1, R5, P1 ;  /* 0x0000000115057824 */ /* 0x000fe200008e0605 */
[----:B------:R-:W-:-:S04]  /*3c210*/  LEA R12, P1, R2, UR10, 0x3 ;  /* 0x0000000a020c7c11 */ /* 0x000fc8000f8218ff */
[----:B------:R-:W-:Y:S02]  /*3c220*/  LEA.HI.X R13, R2, UR11, R5, 0x3, P1 ;  /* 0x0000000b020d7c11 */ /* 0x000fe400088f1c05 */
[----:B------:R-:W-:-:S03]  /*3c230*/  CS2R R4, SRZ ;  /* 0x0000000000047805 */ /* 0x000fc6000001ff00 */
[----:B-1----:R1:W-:Y:S04]  /*3c240*/  STG.E.64 desc[UR8][R12.64], R6 ;  /* 0x000000060c007986 */ /* 0x0023e8000c101b08 */
[----:B---3--:R-:W2:Y:S01]  /*3c250*/  @!P0 LDG.E.64 R4, desc[UR8][R16.64] ;  /* 0x0000000810048981 */ /* 0x008ea2000c1e1b00 */
[----:B------:R-:W3:Y:S03]  /*3c260*/  @!P0 LDC.64 R18, c[0x0][0x8b8] ;  /* 0x00022e00ff128b82 */ /* 0x000ee60000000a00 */
[----:B------:R-:W4:Y:S01]  /*3c270*/  LDS.64 R6, [R0] ;  /* 0x0000000000067984 */ /* 0x000f220000000a00 */
[----:B--2---:R-:W-:-:S05]  /*3c280*/  IADD3 R2, P1, PT, R9, R4, RZ ;  /* 0x0000000409027210 */ /* 0x004fca0007f3e0ff */
[----:B------:R-:W-:Y:S01]  /*3c290*/  IMAD.X R5, R21, 0x1, R5, P1 ;  /* 0x0000000115057824 */ /* 0x000fe200008e0605 */
[----:B------:R-:W-:-:S04]  /*3c2a0*/  LEA R14, P1, R2, UR10, 0x3 ;  /* 0x0000000a020e7c11 */ /* 0x000fc8000f8218ff */
[----:B------:R-:W-:Y:S02]  /*3c2b0*/  LEA.HI.X R15, R2, UR11, R5, 0x3, P1 ;  /* 0x0000000b020f7c11 */ /* 0x000fe400088f1c05 */
[----:B------:R-:W-:-:S03]  /*3c2c0*/  CS2R R4, SRZ ;  /* 0x0000000000047805 */ /* 0x000fc6000001ff00 */
[----:B0-----:R-:W-:Y:S04]  /*3c2d0*/  STG.E.64 desc[UR8][R14.64+0xc00], R10 ;  /* 0x000c000a0e007986 */ /* 0x001fe8000c101b08 */
[----:B---3--:R-:W2:Y:S01]  /*3c2e0*/  @!P0 LDG.E.64 R4, desc[UR8][R18.64] ;  /* 0x0000000812048981 */ /* 0x008ea2000c1e1b00 */
[----:B------:R-:W0:Y:S03]  /*3c2f0*/  @!P0 LDC.64 R16, c[0x0][0x8b8] ;  /* 0x00022e00ff108b82 */ /* 0x000e260000000a00 */
[----:B------:R3:W5:Y:S01]  /*3c300*/  LDS.64 R10, [R0+0xc00] ;  /* 0x000c0000000a7984 */ /* 0x0007620000000a00 */
[----:B--2---:R-:W-:-:S04]  /*3c310*/  IADD3 R2, P1, PT, R9, R4, RZ ;  /* 0x0000000409027210 */ /* 0x004fc80007f3e0ff */
[----:B------:R-:W-:Y:S02]  /*3c320*/  IADD3.X R5, PT, PT, R21, R5, RZ, P1, !PT ;  /* 0x0000000515057210 */ /* 0x000fe40000ffe4ff */
[----:B-1----:R-:W-:-:S04]  /*3c330*/  LEA R12, P1, R2, UR10, 0x3 ;  /* 0x0000000a020c7c11 */ /* 0x002fc8000f8218ff */
[----:B------:R-:W-:Y:S02]  /*3c340*/  LEA.HI.X R13, R2, UR11, R5, 0x3, P1 ;  /* 0x0000000b020d7c11 */ /* 0x000fe400088f1c05 */
[----:B------:R-:W-:-:S03]  /*3c350*/  CS2R R4, SRZ ;  /* 0x0000000000047805 */ /* 0x000fc6000001ff00 */
[----:B----4-:R1:W-:Y:S04]  /*3c360*/  STG.E.64 desc[UR8][R12.64+0x1800], R6 ;  /* 0x001800060c007986 */ /* 0x0103e8000c101b08 */
[----:B0-----:R-:W2:Y:S01]  /*3c370*/  @!P0 LDG.E.64 R4, desc[UR8][R16.64] ;  /* 0x0000000810048981 */ /* 0x001ea2000c1e1b00 */
[----:B------:R-:W-:Y:S01]  /*3c380*/  VIADD R8, R8, 0x600 ;  /* 0x0000060008087836 */ /* 0x000fe20000000000 */
[----:B---3--:R-:W-:Y:S02]  /*3c390*/  IADD3 R0, PT, PT, R0, 0x3000, RZ ;  /* 0x0000300000007810 */ /* 0x008fe40007ffe0ff */
[C---:B--2---:R-:W-:Y:S01]  /*3c3a0*/  IADD3 R2, P1, PT, R9.reuse, R4, RZ ;  /* 0x0000000409027210 */ /* 0x044fe20007f3e0ff */
[----:B------:R-:W-:-:S04]  /*3c3b0*/  VIADD R9, R9, 0x600 ;  /* 0x0000060009097836 */ /* 0x000fc80000000000 */
[----:B------:R-:W-:Y:S01]  /*3c3c0*/  IMAD.X R5, R21, 0x1, R5, P1 ;  /* 0x0000000115057824 */ /* 0x000fe200008e0605 */
[----:B------:R-:W-:-:S04]  /*3c3d0*/  LEA R4, P1, R2, UR10, 0x3 ;  /* 0x0000000a02047c11 */ /* 0x000fc8000f8218ff */
[----:B------:R-:W-:Y:S02]  /*3c3e0*/  LEA.HI.X R5, R2, UR11, R5, 0x3, P1 ;  /* 0x0000000b02057c11 */ /* 0x000fe400088f1c05 */
[----:B------:R-:W-:-:S03]  /*3c3f0*/  ISETP.GE.AND P1, PT, R8, R3, PT ;  /* 0x000000030800720c */ /* 0x000fc60003f26270 */
[----:B-----5:R1:W-:Y:S10]  /*3c400*/  STG.E.64 desc[UR8][R4.64+0x2400], R10 ;  /* 0x0024000a04007986 */ /* 0x0203f4000c101b08 */
[----:B------:R-:W-:Y:S05]  /*3c410*/  @!P1 BRA `(.L_x_798) ;  /* 0xfffffffc00509947 */ /* 0x000fea000383ffff */
[----:B------:R-:W-:Y:S05]  /*3c420*/  EXIT ;  /* 0x000000000000794d */ /* 0x000fea0003800000 */
.L_x_0:
[----:B------:R-:W0:Y:S01]  /*3c430*/  LDCU UR5, c[0x0][0x374] ;  /* 0x00006e80ff0577ac */ /* 0x000e220008000800 */
[----:B------:R-:W-:Y:S01]  /*3c440*/  BSSY.RECONVERGENT B0, `(.L_x_799) ;  /* 0x0003dec000007945 */ /* 0x000fe20003800200 */
[----:B------:R-:W1:Y:S01]  /*3c450*/  LDCU UR4, c[0x0][0x894] ;  /* 0x00011280ff0477ac */ /* 0x000e620008000800 */
[----:B0-----:R-:W-:-:S04]  /*3c460*/  UIMAD UR5, UR6, UR5, UR7 ;  /* 0x00000005060572a4 */ /* 0x001fc8000f8e0207 */
[----:B------:R-:W-:Y:S02]  /*3c470*/  UISETP.NE.AND UP0, UPT, UR5, URZ, UPT ;  /* 0x000000ff0500728c */ /* 0x000fe4000bf05270 */
[----:B-1----:R-:W-:-:S07]  /*3c480*/  UIMAD UR4, UR5, -0x1080, UR4 ;  /* 0xffffef80050478a4 */ /* 0x002fce000f8e0204 */
        /* <DEDUP_REMOVED lines=8> */
[----:B------:R-:W-:Y:S01]  /*3c510*/  IMAD.MOV.U32 R24, RZ, RZ, 0x1 ;  /* 0x00000001ff187424 */ /* 0x000fe200078e00ff */
[----:B------:R-:W5:Y:S01]  /*3c520*/  LDCU.64 UR10, c[0x0][0x8b0] ;  /* 0x00011600ff0a77ac */ /* 0x000f620008000a00 */
[----:B------:R-:W2:Y:S01]  /*3c530*/  LDCU.64 UR12, c[0x0][0x380] ;  /* 0x00007000ff0c77ac */ /* 0x000ea20008000a00 */
[----:B-1----:R-:W-:-:S02]  /*3c540*/  UISETP.NE.AND UP0, UPT, UR16, URZ, UPT ;  /* 0x000000ff1000728c */ /* 0x002fc4000bf05270 */
[----:B----4-:R-:W-:-:S03]  /*3c550*/  UIMAD UR5, UR6, UR5, UR7 ;  /* 0x00000005060572a4 */ /* 0x010fc6000f8e0207 */
[----:B------:R-:W-:Y:S01]  /*3c560*/  UMOV UR7, 0x400 ;  /* 0x0000040000077882 */ /* 0x000fe20000000000 */
[----:B-----5:R-:W-:Y:S02]  /*3c570*/  USEL UR10, UR10, URZ, !UP0 ;  /* 0x000000ff0a0a7287 */ /* 0x020fe4000c000000 */
[----:B------:R-:W-:Y:S02]  /*3c580*/  UIMAD UR5, UR5, 0x1080, URZ ;  /* 0x00001080050578a4 */ /* 0x000fe4000f8e02ff */
[----:B------:R-:W-:Y:S01]  /*3c590*/  USEL UR6, UR11, URZ, !UP0 ;  /* 0x000000ff0b067287 */ /* 0x000fe2000c000000 */
[C---:B0-----:R-:W-:Y:S01]  /*3c5a0*/  LOP3.LUT R2, R8.reuse, 0x1f, RZ, 0xc0, !PT ;  /* 0x0000001f08027812 */ /* 0x041fe200078ec0ff */
[----:B--2---:R-:W-:Y:S01]  /*3c5b0*/  UIADD3 UR5, UP0, UP1, UR10, UR12, UR5 ;  /* 0x0000000c0a057290 */ /* 0x004fe2000f91e005 */
[----:B------:R-:W-:Y:S01]  /*3c5c0*/  LOP3.LUT R3, R8, 0x3e0, RZ, 0xc0, !PT ;  /* 0x000003e008037812 */ /* 0x000fe200078ec0ff */
[----:B------:R-:W-:Y:S02]  /*3c5d0*/  ULEA UR7, UR14, UR7, 0x18 ;  /* 0x000000070e077291 */ /* 0x000fe4000f8ec0ff */
[----:B------:R-:W-:-:S02]  /*3c5e0*/  UIADD3.X UR6, UPT, UPT, UR6, UR13, URZ, UP0, UP1 ;  /* 0x0000000d06067290 */ /* 0x000fc400087e24ff */
[----:B------:R-:W-:Y:S01]  /*3c5f0*/  IMAD R16, R3, 0xb, R2 ;  /* 0x0000000b03107824 */ /* 0x000fe200078e0202 */
[----:B------:R-:W-:-:S03]  /*3c600*/  SHF.R.U32.HI R3, RZ, 0x5, R8 ;  /* 0x00000005ff037819 */ /* 0x000fc60000011608 */
[C---:B------:R-:W-:Y:S01]  /*3c610*/  VIADD R4, R16.reuse, 0x20 ;  /* 0x0000002010047836 */ /* 0x040fe20000000000 */
[C---:B------:R-:W-:Y:S01]  /*3c620*/  IADD3 R2, P0, PT, R16.reuse, UR5, RZ ;  /* 0x0000000510027c10 */ /* 0x040fe2000ff1e0ff */
[----:B---3--:R-:W-:Y:S01]  /*3c630*/  IMAD R5, R3, 0x160, R0 ;  /* 0x0000016003057824 */ /* 0x008fe200078e0200 */
[C---:B------:R-:W-:Y:S01]  /*3c640*/  IADD3 R12, PT, PT, R16.reuse, 0x80, RZ ;  /* 0x00000080100c7810 */ /* 0x040fe20007ffe0ff */
[C---:B------:R-:W-:Y:S01]  /*3c650*/  VIADD R6, R16.reuse, 0x40 ;  /* 0x0000004010067836 */ /* 0x040fe20000000000 */
[----:B------:R-:W-:Y:S01]  /*3c660*/  IADD3.X R3, PT, PT, RZ, UR6, RZ, P0, !PT ;  /* 0x00000006ff037c10 */ /* 0x000fe200087fe4ff */
[----:B------:R-:W-:Y:S01]  /*3c670*/  VIADD R10, R16, 0x60 ;  /* 0x00000060100a7836 */ /* 0x000fe20000000000 */
        /* <DEDUP_REMOVED lines=8> */
[----:B------:R-:W-:-:S02]  /*3c700*/  IADD3.X R7, PT, PT, RZ, UR6, RZ, P1, !PT ;  /* 0x00000006ff077c10 */ /* 0x000fc40008ffe4ff */
[----:B------:R-:W-:Y:S01]  /*3c710*/  IADD3 R12, P2, PT, R12, UR5, RZ ;  /* 0x000000050c0c7c10 */ /* 0x000fe2000ff5e0ff */
[----:B------:R-:W-:Y:S01]  /*3c720*/  IMAD.X R11, RZ, RZ, UR6, P0 ;  /* 0x00000006ff0b7e24 */ /* 0x000fe200080e06ff */
[----:B------:R-:W-:Y:S01]  /*3c730*/  IADD3 R14, P1, PT, R14, UR5, RZ ;  /* 0x000000050e0e7c10 */ /* 0x000fe2000ff3e0ff */
[----:B------:R1:W-:Y:S02]  /*3c740*/  STS.64 [R19+0x100], R4 ;  /* 0x0001000413007388 */ /* 0x0003e40000000a00 */
[----:B------:R-:W-:Y:S01]  /*3c750*/  IMAD.X R13, RZ, RZ, UR6, P2 ;  /* 0x00000006ff0d7e24 */ /* 0x000fe200090e06ff */
[----:B------:R-:W-:Y:S01]  /*3c760*/  IADD3.X R15, PT, PT, RZ, UR6, RZ, P1, !PT ;  /* 0x00000006ff0f7c10 */ /* 0x000fe20008ffe4ff */
[----:B------:R2:W-:Y:S01]  /*3c770*/  STS.64 [R19+0x200], R6 ;  /* 0x0002000613007388 */ /* 0x0005e20000000a00 */
[C---:B0-----:R-:W-:Y:S02]  /*3c780*/  VIADD R2, R16.reuse, 0xc0 ;  /* 0x000000c010027836 */ /* 0x041fe40000000000 */
[----:B------:R-:W-:Y:S01]  /*3c790*/  VIADD R3, R16, 0xe0 ;  /* 0x000000e010037836 */ /* 0x000fe20000000000 */
[----:B------:R0:W-:Y:S02]  /*3c7a0*/  STS.64 [R19+0x400], R12 ;  /* 0x0004000c13007388 */ /* 0x0001e40000000a00 */
[----:B------:R-:W-:-:S02]  /*3c7b0*/  IADD3 R2, P0, PT, R2, UR5, RZ ;  /* 0x0000000502027c10 */ /* 0x000fc4000ff1e0ff */
[C---:B-1----:R-:W-:Y:S01]  /*3c7c0*/  IADD3 R5, PT, PT, R16.reuse, 0x100, RZ ;  /* 0x0000010010057810 */ /* 0x042fe20007ffe0ff */
[----:B------:R1:W-:Y:S01]  /*3c7d0*/  STS.64 [R19+0x300], R10 ;  /* 0x0003000a13007388 */ /* 0x0003e20000000a00 */
[----:B------:R-:W-:Y:S01]  /*3c7e0*/  IADD3 R4, P1, PT, R3, UR5, RZ ;  /* 0x0000000503047c10 */ /* 0x000fe2000ff3e0ff */
[----:B------:R-:W-:Y:S01]  /*3c7f0*/  IMAD.X R3, RZ, RZ, UR6, P0 ;  /* 0x00000006ff037e24 */ /* 0x000fe200080e06ff */
[----:B------:R-:W-:Y:S01]  /*3c800*/  IADD3 R16, PT, PT, R16, 0x140, RZ ;  /* 0x0000014010107810 */ /* 0x000fe20007ffe0ff */
[----:B------:R3:W-:Y:S01]  /*3c810*/  STS.64 [R19+0x500], R14 ;  /* 0x0005000e13007388 */ /* 0x0007e20000000a00 */
[----:B--2---:R-:W-:Y:S01]  /*3c820*/  IADD3 R6, P0, PT, R5, UR5, RZ ;  /* 0x0000000505067c10 */ /* 0x004fe2000ff1e0ff */
[----:B------:R-:W-:Y:S01]  /*3c830*/  IMAD.X R5, RZ, RZ, UR6, P1 ;  /* 0x00000006ff057e24 */ /* 0x000fe200088e06ff */
[----:B0-----:R-:W-:Y:S01]  /*3c840*/  IADD3 R12, P1, PT, R16, UR5, RZ ;  /* 0x00000005100c7c10 */ /* 0x001fe2000ff3e0ff */
[----:B------:R0:W-:Y:S02]  /*3c850*/  STS.64 [R19+0x600], R2 ;  /* 0x0006000213007388 */ /* 0x0001e40000000a00 */
[----:B------:R-:W-:Y:S01]  /*3c860*/  IMAD.X R7, RZ, RZ, UR6, P0 ;  /* 0x00000006ff077e24 */ /* 0x000fe200080e06ff */
[----:B-1----:R-:W-:Y:S01]  /*3c870*/  IADD3 R10, P2, PT, R17, UR5, RZ ;  /* 0x00000005110a7c10 */ /* 0x002fe2000ff5e0ff */
[----:B------:R-:W-:Y:S01]  /*3c880*/  IMAD.X R13, RZ, RZ, UR6, P1 ;  /* 0x00000006ff0d7e24 */ /* 0x000fe200088e06ff */
[----:B------:R1:W-:Y:S01]  /*3c890*/  STS.64 [R19+0x700], R4 ;  /* 0x0007000413007388 */ /* 0x0003e20000000a00 */
[----:B------:R-:W-:Y:S01]  /*3c8a0*/  PLOP3.LUT P1, PT, PT, PT, PT, 0x80, 0x8 ;  /* 0x000000000008781c */ /* 0x000fe20003f2f070 */
[----:B---3--:R-:W-:Y:S01]  /*3c8b0*/  IMAD R14, R0, 0x50, R19 ;  /* 0x00000050000e7824 */ /* 0x008fe200078e0213 */
[----:B------:R-:W-:Y:S01]  /*3c8c0*/  IADD3.X R11, PT, PT, RZ, UR6, RZ, P2, !PT ;  /* 0x00000006ff0b7c10 */ /* 0x000fe200097fe4ff */
[----:B------:R1:W-:Y:S01]  /*3c8d0*/  STS.64 [R19+0x800], R6 ;  /* 0x0008000613007388 */ /* 0x0003e20000000a00 */
[----:B------:R-:W-:Y:S01]  /*3c8e0*/  PLOP3.LUT P2, PT, PT, PT, PT, 0x8, 0x80 ;  /* 0x000000000080781c */ /* 0x000fe20003f4e170 */
[----:B0-----:R-:W-:-:S02]  /*3c8f0*/  IMAD R2, R8, 0xb, RZ ;  /* 0x0000000b08027824 */ /* 0x001fc400078e02ff */
[----:B------:R1:W-:Y:S03]  /*3c900*/  STS.64 [R19+0x900], R10 ;  /* 0x0009000a13007388 */ /* 0x0003e60000000a00 */
[----:B------:R-:W-:Y:S01]  /*3c910*/  ISETP.GE.AND P0, PT, R2, UR4, PT ;  /* 0x0000000402007c0c */ /* 0x000fe2000bf06270 */
[----:B------:R1:W-:Y:S01]  /*3c920*/  STS.64 [R19+0xa00], R12 ;  /* 0x000a000c13007388 */ /* 0x0003e20000000a00 */
[----:B------:R-:W-:-:S03]  /*3c930*/  NOP ;  /* 0x0000000000007918 */ /* 0x000fc60000000000 */
[----:B------:R1:W0:Y:S02]  /*3c940*/  LDS.64 R48, [R14] ;  /* 0x000000000e307984 */ /* 0x0002240000000a00 */
[----:B------:R-:W-:Y:S02]  /*3c950*/  @P2 LOP3.LUT R9, R9, 0x100, RZ, 0xfc, !PT ;  /* 0x0000010009092812 */ /* 0x000fe400078efcff */
[----:B------:R1:W2:Y:S02]  /*3c960*/  LDS.64 R46, [R14+0x8] ;  /* 0x000008000e2e7984 */ /* 0x0002a40000000a00 */
[----:B------:R-:W-:Y:S02]  /*3c970*/  LOP3.LUT R9, R9, 0xffffefff, RZ, 0xc0, !PT ;  /* 0xffffefff09097812 */ /* 0x000fe400078ec0ff */
[----:B------:R1:W3:Y:S02]  /*3c980*/  LDS.64 R44, [R14+0x10] ;  /* 0x000010000e2c7984 */ /* 0x0002e40000000a00 */
[----:B------:R-:W-:-:S02]  /*3c990*/  @P1 LOP3.LUT R9, R9, 0x1000, RZ, 0xfc, !PT ;  /* 0x0000100009091812 */ /* 0x000fc400078efcff */
        /* <DEDUP_REMOVED lines=8> */
[----:B------:R-:W-:Y:S05]  /*3ca20*/  @P0 BRA `(.L_x_802) ;  /* 0x0000002800480947 */ /* 0x000fea0003800000 */
[----:B------:R-:W0:Y:S01]  /*3ca30*/  LDCU.64 UR6, c[0x0][0x888] ;  /* 0x00011100ff0677ac */ /* 0x000e220008000a00 */
[----:B------:R-:W-:Y:S01]  /*3ca40*/  PLOP3.LUT P2, PT, PT, PT, PT, 0x80, 0x8 ;  /* 0x000000000008781c */ /* 0x000fe20003f4f070 */
[----:B------:R-:W-:Y:S01]  /*3ca50*/  HFMA2 R24, -RZ, RZ, 0, 0 ;  /* 0x00000000ff187431 */ /* 0x000fe200000001ff */
[----:B------:R-:W-:Y:S02]  /*3ca60*/  PLOP3.LUT P1, PT, PT, PT, PT, 0x8, 0x80 ;  /* 0x000000000080781c */ /* 0x000fe40003f2e170 */
[----:B------:R-:W-:-:S09]  /*3ca70*/  LOP3.LUT R9, R9, 0xfffffeff, RZ, 0xc0, !PT ;  /* 0xfffffeff09097812 */ /* 0x000fd200078ec0ff */
[----:B------:R-:W-:Y:S02]  /*3ca80*/  @P2 LOP3.LUT R9, R9, 0x100, RZ, 0xfc, !PT ;  /* 0x0000010009092812 */ /* 0x000fe400078efcff */
[----:B0-----:R-:W-:Y:S02]  /*3ca90*/  ISETP.GE.U32.AND P0, PT, R48, UR6, PT ;  /* 0x0000000630007c0c */ /* 0x001fe4000bf06070 */
[----:B------:R-:W-:Y:S02]  /*3caa0*/  LOP3.LUT R9, R9, 0xffffefff, RZ, 0xc0, !PT ;  /* 0xffffefff09097812 */ /* 0x000fe400078ec0ff */
[----:B------:R-:W-:Y:S02]  /*3cab0*/  ISETP.GE.U32.AND.EX P0, PT, R49, UR7, PT, P0 ;  /* 0x0000000731007c0c */ /* 0x000fe4000bf06100 */
[----:B------:R-:W-:-:S11]  /*3cac0*/  @P1 LOP3.LUT R9, R9, 0x1000, RZ, 0xfc, !PT ;  /* 0x0000100009091812 */ /* 0x000fd600078efcff */
[----:B------:R-:W-:Y:S05]  /*3cad0*/  @P0 BRA `(.L_x_802) ;  /* 0x00000028001c0947 */ /* 0x000fea0003800000 */
[----:B-1----:R-:W0:Y:S01]  /*3cae0*/  LDC R5, c[0x0][0x884] ;  /* 0x00022100ff057b82 */ /* 0x002e220000000800 */
        /* <DEDUP_REMOVED lines=27> */
.L_x_804:
[----:B------:R-:W0:Y:S01]  /*3cca0*/  LDCU UR5, c[0x0][0x884] ;  /* 0x00011080ff0577ac */ /* 0x000e220008000800 */
[----:B------:R-:W-:Y:S01]  /*3ccb0*/  IMAD.MOV.U32 R54, RZ, RZ, R48 ;  /* 0x000000ffff367224 */ /* 0x000fe200078e0030 */
[----:B------:R-:W-:Y:S01]  /*3ccc0*/  MOV R14, 0x3cd00 ;  /* 0x0003cd00000e7802 */ /* 0x000fe20000000f00 */
[----:B------:R-:W-:Y:S01]  /*3ccd0*/  IMAD.MOV.U32 R53, RZ, RZ, R49 ;  /* 0x000000ffff357224 */ /* 0x000fe200078e0031 */
[----:B0-----:R-:W-:-:S07]  /*3cce0*/  MOV R10, UR5 ;  /* 0x00000005000a7c02 */ /* 0x001fce0008000f00 */
[----:B--234-:R-:W-:Y:S05]  /*3ccf0*/  CALL.REL.NOINC `($__internal_0_$__cuda_sm20_div_u64) ;  /* 0x000003e800d47944 */ /* 0x01cfea0003c00000 */
[----:B------:R-:W0:Y:S01]  /*3cd00*/  LDCU UR5, c[0x0][0x884] ;  /* 0x00011080ff0577ac */ /* 0x000e220008000800 */
[--C-:B------:R-:W-:Y:S01]  /*3cd10*/  IMAD.MOV R3, RZ, RZ, -R10.reuse ;  /* 0x000000ffff037224 */ /* 0x100fe200078e0a0a */
[----:B------:R-:W-:Y:S01]  /*3cd20*/  MOV R5, R11 ;  /* 0x0000000b00057202 */ /* 0x000fe20000000f00 */
[----:B------:R-:W-:Y:S02]  /*3cd30*/  IMAD.MOV.U32 R4, RZ, RZ, R10 ;  /* 0x000000ffff047224 */ /* 0x000fe400078e000a */
[----:B0-----:R-:W-:-:S07]  /*3cd40*/  IMAD R2, R3, UR5, R48 ;  /* 0x0000000503027c24 */ /* 0x001fce000f8e0230 */
.L_x_805:
[----:B------:R-:W-:Y:S05]  /*3cd50*/  BSYNC.RECONVERGENT B2 ;  /* 0x0000000000027941 */ /* 0x000fea0003800200 */
.L_x_803:
        /* <DEDUP_REMOVED lines=29> */
.L_x_807:
[----:B------:R-:W0:Y:S01]  /*3cf30*/  LDCU UR5, c[0x0][0x880] ;  /* 0x00011000ff0577ac */ /* 0x000e220008000800 */
[----:B------:R-:W-:Y:S01]  /*3cf40*/  IMAD.MOV.U32 R54, RZ, RZ, R4 ;  /* 0x000000ffff367224 */ /* 0x000fe200078e0004 */
[----:B------:R-:W-:Y:S02]  /*3cf50*/  MOV R53, R5 ;  /* 0x0000000500357202 */ /* 0x000fe40000000f00 */
[----:B------:R-:W-:Y:S01]  /*3cf60*/  MOV R14, 0x3cf90 ;  /* 0x0003cf90000e7802 */ /* 0x000fe20000000f00 */
[----:B0-----:R-:W-:-:S07]  /*3cf70*/  IMAD.U32 R10, RZ, RZ, UR5 ;  /* 0x00000005ff0a7e24 */ /* 0x001fce000f8e00ff */
[----:B--234-:R-:W-:Y:S05]  /*3cf80*/  CALL.REL.NOINC `($__internal_0_$__cuda_sm20_div_u64) ;  /* 0x000003e800307944 */ /* 0x01cfea0003c00000 */
[----:B------:R-:W0:Y:S01]  /*3cf90*/  LDCU UR5, c[0x0][0x880] ;  /* 0x00011000ff0577ac */ /* 0x000e220008000800 */
[----:B------:R-:W-:Y:S02]  /*3cfa0*/  IMAD.MOV R3, RZ, RZ, -R10 ;  /* 0x000000ffff037224 */ /* 0x000fe400078e0a0a */
[----:B------:R-:W-:Y:S02]  /*3cfb0*/  IMAD.MOV.U32 R5, RZ, RZ, R11 ;  /* 0x000000ffff057224 */ /* 0x000fe400078e000b */
[----:B0-----:R-:W-:Y:S01]  /*3cfc0*/  IMAD R3, R3, UR5, R4 ;  /* 0x0000000503037c24 */ /* 0x001fe2000f8e0204 */
[----:B------:R-:W-:-:S07]  /*3cfd0*/  MOV R4, R10 ;  /* 0x0000000a00047202 */ /* 0x000fce0000000f00 */
.L_x_808:
[----:B------:R-:W-:Y:S05]  /*3cfe0*/  BSYNC.RECONVERGENT B2 ;  /* 0x0000000000027941 */ /* 0x000fea0003800200 */
.L_x_806:
        /* <DEDUP_REMOVED lines=28> */
.L_x_810:
[----:B------:R-:W0:Y:S01]  /*3d1b0*/  LDCU UR5, c[0x0][0x87c] ;  /* 0x00010f80ff0577ac */ /* 0x000e220008000800 */
[----:B------:R-:W-:Y:S01]  /*3d1c0*/  IMAD.MOV.U32 R54, RZ, RZ, R4 ;  /* 0x000000ffff367224 */ /* 0x000fe200078e0004 */
[----:B------:R-:W-:Y:S02]  /*3d1d0*/  MOV R53, R5 ;  /* 0x0000000500357202 */ /* 0x000fe40000000f00 */
[----:B------:R-:W-:Y:S01]  /*3d1e0*/  MOV R14, 0x3d210 ;  /* 0x0003d210000e7802 */ /* 0x000fe20000000f00 */
[----:B0-----:R-:W-:-:S07]  /*3d1f0*/  IMAD.U32 R10, RZ, RZ, UR5 ;  /* 0x00000005ff0a7e24 */ /* 0x001fce000f8e00ff */
[----:B--234-:R-:W-:Y:S05]  /*3d200*/  CALL.REL.NOINC `($__internal_0_$__cuda_sm20_div_u64) ;  /* 0x000003e400907944 */ /* 0x01cfea0003c00000 */
[----:B------:R-:W0:Y:S01]  /*3d210*/  LDCU UR5, c[0x0][0x87c] ;  /* 0x00010f80ff0577ac */ /* 0x000e220008000800 */
[----:B------:R-:W-:Y:S01]  /*3d220*/  IMAD.MOV R5, RZ, RZ, -R10 ;  /* 0x000000ffff057224 */ /* 0x000fe200078e0a0a */
[----:B------:R-:W-:Y:S01]  /*3d230*/  MOV R6, R10 ;  /* 0x0000000a00067202 */ /* 0x000fe20000000f00 */
[----:B------:R-:W-:Y:S02]  /*3d240*/  IMAD.MOV.U32 R7, RZ, RZ, R11 ;  /* 0x000000ffff077224 */ /* 0x000fe400078e000b */
[----:B0-----:R-:W-:-:S07]  /*3d250*/  IMAD R4, R5, UR5, R4 ;  /* 0x0000000505047c24 */ /* 0x001fce000f8e0204 */
.L_x_811:
[----:B------:R-:W-:Y:S05]  /*3d260*/  BSYNC.RECONVERGENT B2 ;  /* 0x0000000000027941 */ /* 0x000fea0003800200 */
.L_x_809:
        /* <DEDUP_REMOVED lines=29> */
.L_x_813:
[----:B------:R-:W0:Y:S01]  /*3d440*/  LDCU UR5, c[0x0][0x878] ;  /* 0x00010f00ff0577ac */ /* 0x000e220008000800 */
[----:B------:R-:W-:Y:S01]  /*3d450*/  MOV R54, R6 ;  /* 0x0000000600367202 */ /* 0x000fe20000000f00 */
[----:B------:R-:W-:Y:S01]  /*3d460*/  IMAD.MOV.U32 R53, RZ, RZ, R7 ;  /* 0x000000ffff357224 */ /* 0x000fe200078e0007 */
[----:B------:R-:W-:Y:S01]  /*3d470*/  MOV R14, 0x3d4a0 ;  /* 0x0003d4a0000e7802 */ /* 0x000fe20000000f00 */
[----:B0-----:R-:W-:-:S07]  /*3d480*/  IMAD.U32 R10, RZ, RZ, UR5 ;  /* 0x00000005ff0a7e24 */ /* 0x001fce000f8e00ff */
[----:B--234-:R-:W-:Y:S05]  /*3d490*/  CALL.REL.NOINC `($__internal_0_$__cuda_sm20_div_u64) ;  /* 0x000003e000ec7944 */ /* 0x01cfea0003c00000 */
[----:B------:R-:W0:Y:S01]  /*3d4a0*/  LDCU UR5, c[0x0][0x878] ;  /* 0x00010f00ff0577ac */ /* 0x000e220008000800 */
[----:B------:R-:W-:Y:S01]  /*3d4b0*/  IADD3 R5, PT, PT, -R10, RZ, RZ ;  /* 0x000000ff0a057210 */ /* 0x000fe20007ffe1ff */
[----:B------:R-:W-:-:S04]  /*3d4c0*/  IMAD.MOV.U32 R7, RZ, RZ, R11 ;  /* 0x000000ffff077224 */ /* 0x000fc800078e000b */
[----:B0-----:R-:W-:Y:S02]  /*3d4d0*/  IMAD R5, R5, UR5, R6 ;  /* 0x0000000505057c24 */ /* 0x001fe4000f8e0206 */
[----:B------:R-:W-:-:S07]  /*3d4e0*/  IMAD.MOV.U32 R6, RZ, RZ, R10 ;  /* 0x000000ffff067224 */ /* 0x000fce00078e000a */
.L_x_814:
[----:B------:R-:W-:Y:S05]  /*3d4f0*/  BSYNC.RECONVERGENT B2 ;  /* 0x0000000000027941 */ /* 0x000fea0003800200 */
.L_x_812:
        /* <DEDUP_REMOVED lines=28> */
.L_x_816:
        /* <DEDUP_REMOVED lines=8> */
[----:B------:R-:W-:Y:S02]  /*3d740*/  IMAD.MOV.U32 R12, RZ, RZ, R10 ;  /* 0x000000ffff0c7224 */ /* 0x000fe400078e000a */
[----:B------:R-:W-:Y:S02]  /*3d750*/  IMAD.MOV.U32 R13, RZ, RZ, R11 ;  /* 0x000000ffff0d7224 */ /* 0x000fe400078e000b */
[----:B0-----:R-:W-:-:S07]  /*3d760*/  IMAD R6, R7, UR5, R6 ;  /* 0x0000000507067c24 */ /* 0x001fce000f8e0206 */
.L_x_817:
[----:B------:R-:W-:Y:S05]  /*3d770*/  BSYNC.RECONVERGENT B2 ;  /* 0x0000000000027941 */ /* 0x000fea0003800200 */
.L_x_815:
        /* <DEDUP_REMOVED lines=29> */
.L_x_819:
[----:B------:R-:W0:Y:S01]  /*3d950*/  LDCU UR5, c[0x0][0x870] ;  /* 0x00010e00ff0577ac */ /* 0x000e220008000800 */
[----:B------:R-:W-:Y:S01]  /*3d960*/  IMAD.MOV.U32 R54, RZ, RZ, R12 ;  /* 0x000000ffff367224 */ /* 0x000fe200078e000c */
[----:B------:R-:W-:Y:S01]  /*3d970*/  MOV R14, 0x3d9b0 ;  /* 0x0003d9b0000e7802 */ /* 0x000fe20000000f00 */
[----:B------:R-:W-:Y:S01]  /*3d980*/  IMAD.MOV.U32 R53, RZ, RZ, R13 ;  /* 0x000000ffff357224 */ /* 0x000fe200078e000d */
[----:B0-----:R-:W-:-:S07]  /*3d990*/  MOV R10, UR5 ;  /* 0x00000005000a7c02 */ /* 0x001fce0008000f00 */
[----:B--234-:R-:W-:Y:S05]  /*3d9a0*/  CALL.REL.NOINC `($__internal_0_$__cuda_sm20_div_u64) ;  /* 0x000003dc00a87944 */ /* 0x01cfea0003c00000 */
[----:B------:R-:W0:Y:S01]  /*3d9b0*/  LDCU UR5, c[0x0][0x870] ;  /* 0x00010e00ff0577ac */ /* 0x000e220008000800 */
[----:B------:R-:W-:Y:S01]  /*3d9c0*/  IMAD.MOV R7, RZ, RZ, -R10 ;  /* 0x000000ffff077224 */ /* 0x000fe200078e0a0a */
[----:B------:R-:W-:-:S03]  /*3d9d0*/  MOV R13, R11 ;  /* 0x0000000b000d7202 */ /* 0x000fc60000000f00 */
[----:B0-----:R-:W-:Y:S02]  /*3d9e0*/  IMAD R7, R7, UR5, R12 ;  /* 0x0000000507077c24 */ /* 0x001fe4000f8e020c */
[----:B------:R-:W-:-:S07]  /*3d9f0*/  IMAD.MOV.U32 R12, RZ, RZ, R10 ;  /* 0x000000ffff0c7224 */ /* 0x000fce00078e000a */
.L_x_820:
[----:B------:R-:W-:Y:S05]  /*3da00*/  BSYNC.RECONVERGENT B2 ;  /* 0x0000000000027941 */ /* 0x000fea0003800200 */
.L_x_818:
        /* <DEDUP_REMOVED lines=29> */
.L_x_822:
[----:B------:R-:W0:Y:S01]  /*3dbe0*/  LDCU UR5, c[0x0][0x86c] ;  /* 0x00010d80ff0577ac */ /* 0x000e220008000800 */
[----:B------:R-:W-:Y:S01]  /*3dbf0*/  IMAD.MOV.U32 R54, RZ, RZ, R12 ;  /* 0x000000ffff367224 */ /* 0x000fe200078e000c */
[----:B------:R-:W-:Y:S02]  /*3dc00*/  MOV R53, R13 ;  /* 0x0000000d00357202 */ /* 0x000fe40000000f00 */
[----:B------:R-:W-:Y:S01]  /*3dc10*/  MOV R14, 0x3dc40 ;  /* 0x0003dc40000e7802 */ /* 0x000fe20000000f00 */
[----:B0-----:R-:W-:-:S07]  /*3dc20*/  IMAD.U32 R10, RZ, RZ, UR5 ;  /* 0x00000005ff0a7e24 */ /* 0x001fce000f8e00ff */
[----:B--234-:R-:W-:Y:S05]  /*3dc30*/  CALL.REL.NOINC `($__internal_0_$__cuda_sm20_div_u64) ;  /* 0x000003dc00047944 */ /* 0x01cfea0003c00000 */
[----:B------:R-:W0:Y:S01]  /*3dc40*/  LDCU UR5, c[0x0][0x86c] ;  /* 0x00010d80ff0577ac */ /* 0x000e220008000800 */
[----:B------:R-:W-:-:S04]  /*3dc50*/  IMAD.MOV R13, RZ, RZ, -R10 ;  /* 0x000000ffff0d7224 */ /* 0x000fc800078e0a0a */
[----:B0-----:R-:W-:Y:S01]  /*3dc60*/  IMAD R8, R13, UR5, R12 ;  /* 0x000000050d087c24 */ /* 0x001fe2000f8e020c */
[----:B------:R-:W-:Y:S01]  /*3dc70*/  MOV R12, R10 ;  /* 0x0000000a000c7202 */ /* 0x000fe20000000f00 */
[----:B------:R-:W-:-:S07]  /*3dc80*/  IMAD.MOV.U32 R13, RZ, RZ, R11 ;  /* 0x000000ffff0d7224 */ /* 0x000fce00078e000b */
.L_x_823:
[----:B------:R-:W-:Y:S05]  /*3dc90*/  BSYNC.RECONVERGENT B2 ;  /* 0x0000000000027941 */ /* 0x000fea0003800200 */
.L_x_821:
        /* <DEDUP_REMOVED lines=28> */
.L_x_825:
        /* <DEDUP_REMOVED lines=11> */
.L_x_826:
[----:B------:R-:W-:Y:S05]  /*3df10*/  BSYNC.RECONVERGENT B2 ;  /* 0x0000000000027941 */ /* 0x000fea0003800200 */
.L_x_824:
        /* <DEDUP_REMOVED lines=28> */
.L_x_828:
        /* <DEDUP_REMOVED lines=8> */
[----:B0-----:R-:W-:-:S07]  /*3e160*/  IMAD R13, R13, UR5, R16 ;  /* 0x000000050d0d7c24 */ /* 0x001fce000f8e0210 */
.L_x_829:
[----:B------:R-:W-:Y:S05]  /*3e170*/  BSYNC.RECONVERGENT B2 ;  /* 0x0000000000027941 */ /* 0x000fea0003800200 */
.L_x_827:
        /* <DEDUP_REMOVED lines=24> */
.L_x_831:
[----:B------:R-:W-:Y:S01]  /*3e300*/  MOV R14, R10 ;  /* 0x0000000a000e7202 */ /* 0x000fe20000000f00 */
[----:B------:R-:W-:Y:S01]  /*3e310*/  IMAD.MOV.U32 R25, RZ, RZ, R11 ;  /* 0x000000ffff197224 */ /* 0x000fe200078e000b */
[----:B------:R-:W-:Y:S01]  /*3e320*/  MOV R10, 0x3e350 ;  /* 0x0003e350000a7802 */ /* 0x000fe20000000f00 */
[----:B------:R-:W-:-:S07]  /*3e330*/  IMAD.MOV.U32 R11, RZ, RZ, R15 ;  /* 0x000000ffff0b7224 */ /* 0x000fce00078e000f */
[----:B--234-:R-:W-:Y:S05]  /*3e340*/  CALL.REL.NOINC `($__internal_1_$__cuda_sm20_rem_u64) ;  /* 0x000003d800587944 */ /* 0x01cfea0003c00000 */
[----:B------:R-:W-:-:S07]  /*3e350*/  MOV R10, R14 ;  /* 0x0000000e000a7202 */ /* 0x000fce0000000f00 */
.L_x_832:
[----:B------:R-:W-:Y:S05]  /*3e360*/  BSYNC.RECONVERGENT B2 ;  /* 0x0000000000027941 */ /* 0x000fea0003800200 */
.L_x_830:
[----:B------:R-:W0:Y:S01]  /*3e370*/  LDC.64 R18, c[0x0][0x3a8] ;  /* 0x0000ea00ff127b82 */ /* 0x000e220000000a00 */
[----:B------:R-:W0:Y:S01]  /*3e380*/  LDCU.64 UR6, c[0x0][0x3b8] ;  /* 0x00007700ff0677ac */ /* 0x000e220008000a00 */
[----:B------:R-:W0:Y:S01]  /*3e390*/  I2F.F64 R10, R10 ;  /* 0x0000000a000a7312 */ /* 0x000e220000201c00 */
[----:B------:R-:W1:Y:S05]  /*3e3a0*/  LDCU.128 UR16, c[0x0][0x3d0] ;  /* 0x00007a00ff1077ac */ /* 0x000e6a0008000c00 */
[----:B------:R-:W1:Y:S01]  /*3e3b0*/  LDC.64 R20, c[0x0][0x3c0] ;  /* 0x0000f000ff147b82 */ /* 0x000e620000000a00 */
[----:B------:R-:W5:Y:S01]  /*3e3c0*/  LDCU.128 UR24, c[0x0][0x490] ;  /* 0x00009200ff1877ac */ /* 0x000f620008000c00 */
[----:B------:R-:W1:Y:S01]  /*3e3d0*/  I2F.F64 R14, R13 ;  /* 0x0000000d000e7312 */ /* 0x000e620000201c00 */
[----:B------:R-:W2:Y:S05]  /*3e3e0*/  LDCU.128 UR28, c[0x0][0x4a0] ;  /* 0x00009400ff1c77ac */ /* 0x000eaa0008000c00 */
[----:B------:R-:W3:Y:S01]  /*3e3f0*/  LDC.64 R54, c[0x0][0x3e8] ;  /* 0x0000fa00ff367b82 */ /* 0x000ee20000000a00 */
[----:B------:R-:W4:Y:S01]  /*3e400*/  LDCU.128 UR20, c[0x0][0x400] ;  /* 0x00008000ff1477ac */ /* 0x000f220008000c00 */
[----:B------:R-:W3:Y:S01]  /*3e410*/  I2F.F64 R22, R12 ;  /* 0x0000000c00167312 */ /* 0x000ee20000201c00 */
[----:B------:R-:W4:Y:S05]  /*3e420*/  LDCU.128 UR32, c[0x0][0x4b0] ;  /* 0x00009600ff2077ac */ /* 0x000f2a0008000c00 */
[----:B------:R-:W4:Y:S01]  /*3e430*/  LDC.64 R16, c[0x0][0x3f0] ;  /* 0x0000fc00ff107b82 */ /* 0x000f220000000a00 */
[----:B0-----:R-:W-:Y:S01]  /*3e440*/  DFMA R10, R10, UR6, R18 ;  /* 0x000000060a0a7c2b */ /* 0x001fe20008000012 */
[----:B------:R-:W4:Y:S01]  /*3e450*/  I2F.F64 R26, R8 ;  /* 0x00000008001a7312 */ /* 0x000f220000201c00 */
[----:B------:R-:W0:Y:S05]  /*3e460*/  LDCU.64 UR6, c[0x0][0x4f0] ;  /* 0x00009e00ff0677ac */ /* 0x000e2a0008000a00 */
[----:B------:R-:W0:Y:S01]  /*3e470*/  LDC.64 R18, c[0x0][0x418] ;  /* 0x00010600ff127b82 */ /* 0x000e220000000a00 */
[----:B-1----:R-:W-:Y:S01]  /*3e480*/  DFMA R14, R14, UR16, R20 ;  /* 0x000000100e0e7c2b */ /* 0x002fe20008000014 */
[----:B------:R-:W0:Y:S01]  /*3e490*/  I2F.F64 R50, R7 ;  /* 0x0000000700327312 */ /* 0x000e220000201c00 */
[----:B-----5:R-:W-:-:S05]  /*3e4a0*/  DFMA R52, R10, UR26, RZ ;  /* 0x0000001a0a347c2b */ /* 0x020fca00080000ff */
[----:B------:R-:W1:Y:S01]  /*3e4b0*/  LDC.64 R20, c[0x0][0x420] ;  /* 0x00010800ff147b82 */ /* 0x000e620000000a00 */
[----:B---3--:R-:W-:Y:S01]  /*3e4c0*/  DFMA R12, R22, R54, UR18 ;  /* 0x00000012160c7e2b */ /* 0x008fe20008000036 */
[----:B------:R-:W1:Y:S01]  /*3e4d0*/  LDCU.128 UR16, c[0x0][0x430] ;  /* 0x00008600ff1077ac */ /* 0x000e620008000c00 */
[----:B--2---:R-:W-:Y:S02]  /*3e4e0*/  DFMA R54, R14, UR28, R52 ;  /* 0x0000001c0e367c2b */ /* 0x004fe40008000034 */
[----:B------:R-:W1:Y:S03]  /*3e4f0*/  I2F.F64 R52, R6 ;  /* 0x0000000600347312 */ /* 0x000e660000201c00 */
[----:B------:R-:W2:Y:S01]  /*3e500*/  LDC.64 R22, c[0x0][0x448] ;  /* 0x00011200ff167b82 */ /* 0x000ea20000000a00 */
[----:B----4-:R-:W-:Y:S02]  /*3e510*/  DFMA R16, R26, UR20, R16 ;  /* 0x000000141a107c2b */ /* 0x010fe40008000010 */
[----:B------:R-:W-:Y:S01]  /*3e520*/  DFMA R54, R12, UR30, R54 ;  /* 0x0000001e0c367c2b */ /* 0x000fe20008000036 */
[----:B------:R-:W3:Y:S01]  /*3e530*/  LDCU.128 UR28, c[0x0][0x4c0] ;  /* 0x00009800ff1c77ac */ /* 0x000ee20008000c00 */
[----:B------:R-:W2:Y:S01]  /*3e540*/  I2F.F64 R26, R5 ;  /* 0x00000005001a7312 */ /* 0x000ea20000201c00 */
[----:B0-----:R-:W-:-:S02]  /*3e550*/  DFMA R18, R50, R18, UR22 ;  /* 0x0000001632127e2b */ /* 0x001fc40008000012 */
[----:B------:R-:W0:Y:S01]  /*3e560*/  LDC.64 R56, c[0x0][0x450] ;  /* 0x00011400ff387b82 */ /* 0x000e220000000a00 */
[----:B------:R-:W0:Y:S02]  /*3e570*/  LDCU.128 UR20, c[0x0][0x460] ;  /* 0x00008c00ff1477ac */ /* 0x000e240008000c00 */
[----:B------:R-:W-:Y:S02]  /*3e580*/  DFMA R54, R16, UR32, R54 ;  /* 0x0000002010367c2b */ /* 0x000fe40008000036 */
[----:B------:R-:W0:Y:S01]  /*3e590*/  I2F.F64 R50, R4 ;  /* 0x0000000400327312 */ /* 0x000e220000201c00 */
[----:B-1----:R-:W-:Y:S02]  /*3e5a0*/  DFMA R20, R52, UR16, R20 ;  /* 0x0000001034147c2b */ /* 0x002fe40008000014 */
[----:B------:R-:W1:Y:S03]  /*3e5b0*/  LDC.64 R58, c[0x0][0x480] ;  /* 0x00012000ff3a7b82 */ /* 0x000e660000000a00 */
[----:B------:R-:W-:-:S02]  /*3e5c0*/  DFMA R54, R18, UR34, R54 ;  /* 0x0000002212367c2b */ /* 0x000fc40008000036 */
        /* <DEDUP_REMOVED lines=21> */
[----:B------:R-:W2:Y:S01]  /*3e720*/  LDCU.128 UR20, c[0x0][0x510] ;  /* 0x0000a200ff1477ac */ /* 0x000ea20008000c00 */
[----:B0-----:R-:W-:Y:S01]  /*3e730*/  DFMA R2, R10, UR6, RZ ;  /* 0x000000060a027c2b */ /* 0x001fe200080000ff */
[----:B------:R-:W0:Y:S07]  /*3e740*/  LDCU.64 UR6, c[0x0][0x550] ;  /* 0x0000aa00ff0677ac */ /* 0x000e2e0008000a00 */
[----:B-1----:R-:W-:-:S08]  /*3e750*/  DFMA R2, R14, UR16, R2 ;  /* 0x000000100e027c2b */ /* 0x002fd00008000002 */
[----:B------:R-:W-:Y:S01]  /*3e760*/  DFMA R2, R12, UR18, R2 ;  /* 0x000000120c027c2b */ /* 0x000fe20008000002 */
[----:B------:R-:W1:Y:S01]  /*3e770*/  LDCU.128 UR16, c[0x0][0x520] ;  /* 0x0000a400ff1077ac */ /* 0x000e620008000c00 */
[----:B0-----:R-:W-:-:S06]  /*3e780*/  DMUL R52, R26, UR6 ;  /* 0x000000061a347c28 */ /* 0x001fcc0008000000 */
[----:B--2---:R-:W-:-:S08]  /*3e790*/  DFMA R2, R16, UR20, R2 ;  /* 0x0000001410027c2b */ /* 0x004fd00008000002 */
[----:B------:R-:W-:Y:S01]  /*3e7a0*/  DFMA R2, R18, UR22, R2 ;  /* 0x0000001612027c2b */ /* 0x000fe20008000002 */
[----:B------:R-:W0:Y:S07]  /*3e7b0*/  LDCU.128 UR20, c[0x0][0x530] ;  /* 0x0000a600ff1477ac */ /* 0x000e2e0008000c00 */
[----:B-1----:R-:W-:-:S08]  /*3e7c0*/  DFMA R2, R20, UR16, R2 ;  /* 0x0000001014027c2b */ /* 0x002fd00008000002 */
[----:B------:R-:W-:Y:S01]  /*3e7d0*/  DFMA R2, R6, UR18, R2 ;  /* 0x0000001206027c2b */ /* 0x000fe20008000002 */
[----:B------:R-:W1:Y:S07]  /*3e7e0*/  LDCU.128 UR16, c[0x0][0x540] ;  /* 0x0000a800ff1077ac */ /* 0x000e6e0008000c00 */
[----:B0-----:R-:W-:-:S08]  /*3e7f0*/  DFMA R2, R22, UR20, R2 ;  /* 0x0000001416027c2b */ /* 0x001fd00008000002 */
[----:B------:R-:W-:-:S08]  /*3e800*/  DFMA R2, R4, UR22, R2 ;  /* 0x0000001604027c2b */ /* 0x000fd00008000002 */
[----:B-1----:R-:W-:-:S08]  /*3e810*/  DFMA R2, R50, UR16, R2 ;  /* 0x0000001032027c2b */ /* 0x002fd00008000002 */
        /* <DEDUP_REMOVED lines=151> */
[C---:B------:R-:W-:Y:S02]  /*3f190*/  LOP3.LUT P2, RZ, R9.reuse, 0x100, RZ, 0xc0, !PT ;  /* 0x0000010009ff7812 */ /* 0x040fe4000784c0ff */
[C---:B------:R-:W-:Y:S01]  /*3f1a0*/  LOP3.LUT P1, RZ, R9.reuse, 0x1000, RZ, 0xc0, !PT ;  /* 0x0000100009ff7812 */ /* 0x040fe2000782c0ff */
[----:B------:R-:W1:Y:S01]  /*3f1b0*/  LDCU.128 UR16, c[0x0][0x800] ;  /* 0x00010000ff1077ac */ /* 0x000e620008000c00 */
[----:B------:R-:W-:Y:S01]  /*3f1c0*/  LOP3.LUT R9, R9, 0xffffefff, RZ, 0xc0, !PT ;  /* 0xffffefff09097812 */ /* 0x000fe200078ec0ff */
[----:B------:R-:W2:Y:S03]  /*3f1d0*/  LDCU.128 UR20, c[0x0][0x810] ;  /* 0x00010200ff1477ac */ /* 0x000ea60008000c00 */
[----:B------:R-:W-:Y:S01]  /*3f1e0*/  LOP3.LUT R9, R9, 0xfffffeff, RZ, 0xc0, !PT ;  /* 0xfffffeff09097812 */ /* 0x000fe200078ec0ff */
        /* <DEDUP_REMOVED lines=17> */
[----:B------:R-:W-:Y:S01]  /*3f300*/  @!P0 PLOP3.LUT P2, PT, PT, PT, PT, 0x8, 0x80 ;  /* 0x000000000080881c */ /* 0x000fe20003f4e170 */
[----:B------:R-:W-:Y:S01]  /*3f310*/  @!P0 IMAD.MOV.U32 R24, RZ, RZ, 0x1 ;  /* 0x00000001ff188424 */ /* 0x000fe200078e00ff */
[----:B------:R-:W-:-:S11]  /*3f320*/  @!P0 PLOP3.LUT P1, PT, PT, PT, PT, 0x80, 0x8 ;  /* 0x000000000008881c */ /* 0x000fd60003f2f070 */
[----:B------:R-:W-:-:S04]  /*3f330*/  @P2 LOP3.LUT R9, R9, 0x100, RZ, 0xfc, !PT ;  /* 0x0000010009092812 */ /* 0x000fc800078efcff */
[----:B------:R-:W-:-:S07]  /*3f340*/  @P1 LOP3.LUT R9, R9, 0x1000, RZ, 0xfc, !PT ;  /* 0x0000100009091812 */ /* 0x000fce00078efcff */
.L_x_802:
[----:B------:R-:W-:Y:S05]  /*3f350*/  BSYNC.RECONVERGENT B1 ;  /* 0x0000000000017941 */ /* 0x000fea0003800200 */
.L_x_801:
[----:B------:R-:W5:Y:S01]  /*3f360*/  S2R R3, SR_TID.X ;  /* 0x0000000000037919 */ /* 0x000f620000002100 */
[----:B------:R-:W-:Y:S01]  /*3f370*/  IMAD.MOV.U32 R2, RZ, RZ, 0x1 ;  /* 0x00000001ff027424 */ /* 0x000fe200078e00ff */
[----:B------:R-:W-:Y:S01]  /*3f380*/  PLOP3.LUT P2, PT, PT, PT, PT, 0x8, 0x80 ;  /* 0x000000000080781c */ /* 0x000fe20003f4e170 */
[----:B------:R-:W-:Y:S01]  /*3f390*/  BSSY.RECONVERGENT B1, `(.L_x_833) ;  /* 0x000029c000017945 */ /* 0x000fe20003800200 */
[----:B------:R-:W-:Y:S01]  /*3f3a0*/  PLOP3.LUT P1, PT, PT, PT, PT, 0x80, 0x8 ;  /* 0x000000000008781c */ /* 0x000fe20003f2f070 */
[----:B------:R-:W-:Y:S01]  /*3f3b0*/  HFMA2 R23, -RZ, RZ, 0, 5.9604644775390625e-08 ;  /* 0x00000001ff177431 */ /* 0x000fe200000001ff */
[----:B------:R-:W-:-:S09]  /*3f3c0*/  LOP3.LUT R9, R9, 0xffffff7f, RZ, 0xc0, !PT ;  /* 0xffffff7f09097812 */ /* 0x000fd200078ec0ff */
[----:B------:R-:W-:-:S04]  /*3f3d0*/  @P2 LOP3.LUT R9, R9, 0x80, RZ, 0xfc, !PT ;  /* 0x0000008009092812 */ /* 0x000fc800078efcff */
[----:B------:R-:W-:-:S04]  /*3f3e0*/  LOP3.LUT R9, R9, 0xffffdfff, RZ, 0xc0, !PT ;  /* 0xffffdfff09097812 */ /* 0x000fc800078ec0ff */
[----:B------:R-:W-:Y:S01]  /*3f3f0*/  @P1 LOP3.LUT R9, R9, 0x2000, RZ, 0xfc, !PT ;  /* 0x0000200009091812 */ /* 0x000fe200078efcff */
[----:B-----5:R-:W-:-:S05]  /*3f400*/  IMAD R2, R3, 0xb, R2 ;  /* 0x0000000b03027824 */ /* 0x020fca00078e0202 */
[----:B------:R-:W-:-:S13]  /*3f410*/  ISETP.GE.AND P0, PT, R2, UR4, PT ;  /* 0x0000000402007c0c */ /* 0x000fda000bf06270 */
[----:B------:R-:W-:Y:S05]  /*3f420*/  @P0 BRA `(.L_x_834) ;  /* 0x0000002800480947 */ /* 0x000fea0003800000 */
[----:B------:R-:W2:Y:S01]  /*3f430*/  LDCU.64 UR6, c[0x0][0x888] ;  /* 0x00011100ff0677ac */ /* 0x000ea20008000a00 */
[----:B------:R-:W-:Y:S01]  /*3f440*/  PLOP3.LUT P2, PT, PT, PT, PT, 0x80, 0x8 ;  /* 0x000000000008781c */ /* 0x000fe20003f4f070 */
[----:B------:R-:W-:Y:S01]  /*3f450*/  IMAD.MOV.U32 R23, RZ, RZ, RZ ;  /* 0x000000ffff177224 */ /* 0x000fe200078e00ff */
[----:B------:R-:W-:Y:S02]  /*3f460*/  PLOP3.LUT P1, PT, PT, PT, PT, 0x8, 0x80 ;  /* 0x000000000080781c */ /* 0x000fe40003f2e170 */
[----:B------:R-:W-:-:S09]  /*3f470*/  LOP3.LUT R9, R9, 0xffffff7f, RZ, 0xc0, !PT ;  /* 0xffffff7f09097812 */ /* 0x000fd200078ec0ff */
[----:B------:R-:W-:Y:S02]  /*3f480*/  @P2 LOP3.LUT R9, R9, 0x80, RZ, 0xfc, !PT ;  /* 0x0000008009092812 */ /* 0x000fe400078efcff */
[----:B--2---:R-:W-:Y:S02]  /*3f490*/  ISETP.GE.U32.AND P0, PT, R46, UR6, PT ;  /* 0x000000062e007c0c */ /* 0x004fe4000bf06070 */
[----:B------:R-:W-:Y:S02]  /*3f4a0*/  LOP3.LUT R9, R9, 0xffffdfff, RZ, 0xc0, !PT ;  /* 0xffffdfff09097812 */ /* 0x000fe400078ec0ff */
[----:B------:R-:W-:Y:S02]  /*3f4b0*/  ISETP.GE.U32.AND.EX P0, PT, R47, UR7, PT, P0 ;  /* 0x000000072f007c0c */ /* 0x000fe4000bf06100 */
[----:B------:R-:W-:-:S11]  /*3f4c0*/  @P1 LOP3.LUT R9, R9, 0x2000, RZ, 0xfc, !PT ;  /* 0x0000200009091812 */ /* 0x000fd600078efcff */
[----:B------:R-:W-:Y:S05]  /*3f4d0*/  @P0 BRA `(.L_x_834) ;  /* 0x00000028001c0947 */ /* 0x000fea0003800000 */
[----:B-1----:R-:W1:Y:S01]  /*3f4e0*/  LDC R5, c[0x0][0x884] ;  /* 0x00022100ff057b82 */ /* 0x002e620000000800 */
        /* <DEDUP_REMOVED lines=9> */
[----:B------:R-:W1:Y:S02]  /*3f580*/  F2I.FTZ.U32.TRUNC.NTZ R3, R7 ;  /* 0x0000000700037305 */ /* 0x000e64000021f000 */
[----:B-1----:R-:W-:-:S05]  /*3f590*/  IADD3 R2, PT, PT, RZ, -R3, RZ ;  /* 0x80000003ff027210 */ /* 0x002fca0007ffe0ff */
        /* <DEDUP_REMOVED lines=16> */
.L_x_836:
[----:B------:R-:W1:Y:S01]  /*3f6a0*/  LDCU UR5, c[0x0][0x884] ;  /* 0x00011080ff0577ac */ /* 0x000e620008000800 */
[----:B------:R-:W-:Y:S01]  /*3f6b0*/  IMAD.MOV.U32 R54, RZ, RZ, R46 ;  /* 0x000000ffff367224 */ /* 0x000fe200078e002e */
[----:B------:R-:W-:Y:S02]  /*3f6c0*/  MOV R53, R47 ;  /* 0x0000002f00357202 */ /* 0x000fe40000000f00 */
[----:B------:R-:W-:Y:S01]  /*3f6d0*/  MOV R14, 0x3f700 ;  /* 0x0003f700000e7802 */ /* 0x000fe20000000f00 */
[----:B-1----:R-:W-:-:S07]  /*3f6e0*/  IMAD.U32 R10, RZ, RZ, UR5 ;  /* 0x00000005ff0a7e24 */ /* 0x002fce000f8e00ff */
[----:B0--34-:R-:W-:Y:S05]  /*3f6f0*/  CALL.REL.NOINC `($__internal_0_$__cuda_sm20_div_u64) ;  /* 0x000003c000547944 */ /* 0x019fea0003c00000 */
[----:B------:R-:W0:Y:S01]  /*3f700*/  LDCU UR5, c[0x0][0x884] ;  /* 0x00011080ff0577ac */ /* 0x000e220008000800 */
[----:B------:R-:W-:Y:S01]  /*3f710*/  IMAD.MOV R3, RZ, RZ, -R10 ;  /* 0x000000ffff037224 */ /* 0x000fe200078e0a0a */
[----:B------:R-:W-:Y:S01]  /*3f720*/  MOV R4, R10 ;  /* 0x0000000a00047202 */ /* 0x000fe20000000f00 */
[----:B------:R-:W-:Y:S02]  /*3f730*/  IMAD.MOV.U32 R5, RZ, RZ, R11 ;  /* 0x000000ffff057224 */ /* 0x000fe400078e000b */
[----:B0-----:R-:W-:-:S07]  /*3f740*/  IMAD R2, R3, UR5, R46 ;  /* 0x0000000503027c24 */ /* 0x001fce000f8e022e */
.L_x_837:
[----:B------:R-:W-:Y:S05]  /*3f750*/  BSYNC.RECONVERGENT B2 ;  /* 0x0000000000027941 */ /* 0x000fea0003800200 */
.L_x_835:
        /* <DEDUP_REMOVED lines=29> */
.L_x_839:
[----:B------:R-:W1:Y:S01]  /*3f930*/  LDCU UR5, c[0x0][0x880] ;  /* 0x00011000ff0577ac */ /* 0x000e620008000800 */
[----:B------:R-:W-:Y:S01]  /*3f940*/  MOV R54, R4 ;  /* 0x0000000400367202 */ /* 0x000fe20000000f00 */
[----:B------:R-:W-:Y:S01]  /*3f950*/  IMAD.MOV.U32 R53, RZ, RZ, R5 ;  /* 0x000000ffff357224 */ /* 0x000fe200078e0005 */
[----:B------:R-:W-:Y:S01]  /*3f960*/  MOV R14, 0x3f990 ;  /* 0x0003f990000e7802 */ /* 0x000fe20000000f00 */
[----:B-1----:R-:W-:-:S07]  /*3f970*/  IMAD.U32 R10, RZ, RZ, UR5 ;  /* 0x00000005ff0a7e24 */ /* 0x002fce000f8e00ff */
[----:B0--34-:R-:W-:Y:S05]  /*3f980*/  CALL.REL.NOINC `($__internal_0_$__cuda_sm20_div_u64) ;  /* 0x000003bc00b07944 */ /* 0x019fea0003c00000 */
[----:B------:R-:W0:Y:S01]  /*3f990*/  LDCU UR5, c[0x0][0x880] ;  /* 0x00011000ff0577ac */ /* 0x000e220008000800 */
[----:B------:R-:W-:Y:S01]  /*3f9a0*/  IADD3 R3, PT, PT, -R10, RZ, RZ ;  /* 0x000000ff0a037210 */ /* 0x000fe20007ffe1ff */
[----:B------:R-:W-:-:S04]  /*3f9b0*/  IMAD.MOV.U32 R5, RZ, RZ, R11 ;  /* 0x000000ffff057224 */ /* 0x000fc800078e000b */
[----:B0-----:R-:W-:Y:S02]  /*3f9c0*/  IMAD R3, R3, UR5, R4 ;  /* 0x0000000503037c24 */ /* 0x001fe4000f8e0204 */
[----:B------:R-:W-:-:S07]  /*3f9d0*/  IMAD.MOV.U32 R4, RZ, RZ, R10 ;  /* 0x000000ffff047224 */ /* 0x000fce00078e000a */
.L_x_840:
[----:B------:R-:W-:Y:S05]  /*3f9e0*/  BSYNC.RECONVERGENT B2 ;  /* 0x0000000000027941 */ /* 0x000fea0003800200 */
.L_x_838:
        /* <DEDUP_REMOVED lines=28> */
.L_x_842:
        /* <DEDUP_REMOVED lines=8> */
[----:B------:R-:W-:Y:S02]  /*3fc30*/  IMAD.MOV.U32 R6, RZ, RZ, R10 ;  /* 0x000000ffff067224 */ /* 0x000fe400078e000a */
[----:B------:R-:W-:Y:S02]  /*3fc40*/  IMAD.MOV.U32 R7, RZ, RZ, R11 ;  /* 0x000000ffff077224 */ /* 0x000fe400078e000b */
[----:B0-----:R-:W-:-:S07]  /*3fc50*/  IMAD R4, R5, UR5, R4 ;  /* 0x0000000505047c24 */ /* 0x001fce000f8e0204 */
.L_x_843:
[----:B------:R-:W-:Y:S05]  /*3fc60*/  BSYNC.RECONVERGENT B2 ;  /* 0x0000000000027941 */ /* 0x000fea0003800200 */
.L_x_841:
        /* <DEDUP_REMOVED lines=9> */
[----:B-1----:R-:W-:Y:S01]  /*3fd00*/  IADD3 R10, PT, PT, R7, 0xffffffe, RZ ;  /* 0x0ffffffe070a7810 */ /* 0x002fe20007ffe0ff */
[----:B------:R-:W-:-:S05]  /*3fd10*/  HFMA2 R7, -RZ, RZ, 0, 0 ;  /* 0x00000000ff077431 */ /* 0x000fca00000001ff */
        /* <DEDUP_REMOVED lines=18> */
.L_x_845:
[----:B------:R-:W1:Y:S01]  /*3fe40*/  LDCU UR5, c[0x0][0x878] ;  /* 0x00010f00ff0577ac */ /* 0x000e620008000800 */
[----:B------:R-:W-:Y:S01]  /*3fe50*/  IMAD.MOV.U32 R54, RZ, RZ, R6 ;  /* 0x000000ffff367224 */ /* 0x000fe200078e0006 */
[----:B------:R-:W-:Y:S01]  /*3fe60*/  MOV R14, 0x3fea0 ;  /* 0x0003fea0000e7802 */ /* 0x000fe20000000f00 */
[----:B------:R-:W-:Y:S01]  /*3fe70*/  IMAD.MOV.U32 R53, RZ, RZ, R7 ;  /* 0x000000ffff357224 */ /* 0x000fe200078e0007 */
[----:B-1----:R-:W-:-:S07]  /*3fe80*/  MOV R10, UR5 ;  /* 0x00000005000a7c02 */ /* 0x002fce0008000f00 */
[----:B0--34-:R-:W-:Y:S05]  /*3fe90*/  CALL.REL.NOINC `($__internal_0_$__cuda_sm20_div_u64) ;  /* 0x000003b8006c7944 */ /* 0x019fea0003c00000 */
[----:B------:R-:W0:Y:S01]  /*3fea0*/  LDCU UR5, c[0x0][0x878] ;  /* 0x00010f00ff0577ac */ /* 0x000e220008000800 */
[----:B------:R-:W-:Y:S01]  /*3feb0*/  IMAD.MOV R5, RZ, RZ, -R10 ;  /* 0x000000ffff057224 */ /* 0x000fe200078e0a0a */
[----:B------:R-:W-:-:S03]  /*3fec0*/  MOV R7, R11 ;  /* 0x0000000b00077202 */ /* 0x000fc60000000f00 */
[----:B0-----:R-:W-:Y:S02]  /*3fed0*/  IMAD R5, R5, UR5, R6 ;  /* 0x0000000505057c24 */ /* 0x001fe4000f8e0206 */
[----:B------:R-:W-:-:S07]  /*3fee0*/  IMAD.MOV.U32 R6, RZ, RZ, R10 ;  /* 0x000000ffff067224 */ /* 0x000fce00078e000a */
.L_x_846:
[----:B------:R-:W-:Y:S05]  /*3fef0*/  BSYNC.RECONVERGENT B2 ;  /* 0x0000000000027941 */ /* 0x000fea0003800200 */
.L_x_844:
        /* <DEDUP_REMOVED lines=9> */
[----:B-1----:R-:W-:Y:S01]  /*3ff90*/  VIADD R10, R13, 0xffffffe ;  /* 0x0ffffffe0d0a7836 */ /* 0x002fe20000000000 */
[----:B------:R-:W-:-:S05]  /*3ffa0*/  MOV R13, RZ ;  /* 0x000000ff000d7202 */ /* 0x000fca0000000f00 */
        /* <DEDUP_REMOVED lines=17> */
.L_x_848:
[----:B------:R-:W1:Y:S01]  /*400c0*/  LDCU UR5, c[0x0][0x874] ;  /* 0x00010e80ff0577ac */ /* 0x000e620008000800 */
[----:B------:R-:W-:Y:S01]  /*400d0*/  IMAD.MOV.U32 R54, RZ, RZ, R6 ;  /* 0x000000ffff367224 */ /* 0x000fe200078e0006 */
[----:B------:R-:W-:Y:S01]  /*400e0*/  MOV R14, 0x40120 ;  /* 0x00040120000e7802 */ /* 0x000fe20000000f00 */
[----:B------:R-:W-:Y:S01]  /*400f0*/  IMAD.MOV.U32 R53, RZ, RZ, R7 ;  /* 0x000000ffff357224 */ /* 0x000fe200078e0007 */
[----:B-1----:R-:W-:-:S07]  /*40100*/  MOV R10, UR5 ;  /* 0x00000005000a7c02 */ /* 0x002fce0008000f00 */
[----:B0--34-:R-:W-:Y:S05]  /*40110*/  CALL.REL.NOINC `($__internal_0_$__cuda_sm20_div_u64) ;  /* 0x000003b400cc7944 */ /* 0x019fea0003c00000 */
[----:B------:R-:W0:Y:S01]  /*40120*/  LDCU UR5, c[0x0][0x874] ;  /* 0x00010e80ff0577ac */ /* 0x000e220008000800 */
[--C-:B------:R-:W-:Y:S01]  /*40130*/  IMAD.MOV R7, RZ, RZ, -R10.reuse ;  /* 0x000000ffff077224 */ /* 0x100fe200078e0a0a */
[----:B------:R-:W-:Y:S01]  /*40140*/  MOV R13, R11 ;  /* 0x0000000b000d7202 */ /* 0x000fe20000000f00 */
[----:B------:R-:W-:Y:S02]  /*40150*/  IMAD.MOV.U32 R12, RZ, RZ, R10 ;  /* 0x000000ffff0c7224 */ /* 0x000fe400078e000a */
[----:B0-----:R-:W-:-:S07]  /*40160*/  IMAD R6, R7, UR5, R6 ;  /* 0x0000000507067c24 */ /* 0x001fce000f8e0206 */
.L_x_849:
[----:B------:R-:W-:Y:S05]  /*40170*/  BSYNC.RECONVERGENT B2 ;  /* 0x0000000000027941 */ /* 0x000fea0003800200 */
.L_x_847:
        /* <DEDUP_REMOVED lines=9> */
[----:B-1----:R-:W-:Y:S02]  /*40210*/  VIADD R10, R13, 0xffffffe ;  /* 0x0ffffffe0d0a7836 */ /* 0x002fe40000000000 */
[----:B------:R-:W-:-:S04]  /*40220*/  IMAD.MOV.U32 R13, RZ, RZ, RZ ;  /* 0x000000ffff0d7224 */ /* 0x000fc800078e00ff */
        /* <DEDUP_REMOVED lines=18> */
.L_x_851:
[----:B------:R-:W1:Y:S01]  /*40350*/  LDCU UR5, c[0x0][0x870] ;  /* 0x00010e00ff0577ac */ /* 0x000e620008000800 */
[----:B------:R-:W-:Y:S01]  /*40360*/  IMAD.MOV.U32 R54, RZ, RZ, R12 ;  /* 0x000000ffff367224 */ /* 0x000fe200078e000c */
[----:B------:R-:W-:Y:S02]  /*40370*/  MOV R53, R13 ;  /* 0x0000000d00357202 */ /* 0x000fe40000000f00 */
[----:B------:R-:W-:Y:S01]  /*40380*/  MOV R14, 0x403b0 ;  /* 0x000403b0000e7802 */ /* 0x000fe20000000f00 */
[----:B-1----:R-:W-:-:S07]  /*40390*/  IMAD.U32 R10, RZ, RZ, UR5 ;  /* 0x00000005ff0a7e24 */ /* 0x002fce000f8e00ff */
[----:B0--34-:R-:W-:Y:S05]  /*403a0*/  CALL.REL.NOINC `($__internal_0_$__cuda_sm20_div_u64) ;  /* 0x000003b400287944 */ /* 0x019fea0003c00000 */
[----:B------:R-:W0:Y:S01]  /*403b0*/  LDCU UR5, c[0x0][0x870] ;  /* 0x00010e00ff0577ac */ /* 0x000e220008000800 */
[----:B------:R-:W-:Y:S02]  /*403c0*/  IMAD.MOV R7, RZ, RZ, -R10 ;  /* 0x000000ffff077224 */ /* 0x000fe400078e0a0a */
[----:B------:R-:W-:Y:S02]  /*403d0*/  IMAD.MOV.U32 R13, RZ, RZ, R11 ;  /* 0x000000ffff0d7224 */ /* 0x000fe400078e000b */
[----:B0-----:R-:W-:Y:S01]  /*403e0*/  IMAD R7, R7, UR5, R12 ;  /* 0x0000000507077c24 */ /* 0x001fe2000f8e020c */
[----:B------:R-:W-:-:S07]  /*403f0*/  MOV R12, R10 ;  /* 0x0000000a000c7202 */ /* 0x000fce0000000f00 */
.L_x_852:
[----:B------:R-:W-:Y:S05]  /*40400*/  BSYNC.RECONVERGENT B2 ;  /* 0x0000000000027941 */ /* 0x000fea0003800200 */
.L_x_850:
        /* <DEDUP_REMOVED lines=29> */
.L_x_854:
[----:B------:R-:W1:Y:S01]  /*405e0*/  LDCU UR5, c[0x0][0x86c] ;  /* 0x00010d80ff0577ac */ /* 0x000e620008000800 */
[----:B------:R-:W-:Y:S01]  /*405f0*/  MOV R54, R12 ;  /* 0x0000000c00367202 */ /* 0x000fe20000000f00 */
[----:B------:R-:W-:Y:S01]  /*40600*/  IMAD.MOV.U32 R53, RZ, RZ, R13 ;  /* 0x000000ffff357224 */ /* 0x000fe200078e000d */
[----:B------:R-:W-:Y:S01]  /*40610*/  MOV R14, 0x40640 ;  /* 0x00040640000e7802 */ /* 0x000fe20000000f00 */
[----:B-1----:R-:W-:-:S07]  /*40620*/  IMAD.U32 R10, RZ, RZ, UR5 ;  /* 0x00000005ff0a7e24 */ /* 0x002fce000f8e00ff */
[----:B0--34-:R-:W-:Y:S05]  /*40630*/  CALL.REL.NOINC `($__internal_0_$__cuda_sm20_div_u64) ;  /* 0x000003b000847944 */ /* 0x019fea0003c00000 */
[----:B------:R-:W0:Y:S01]  /*40640*/  LDCU UR5, c[0x0][0x86c] ;  /* 0x00010d80ff0577ac */ /* 0x000e220008000800 */
[----:B------:R-:W-:-:S05]  /*40650*/  IADD3 R13, PT, PT, -R10, RZ, RZ ;  /* 0x000000ff0a0d7210 */ /* 0x000fca0007ffe1ff */
[----:B0-----:R-:W-:Y:S02]  /*40660*/  IMAD R8, R13, UR5, R12 ;  /* 0x000000050d087c24 */ /* 0x001fe4000f8e020c */
[----:B------:R-:W-:Y:S02]  /*40670*/  IMAD.MOV.U32 R12, RZ, RZ, R10 ;  /* 0x000000ffff0c7224 */ /* 0x000fe400078e000a */
[----:B------:R-:W-:-:S07]  /*40680*/  IMAD.MOV.U32 R13, RZ, RZ, R11 ;  /* 0x000000ffff0d7224 */ /* 0x000fce00078e000b */
.L_x_855:
[----:B------:R-:W-:Y:S05]  /*40690*/  BSYNC.RECONVERGENT B2 ;  /* 0x0000000000027941 */ /* 0x000fea0003800200 */
.L_x_853:
        /* <DEDUP_REMOVED lines=10> */
[----:B------:R-:W1:Y:S02]  /*40740*/  F2I.FTZ.U32.TRUNC.NTZ R11, R14 ;  /* 0x0000000e000b7305 */ /* 0x000e64000021f000 */
[----:B-1----:R-:W-:-:S04]  /*40750*/  IMAD.MOV R10, RZ, RZ, -R11 ;  /* 0x000000ffff0a7224 */ /* 0x002fc800078e0a0b */
        /* <DEDUP_REMOVED lines=16> */
.L_x_857:
        /* <DEDUP_REMOVED lines=11> */
.L_x_858:
[----:B------:R-:W-:Y:S05]  /*40910*/  BSYNC.RECONVERGENT B2 ;  /* 0x0000000000027941 */ /* 0x000fea0003800200 */
.L_x_856:
        /* <DEDUP_REMOVED lines=28> */
.L_x_860:
        /* <DEDUP_REMOVED lines=8> */
[----:B0-----:R-:W-:-:S07]  /*40b60*/  IMAD R13, R13, UR5, R16 ;  /* 0x000000050d0d7c24 */ /* 0x001fce000f8e0210 */
.L_x_861:
[----:B------:R-:W-:Y:S05]  /*40b70*/  BSYNC.RECONVERGENT B2 ;  /* 0x0000000000027941 */ /* 0x000fea0003800200 */
.L_x_859:
        /* <DEDUP_REMOVED lines=24> */
.L_x_863:
[----:B------:R-:W-:Y:S01]  /*40d00*/  IMAD.MOV.U32 R14, RZ, RZ, R10 ;  /* 0x000000ffff0e7224 */ /* 0x000fe200078e000a */
[----:B------:R-:W-:Y:S01]  /*40d10*/  MOV R10, 0x40d50 ;  /* 0x00040d50000a7802 */ /* 0x000fe20000000f00 */
[----:B------:R-:W-:Y:S01]  /*40d20*/  IMAD.MOV.U32 R25, RZ, RZ, R11 ;  /* 0x000000ffff197224 */ /* 0x000fe200078e000b */
[----:B------:R-:W-:-:S07]  /*40d30*/  MOV R11, R15 ;  /* 0x0000000f000b7202 */ /* 0x000fce0000000f00 */
[----:B0--34-:R-:W-:Y:S05]  /*40d40*/  CALL.REL.NOINC `($__internal_1_$__cuda_sm20_rem_u64) ;  /* 0x000003ac00d87944 */ /* 0x019fea0003c00000 */
[----:B------:R-:W-:-:S07]  /*40d50*/  IMAD.MOV.U32 R10, RZ, RZ, R14 ;  /* 0x000000ffff0a7224 */ /* 0x000fce00078e000e */
.L_x_864:
[----:B------:R-:W-:Y:S05]  /*40d60*/  BSYNC.RECONVERGENT B2 ;  /* 0x0000000000027941 */ /* 0x000fea0003800200 */
.L_x_862:
[----:B------:R-:W1:Y:S01]  /*40d70*/  LDC.64 R18, c[0x0][0x3a8] ;  /* 0x0000ea00ff127b82 */ /* 0x000e620000000a00 */
[----:B------:R-:W1:Y:S01]  /*40d80*/  LDCU.64 UR6, c[0x0][0x3b8] ;  /* 0x00007700ff0677ac */ /* 0x000e620008000a00 */
[----:B------:R-:W1:Y:S01]  /*40d90*/  I2F.F64 R10, R10 ;  /* 0x0000000a000a7312 */ /* 0x000e620000201c00 */
[----:B------:R-:W2:Y:S05]  /*40da0*/  LDCU.128 UR16, c[0x0][0x3d0] ;  /* 0x00007a00ff1077ac */ /* 0x000eaa0008000c00 */
[----:B------:R-:W2:Y:S01]  /*40db0*/  LDC.64 R20, c[0x0][0x3c0] ;  /* 0x0000f000ff147b82 */ /* 0x000ea20000000a00 */
[----:B------:R-:W5:Y:S01]  /*40dc0*/  LDCU.128 UR24, c[0x0][0x490] ;  /* 0x00009200ff1877ac */ /* 0x000f620008000c00 */
[----:B------:R-:W2:Y:S01]  /*40dd0*/  I2F.F64 R14, R13 ;  /* 0x0000000d000e7312 */ /* 0x000ea20000201c00 */
[----:B------:R-:W0:Y:S05]  /*40de0*/  LDCU.128 UR28, c[0x0][0x4a0] ;  /* 0x00009400ff1c77ac */ /* 0x000e2a0008000c00 */
[----:B------:R-:W3:Y:S01]  /*40df0*/  LDC.64 R56, c[0x0][0x3e8] ;  /* 0x0000fa00ff387b82 */ /* 0x000ee20000000a00 */
[----:B------:R-:W4:Y:S01]  /*40e00*/  LDCU.128 UR20, c[0x0][0x400] ;  /* 0x00008000ff1477ac */ /* 0x000f220008000c00 */
[----:B------:R-:W3:Y:S01]  /*40e10*/  I2F.F64 R26, R12 ;  /* 0x0000000c001a7312 */ /* 0x000ee20000201c00 */
[----:B------:R-:W4:Y:S05]  /*40e20*/  LDCU.128 UR32, c[0x0][0x4b0] ;  /* 0x00009600ff2077ac */ /* 0x000f2a0008000c00 */
[----:B------:R-:W4:Y:S01]  /*40e30*/  LDC.64 R16, c[0x0][0x3f0] ;  /* 0x0000fc00ff107b82 */ /* 0x000f220000000a00 */
[----:B-1----:R-:W-:Y:S01]  /*40e40*/  DFMA R10, R10, UR6, R18 ;  /* 0x000000060a0a7c2b */ /* 0x002fe20008000012 */
[----:B------:R-:W4:Y:S01]  /*40e50*/  I2F.F64 R50, R8 ;  /* 0x0000000800327312 */ /* 0x000f220000201c00 */
[----:B------:R-:W1:Y:S05]  /*40e60*/  LDCU.64 UR6, c[0x0][0x4f0] ;  /* 0x00009e00ff0677ac */ /* 0x000e6a0008000a00 */
[----:B------:R-:W1:Y:S01]  /*40e70*/  LDC.64 R18, c[0x0][0x418] ;  /* 0x00010600ff127b82 */ /* 0x000e620000000a00 */
[----:B--2---:R-:W-:Y:S01]  /*40e80*/  DFMA R14, R14, UR16, R20 ;  /* 0x000000100e0e7c2b */ /* 0x004fe20008000014 */
[----:B------:R-:W1:Y:S01]  /*40e90*/  I2F.F64 R52, R7 ;  /* 0x0000000700347312 */ /* 0x000e620000201c00 */
[----:B-----5:R-:W-:-:S05]  /*40ea0*/  DFMA R54, R10, UR26, RZ ;  /* 0x0000001a0a367c2b */ /* 0x020fca00080000ff */
[----:B------:R-:W2:Y:S01]  /*40eb0*/  LDC.64 R20, c[0x0][0x420] ;  /* 0x00010800ff147b82 */ /* 0x000ea20000000a00 */
[----:B---3--:R-:W-:Y:S01]  /*40ec0*/  DFMA R12, R26, R56, UR18 ;  /* 0x000000121a0c7e2b */ /* 0x008fe20008000038 */
[----:B------:R-:W2:Y:S01]  /*40ed0*/  LDCU.128 UR16, c[0x0][0x430] ;  /* 0x00008600ff1077ac */ /* 0x000ea20008000c00 */
[----:B0-----:R-:W-:Y:S02]  /*40ee0*/  DFMA R56, R14, UR28, R54 ;  /* 0x0000001c0e387c2b */ /* 0x001fe40008000036 */
[----:B------:R-:W2:Y:S03]  /*40ef0*/  I2F.F64 R54, R6 ;  /* 0x0000000600367312 */ /* 0x000ea60000201c00 */
[----:B------:R-:W0:Y:S01]  /*40f00*/  LDC.64 R26, c[0x0][0x448] ;  /* 0x00011200ff1a7b82 */ /* 0x000e220000000a00 */
[----:B----4-:R-:W-:Y:S02]  /*40f10*/  DFMA R16, R50, UR20, R16 ;  /* 0x0000001432107c2b */ /* 0x010fe40008000010 */
[----:B------:R-:W-:Y:S01]  /*40f20*/  DFMA R56, R12, UR30, R56 ;  /* 0x0000001e0c387c2b */ /* 0x000fe20008000038 */
[----:B------:R-:W3:Y:S01]  /*40f30*/  LDCU.128 UR28, c[0x0][0x4c0] ;  /* 0x00009800ff1c77ac */ /* 0x000ee20008000c00 */
[----:B------:R-:W0:Y:S01]  /*40f40*/  I2F.F64 R50, R5 ;  /* 0x0000000500327312 */ /* 0x000e220000201c00 */
[----:B-1----:R-:W-:-:S02]  /*40f50*/  DFMA R18, R52, R18, UR22 ;  /* 0x0000001634127e2b */ /* 0x002fc40008000012 */
[----:B------:R-:W1:Y:S01]  /*40f60*/  LDC.64 R58, c[0x0][0x450] ;  /* 0x00011400ff3a7b82 */ /* 0x000e620000000a00 */
[----:B------:R-:W1:Y:S02]  /*40f70*/  LDCU.128 UR20, c[0x0][0x460] ;  /* 0x00008c00ff1477ac */ /* 0x000e640008000c00 */
[----:B------:R-:W-:Y:S02]  /*40f80*/  DFMA R56, R16, UR32, R56 ;  /* 0x0000002010387c2b */ /* 0x000fe40008000038 */
[----:B------:R-:W1:Y:S01]  /*40f90*/  I2F.F64 R52, R4 ;  /* 0x0000000400347312 */ /* 0x000e620000201c00 */
[----:B--2---:R-:W-:Y:S02]  /*40fa0*/  DFMA R20, R54, UR16, R20 ;  /* 0x0000001036147c2b */ /* 0x004fe40008000014 */
[----:B------:R-:W2:Y:S03]  /*40fb0*/  LDC.64 R60, c[0x0][0x480] ;  /* 0x00012000ff3c7b82 */ /* 0x000ea60000000a00 */
[----:B------:R-:W-:-:S02]  /*40fc0*/  DFMA R56, R18, UR34, R56 ;  /* 0x0000002212387c2b */ /* 0x000fc40008000038 */
[----:B0-----:R-:W-:-:S03]  /*40fd0*/  DFMA R6, R50, R26, UR18 ;  /* 0x0000001232067e2b */ /* 0x001fc6000800001a */
[----:B------:R-:W0:Y:S01]  /*40fe0*/  LDC.64 R54, c[0x0][0x478] ;  /* 0x00011e00ff367b82 */ /* 0x000e220000000a00 */
[----:B------:R-:W0:Y:S01]  /*40ff0*/  I2F.F64 R50, R3 ;  /* 0x0000000300327312 */ /* 0x000e220000201c00 */
[----:B------:R-:W4:Y:S01]  /*41000*/  LDCU.128 UR16, c[0x0][0x4d0] ;  /* 0x00009a00ff1077ac */ /* 0x000f220008000c00 */
[----:B---3--:R-:W-:Y:S02]  /*41010*/  DFMA R56, R20, UR28, R56 ;  /* 0x0000001c14387c2b */ /* 0x008fe40008000038 */
[----:B-1----:R-:W-:-:S04]  /*41020*/  DFMA R26, R52, UR20, R58 ;  /* 0x00000014341a7c2b */ /* 0x002fc8000800003a */
[----:B------:R-:W2:Y:S02]  /*41030*/  I2F.F64 R52, R2 ;  /* 0x0000000200347312 */ /* 0x000ea40000201c00 */
[----:B------:R-:W-:-:S08]  /*41040*/  DFMA R56, R6, UR30, R56 ;  /* 0x0000001e06387c2b */ /* 0x000fd00008000038 */
[----:B----4-:R-:W-:Y:S02]  /*41050*/  DFMA R56, R26, UR16, R56 ;  /* 0x000000101a387c2b */ /* 0x010fe40008000038 */
[----:B0-----:R-:W-:Y:S01]  /*41060*/  DFMA R4, R50, R54, UR22 ;  /* 0x0000001632047e2b */ /* 0x001fe20008000036 */
[----:B------:R-:W0:Y:S01]  /*41070*/  LDCU.128 UR20, c[0x0][0x4e0] ;  /* 0x00009c00ff1477ac */ /* 0x000e220008000c00 */
[----:B------:R-:W1:Y:S01]  /*41080*/  LDC.64 R50, c[0x0][0x858] ;  /* 0x00021600ff327b82 */ /* 0x000e620000000a00 */
[----:B--2---:R-:W-:-:S05]  /*41090*/  DFMA R52, R52, UR24, R60 ;  /* 0x0000001834347c2b */ /* 0x004fca000800003c */
        /* <DEDUP_REMOVED lines=203> */
.L_x_834:
[----:B------:R-:W-:Y:S05]  /*41d50*/  BSYNC.RECONVERGENT B1 ;  /* 0x0000000000017941 */ /* 0x000fea0003800200 */
.L_x_833:
[----:B------:R-:W5:Y:S01]  /*41d60*/  S2R R3, SR_TID.X ;  /* 0x0000000000037919 */ /* 0x000f620000002100 */
[----:B------:R-:W-:Y:S01]  /*41d70*/  MOV R2, 0xb ;  /* 0x0000000b00027802 */ /* 0x000fe20000000f00 */
[----:B------:R-:W-:Y:S01]  /*41d80*/  BSSY.RECONVERGENT B1, `(.L_x_865) ;  /* 0x000029d000017945 */ /* 0x000fe20003800200 */
[----:B------:R-:W-:Y:S01]  /*41d90*/  PLOP3.LUT P2, PT, PT, PT, PT, 0x8, 0x80 ;  /* 0x000000000080781c */ /* 0x000fe20003f4e170 */
[----:B------:R-:W-:Y:S01]  /*41da0*/  IMAD.MOV.U32 R22, RZ, RZ, 0x1 ;  /* 0x00000001ff167424 */ /* 0x000fe200078e00ff */
[----:B------:R-:W-:Y:S02]  /*41db0*/  PLOP3.LUT P1, PT, PT, PT, PT, 0x80, 0x8 ;  /* 0x000000000008781c */ /* 0x000fe40003f2f070 */
[----:B------:R-:W-:-:S09]  /*41dc0*/  LOP3.LUT R9, R9, 0xffffffdf, RZ, 0xc0, !PT ;  /* 0xffffffdf09097812 */ /* 0x000fd200078ec0ff */
[----:B------:R-:W-:-:S04]  /*41dd0*/  @P2 LOP3.LUT R9, R9, 0x20, RZ, 0xfc, !PT ;  /* 0x0000002009092812 */ /* 0x000fc800078efcff */
[----:B------:R-:W-:-:S04]  /*41de0*/  LOP3.LUT R9, R9, 0xffff7fff, RZ, 0xc0, !PT ;  /* 0xffff7fff09097812 */ /* 0x000fc800078ec0ff */
[----:B------:R-:W-:Y:S01]  /*41df0*/  @P1 LOP3.LUT R9, R9, 0x8000, RZ, 0xfc, !PT ;  /* 0x0000800009091812 */ /* 0x000fe200078efcff */
[----:B-----5:R-:W-:-:S05]  /*41e00*/  IMAD R2, R3, R2, 0x2 ;  /* 0x0000000203027424 */ /* 0x020fca00078e0202 */
[----:B------:R-:W-:-:S13]  /*41e10*/  ISETP.GE.AND P0, PT, R2, UR4, PT ;  /* 0x0000000402007c0c */ /* 0x000fda000bf06270 */
[----:B------:R-:W-:Y:S05]  /*41e20*/  @P0 BRA `(.L_x_866) ;  /* 0x0000002800480947 */ /* 0x000fea0003800000 */
[----:B------:R-:W3:Y:S01]  /*41e30*/  LDCU.64 UR6, c[0x0][0x888] ;  /* 0x00011100ff0677ac */ /* 0x000ee20008000a00 */
[----:B------:R-:W-:Y:S01]  /*41e40*/  PLOP3.LUT P2, PT, PT, PT, PT, 0x80, 0x8 ;  /* 0x000000000008781c */ /* 0x000fe20003f4f070 */
[----:B------:R-:W-:Y:S01]  /*41e50*/  IMAD.MOV.U32 R22, RZ, RZ, RZ ;  /* 0x000000ffff167224 */ /* 0x000fe200078e00ff */
[----:B------:R-:W-:Y:S02]  /*41e60*/  PLOP3.LUT P1, PT, PT, PT, PT, 0x8, 0x80 ;  /* 0x000000000080781c */ /* 0x000fe40003f2e170 */
[----:B------:R-:W-:-:S09]  /*41e70*/  LOP3.LUT R9, R9, 0xffffffdf, RZ, 0xc0, !PT ;  /* 0xffffffdf09097812 */ /* 0x000fd200078ec0ff */
[----:B------:R-:W-:Y:S02]  /*41e80*/  @P2 LOP3.LUT R9, R9, 0x20, RZ, 0xfc, !PT ;  /* 0x0000002009092812 */ /* 0x000fe400078efcff */
[----:B---3--:R-:W-:Y:S02]  /*41e90*/  ISETP.GE.U32.AND P0, PT, R44, UR6, PT ;  /* 0x000000062c007c0c */ /* 0x008fe4000bf06070 */
        /* <DEDUP_REMOVED lines=10> */
[----:B------:R-:W1:Y:S08]  /*41f40*/  I2F.U32.RP R6, R5 ;  /* 0x0000000500067306 */ /* 0x000e700000209000 */
[----:B-1----:R-:W1:Y:S02]  /*41f50*/  MUFU.RCP R6, R6 ;  /* 0x0000000600067308 */ /* 0x002e640000001000 */
[----:B-1----:R-:W-:-:S06]  /*41f60*/  IADD3 R7, PT, PT, R6, 0xffffffe, RZ ;  /* 0x0ffffffe06077810 */ /* 0x002fcc0007ffe0ff */
[----:B------:R-:W1:Y:S02]  /*41f70*/  F2I.FTZ.U32.TRUNC.NTZ R3, R7 ;  /* 0x0000000700037305 */ /* 0x000e64000021f000 */
[----:B-1----:R-:W-:-:S04]  /*41f80*/  IMAD.MOV R2, RZ, RZ, -R3 ;  /* 0x000000ffff027224 */ /* 0x002fc800078e0a03 */
        /* <DEDUP_REMOVED lines=17> */
.L_x_868:
[----:B------:R-:W1:Y:S01]  /*420a0*/  LDCU UR5, c[0x0][0x884] ;  /* 0x00011080ff0577ac */ /* 0x000e620008000800 */
[----:B------:R-:W-:Y:S01]  /*420b0*/  MOV R54, R44 ;  /* 0x0000002c00367202 */ /* 0x000fe20000000f00 */
[----:B------:R-:W-:Y:S01]  /*420c0*/  IMAD.MOV.U32 R53, RZ, RZ, R45 ;  /* 0x000000ffff357224 */ /* 0x000fe200078e002d */
[----:B------:R-:W-:Y:S01]  /*420d0*/  MOV R14, 0x42100 ;  /* 0x00042100000e7802 */ /* 0x000fe20000000f00 */
[----:B-1----:R-:W-:-:S07]  /*420e0*/  IMAD.U32 R10, RZ, RZ, UR5 ;  /* 0x00000005ff0a7e24 */ /* 0x002fce000f8e00ff */
[----:B0-2-4-:R-:W-:Y:S05]  /*420f0*/  CALL.REL.NOINC `($__internal_0_$__cuda_sm20_div_u64) ;  /* 0x0000039400d47944 */ /* 0x015fea0003c00000 */
[----:B------:R-:W0:Y:S01]  /*42100*/  LDCU UR5, c[0x0][0x884] ;  /* 0x00011080ff0577ac */ /* 0x000e220008000800 */
[----:B------:R-:W-:Y:S01]  /*42110*/  IADD3 R3, PT, PT, -R10, RZ, RZ ;  /* 0x000000ff0a037210 */ /* 0x000fe20007ffe1ff */
[----:B------:R-:W-:Y:S02]  /*42120*/  IMAD.MOV.U32 R4, RZ, RZ, R10 ;  /* 0x000000ffff047224 */ /* 0x000fe400078e000a */
[----:B------:R-:W-:Y:S02]  /*42130*/  IMAD.MOV.U32 R5, RZ, RZ, R11 ;  /* 0x000000ffff057224 */ /* 0x000fe400078e000b */
[----:B0-----:R-:W-:-:S07]  /*42140*/  IMAD R2, R3, UR5, R44 ;  /* 0x0000000503027c24 */ /* 0x001fce000f8e022c */
.L_x_869:
[----:B------:R-:W-:Y:S05]  /*42150*/  BSYNC.RECONVERGENT B2 ;  /* 0x0000000000027941 */ /* 0x000fea0003800200 */
.L_x_867:
[----:B------:R-:W1:Y:S01]  /*42160*/  LDC R8, c[0x0][0x880] ;  /* 0x00022000ff087b82 */ /* 0x000e620000000800 */
[----:B------:R-:W-:Y:S01]  /*42170*/  BSSY.RECONVERGENT B2, `(.L_x_870) ;  /* 0x0000027000027945 */ /* 0x000fe20003800200 */
[----:B-1----:R-:W-:-:S04]  /*42180*/  SHF.R.S32.HI R11, RZ, 0x1f, R8 ;  /* 0x0000001fff0b7819 */ /* 0x002fc80000011408 */
[----:B------:R-:W-:-:S04]  /*42190*/  LOP3.LUT R3, R5, R11, RZ, 0xfc, !PT ;  /* 0x0000000b05037212 */ /* 0x000fc800078efcff */
[----:B------:R-:W-:-:S13]  /*421a0*/  ISETP.NE.U32.AND P0, PT, R3, RZ, PT ;  /* 0x000000ff0300720c */ /* 0x000fda0003f05070 */
[----:B------:R-:W-:Y:S05]  /*421b0*/  @P0 BRA `(.L_x_871) ;  /* 0x00000000005c0947 */ /* 0x000fea0003800000 */
[----:B------:R-:W1:Y:S01]  /*421c0*/  I2F.U32.RP R5, R8 ;  /* 0x0000000800057306 */ /* 0x000e620000209000 */
[----:B------:R-:W-:-:S07]  /*421d0*/  IMAD.MOV.U32 R6, RZ, RZ, RZ ;  /* 0x000000ffff067224 */ /* 0x000fce00078e00ff */
        /* <DEDUP_REMOVED lines=21> */
.L_x_871:
[----:B------:R-:W1:Y:S01]  /*42330*/  LDCU UR5, c[0x0][0x880] ;  /* 0x00011000ff0577ac */ /* 0x000e620008000800 */
[----:B------:R-:W-:Y:S01]  /*42340*/  IMAD.MOV.U32 R54, RZ, RZ, R4 ;  /* 0x000000ffff367224 */ /* 0x000fe200078e0004 */
[----:B------:R-:W-:Y:S01]  /*42350*/  MOV R14, 0x42390 ;  /* 0x00042390000e7802 */ /* 0x000fe20000000f00 */
[----:B------:R-:W-:Y:S01]  /*42360*/  IMAD.MOV.U32 R53, RZ, RZ, R5 ;  /* 0x000000ffff357224 */ /* 0x000fe200078e0005 */
[----:B-1----:R-:W-:-:S07]  /*42370*/  MOV R10, UR5 ;  /* 0x00000005000a7c02 */ /* 0x002fce0008000f00 */
[----:B0-2-4-:R-:W-:Y:S05]  /*42380*/  CALL.REL.NOINC `($__internal_0_$__cuda_sm20_div_u64) ;  /* 0x0000039400307944 */ /* 0x015fea0003c00000 */
[----:B------:R-:W0:Y:S01]  /*42390*/  LDCU UR5, c[0x0][0x880] ;  /* 0x00011000ff0577ac */ /* 0x000e220008000800 */
[----:B------:R-:W-:Y:S01]  /*423a0*/  IMAD.MOV R3, RZ, RZ, -R10 ;  /* 0x000000ffff037224 */ /* 0x000fe200078e0a0a */
[----:B------:R-:W-:-:S03]  /*423b0*/  MOV R5, R11 ;  /* 0x0000000b00057202 */ /* 0x000fc60000000f00 */
[----:B0-----:R-:W-:Y:S02]  /*423c0*/  IMAD R3, R3, UR5, R4 ;  /* 0x0000000503037c24 */ /* 0x001fe4000f8e0204 */
[----:B------:R-:W-:-:S07]  /*423d0*/  IMAD.MOV.U32 R4, RZ, RZ, R10 ;  /* 0x000000ffff047224 */ /* 0x000fce00078e000a */
.L_x_872:
[----:B------:R-:W-:Y:S05]  /*423e0*/  BSYNC.RECONVERGENT B2 ;  /* 0x0000000000027941 */ /* 0x000fea0003800200 */
.L_x_870:
[----:B------:R-:W1:Y:S01]  /*423f0*/  LDC R8, c[0x0][0x87c] ;  /* 0x00021f00ff087b82 */ /* 0x000e620000000800 */
[----:B------:R-:W-:Y:S01]  /*42400*/  BSSY.RECONVERGENT B2, `(.L_x_873) ;  /* 0x0000026000027945 */ /* 0x000fe20003800200 */
[----:B-1----:R-:W-:-:S04]  /*42410*/  SHF.R.S32.HI R11, RZ, 0x1f, R8 ;  /* 0x0000001fff0b7819 */ /* 0x002fc80000011408 */
[----:B------:R-:W-:-:S04]  /*42420*/  LOP3.LUT R6, R5, R11, RZ, 0xfc, !PT ;  /* 0x0000000b05067212 */ /* 0x000fc800078efcff */
[----:B------:R-:W-:-:S13]  /*42430*/  ISETP.NE.U32.AND P0, PT, R6, RZ, PT ;  /* 0x000000ff0600720c */ /* 0x000fda0003f05070 */
[----:B------:R-:W-:Y:S05]  /*42440*/  @P0 BRA `(.L_x_874) ;  /* 0x0000000000580947 */ /* 0x000fea0003800000 */
[----:B------:R-:W1:Y:S01]  /*42450*/  I2F.U32.RP R10, R8 ;  /* 0x00000008000a7306 */ /* 0x000e620000209000 */
[----:B------:R-:W-:-:S07]  /*42460*/  HFMA2 R6, -RZ, RZ, 0, 0 ;  /* 0x00000000ff067431 */ /* 0x000fce00000001ff */
[----:B-1----:R-:W1:Y:S02]  /*42470*/  MUFU.RCP R10, R10 ;  /* 0x0000000a000a7308 */ /* 0x002e640000001000 */
[----:B-1----:R-:W-:-:S06]  /*42480*/  VIADD R7, R10, 0xffffffe ;  /* 0x0ffffffe0a077836 */ /* 0x002fcc0000000000 */
[----:B------:R-:W1:Y:S02]  /*42490*/  F2I.FTZ.U32.TRUNC.NTZ R7, R7 ;  /* 0x0000000700077305 */ /* 0x000e64000021f000 */
[----:B-1----:R-:W-:-:S04]  /*424a0*/  IMAD.MOV R5, RZ, RZ, -R7 ;  /* 0x000000ffff057224 */ /* 0x002fc800078e0a07 */
        /* <DEDUP_REMOVED lines=16> */
.L_x_874:
[----:B------:R-:W1:Y:S01]  /*425b0*/  LDCU UR5, c[0x0][0x87c] ;  /* 0x00010f80ff0577ac */ /* 0x000e620008000800 */
[----:B------:R-:W-:Y:S01]  /*425c0*/  IMAD.MOV.U32 R54, RZ, RZ, R4 ;  /* 0x000000ffff367224 */ /* 0x000fe200078e0004 */
[----:B------:R-:W-:Y:S01]  /*425d0*/  MOV R14, 0x42610 ;  /* 0x00042610000e7802 */ /* 0x000fe20000000f00 */
[----:B------:R-:W-:Y:S01]  /*425e0*/  IMAD.MOV.U32 R53, RZ, RZ, R5 ;  /* 0x000000ffff357224 */ /* 0x000fe200078e0005 */
[----:B-1----:R-:W-:-:S07]  /*425f0*/  MOV R10, UR5 ;  /* 0x00000005000a7c02 */ /* 0x002fce0008000f00 */
[----:B0-2-4-:R-:W-:Y:S05]  /*42600*/  CALL.REL.NOINC `($__internal_0_$__cuda_sm20_div_u64) ;  /* 0x0000039000907944 */ /* 0x015fea0003c00000 */
[----:B------:R-:W0:Y:S01]  /*42610*/  LDCU UR5, c[0x0][0x87c] ;  /* 0x00010f80ff0577ac */ /* 0x000e220008000800 */
[--C-:B------:R-:W-:Y:S01]  /*42620*/  IMAD.MOV R5, RZ, RZ, -R10.reuse ;  /* 0x000000ffff057224 */ /* 0x100fe200078e0a0a */
[----:B------:R-:W-:Y:S01]  /*42630*/  MOV R7, R11 ;  /* 0x0000000b00077202 */ /* 0x000fe20000000f00 */
[----:B------:R-:W-:Y:S02]  /*42640*/  IMAD.MOV.U32 R6, RZ, RZ, R10 ;  /* 0x000000ffff067224 */ /* 0x000fe400078e000a */
[----:B0-----:R-:W-:-:S07]  /*42650*/  IMAD R4, R5, UR5, R4 ;  /* 0x0000000505047c24 */ /* 0x001fce000f8e0204 */
.L_x_875:
[----:B------:R-:W-:Y:S05]  /*42660*/  BSYNC.RECONVERGENT B2 ;  /* 0x0000000000027941 */ /* 0x000fea0003800200 */
.L_x_873:
[----:B------:R-:W1:Y:S01]  /*42670*/  LDC R12, c[0x0][0x878] ;  /* 0x00021e00ff0c7b82 */ /* 0x000e620000000800 */
[----:B------:R-:W-:Y:S01]  /*42680*/  BSSY.RECONVERGENT B2, `(.L_x_876) ;  /* 0x0000027000027945 */ /* 0x000fe20003800200 */
[----:B-1----:R-:W-:-:S04]  /*42690*/  SHF.R.S32.HI R11, RZ, 0x1f, R12 ;  /* 0x0000001fff0b7819 */ /* 0x002fc8000001140c */
[----:B------:R-:W-:-:S04]  /*426a0*/  LOP3.LUT R5, R7, R11, RZ, 0xfc, !PT ;  /* 0x0000000b07057212 */ /* 0x000fc800078efcff */
[----:B------:R-:W-:-:S13]  /*426b0*/  ISETP.NE.U32.AND P0, PT, R5, RZ, PT ;  /* 0x000000ff0500720c */ /* 0x000fda0003f05070 */
[----:B------:R-:W-:Y:S05]  /*426c0*/  @P0 BRA `(.L_x_877) ;  /* 0x00000000005c0947 */ /* 0x000fea0003800000 */
[----:B------:R-:W1:Y:S08]  /*426d0*/  I2F.U32.RP R7, R12 ;  /* 0x0000000c00077306 */ /* 0x000e700000209000 */
[----:B-1----:R-:W1:Y:S02]  /*426e0*/  MUFU.RCP R7, R7 ;  /* 0x0000000700077308 */ /* 0x002e640000001000 */
[----:B-1----:R-:W-:-:S02]  /*426f0*/  VIADD R10, R7, 0xffffffe ;  /* 0x0ffffffe070a7836 */ /* 0x002fc40000000000 */
[----:B------:R-:W-:-:S04]  /*42700*/  IMAD.MOV.U32 R7, RZ, RZ, RZ ;  /* 0x000000ffff077224 */ /* 0x000fc800078e00ff */
[----:B------:R1:W3:Y:S02]  /*42710*/  F2I.FTZ.U32.TRUNC.NTZ R11, R10 ;  /* 0x0000000a000b7305 */ /* 0x0002e4000021f000 */
[----:B-1----:R-:W-:Y:S02]  /*42720*/  HFMA2 R10, -RZ, RZ, 0, 0 ;  /* 0x00000000ff0a7431 */ /* 0x002fe400000001ff */
[----:B---3--:R-:W-:-:S04]  /*42730*/  IMAD.MOV R5, RZ, RZ, -R11 ;  /* 0x000000ffff057224 */ /* 0x008fc800078e0a0b */
        /* <DEDUP_REMOVED lines=16> */
.L_x_877:
[----:B------:R-:W1:Y:S01]  /*42840*/  LDCU UR5, c[0x0][0x878] ;  /* 0x00010f00ff0577ac */ /* 0x000e620008000800 */
[----:B------:R-:W-:Y:S01]  /*42850*/  IMAD.MOV.U32 R54, RZ, RZ, R6 ;  /* 0x000000ffff367224 */ /* 0x000fe200078e0006 */
[----:B------:R-:W-:Y:S02]  /*42860*/  MOV R53, R7 ;  /* 0x0000000700357202 */ /* 0x000fe40000000f00 */
[----:B------:R-:W-:Y:S01]  /*42870*/  MOV R14, 0x428a0 ;  /* 0x000428a0000e7802 */ /* 0x000fe20000000f00 */
[----:B-1----:R-:W-:-:S07]  /*42880*/  IMAD.U32 R10, RZ, RZ, UR5 ;  /* 0x00000005ff0a7e24 */ /* 0x002fce000f8e00ff */
[----:B0-2-4-:R-:W-:Y:S05]  /*42890*/  CALL.REL.NOINC `($__internal_0_$__cuda_sm20_div_u64) ;  /* 0x0000038c00ec7944 */ /* 0x015fea0003c00000 */
[----:B------:R-:W0:Y:S01]  /*428a0*/  LDCU UR5, c[0x0][0x878] ;  /* 0x00010f00ff0577ac */ /* 0x000e220008000800 */
[----:B------:R-:W-:Y:S02]  /*428b0*/  IMAD.MOV R5, RZ, RZ, -R10 ;  /* 0x000000ffff057224 */ /* 0x000fe400078e0a0a */
[----:B------:R-:W-:Y:S02]  /*428c0*/  IMAD.MOV.U32 R7, RZ, RZ, R11 ;  /* 0x000000ffff077224 */ /* 0x000fe400078e000b */
[----:B0-----:R-:W-:Y:S01]  /*428d0*/  IMAD R5, R5, UR5, R6 ;  /* 0x0000000505057c24 */ /* 0x001fe2000f8e0206 */
[----:B------:R-:W-:-:S07]  /*428e0*/  MOV R6, R10 ;  /* 0x0000000a00067202 */ /* 0x000fce0000000f00 */
.L_x_878:
[----:B------:R-:W-:Y:S05]  /*428f0*/  BSYNC.RECONVERGENT B2 ;  /* 0x0000000000027941 */ /* 0x000fea0003800200 */
.L_x_876:
        /* <DEDUP_REMOVED lines=11> */
[----:B-1----:R-:W-:Y:S01]  /*429b0*/  IMAD.MOV.U32 R10, RZ, RZ, RZ ;  /* 0x000000ffff0a7224 */ /* 0x002fe200078e00ff */
[----:B---3--:R-:W-:-:S05]  /*429c0*/  IADD3 R7, PT, PT, RZ, -R11, RZ ;  /* 0x8000000bff077210 */ /* 0x008fca0007ffe0ff */
        /* <DEDUP_REMOVED lines=15> */
.L_x_880:
[----:B------:R-:W1:Y:S01]  /*42ac0*/  LDCU UR5, c[0x0][0x874] ;  /* 0x00010e80ff0577ac */ /* 0x000e620008000800 */
[----:B------:R-:W-:Y:S01]  /*42ad0*/  IMAD.MOV.U32 R54, RZ, RZ, R6 ;  /* 0x000000ffff367224 */ /* 0x000fe200078e0006 */
[----:B------:R-:W-:Y:S02]  /*42ae0*/  MOV R53, R7 ;  /* 0x0000000700357202 */ /* 0x000fe40000000f00 */
[----:B------:R-:W-:Y:S01]  /*42af0*/  MOV R14, 0x42b20 ;  /* 0x00042b20000e7802 */ /* 0x000fe20000000f00 */
[----:B-1----:R-:W-:-:S07]  /*42b00*/  IMAD.U32 R10, RZ, RZ, UR5 ;  /* 0x00000005ff0a7e24 */ /* 0x002fce000f8e00ff */
[----:B0-2-4-:R-:W-:Y:S05]  /*42b10*/  CALL.REL.NOINC `($__internal_0_$__cuda_sm20_div_u64) ;  /* 0x0000038c004c7944 */ /* 0x015fea0003c00000 */
[----:B------:R-:W0:Y:S01]  /*42b20*/  LDCU UR5, c[0x0][0x874] ;  /* 0x00010e80ff0577ac */ /* 0x000e220008000800 */
[----:B------:R-:W-:Y:S01]  /*42b30*/  IMAD.MOV R7, RZ, RZ, -R10 ;  /* 0x000000ffff077224 */ /* 0x000fe200078e0a0a */
[----:B------:R-:W-:Y:S01]  /*42b40*/  MOV R12, R10 ;  /* 0x0000000a000c7202 */ /* 0x000fe20000000f00 */
[----:B------:R-:W-:Y:S02]  /*42b50*/  IMAD.MOV.U32 R13, RZ, RZ, R11 ;  /* 0x000000ffff0d7224 */ /* 0x000fe400078e000b */
[----:B0-----:R-:W-:-:S07]  /*42b60*/  IMAD R6, R7, UR5, R6 ;  /* 0x0000000507067c24 */ /* 0x001fce000f8e0206 */
.L_x_881:
[----:B------:R-:W-:Y:S05]  /*42b70*/  BSYNC.RECONVERGENT B2 ;  /* 0x0000000000027941 */ /* 0x000fea0003800200 */
.L_x_879:
        /* <DEDUP_REMOVED lines=29> */
.L_x_883:
        /* <DEDUP_REMOVED lines=8> */
[----:B------:R-:W-:-:S04]  /*42dd0*/  IMAD.MOV.U32 R13, RZ, RZ, R11 ;  /* 0x000000ffff0d7224 */ /* 0x000fc800078e000b */
[----:B0-----:R-:W-:Y:S02]  /*42de0*/  IMAD R7, R7, UR5, R12 ;  /* 0x0000000507077c24 */ /* 0x001fe4000f8e020c */
[----:B------:R-:W-:-:S07]  /*42df0*/  IMAD.MOV.U32 R12, RZ, RZ, R10 ;  /* 0x000000ffff0c7224 */ /* 0x000fce00078e000a */
.L_x_884:
[----:B------:R-:W-:Y:S05]  /*42e00*/  BSYNC.RECONVERGENT B2 ;  /* 0x0000000000027941 */ /* 0x000fea0003800200 */
.L_x_882:
        /* <DEDUP_REMOVED lines=29> */
.L_x_886:
[----:B------:R-:W1:Y:S01]  /*42fe0*/  LDCU UR5, c[0x0][0x86c] ;  /* 0x00010d80ff0577ac */ /* 0x000e620008000800 */
[----:B------:R-:W-:Y:S01]  /*42ff0*/  IMAD.MOV.U32 R54, RZ, RZ, R12 ;  /* 0x000000ffff367224 */ /* 0x000fe200078e000c */
[----:B------:R-:W-:Y:S01]  /*43000*/  MOV R14, 0x43040 ;  /* 0x00043040000e7802 */ /* 0x000fe20000000f00 */
[----:B------:R-:W-:Y:S01]  /*43010*/  IMAD.MOV.U32 R53, RZ, RZ, R13 ;  /* 0x000000ffff357224 */ /* 0x000fe200078e000d */
[----:B-1----:R-:W-:-:S07]  /*43020*/  MOV R10, UR5 ;  /* 0x00000005000a7c02 */ /* 0x002fce0008000f00 */
[----:B0-2-4-:R-:W-:Y:S05]  /*43030*/  CALL.REL.NOINC `($__internal_0_$__cuda_sm20_div_u64) ;  /* 0x0000038800047944 */ /* 0x015fea0003c00000 */
[----:B------:R-:W0:Y:S01]  /*43040*/  LDCU UR5, c[0x0][0x86c] ;  /* 0x00010d80ff0577ac */ /* 0x000e220008000800 */
[----:B------:R-:W-:-:S04]  /*43050*/  IMAD.MOV R13, RZ, RZ, -R10 ;  /* 0x000000ffff0d7224 */ /* 0x000fc800078e0a0a */
[----:B0-----:R-:W-:Y:S01]  /*43060*/  IMAD R8, R13, UR5, R12 ;  /* 0x000000050d087c24 */ /* 0x001fe2000f8e020c */
[----:B------:R-:W-:Y:S01]  /*43070*/  MOV R13, R11 ;  /* 0x0000000b000d7202 */ /* 0x000fe20000000f00 */
[----:B------:R-:W-:-:S07]  /*43080*/  IMAD.MOV.U32 R12, RZ, RZ, R10 ;  /* 0x000000ffff0c7224 */ /* 0x000fce00078e000a */
.L_x_887:
[----:B------:R-:W-:Y:S05]  /*43090*/  BSYNC.RECONVERGENT B2 ;  /* 0x0000000000027941 */ /* 0x000fea0003800200 */
.L_x_885:
        /* <DEDUP_REMOVED lines=8> */
[----:B-1----:R-:W-:-:S06]  /*43120*/  VIADD R14, R13, 0xffffffe ;  /* 0x0ffffffe0d0e7836 */ /* 0x002fcc0000000000 */
[----:B------:R-:W1:Y:S02]  /*43130*/  F2I.FTZ.U32.TRUNC.NTZ R11, R14 ;  /* 0x0000000e000b7305 */ /* 0x000e64000021f000 */
[----:B-1----:R-:W-:-:S04]  /*43140*/  IMAD.MOV R10, RZ, RZ, -R11 ;  /* 0x000000ffff0a7224 */ /* 0x002fc800078e0a0b */
        /* <DEDUP_REMOVED lines=17> */
.L_x_889:
        /* <DEDUP_REMOVED lines=11> */
.L_x_890:
[----:B------:R-:W-:Y:S05]  /*43310*/  BSYNC.RECONVERGENT B2 ;  /* 0x0000000000027941 */ /* 0x000fea0003800200 */
.L_x_888:
        /* <DEDUP_REMOVED lines=28> */
.L_x_892:
        /* <DEDUP_REMOVED lines=8> */
[----:B0-----:R-:W-:-:S07]  /*43560*/  IMAD R13, R13, UR5, R16 ;  /* 0x000000050d0d7c24 */ /* 0x001fce000f8e0210 */
.L_x_893:
[----:B------:R-:W-:Y:S05]  /*43570*/  BSYNC.RECONVERGENT B2 ;  /* 0x0000000000027941 */ /* 0x000fea0003800200 */
.L_x_891:
        /* <DEDUP_REMOVED lines=24> */
.L_x_895:
[----:B------:R-:W-:Y:S01]  /*43700*/  IMAD.MOV.U32 R14, RZ, RZ, R10 ;  /* 0x000000ffff0e7224 */ /* 0x000fe200078e000a */
[----:B------:R-:W-:Y:S01]  /*43710*/  MOV R25, R11 ;  /* 0x0000000b00197202 */ /* 0x000fe20000000f00 */
[----:B------:R-:W-:Y:S01]  /*43720*/  IMAD.MOV.U32 R11, RZ, RZ, R15 ;  /* 0x000000ffff0b7224 */ /* 0x000fe200078e000f */
[----:B------:R-:W-:-:S07]  /*43730*/  MOV R10, 0x43750 ;  /* 0x00043750000a7802 */ /* 0x000fce0000000f00 */
[----:B0-2-4-:R-:W-:Y:S05]  /*43740*/  CALL.REL.NOINC `($__internal_1_$__cuda_sm20_rem_u64) ;  /* 0x0000038400587944 */ /* 0x015fea0003c00000 */
[----:B------:R-:W-:-:S07]  /*43750*/  IMAD.MOV.U32 R10, RZ, RZ, R14 ;  /* 0x000000ffff0a7224 */ /* 0x000fce00078e000e */
.L_x_896:
[----:B------:R-:W-:Y:S05]  /*43760*/  BSYNC.RECONVERGENT B2 ;  /* 0x0000000000027941 */ /* 0x000fea0003800200 */
.L_x_894:
[----:B------:R-:W1:Y:S01]  /*43770*/  LDC.64 R18, c[0x0][0x3a8] ;  /* 0x0000ea00ff127b82 */ /* 0x000e620000000a00 */
[----:B------:R-:W1:Y:S01]  /*43780*/  LDCU.64 UR6, c[0x0][0x3b8] ;  /* 0x00007700ff0677ac */ /* 0x000e620008000a00 */
[----:B------:R-:W1:Y:S01]  /*43790*/  I2F.F64 R10, R10 ;  /* 0x0000000a000a7312 */ /* 0x000e620000201c00 */
[----:B------:R-:W3:Y:S05]  /*437a0*/  LDCU.128 UR16, c[0x0][0x3d0] ;  /* 0x00007a00ff1077ac */ /* 0x000eea0008000c00 */
[----:B------:R-:W3:Y:S01]  /*437b0*/  LDC.64 R20, c[0x0][0x3c0] ;  /* 0x0000f000ff147b82 */ /* 0x000ee20000000a00 */
[----:B------:R-:W5:Y:S01]  /*437c0*/  LDCU.128 UR24, c[0x0][0x490] ;  /* 0x00009200ff1877ac */ /* 0x000f620008000c00 */
[----:B------:R-:W3:Y:S01]  /*437d0*/  I2F.F64 R14, R13 ;  /* 0x0000000d000e7312 */ /* 0x000ee20000201c00 */
[----:B------:R-:W0:Y:S05]  /*437e0*/  LDCU.128 UR28, c[0x0][0x4a0] ;  /* 0x00009400ff1c77ac */ /* 0x000e2a0008000c00 */
[----:B------:R-:W2:Y:S01]  /*437f0*/  LDC.64 R56, c[0x0][0x3e8] ;  /* 0x0000fa00ff387b82 */ /* 0x000ea20000000a00 */
[----:B------:R-:W4:Y:S01]  /*43800*/  LDCU.128 UR20, c[0x0][0x400] ;  /* 0x00008000ff1477ac */ /* 0x000f220008000c00 */
[----:B------:R-:W2:Y:S01]  /*43810*/  I2F.F64 R26, R12 ;  /* 0x0000000c001a7312 */ /* 0x000ea20000201c00 */
[----:B------:R-:W4:Y:S05]  /*43820*/  LDCU.128 UR32, c[0x0][0x4b0] ;  /* 0x00009600ff2077ac */ /* 0x000f2a0008000c00 */
[----:B------:R-:W4:Y:S01]  /*43830*/  LDC.64 R16, c[0x0][0x3f0] ;  /* 0x0000fc00ff107b82 */ /* 0x000f220000000a00 */
[----:B-1----:R-:W-:Y:S01]  /*43840*/  DFMA R10, R10, UR6, R18 ;  /* 0x000000060a0a7c2b */ /* 0x002fe20008000012 */
[----:B------:R-:W4:Y:S01]  /*43850*/  I2F.F64 R50, R8 ;  /* 0x0000000800327312 */ /* 0x000f220000201c00 */
[----:B------:R-:W1:Y:S05]  /*43860*/  LDCU.64 UR6, c[0x0][0x4f0] ;  /* 0x00009e00ff0677ac */ /* 0x000e6a0008000a00 */
[----:B------:R-:W1:Y:S01]  /*43870*/  LDC.64 R18, c[0x0][0x418] ;  /* 0x00010600ff127b82 */ /* 0x000e620000000a00 */
[----:B---3--:R-:W-:Y:S01]  /*43880*/  DFMA R14, R14, UR16, R20 ;  /* 0x000000100e0e7c2b */ /* 0x008fe20008000014 */
[----:B------:R-:W1:Y:S01]  /*43890*/  I2F.F64 R52, R7 ;  /* 0x0000000700347312 */ /* 0x000e620000201c00 */
[----:B-----5:R-:W-:-:S02]  /*438a0*/  DFMA R54, R10, UR26, RZ ;  /* 0x0000001a0a367c2b */ /* 0x020fc400080000ff */
[----:B--2---:R-:W-:-:S03]  /*438b0*/  DFMA R12, R26, R56, UR18 ;  /* 0x000000121a0c7e2b */ /* 0x004fc60008000038 */
[----:B------:R-:W2:Y:S01]  /*438c0*/  LDC.64 R20, c[0x0][0x420] ;  /* 0x00010800ff147b82 */ /* 0x000ea20000000a00 */
[----:B------:R-:W2:Y:S02]  /*438d0*/  LDCU.128 UR16, c[0x0][0x430] ;  /* 0x00008600ff1077ac */ /* 0x000ea40008000c00 */
[----:B0-----:R-:W-:Y:S02]  /*438e0*/  DFMA R56, R14, UR28, R54 ;  /* 0x0000001c0e387c2b */ /* 0x001fe40008000036 */
[----:B------:R-:W2:Y:S01]  /*438f0*/  I2F.F64 R54, R6 ;  /* 0x0000000600367312 */ /* 0x000ea20000201c00 */
[----:B----4-:R-:W-:Y:S02]  /*43900*/  DFMA R16, R50, UR20, R16 ;  /* 0x0000001432107c2b */ /* 0x010fe40008000010 */
[----:B------:R-:W0:Y:S03]  /*43910*/  LDC.64 R26, c[0x0][0x448] ;  /* 0x00011200ff1a7b82 */ /* 0x000e260000000a00 */
[----:B------:R-:W-:Y:S01]  /*43920*/  DFMA R58, R12, UR30, R56 ;  /* 0x0000001e0c3a7c2b */ /* 0x000fe20008000038 */
[----:B------:R-:W3:Y:S01]  /*43930*/  LDCU.128 UR28, c[0x0][0x4c0] ;  /* 0x00009800ff1c77ac */ /* 0x000ee20008000c00 */
[----:B------:R-:W0:Y:S01]  /*43940*/  I2F.F64 R56, R5 ;  /* 0x0000000500387312 */ /* 0x000e220000201c00 */
[----:B-1----:R-:W-:-:S02]  /*43950*/  DFMA R18, R52, R18, UR22 ;  /* 0x0000001634127e2b */ /* 0x002fc40008000012 */
[----:B------:R-:W1:Y:S01]  /*43960*/  LDC.64 R50, c[0x0][0x450] ;  /* 0x00011400ff327b82 */ /* 0x000e620000000a00 */
[----:B------:R-:W1:Y:S02]  /*43970*/  LDCU.128 UR20, c[0x0][0x460] ;  /* 0x00008c00ff1477ac */ /* 0x000e640008000c00 */
[----:B------:R-:W-:Y:S02]  /*43980*/  DFMA R58, R16, UR32, R58 ;  /* 0x00000020103a7c2b */ /* 0x000fe4000800003a */
[----:B------:R-:W1:Y:S03]  /*43990*/  I2F.F64 R52, R4 ;  /* 0x0000000400347312 */ /* 0x000e660000201c00 */
[----:B------:R-:W4:Y:S01]  /*439a0*/  LDC.64 R60, c[0x0][0x478] ;  /* 0x00011e00ff3c7b82 */ /* 0x000f220000000a00 */
[----:B--2---:R-:W-:Y:S02]  /*439b0*/  DFMA R20, R54, UR16, R20 ;  /* 0x0000001036147c2b */ /* 0x004fe40008000014 */
[----:B------:R-:W-:-:S02]  /*439c0*/  DFMA R58, R18, UR34, R58 ;  /* 0x00000022123a7c2b */ /* 0x000fc4000800003a */
[----:B------:R-:W4:Y:S01]  /*439d0*/  I2F.F64 R54, R3 ;  /* 0x0000000300367312 */ /* 0x000f220000201c00 */
[----:B0-----:R-:W-:Y:S01]  /*439e0*/  DFMA R26, R56, R26, UR18 ;  /* 0x00000012381a7e2b */ /* 0x001fe2000800001a */
[----:B------:R-:W0:Y:S01]  /*439f0*/  LDCU.128 UR16, c[0x0][0x4d0] ;  /* 0x00009a00ff1077ac */ /* 0x000e220008000c00 */
[----:B------:R-:W2:Y:S03]  /*43a00*/  LDC.64 R56, c[0x0][0x480] ;  /* 0x00012000ff387b82 */ /* 0x000ea60000000a00 */
[----:B---3--:R-:W-:Y:S02]  /*43a10*/  DFMA R58, R20, UR28, R58 ;  /* 0x0000001c143a7c2b */ /* 0x008fe4000800003a */
[----:B-1----:R-:W-:Y:S01]  /*43a20*/  DFMA R6, R52, UR20, R50 ;  /* 0x0000001434067c2b */ /* 0x002fe20008000032 */
[----:B------:R-:W2:Y:S05]  /*43a30*/  I2F.F64 R52, R2 ;  /* 0x0000000200347312 */ /* 0x000eaa0000201c00 */
[----:B------:R-:W-:Y:S01]  /*43a40*/  DFMA R58, R26, UR30, R58 ;  /* 0x0000001e1a3a7c2b */ /* 0x000fe2000800003a */
[----:B------:R-:W1:Y:S01]  /*43a50*/  LDC.64 R50, c[0x0][0x858] ;  /* 0x00021600ff327b82 */ /* 0x000e620000000a00 */
[----:B----4-:R-:W-:Y:S01]  /*43a60*/  DFMA R4, R54, R60, UR22 ;  /* 0x0000001636047e2b */ /* 0x010fe2000800003c */
[----:B------:R-:W3:Y:S05]  /*43a70*/  LDCU.128 UR20, c[0x0][0x4e0] ;  /* 0x00009c00ff1477ac */ /* 0x000eea0008000c00 */
[----:B0-----:R-:W-:-:S02]  /*43a80*/  DFMA R58, R6, UR16, R58 ;  /* 0x00000010063a7c2b */ /* 0x001fc4000800003a */
[----:B--2---:R-:W-:-:S06]  /*43a90*/  DFMA R52, R52, UR24, R56 ;  /* 0x0000001834347c2b */ /* 0x004fcc0008000038 */
        /* <DEDUP_REMOVED lines=198> */
[----:B------:R-:W-:Y:S02]  /*44700*/  @!P0 PLOP3.LUT P2, PT, PT, PT, PT, 0x8, 0x80 ;  /* 0x000000000080881c */ /* 0x000fe40003f4e170 */
[----:B------:R-:W-:Y:S02]  /*44710*/  @!P0 PLOP3.LUT P1, PT, PT, PT, PT, 0x80, 0x8 ;  /* 0x000000000008881c */ /* 0x000fe40003f2f070 */
[----:B------:R-:W-:-:S09]  /*44720*/  @!P0 MOV R22, 0x1 ;  /* 0x0000000100168802 */ /* 0x000fd20000000f00 */
[----:B------:R-:W-:-:S04]  /*44730*/  @P2 LOP3.LUT R9, R9, 0x20, RZ, 0xfc, !PT ;  /* 0x0000002009092812 */ /* 0x000fc800078efcff */
[----:B------:R-:W-:-:S07]  /*44740*/  @P1 LOP3.LUT R9, R9, 0x8000, RZ, 0xfc, !PT ;  /* 0x0000800009091812 */ /* 0x000fce00078efcff */
.L_x_866:
[----:B------:R-:W-:Y:S05]  /*44750*/  BSYNC.RECONVERGENT B1 ;  /* 0x0000000000017941 */ /* 0x000fea0003800200 */
.L_x_865:
[----:B------:R-:W5:Y:S01]  /*44760*/  S2R R2, SR_TID.X ;  /* 0x0000000000027919 */ /* 0x000f620000002100 */
[----:B------:R-:W-:Y:S01]  /*44770*/  PLOP3.LUT P1, PT, PT, PT, PT, 0x8, 0x80 ;  /* 0x000000000080781c */ /* 0x000fe20003f2e170 */
[----:B------:R-:W-:Y:S01]  /*44780*/  IMAD.MOV.U32 R3, RZ, RZ, 0xb ;  /* 0x0000000bff037424 */ /* 0x000fe200078e00ff */
[----:B------:R-:W-:Y:S01]  /*44790*/  LOP3.LUT R9, R9, 0xfffffff7, RZ, 0xc0, !PT ;  /* 0xfffffff709097812 */ /* 0x000fe200078ec0ff */
[----:B------:R-:W-:Y:S01]  /*447a0*/  BSSY.RECONVERGENT B1, `(.L_x_897) ;  /* 0x000029b000017945 */ /* 0x000fe20003800200 */
[----:B------:R-:W-:-:S09]  /*447b0*/  IMAD.MOV.U32 R21, RZ, RZ, 0x1 ;  /* 0x00000001ff157424 */ /* 0x000fd200078e00ff */
[----:B------:R-:W-:Y:S02]  /*447c0*/  @P1 LOP3.LUT R9, R9, 0x8, RZ, 0xfc, !PT ;  /* 0x0000000809091812 */ /* 0x000fe400078efcff */
[----:B------:R-:W-:Y:S02]  /*447d0*/  PLOP3.LUT P1, PT, PT, PT, PT, 0x80, 0x8 ;  /* 0x000000000008781c */ /* 0x000fe40003f2f070 */
[----:B------:R-:W-:-:S11]  /*447e0*/  LOP3.LUT R9, R9, 0xfffeffff, RZ, 0xc0, !PT ;  /* 0xfffeffff09097812 */ /* 0x000fd600078ec0ff */
[----:B------:R-:W-:Y:S01]  /*447f0*/  @P1 LOP3.LUT R9, R9, 0x10000, RZ, 0xfc, !PT ;  /* 0x0001000009091812 */ /* 0x000fe200078efcff */
[----:B-----5:R-:W-:-:S05]  /*44800*/  IMAD R2, R2, R3, 0x3 ;  /* 0x0000000302027424 */ /* 0x020fca00078e0203 */
[----:B------:R-:W-:-:S13]  /*44810*/  ISETP.GE.AND P0, PT, R2, UR4, PT ;  /* 0x0000000402007c0c */ /* 0x000fda000bf06270 */
[----:B------:R-:W-:Y:S05]  /*44820*/  @P0 BRA `(.L_x_898) ;  /* 0x0000002800480947 */ /* 0x000fea0003800000 */
[----:B------:R-:W4:Y:S01]  /*44830*/  LDCU.64 UR6, c[0x0][0x888] ;  /* 0x00011100ff0677ac */ /* 0x000f220008000a00 */
[----:B------:R-:W-:Y:S01]  /*44840*/  PLOP3.LUT P2, PT, PT, PT, PT, 0x80, 0x8 ;  /* 0x000000000008781c */ /* 0x000fe20003f4f070 */
[----:B------:R-:W-:Y:S01]  /*44850*/  HFMA2 R21, -RZ, RZ, 0, 0 ;  /* 0x00000000ff157431 */ /* 0x000fe200000001ff */
[----:B------:R-:W-:Y:S02]  /*44860*/  PLOP3.LUT P1, PT, PT, PT, PT, 0x8, 0x80 ;  /* 0x000000000080781c */ /* 0x000fe40003f2e170 */
[----:B------:R-:W-:-:S04]  /*44870*/  LOP3.LUT R9, R9, 0xfffeffff, RZ, 0xc0, !PT ;  /* 0xfffeffff09097812 */ /* 0x000fc800078ec0ff */
[----:B------:R-:W-:-:S05]  /*44880*/  LOP3.LUT R9, R9, 0xfffffff7, RZ, 0xc0, !PT ;  /* 0xfffffff709097812 */ /* 0x000fca00078ec0ff */
[----:B------:R-:W-:Y:S02]  /*44890*/  @P2 LOP3.LUT R9, R9, 0x8, RZ, 0xfc, !PT ;  /* 0x0000000809092812 */ /* 0x000fe400078efcff */
[----:B----4-:R-:W-:Y:S02]  /*448a0*/  ISETP.GE.U32.AND P0, PT, R42, UR6, PT ;  /* 0x000000062a007c0c */ /* 0x010fe4000bf06070 */
[----:B------:R-:W-:Y:S02]  /*448b0*/  @P1 LOP3.LUT R9, R9, 0x10000, RZ, 0xfc, !PT ;  /* 0x0001000009091812 */ /* 0x000fe400078efcff */
[----:B------:R-:W-:-:S13]  /*448c0*/  ISETP.GE.U32.AND.EX P0, PT, R43, UR7, PT, P0 ;  /* 0x000000072b007c0c */ /* 0x000fda000bf06100 */
        /* <DEDUP_REMOVED lines=29> */
.L_x_900:
[----:B------:R-:W1:Y:S01]  /*44aa0*/  LDCU UR5, c[0x0][0x884] ;  /* 0x00011080ff0577ac */ /* 0x000e620008000800 */
[----:B------:R-:W-:Y:S01]  /*44ab0*/  IMAD.MOV.U32 R54, RZ, RZ, R42 ;  /* 0x000000ffff367224 */ /* 0x000fe200078e002a */
[----:B------:R-:W-:Y:S01]  /*44ac0*/  MOV R14, 0x44b00 ;  /* 0x00044b00000e7802 */ /* 0x000fe20000000f00 */
[----:B------:R-:W-:Y:S01]  /*44ad0*/  IMAD.MOV.U32 R53, RZ, RZ, R43 ;  /* 0x000000ffff357224 */ /* 0x000fe200078e002b */
[----:B-1----:R-:W-:-:S07]  /*44ae0*/  MOV R10, UR5 ;  /* 0x00000005000a7c02 */ /* 0x002fce0008000f00 */
[----:B0-23--:R-:W-:Y:S05]  /*44af0*/  CALL.REL.NOINC `($__internal_0_$__cuda_sm20_div_u64) ;  /* 0x0000036c00547944 */ /* 0x00dfea0003c00000 */
[----:B------:R-:W0:Y:S01]  /*44b00*/  LDCU UR5, c[0x0][0x884] ;  /* 0x00011080ff0577ac */ /* 0x000e220008000800 */
[--C-:B------:R-:W-:Y:S01]  /*44b10*/  IMAD.MOV R3, RZ, RZ, -R10.reuse ;  /* 0x000000ffff037224 */ /* 0x100fe200078e0a0a */
[----:B------:R-:W-:Y:S01]  /*44b20*/  MOV R5, R11 ;  /* 0x0000000b00057202 */ /* 0x000fe20000000f00 */
[----:B------:R-:W-:Y:S02]  /*44b30*/  IMAD.MOV.U32 R4, RZ, RZ, R10 ;  /* 0x000000ffff047224 */ /* 0x000fe400078e000a */
[----:B0-----:R-:W-:-:S07]  /*44b40*/  IMAD R2, R3, UR5, R42 ;  /* 0x0000000503027c24 */ /* 0x001fce000f8e022a */
.L_x_901:
[----:B------:R-:W-:Y:S05]  /*44b50*/  BSYNC.RECONVERGENT B2 ;  /* 0x0000000000027941 */ /* 0x000fea0003800200 */
.L_x_899:
        /* <DEDUP_REMOVED lines=9> */
[----:B-1----:R-:W-:Y:S02]  /*44bf0*/  VIADD R7, R5, 0xffffffe ;  /* 0x0ffffffe05077836 */ /* 0x002fe40000000000 */
[----:B------:R-:W-:-:S04]  /*44c00*/  IMAD.MOV.U32 R5, RZ, RZ, RZ ;  /* 0x000000ffff057224 */ /* 0x000fc800078e00ff */
        /* <DEDUP_REMOVED lines=18> */
.L_x_903:
[----:B------:R-:W1:Y:S01]  /*44d30*/  LDCU UR5, c[0x0][0x880] ;  /* 0x00011000ff0577ac */ /* 0x000e620008000800 */
[----:B------:R-:W-:Y:S01]  /*44d40*/  IMAD.MOV.U32 R54, RZ, RZ, R4 ;  /* 0x000000ffff367224 */ /* 0x000fe200078e0004 */
[----:B------:R-:W-:Y:S02]  /*44d50*/  MOV R53, R5 ;  /* 0x0000000500357202 */ /* 0x000fe40000000f00 */
[----:B------:R-:W-:Y:S01]  /*44d60*/  MOV R14, 0x44d90 ;  /* 0x00044d90000e7802 */ /* 0x000fe20000000f00 */
[----:B-1----:R-:W-:-:S07]  /*44d70*/  IMAD.U32 R10, RZ, RZ, UR5 ;  /* 0x00000005ff0a7e24 */ /* 0x002fce000f8e00ff */
[----:B0-23--:R-:W-:Y:S05]  /*44d80*/  CALL.REL.NOINC `($__internal_0_$__cuda_sm20_div_u64) ;  /* 0x0000036800b07944 */ /* 0x00dfea0003c00000 */
[----:B------:R-:W0:Y:S01]  /*44d90*/  LDCU UR5, c[0x0][0x880] ;  /* 0x00011000ff0577ac */ /* 0x000e220008000800 */
[----:B------:R-:W-:Y:S02]  /*44da0*/  IMAD.MOV R3, RZ, RZ, -R10 ;  /* 0x000000ffff037224 */ /* 0x000fe400078e0a0a */
[----:B------:R-:W-:Y:S02]  /*44db0*/  IMAD.MOV.U32 R5, RZ, RZ, R11 ;  /* 0x000000ffff057224 */ /* 0x000fe400078e000b */
[----:B0-----:R-:W-:Y:S01]  /*44dc0*/  IMAD R3, R3, UR5, R4 ;  /* 0x0000000503037c24 */ /* 0x001fe2000f8e0204 */
[----:B------:R-:W-:-:S07]  /*44dd0*/  MOV R4, R10 ;  /* 0x0000000a00047202 */ /* 0x000fce0000000f00 */
.L_x_904:
[----:B------:R-:W-:Y:S05]  /*44de0*/  BSYNC.RECONVERGENT B2 ;  /* 0x0000000000027941 */ /* 0x000fea0003800200 */
.L_x_902:
        /* <DEDUP_REMOVED lines=28> */
.L_x_906:
[----:B------:R-:W1:Y:S01]  /*44fb0*/  LDCU UR5, c[0x0][0x87c] ;  /* 0x00010f80ff0577ac */ /* 0x000e620008000800 */
[----:B------:R-:W-:Y:S01]  /*44fc0*/  IMAD.MOV.U32 R54, RZ, RZ, R4 ;  /* 0x000000ffff367224 */ /* 0x000fe200078e0004 */
[----:B------:R-:W-:Y:S02]  /*44fd0*/  MOV R53, R5 ;  /* 0x0000000500357202 */ /* 0x000fe40000000f00 */
[----:B------:R-:W-:Y:S01]  /*44fe0*/  MOV R14, 0x45010 ;  /* 0x00045010000e7802 */ /* 0x000fe20000000f00 */
[----:B-1----:R-:W-:-:S07]  /*44ff0*/  IMAD.U32 R10, RZ, RZ, UR5 ;  /* 0x00000005ff0a7e24 */ /* 0x002fce000f8e00ff */
[----:B0-23--:R-:W-:Y:S05]  /*45000*/  CALL.REL.NOINC `($__internal_0_$__cuda_sm20_div_u64) ;  /* 0x0000036800107944 */ /* 0x00dfea0003c00000 */
[----:B------:R-:W0:Y:S01]  /*45010*/  LDCU UR5, c[0x0][0x87c] ;  /* 0x00010f80ff0577ac */ /* 0x000e220008000800 */
[----:B------:R-:W-:Y:S01]  /*45020*/  IMAD.MOV R5, RZ, RZ, -R10 ;  /* 0x000000ffff057224 */ /* 0x000fe200078e0a0a */
[----:B------:R-:W-:Y:S01]  /*45030*/  MOV R6, R10 ;  /* 0x0000000a00067202 */ /* 0x000fe20000000f00 */
[----:B------:R-:W-:Y:S02]  /*45040*/  IMAD.MOV.U32 R7, RZ, RZ, R11 ;  /* 0x000000ffff077224 */ /* 0x000fe400078e000b */
[----:B0-----:R-:W-:-:S07]  /*45050*/  IMAD R4, R5, UR5, R4 ;  /* 0x0000000505047c24 */ /* 0x001fce000f8e0204 */
.L_x_907:
[----:B------:R-:W-:Y:S05]  /*45060*/  BSYNC.RECONVERGENT B2 ;  /* 0x0000000000027941 */ /* 0x000fea0003800200 */
.L_x_905:
        /* <DEDUP_REMOVED lines=10> */
[----:B------:R1:W4:Y:S02]  /*45110*/  F2I.FTZ.U32.TRUNC.NTZ R11, R10 ;  /* 0x0000000a000b7305 */ /* 0x000324000021f000 */
[----:B-1----:R-:W-:Y:S01]  /*45120*/  IMAD.MOV.U32 R10, RZ, RZ, RZ ;  /* 0x000000ffff0a7224 */ /* 0x002fe200078e00ff */
[----:B----4-:R-:W-:-:S05]  /*45130*/  IADD3 R5, PT, PT, RZ, -R11, RZ ;  /* 0x8000000bff057210 */ /* 0x010fca0007ffe0ff */
        /* <DEDUP_REMOVED lines=16> */
.L_x_909:
[----:B------:R-:W1:Y:S01]  /*45240*/  LDCU UR5, c[0x0][0x878] ;  /* 0x00010f00ff0577ac */ /* 0x000e620008000800 */
[----:B------:R-:W-:Y:S01]  /*45250*/  MOV R54, R6 ;  /* 0x0000000600367202 */ /* 0x000fe20000000f00 */
[----:B------:R-:W-:Y:S01]  /*45260*/  IMAD.MOV.U32 R53, RZ, RZ, R7 ;  /* 0x000000ffff357224 */ /* 0x000fe200078e0007 */
[----:B------:R-:W-:Y:S01]  /*45270*/  MOV R14, 0x452a0 ;  /* 0x000452a0000e7802 */ /* 0x000fe20000000f00 */
[----:B-1----:R-:W-:-:S07]  /*45280*/  IMAD.U32 R10, RZ, RZ, UR5 ;  /* 0x00000005ff0a7e24 */ /* 0x002fce000f8e00ff */
[----:B0-23--:R-:W-:Y:S05]  /*45290*/  CALL.REL.NOINC `($__internal_0_$__cuda_sm20_div_u64) ;  /* 0x00000364006c7944 */ /* 0x00dfea0003c00000 */
[----:B------:R-:W0:Y:S01]  /*452a0*/  LDCU UR5, c[0x0][0x878] ;  /* 0x00010f00ff0577ac */ /* 0x000e220008000800 */
[----:B------:R-:W-:Y:S01]  /*452b0*/  IADD3 R5, PT, PT, -R10, RZ, RZ ;  /* 0x000000ff0a057210 */ /* 0x000fe20007ffe1ff */
[----:B------:R-:W-:-:S04]  /*452c0*/  IMAD.MOV.U32 R7, RZ, RZ, R11 ;  /* 0x000000ffff077224 */ /* 0x000fc800078e000b */
[----:B0-----:R-:W-:Y:S02]  /*452d0*/  IMAD R5, R5, UR5, R6 ;  /* 0x0000000505057c24 */ /* 0x001fe4000f8e0206 */
[----:B------:R-:W-:-:S07]  /*452e0*/  IMAD.MOV.U32 R6, RZ, RZ, R10 ;  /* 0x000000ffff067224 */ /* 0x000fce00078e000a */
.L_x_910:
[----:B------:R-:W-:Y:S05]  /*452f0*/  BSYNC.RECONVERGENT B2 ;  /* 0x0000000000027941 */ /* 0x000fea0003800200 */
.L_x_908:
        /* <DEDUP_REMOVED lines=8> */
[----:B-1----:R-:W-:Y:S01]  /*45380*/  IADD3 R10, PT, PT, R13, 0xffffffe, RZ ;  /* 0x0ffffffe0d0a7810 */ /* 0x002fe20007ffe0ff */
[----:B------:R-:W-:-:S05]  /*45390*/  IMAD.MOV.U32 R13, RZ, RZ, RZ ;  /* 0x000000ffff0d7224 */ /* 0x000fca00078e00ff */
[----:B------:R1:W4:Y:S02]  /*453a0*/  F2I.FTZ.U32.TRUNC.NTZ R11, R10 ;  /* 0x0000000a000b7305 */ /* 0x000324000021f000 */
[----:B-1----:R-:W-:Y:S02]  /*453b0*/  IMAD.MOV.U32 R10, RZ, RZ, RZ ;  /* 0x000000ffff0a7224 */ /* 0x002fe400078e00ff */
[----:B----4-:R-:W-:-:S04]  /*453c0*/  IMAD.MOV R7, RZ, RZ, -R11 ;  /* 0x000000ffff077224 */ /* 0x010fc800078e0a0b */
        /* <DEDUP_REMOVED lines=15> */
.L_x_912:
        /* <DEDUP_REMOVED lines=8> */
[----:B------:R-:W-:Y:S02]  /*45540*/  IMAD.MOV.U32 R12, RZ, RZ, R10 ;  /* 0x000000ffff0c7224 */ /* 0x000fe400078e000a */
[----:B------:R-:W-:Y:S02]  /*45550*/  IMAD.MOV.U32 R13, RZ, RZ, R11 ;  /* 0x000000ffff0d7224 */ /* 0x000fe400078e000b */
[----:B0-----:R-:W-:-:S07]  /*45560*/  IMAD R6, R7, UR5, R6 ;  /* 0x0000000507067c24 */ /* 0x001fce000f8e0206 */
.L_x_913:
[----:B------:R-:W-:Y:S05]  /*45570*/  BSYNC.RECONVERGENT B2 ;  /* 0x0000000000027941 */ /* 0x000fea0003800200 */
.L_x_911:
        /* <DEDUP_REMOVED lines=9> */
[----:B------:R-:W-:-:S05]  /*45610*/  HFMA2 R13, -RZ, RZ, 0, 0 ;  /* 0x00000000ff0d7431 */ /* 0x000fca00000001ff */
        /* <DEDUP_REMOVED lines=19> */
.L_x_915:
[----:B------:R-:W1:Y:S01]  /*45750*/  LDCU UR5, c[0x0][0x870] ;  /* 0x00010e00ff0577ac */ /* 0x000e620008000800 */
[----:B------:R-:W-:Y:S01]  /*45760*/  IMAD.MOV.U32 R54, RZ, RZ, R12 ;  /* 0x000000ffff367224 */ /* 0x000fe200078e000c */
[----:B------:R-:W-:Y:S01]  /*45770*/  MOV R14, 0x457b0 ;  /* 0x000457b0000e7802 */ /* 0x000fe20000000f00 */
[----:B------:R-:W-:Y:S01]  /*45780*/  IMAD.MOV.U32 R53, RZ, RZ, R13 ;  /* 0x000000ffff357224 */ /* 0x000fe200078e000d */
[----:B-1----:R-:W-:-:S07]  /*45790*/  MOV R10, UR5 ;  /* 0x00000005000a7c02 */ /* 0x002fce0008000f00 */
[----:B0-23--:R-:W-:Y:S05]  /*457a0*/  CALL.REL.NOINC `($__internal_0_$__cuda_sm20_div_u64) ;  /* 0x0000036000287944 */ /* 0x00dfea0003c00000 */
[----:B------:R-:W0:Y:S01]  /*457b0*/  LDCU UR5, c[0x0][0x870] ;  /* 0x00010e00ff0577ac */ /* 0x000e220008000800 */
[----:B------:R-:W-:Y:S01]  /*457c0*/  IMAD.MOV R7, RZ, RZ, -R10 ;  /* 0x000000ffff077224 */ /* 0x000fe200078e0a0a */
[----:B------:R-:W-:-:S03]  /*457d0*/  MOV R13, R11 ;  /* 0x0000000b000d7202 */ /* 0x000fc60000000f00 */
[----:B0-----:R-:W-:Y:S02]  /*457e0*/  IMAD R7, R7, UR5, R12 ;  /* 0x0000000507077c24 */ /* 0x001fe4000f8e020c */
[----:B------:R-:W-:-:S07]  /*457f0*/  IMAD.MOV.U32 R12, RZ, RZ, R10 ;  /* 0x000000ffff0c7224 */ /* 0x000fce00078e000a */
.L_x_916:
[----:B------:R-:W-:Y:S05]  /*45800*/  BSYNC.RECONVERGENT B2 ;  /* 0x0000000000027941 */ /* 0x000fea0003800200 */
.L_x_914:
        /* <DEDUP_REMOVED lines=29> */
.L_x_918:
[----:B------:R-:W1:Y:S01]  /*459e0*/  LDCU UR5, c[0x0][0x86c] ;  /* 0x00010d80ff0577ac */ /* 0x000e620008000800 */
[----:B------:R-:W-:Y:S01]  /*459f0*/  IMAD.MOV.U32 R54, RZ, RZ, R12 ;  /* 0x000000ffff367224 */ /* 0x000fe200078e000c */
[----:B------:R-:W-:Y:S02]  /*45a00*/  MOV R53, R13 ;  /* 0x0000000d00357202 */ /* 0x000fe40000000f00 */
[----:B------:R-:W-:Y:S01]  /*45a10*/  MOV R14, 0x45a40 ;  /* 0x00045a40000e7802 */ /* 0x000fe20000000f00 */
[----:B-1----:R-:W-:-:S07]  /*45a20*/  IMAD.U32 R10, RZ, RZ, UR5 ;  /* 0x00000005ff0a7e24 */ /* 0x002fce000f8e00ff */
[----:B0-23--:R-:W-:Y:S05]  /*45a30*/  CALL.REL.NOINC `($__internal_0_$__cuda_sm20_div_u64) ;  /* 0x0000035c00847944 */ /* 0x00dfea0003c00000 */
[----:B------:R-:W0:Y:S01]  /*45a40*/  LDCU UR5, c[0x0][0x86c] ;  /* 0x00010d80ff0577ac */ /* 0x000e220008000800 */
[----:B------:R-:W-:-:S04]  /*45a50*/  IMAD.MOV R13, RZ, RZ, -R10 ;  /* 0x000000ffff0d7224 */ /* 0x000fc800078e0a0a */
[----:B0-----:R-:W-:Y:S01]  /*45a60*/  IMAD R8, R13, UR5, R12 ;  /* 0x000000050d087c24 */ /* 0x001fe2000f8e020c */
[----:B------:R-:W-:Y:S01]  /*45a70*/  MOV R12, R10 ;  /* 0x0000000a000c7202 */ /* 0x000fe20000000f00 */
[----:B------:R-:W-:-:S07]  /*45a80*/  IMAD.MOV.U32 R13, RZ, RZ, R11 ;  /* 0x000000ffff0d7224 */ /* 0x000fce00078e000b */
.L_x_919:
[----:B------:R-:W-:Y:S05]  /*45a90*/  BSYNC.RECONVERGENT B2 ;  /* 0x0000000000027941 */ /* 0x000fea0003800200 */
.L_x_917:
        /* <DEDUP_REMOVED lines=28> */
.L_x_921:
        /* <DEDUP_REMOVED lines=11> */
.L_x_922:
[----:B------:R-:W-:Y:S05]  /*45d10*/  BSYNC.RECONVERGENT B2 ;  /* 0x0000000000027941 */ /* 0x000fea0003800200 */
.L_x_920:
        /* <DEDUP_REMOVED lines=28> */
.L_x_924:
        /* <DEDUP_REMOVED lines=8> */
[----:B0-----:R-:W-:-:S07]  /*45f60*/  IMAD R13, R13, UR5, R16 ;  /* 0x000000050d0d7c24 */ /* 0x001fce000f8e0210 */
.L_x_925:
[----:B------:R-:W-:Y:S05]  /*45f70*/  BSYNC.RECONVERGENT B2 ;  /* 0x0000000000027941 */ /* 0x000fea0003800200 */
.L_x_923:
        /* <DEDUP_REMOVED lines=22> */
[----:B------:R-:W-:Y:S01]  /*460e0*/  @!P0 LOP3.LUT R10, RZ, R17, RZ, 0x33, !PT ;  /* 0x00000011ff0a8212 */ /* 0x000fe200078e33ff */
[----:B------:R-:W-:Y:S06]  /*460f0*/  BRA `(.L_x_928) ;  /* 0x0000000000187947 */ /* 0x000fec0003800000 */
.L_x_927:
[----:B------:R-:W-:Y:S01]  /*46100*/  MOV R14, R10 ;  /* 0x0000000a000e7202 */ /* 0x000fe20000000f00 */
[----:B------:R-:W-:Y:S01]  /*46110*/  IMAD.MOV.U32 R25, RZ, RZ, R11 ;  /* 0x000000ffff197224 */ /* 0x000fe200078e000b */
[----:B------:R-:W-:Y:S01]  /*46120*/  MOV R10, 0x46150 ;  /* 0x00046150000a7802 */ /* 0x000fe20000000f00 */
[----:B------:R-:W-:-:S07]  /*46130*/  IMAD.MOV.U32 R11, RZ, RZ, R15 ;  /* 0x000000ffff0b7224 */ /* 0x000fce00078e000f */
[----:B0-23--:R-:W-:Y:S05]  /*46140*/  CALL.REL.NOINC `($__internal_1_$__cuda_sm20_rem_u64) ;  /* 0x0000035800d87944 */ /* 0x00dfea0003c00000 */
[----:B------:R-:W-:-:S07]  /*46150*/  MOV R10, R14 ;  /* 0x0000000e000a7202 */ /* 0x000fce0000000f00 */
.L_x_928:
[----:B------:R-:W-:Y:S05]  /*46160*/  BSYNC.RECONVERGENT B2 ;  /* 0x0000000000027941 */ /* 0x000fea0003800200 */
.L_x_926:
[----:B------:R-:W1:Y:S01]  /*46170*/  LDC.64 R18, c[0x0][0x3a8] ;  /* 0x0000ea00ff127b82 */ /* 0x000e620000000a00 */
[----:B------:R-:W1:Y:S01]  /*46180*/  LDCU.64 UR6, c[0x0][0x3b8] ;  /* 0x00007700ff0677ac */ /* 0x000e620008000a00 */
[----:B------:R-:W1:Y:S01]  /*46190*/  I2F.F64 R10, R10 ;  /* 0x0000000a000a7312 */ /* 0x000e620000201c00 */
[----:B------:R-:W4:Y:S05]  /*461a0*/  LDCU.128 UR16, c[0x0][0x3d0] ;  /* 0x00007a00ff1077ac */ /* 0x000f2a0008000c00 */
[----:B------:R-:W4:Y:S01]  /*461b0*/  LDC.64 R26, c[0x0][0x3c0] ;  /* 0x0000f000ff1a7b82 */ /* 0x000f220000000a00 */
[----:B------:R-:W5:Y:S01]  /*461c0*/  LDCU.128 UR24, c[0x0][0x490] ;  /* 0x00009200ff1877ac */ /* 0x000f620008000c00 */
[----:B------:R-:W4:Y:S01]  /*461d0*/  I2F.F64 R14, R13 ;  /* 0x0000000d000e7312 */ /* 0x000f220000201c00 */
[----:B------:R-:W0:Y:S05]  /*461e0*/  LDCU.128 UR28, c[0x0][0x4a0] ;  /* 0x00009400ff1c77ac */ /* 0x000e2a0008000c00 */
[----:B------:R-:W2:Y:S01]  /*461f0*/  LDC.64 R50, c[0x0][0x3e8] ;  /* 0x0000fa00ff327b82 */ /* 0x000ea20000000a00 */
[----:B------:R-:W3:Y:S01]  /*46200*/  LDCU.128 UR20, c[0x0][0x400] ;  /* 0x00008000ff1477ac */ /* 0x000ee20008000c00 */
[----:B------:R-:W2:Y:S01]  /*46210*/  I2F.F64 R56, R12 ;  /* 0x0000000c00387312 */ /* 0x000ea20000201c00 */
[----:B------:R-:W3:Y:S05]  /*46220*/  LDCU.128 UR32, c[0x0][0x4b0] ;  /* 0x00009600ff2077ac */ /* 0x000eea0008000c00 */
[----:B------:R-:W3:Y:S01]  /*46230*/  LDC.64 R16, c[0x0][0x3f0] ;  /* 0x0000fc00ff107b82 */ /* 0x000ee20000000a00 */
[----:B-1----:R-:W-:Y:S01]  /*46240*/  DFMA R10, R10, UR6, R18 ;  /* 0x000000060a0a7c2b */ /* 0x002fe20008000012 */
[----:B------:R-:W3:Y:S01]  /*46250*/  I2F.F64 R54, R8 ;  /* 0x0000000800367312 */ /* 0x000ee20000201c00 */
[----:B------:R-:W1:Y:S05]  /*46260*/  LDCU.64 UR6, c[0x0][0x4f0] ;  /* 0x00009e00ff0677ac */ /* 0x000e6a0008000a00 */
[----:B------:R-:W1:Y:S01]  /*46270*/  LDC.64 R18, c[0x0][0x418] ;  /* 0x00010600ff127b82 */ /* 0x000e620000000a00 */
[----:B----4-:R-:W-:Y:S01]  /*46280*/  DFMA R14, R14, UR16, R26 ;  /* 0x000000100e0e7c2b */ /* 0x010fe2000800001a */
[----:B------:R-:W1:Y:S01]  /*46290*/  I2F.F64 R52, R7 ;  /* 0x0000000700347312 */ /* 0x000e620000201c00 */
[----:B-----5:R-:W-:-:S05]  /*462a0*/  DFMA R58, R10, UR26, RZ ;  /* 0x0000001a0a3a7c2b */ /* 0x020fca00080000ff */
[----:B------:R-:W4:Y:S01]  /*462b0*/  LDC.64 R26, c[0x0][0x420] ;  /* 0x00010800ff1a7b82 */ /* 0x000f220000000a00 */
[----:B--2---:R-:W-:Y:S01]  /*462c0*/  DFMA R12, R56, R50, UR18 ;  /* 0x00000012380c7e2b */ /* 0x004fe20008000032 */
[----:B------:R-:W4:Y:S01]  /*462d0*/  LDCU.128 UR16, c[0x0][0x430] ;  /* 0x00008600ff1077ac */ /* 0x000f220008000c00 */
[----:B0-----:R-:W-:Y:S01]  /*462e0*/  DFMA R58, R14, UR28, R58 ;  /* 0x0000001c0e3a7c2b */ /* 0x001fe2000800003a */
[----:B------:R0:W4:Y:S04]  /*462f0*/  I2F.F64 R56, R6 ;  /* 0x0000000600387312 */ /* 0x0001280000201c00 */
[----:B------:R-:W2:Y:S01]  /*46300*/  LDC.64 R50, c[0x0][0x448] ;  /* 0x00011200ff327b82 */ /* 0x000ea20000000a00 */
[----:B---3--:R-:W-:Y:S02]  /*46310*/  DFMA R16, R54, UR20, R16 ;  /* 0x0000001436107c2b */ /* 0x008fe40008000010 */
[----:B------:R-:W-:Y:S01]  /*46320*/  DFMA R58, R12, UR30, R58 ;  /* 0x0000001e0c3a7c2b */ /* 0x000fe2000800003a */
[----:B------:R-:W2:Y:S01]  /*46330*/  I2F.F64 R54, R5 ;  /* 0x0000000500367312 */ /* 0x000ea20000201c00 */
[----:B------:R-:W3:Y:S01]  /*46340*/  LDCU.128 UR28, c[0x0][0x4c0] ;  /* 0x00009800ff1c77ac */ /* 0x000ee20008000c00 */
[----:B-1----:R-:W-:-:S02]  /*46350*/  DFMA R18, R52, R18, UR22 ;  /* 0x0000001634127e2b */ /* 0x002fc40008000012 */
[----:B0-----:R-:W0:Y:S01]  /*46360*/  LDC.64 R6, c[0x0][0x478] ;  /* 0x00011e00ff067b82 */ /* 0x001e220000000a00 */
[----:B------:R-:W1:Y:S02]  /*46370*/  LDCU.128 UR20, c[0x0][0x460] ;  /* 0x00008c00ff1477ac */ /* 0x000e640008000c00 */
[----:B------:R-:W-:Y:S02]  /*46380*/  DFMA R58, R16, UR32, R58 ;  /* 0x00000020103a7c2b */ /* 0x000fe4000800003a */
[----:B----4-:R-:W-:-:S03]  /*46390*/  DFMA R26, R56, UR16, R26 ;  /* 0x00000010381a7c2b */ /* 0x010fc6000800001a */
[----:B------:R-:W1:Y:S01]  /*463a0*/  LDC.64 R52, c[0x0][0x450] ;  /* 0x00011400ff347b82 */ /* 0x000e620000000a00 */
[----:B------:R-:W1:Y:S02]  /*463b0*/  I2F.F64 R56, R4 ;  /* 0x0000000400387312 */ /* 0x000e640000201c00 */
[----:B------:R-:W-:Y:S02]  /*463c0*/  DFMA R58, R18, UR34, R58 ;  /* 0x00000022123a7c2b */ /* 0x000fe4000800003a */
[----:B--2---:R-:W-:Y:S01]  /*463d0*/  DFMA R50, R54, R50, UR18 ;  /* 0x0000001236327e2b */ /* 0x004fe20008000032 */
[----:B------:R-:W2:Y:S03]  /*463e0*/  LDCU.128 UR16, c[0x0][0x4d0] ;  /* 0x00009a00ff1077ac */ /* 0x000ea60008000c00 */
[----:B------:R-:W0:Y:S01]  /*463f0*/  I2F.F64 R54, R3 ;  /* 0x0000000300367312 */ /* 0x000e220000201c00 */
[----:B------:R-:W4:Y:S01]  /*46400*/  LDC.64 R60, c[0x0][0x480] ;  /* 0x00012000ff3c7b82 */ /* 0x000f220000000a00 */
[----:B---3--:R-:W-:-:S08]  /*46410*/  DFMA R58, R26, UR28, R58 ;  /* 0x0000001c1a3a7c2b */ /* 0x008fd0000800003a */
[----:B------:R-:W-:Y:S02]  /*46420*/  DFMA R58, R50, UR30, R58 ;  /* 0x0000001e323a7c2b */ /* 0x000fe4000800003a */
[----:B-1----:R-:W-:Y:S01]  /*46430*/  DFMA R52, R56, UR20, R52 ;  /* 0x0000001438347c2b */ /* 0x002fe20008000034 */
[----:B------:R-:W4:Y:S01]  /*46440*/  I2F.F64 R56, R2 ;  /* 0x0000000200387312 */ /* 0x000f220000201c00 */
[----:B0-----:R-:W-:Y:S01]  /*46450*/  DFMA R4, R54, R6, UR22 ;  /* 0x0000001636047e2b */ /* 0x001fe20008000006 */
[----:B------:R-:W0:Y:S01]  /*46460*/  LDCU.128 UR20, c[0x0][0x4e0] ;  /* 0x00009c00ff1477ac */ /* 0x000e220008000c00 */
[----:B------:R-:W1:Y:S04]  /*46470*/  LDC.64 R6, c[0x0][0x858] ;  /* 0x00021600ff067b82 */ /* 0x000e680000000a00 */
[----:B--2---:R-:W-:-:S08]  /*46480*/  DFMA R58, R52, UR16, R58 ;  /* 0x00000010343a7c2b */ /* 0x004fd0000800003a */
[----:B------:R-:W-:Y:S02]  /*46490*/  DFMA R58, R4, UR18, R58 ;  /* 0x00000012043a7c2b */ /* 0x000fe4000800003a */
[----:B----4-:R-:W-:-:S08]  /*464a0*/  DFMA R54, R56, UR24, R60 ;  /* 0x0000001838367c2b */ /* 0x010fd0000800003c */
        /* <DEDUP_REMOVED lines=202> */
.L_x_898:
[----:B------:R-:W-:Y:S05]  /*47150*/  BSYNC.RECONVERGENT B1 ;  /* 0x0000000000017941 */ /* 0x000fea0003800200 */
.L_x_897:
[----:B------:R-:W5:Y:S01]  /*47160*/  S2R R2, SR_TID.X ;  /* 0x0000000000027919 */ /* 0x000f620000002100 */
[----:B------:R-:W-:Y:S01]  /*47170*/  IMAD.MOV.U32 R3, RZ, RZ, 0xb ;  /* 0x0000000bff037424 */ /* 0x000fe200078e00ff */
[----:B------:R-:W-:Y:S01]  /*47180*/  PLOP3.LUT P2, PT, PT, PT, PT, 0x8, 0x80 ;  /* 0x000000000080781c */ /* 0x000fe20003f4e170 */
[----:B------:R-:W-:Y:S01]  /*47190*/  BSSY.RECONVERGENT B1, `(.L_x_929) ;  /* 0x000029c000017945 */ /* 0x000fe20003800200 */
[----:B------:R-:W-:Y:S02]  /*471a0*/  PLOP3.LUT P1, PT, PT, PT, PT, 0x80, 0x8 ;  /* 0x000000000008781c */ /* 0x000fe40003f2f070 */
[----:B------:R-:W-:Y:S02]  /*471b0*/  LOP3.LUT R9, R9, 0xfffffffe, RZ, 0xc0, !PT ;  /* 0xfffffffe09097812 */ /* 0x000fe400078ec0ff */
[----:B------:R-:W-:-:S07]  /*471c0*/  MOV R20, 0x1 ;  /* 0x0000000100147802 */ /* 0x000fce0000000f00 */
[----:B------:R-:W-:-:S04]  /*471d0*/  @P2 LOP3.LUT R9, R9, 0x1, RZ, 0xfc, !PT ;  /* 0x0000000109092812 */ /* 0x000fc800078efcff */
[----:B------:R-:W-:-:S04]  /*471e0*/  LOP3.LUT R9, R9, 0xffffbfff, RZ, 0xc0, !PT ;  /* 0xffffbfff09097812 */ /* 0x000fc800078ec0ff */
[----:B------:R-:W-:Y:S01]  /*471f0*/  @P1 LOP3.LUT R9, R9, 0x4000, RZ, 0xfc, !PT ;  /* 0x0000400009091812 */ /* 0x000fe200078efcff */
[----:B-----5:R-:W-:-:S05]  /*47200*/  IMAD R2, R2, R3, 0x4 ;  /* 0x0000000402027424 */ /* 0x020fca00078e0203 */
[----:B------:R-:W-:-:S13]  /*47210*/  ISETP.GE.AND P0, PT, R2, UR4, PT ;  /* 0x0000000402007c0c */ /* 0x000fda000bf06270 */
[----:B------:R-:W-:Y:S05]  /*47220*/  @P0 BRA `(.L_x_930) ;  /* 0x0000002800480947 */ /* 0x000fea0003800000 */
[----:B------:R-:W0:Y:S01]  /*47230*/  LDCU.64 UR6, c[0x0][0x888] ;  /* 0x00011100ff0677ac */ /* 0x000e220008000a00 */
[----:B------:R-:W-:Y:S01]  /*47240*/  PLOP3.LUT P2, PT, PT, PT, PT, 0x80, 0x8 ;  /* 0x000000000008781c */ /* 0x000fe20003f4f070 */
[----:B------:R-:W-:Y:S01]  /*47250*/  IMAD.MOV.U32 R20, RZ, RZ, RZ ;  /* 0x000000ffff147224 */ /* 0x000fe200078e00ff */
[----:B------:R-:W-:Y:S02]  /*47260*/  PLOP3.LUT P1, PT, PT, PT, PT, 0x8, 0x80 ;  /* 0x000000000080781c */ /* 0x000fe40003f2e170 */
[----:B------:R-:W-:-:S04]  /*47270*/  LOP3.LUT R9, R9, 0xffffbfff, RZ, 0xc0, !PT ;  /* 0xffffbfff09097812 */ /* 0x000fc800078ec0ff */
[----:B------:R-:W-:-:S05]  /*47280*/  LOP3.LUT R9, R9, 0xfffffffe, RZ, 0xc0, !PT ;  /* 0xfffffffe09097812 */ /* 0x000fca00078ec0ff */
[----:B------:R-:W-:Y:S02]  /*47290*/  @P2 LOP3.LUT R9, R9, 0x1, RZ, 0xfc, !PT ;  /* 0x0000000109092812 */ /* 0x000fe400078efcff */
[----:B0-----:R-:W-:Y:S02]  /*472a0*/  ISETP.GE.U32.AND P0, PT, R40, UR6, PT ;  /* 0x0000000628007c0c */ /* 0x001fe4000bf06070 */
[----:B------:R-:W-:Y:S02]  /*472b0*/  @P1 LOP3.LUT R9, R9, 0x4000, RZ, 0xfc, !PT ;  /* 0x0000400009091812 */ /* 0x000fe400078efcff */
[----:B------:R-:W-:-:S13]  /*472c0*/  ISETP.GE.U32.AND.EX P0, PT, R41, UR7, PT, P0 ;  /* 0x0000000729007c0c */ /* 0x000fda000bf06100 */
[----:B------:R-:W-:Y:S05]  /*472d0*/  @P0 BRA `(.L_x_930) ;  /* 0x00000028001c0947 */ /* 0x000fea0003800000 */
[----:B-1----:R-:W0:Y:S01]  /*472e0*/  LDC R5, c[0x0][0x884] ;  /* 0x00022100ff057b82 */ /* 0x002e220000000800 */
        /* <DEDUP_REMOVED lines=27> */
.L_x_932:
        /* <DEDUP_REMOVED lines=11> */
.L_x_933:
[----:B------:R-:W-:Y:S05]  /*47550*/  BSYNC.RECONVERGENT B2 ;  /* 0x0000000000027941 */ /* 0x000fea0003800200 */
.L_x_931:
        /* <DEDUP_REMOVED lines=29> */
.L_x_935:
        /* <DEDUP_REMOVED lines=11> */
.L_x_936:
[----:B------:R-:W-:Y:S05]  /*477e0*/  BSYNC.RECONVERGENT B2 ;  /* 0x0000000000027941 */ /* 0x000fea0003800200 */
.L_x_934:
        /* <DEDUP_REMOVED lines=28> */
.L_x_938:
        /* <DEDUP_REMOVED lines=11> */
.L_x_939:
[----:B------:R-:W-:Y:S05]  /*47a60*/  BSYNC.RECONVERGENT B2 ;  /* 0x0000000000027941 */ /* 0x000fea0003800200 */
.L_x_937:
        /* <DEDUP_REMOVED lines=29> */
.L_x_941:
        /* <DEDUP_REMOVED lines=11> */
.L_x_942:
[----:B------:R-:W-:Y:S05]  /*47cf0*/  BSYNC.RECONVERGENT B2 ;  /* 0x0000000000027941 */ /* 0x000fea0003800200 */
.L_x_940:
        /* <DEDUP_REMOVED lines=28> */
.L_x_944:
        /* <DEDUP_REMOVED lines=11> */
.L_x_945:
[----:B------:R-:W-:Y:S05]  /*47f70*/  BSYNC.RECONVERGENT B2 ;  /* 0x0000000000027941 */ /* 0x000fea0003800200 */
.L_x_943:
        /* <DEDUP_REMOVED lines=29> */
.L_x_947:
        /* <DEDUP_REMOVED lines=11> */
.L_x_948:
[----:B------:R-:W-:Y:S05]  /*48200*/  BSYNC.RECONVERGENT B2 ;  /* 0x0000000000027941 */ /* 0x000fea0003800200 */
.L_x_946:
        /* <DEDUP_REMOVED lines=29> */
.L_x_950:
[----:B------:R-:W0:Y:S01]  /*483e0*/  LDCU UR5, c[0x0][0x86c] ;  /* 0x00010d80ff0577ac */ /* 0x000e220008000800 */
[----:B------:R-:W-:Y:S01]  /*483f0*/  MOV R54, R12 ;  /* 0x0000000c00367202 */ /* 0x000fe20000000f00 */
[----:B------:R-:W-:Y:S01]  /*48400*/  IMAD.MOV.U32 R53, RZ, RZ, R13 ;  /* 0x000000ffff357224 */ /* 0x000fe200078e000d */
[----:B------:R-:W-:Y:S01]  /*48410*/  MOV R14, 0x48440 ;  /* 0x00048440000e7802 */ /* 0x000fe20000000f00 */
[----:B0-----:R-:W-:-:S07]  /*48420*/  IMAD.U32 R10, RZ, RZ, UR5 ;  /* 0x00000005ff0a7e24 */ /* 0x001fce000f8e00ff */
[----:B--234-:R-:W-:Y:S05]  /*48430*/  CALL.REL.NOINC `($__internal_0_$__cuda_sm20_div_u64) ;  /* 0x0000033400047944 */ /* 0x01cfea0003c00000 */
[----:B------:R-:W0:Y:S01]  /*48440*/  LDCU UR5, c[0x0][0x86c] ;  /* 0x00010d80ff0577ac */ /* 0x000e220008000800 */
[----:B------:R-:W-:-:S05]  /*48450*/  IADD3 R13, PT, PT, -R10, RZ, RZ ;  /* 0x000000ff0a0d7210 */ /* 0x000fca0007ffe1ff */
[----:B0-----:R-:W-:Y:S02]  /*48460*/  IMAD R8, R13, UR5, R12 ;  /* 0x000000050d087c24 */ /* 0x001fe4000f8e020c */
[----:B------:R-:W-:Y:S02]  /*48470*/  IMAD.MOV.U32 R12, RZ, RZ, R10 ;  /* 0x000000ffff0c7224 */ /* 0x000fe400078e000a */
[----:B------:R-:W-:-:S07]  /*48480*/  IMAD.MOV.U32 R13, RZ, RZ, R11 ;  /* 0x000000ffff0d7224 */ /* 0x000fce00078e000b */
.L_x_951:
[----:B------:R-:W-:Y:S05]  /*48490*/  BSYNC.RECONVERGENT B2 ;  /* 0x0000000000027941 */ /* 0x000fea0003800200 */
.L_x_949:
        /* <DEDUP_REMOVED lines=28> */
.L_x_953:
        /* <DEDUP_REMOVED lines=11> */
.L_x_954:
[----:B------:R-:W-:Y:S05]  /*48710*/  BSYNC.RECONVERGENT B2 ;  /* 0x0000000000027941 */ /* 0x000fea0003800200 */
.L_x_952:
        /* <DEDUP_REMOVED lines=28> */
.L_x_956:
        /* <DEDUP_REMOVED lines=8> */
[----:B0-----:R-:W-:-:S07]  /*48960*/  IMAD R13, R13, UR5, R16 ;  /* 0x000000050d0d7c24 */ /* 0x001fce000f8e0210 */
.L_x_957:
[----:B------:R-:W-:Y:S05]  /*48970*/  BSYNC.RECONVERGENT B2 ;  /* 0x0000000000027941 */ /* 0x000fea0003800200 */
.L_x_955:
        /* <DEDUP_REMOVED lines=24> */
.L_x_959:
[----:B------:R-:W-:Y:S01]  /*48b00*/  IMAD.MOV.U32 R14, RZ, RZ, R10 ;  /* 0x000000ffff0e7224 */ /* 0x000fe200078e000a */
[----:B------:R-:W-:Y:S01]  /*48b10*/  MOV R10, 0x48b50 ;  /* 0x00048b50000a7802 */ /* 0x000fe20000000f00 */
[----:B------:R-:W-:Y:S01]  /*48b20*/  IMAD.MOV.U32 R25, RZ, RZ, R11 ;  /* 0x000000ffff197224 */ /* 0x000fe200078e000b */
[----:B------:R-:W-:-:S07]  /*48b30*/  MOV R11, R15 ;  /* 0x0000000f000b7202 */ /* 0x000fce0000000f00 */
[----:B--234-:R-:W-:Y:S05]  /*48b40*/  CALL.REL.NOINC `($__internal_1_$__cuda_sm20_rem_u64) ;  /* 0x0000033000587944 */ /* 0x01cfea0003c00000 */
[----:B------:R-:W-:-:S07]  /*48b50*/  IMAD.MOV.U32 R10, RZ, RZ, R14 ;  /* 0x000000ffff0a7224 */ /* 0x000fce00078e000e */
.L_x_960:
[----:B------:R-:W-:Y:S05]  /*48b60*/  BSYNC.RECONVERGENT B2 ;  /* 0x0000000000027941 */ /* 0x000fea0003800200 */
.L_x_958:
        /* <DEDUP_REMOVED lines=23> */
[----:B--2---:R-:W-:Y:S01]  /*48ce0*/  DFMA R58, R14, UR28, R58 ;  /* 0x0000001c0e3a7c2b */ /* 0x004fe2000800003a */
[----:B------:R-:W1:Y:S04]  /*48cf0*/  I2F.F64 R56, R6 ;  /* 0x0000000600387312 */ /* 0x000e680000201c00 */
[----:B------:R-:W2:Y:S01]  /*48d00*/  LDC.64 R50, c[0x0][0x448] ;  /* 0x00011200ff327b82 */ /* 0x000ea20000000a00 */
[----:B----4-:R-:W-:Y:S02]  /*48d10*/  DFMA R16, R52, UR20, R16 ;  /* 0x0000001434107c2b */ /* 0x010fe40008000010 */
        /* <DEDUP_REMOVED lines=227> */
.L_x_930:
[----:B------:R-:W-:Y:S05]  /*49b50*/  BSYNC.RECONVERGENT B1 ;  /* 0x0000000000017941 */ /* 0x000fea0003800200 */
.L_x_929:
[----:B------:R-:W5:Y:S01]  /*49b60*/  S2R R2, SR_TID.X ;  /* 0x0000000000027919 */ /* 0x000f620000002100 */
[----:B------:R-:W-:Y:S01]  /*49b70*/  MOV R3, 0xb ;  /* 0x0000000b00037802 */ /* 0x000fe20000000f00 */
[----:B------:R-:W-:Y:S01]  /*49b80*/  BSSY.RECONVERGENT B1, `(.L_x_961) ;  /* 0x0000296000017945 */ /* 0x000fe20003800200 */
[----:B------:R-:W-:Y:S01]  /*49b90*/  PLOP3.LUT P2, PT, PT, PT, PT, 0x80, 0x8 ;  /* 0x000000000008781c */ /* 0x000fe20003f4f070 */
[----:B-1----:R-:W-:Y:S01]  /*49ba0*/  IMAD.MOV.U32 R19, RZ, RZ, 0x1 ;  /* 0x00000001ff137424 */ /* 0x002fe200078e00ff */
[----:B------:R-:W-:Y:S02]  /*49bb0*/  LOP3.LUT R9, R9, 0xfffff7ff, RZ, 0xc0, !PT ;  /* 0xfffff7ff09097812 */ /* 0x000fe400078ec0ff */
[----:B------:R-:W-:-:S09]  /*49bc0*/  PLOP3.LUT P0, PT, PT, PT, PT, 0x8, 0x80 ;  /* 0x000000000080781c */ /* 0x000fd20003f0e170 */
[----:B------:R-:W-:Y:S01]  /*49bd0*/  @P2 LOP3.LUT R9, R9, 0x800, RZ, 0xfc, !PT ;  /* 0x0000080009092812 */ /* 0x000fe200078efcff */
[----:B-----5:R-:W-:-:S05]  /*49be0*/  IMAD R2, R2, R3, 0x5 ;  /* 0x0000000502027424 */ /* 0x020fca00078e0203 */
[----:B------:R-:W-:-:S13]  /*49bf0*/  ISETP.GE.AND P1, PT, R2, UR4, PT ;  /* 0x0000000402007c0c */ /* 0x000fda000bf26270 */
[----:B------:R-:W-:Y:S05]  /*49c00*/  @P1 BRA `(.L_x_962) ;  /* 0x0000002800341947 */ /* 0x000fea0003800000 */
[----:B------:R-:W0:Y:S01]  /*49c10*/  LDCU.64 UR6, c[0x0][0x888] ;  /* 0x00011100ff0677ac */ /* 0x000e220008000a00 */
[----:B------:R-:W-:Y:S01]  /*49c20*/  PLOP3.LUT P2, PT, PT, PT, PT, 0x8, 0x80 ;  /* 0x000000000080781c */ /* 0x000fe20003f4e170 */
[----:B------:R-:W-:Y:S01]  /*49c30*/  IMAD.MOV.U32 R19, RZ, RZ, RZ ;  /* 0x000000ffff137224 */ /* 0x000fe200078e00ff */
[----:B------:R-:W-:Y:S02]  /*49c40*/  LOP3.LUT R9, R9, 0xfffff7ff, RZ, 0xc0, !PT ;  /* 0xfffff7ff09097812 */ /* 0x000fe400078ec0ff */
[----:B------:R-:W-:-:S09]  /*49c50*/  PLOP3.LUT P0, PT, PT, PT, PT, 0x80, 0x8 ;  /* 0x000000000008781c */ /* 0x000fd20003f0f070 */
        /* <DEDUP_REMOVED lines=32> */
.L_x_964:
        /* <DEDUP_REMOVED lines=11> */
.L_x_965:
[----:B------:R-:W-:Y:S05]  /*49f10*/  BSYNC.RECONVERGENT B2 ;  /* 0x0000000000027941 */ /* 0x000fea0003800200 */
.L_x_963:
        /* <DEDUP_REMOVED lines=29> */
.L_x_967:
        /* <DEDUP_REMOVED lines=11> */
.L_x_968:
[----:B------:R-:W-:Y:S05]  /*4a1a0*/  BSYNC.RECONVERGENT B2 ;  /* 0x0000000000027941 */ /* 0x000fea0003800200 */
.L_x_966:
        /* <DEDUP_REMOVED lines=28> */
.L_x_970:
        /* <DEDUP_REMOVED lines=11> */
.L_x_971:
[----:B------:R-:W-:Y:S05]  /*4a420*/  BSYNC.RECONVERGENT B2 ;  /* 0x0000000000027941 */ /* 0x000fea0003800200 */
.L_x_969:
        /* <DEDUP_REMOVED lines=29> */
.L_x_973:
        /* <DEDUP_REMOVED lines=11> */
.L_x_974:
[----:B------:R-:W-:Y:S05]  /*4a6b0*/  BSYNC.RECONVERGENT B2 ;  /* 0x0000000000027941 */ /* 0x000fea0003800200 */
.L_x_972:
        /* <DEDUP_REMOVED lines=28> */
.L_x_976:
        /* <DEDUP_REMOVED lines=11> */
.L_x_977:
[----:B------:R-:W-:Y:S05]  /*4a930*/  BSYNC.RECONVERGENT B2 ;  /* 0x0000000000027941 */ /* 0x000fea0003800200 */
.L_x_975:
        /* <DEDUP_REMOVED lines=29> */
.L_x_979:
        /* <DEDUP_REMOVED lines=11> */
.L_x_980:
[----:B------:R-:W-:Y:S05]  /*4abc0*/  BSYNC.RECONVERGENT B2 ;  /* 0x0000000000027941 */ /* 0x000fea0003800200 */
.L_x_978:
        /* <DEDUP_REMOVED lines=29> */
.L_x_982:
[----:B------:R-:W0:Y:S01]  /*4ada0*/  LDCU UR5, c[0x0][0x86c] ;  /* 0x00010d80ff0577ac */ /* 0x000e220008000800 */
[----:B------:R-:W-:Y:S01]  /*4adb0*/  IMAD.MOV.U32 R54, RZ, RZ, R12 ;  /* 0x000000ffff367224 */ /* 0x000fe200078e000c */
[----:B------:R-:W-:Y:S01]  /*4adc0*/  MOV R14, 0x4ae00 ;  /* 0x0004ae00000e7802 */ /* 0x000fe20000000f00 */
[----:B------:R-:W-:Y:S01]  /*4add0*/  IMAD.MOV.U32 R53, RZ, RZ, R13 ;  /* 0x000000ffff357224 */ /* 0x000fe200078e000d */
[----:B0-----:R-:W-:-:S07]  /*4ade0*/  MOV R10, UR5 ;  /* 0x00000005000a7c02 */ /* 0x001fce0008000f00 */
[----:B--234-:R-:W-:Y:S05]  /*4adf0*/  CALL.REL.NOINC `($__internal_0_$__cuda_sm20_div_u64) ;  /* 0x0000030800947944 */ /* 0x01cfea0003c00000 */
[----:B------:R-:W0:Y:S01]  /*4ae00*/  LDCU UR5, c[0x0][0x86c] ;  /* 0x00010d80ff0577ac */ /* 0x000e220008000800 */
[----:B------:R-:W-:-:S04]  /*4ae10*/  IMAD.MOV R13, RZ, RZ, -R10 ;  /* 0x000000ffff0d7224 */ /* 0x000fc800078e0a0a */
[----:B0-----:R-:W-:Y:S01]  /*4ae20*/  IMAD R8, R13, UR5, R12 ;  /* 0x000000050d087c24 */ /* 0x001fe2000f8e020c */
[----:B------:R-:W-:Y:S01]  /*4ae30*/  MOV R13, R11 ;  /* 0x0000000b000d7202 */ /* 0x000fe20000000f00 */
[----:B------:R-:W-:-:S07]  /*4ae40*/  IMAD.MOV.U32 R12, RZ, RZ, R10 ;  /* 0x000000ffff0c7224 */ /* 0x000fce00078e000a */
.L_x_983:
[----:B------:R-:W-:Y:S05]  /*4ae50*/  BSYNC.RECONVERGENT B2 ;  /* 0x0000000000027941 */ /* 0x000fea0003800200 */
.L_x_981:
        /* <DEDUP_REMOVED lines=28> */
.L_x_985:
        /* <DEDUP_REMOVED lines=11> */
.L_x_986:
[----:B------:R-:W-:Y:S05]  /*4b0d0*/  BSYNC.RECONVERGENT B2 ;  /* 0x0000000000027941 */ /* 0x000fea0003800200 */
.L_x_984:
        /* <DEDUP_REMOVED lines=28> */
.L_x_988:
        /* <DEDUP_REMOVED lines=8> */
[----:B0-----:R-:W-:-:S07]  /*4b320*/  IMAD R13, R13, UR5, R16 ;  /* 0x000000050d0d7c24 */ /* 0x001fce000f8e0210 */
.L_x_989:
[----:B------:R-:W-:Y:S05]  /*4b330*/  BSYNC.RECONVERGENT B2 ;  /* 0x0000000000027941 */ /* 0x000fea0003800200 */
.L_x_987:
        /* <DEDUP_REMOVED lines=24> */
.L_x_991:
[----:B------:R-:W-:Y:S01]  /*4b4c0*/  IMAD.MOV.U32 R14, RZ, RZ, R10 ;  /* 0x000000ffff0e7224 */ /* 0x000fe200078e000a */
[----:B------:R-:W-:Y:S01]  /*4b4d0*/  MOV R25, R11 ;  /* 0x0000000b00197202 */ /* 0x000fe20000000f00 */
[----:B------:R-:W-:Y:S01]  /*4b4e0*/  IMAD.MOV.U32 R11, RZ, RZ, R15 ;  /* 0x000000ffff0b7224 */ /* 0x000fe200078e000f */
[----:B------:R-:W-:-:S07]  /*4b4f0*/  MOV R10, 0x4b510 ;  /* 0x0004b510000a7802 */ /* 0x000fce0000000f00 */
[----:B--234-:R-:W-:Y:S05]  /*4b500*/  CALL.REL.NOINC `($__internal_1_$__cuda_sm20_rem_u64) ;  /* 0x0000030400e87944 */ /* 0x01cfea0003c00000 */
[----:B------:R-:W-:-:S07]  /*4b510*/  IMAD.MOV.U32 R10, RZ, RZ, R14 ;  /* 0x000000ffff0a7224 */ /* 0x000fce00078e000e */
.L_x_992:
[----:B------:R-:W-:Y:S05]  /*4b520*/  BSYNC.RECONVERGENT B2 ;  /* 0x0000000000027941 */ /* 0x000fea0003800200 */
.L_x_990:
        /* <DEDUP_REMOVED lines=14> */
[----:B------:R-:W-:Y:S01]  /*4b610*/  I2F.F64 R56, R7 ;  /* 0x0000000700387312 */ /* 0x000fe20000201c00 */
[----:B------:R-:W0:Y:S01]  /*4b620*/  LDCU.64 UR6, c[0x0][0x4f0] ;  /* 0x00009e00ff0677ac */ /* 0x000e220008000a00 */
[----:B-1----:R-:W-:-:S04]  /*4b630*/  DFMA R14, R14, UR16, R54 ;  /* 0x000000100e0e7c2b */ /* 0x002fc80008000036 */
[----:B------:R-:W1:Y:S02]  /*4b640*/  LDC.64 R26, c[0x0][0x418] ;  /* 0x00010600ff1a7b82 */ /* 0x000e640000000a00 */
[----:B------:R-:W4:Y:S01]  /*4b650*/  I2F.F64 R54, R8 ;  /* 0x0000000800367312 */ /* 0x000f220000201c00 */
[----:B-----5:R-:W-:Y:S02]  /*4b660*/  DFMA R58, R10, UR26, RZ ;  /* 0x0000001a0a3a7c2b */ /* 0x020fe400080000ff */
[----:B---3--:R-:W-:Y:S01]  /*4b670*/  DFMA R16, R52, R16, UR18 ;  /* 0x0000001234107e2b */ /* 0x008fe20008000010 */
[----:B------:R-:W3:Y:S02]  /*4b680*/  LDCU.128 UR16, c[0x0][0x430] ;  /* 0x00008600ff1077ac */ /* 0x000ee40008000c00 */
[----:B------:R-:W3:Y:S03]  /*4b690*/  LDC.64 R52, c[0x0][0x420] ;  /* 0x00010800ff347b82 */ /* 0x000ee60000000a00 */
[----:B--2---:R-:W-:-:S02]  /*4b6a0*/  DFMA R58, R14, UR28, R58 ;  /* 0x0000001c0e3a7c2b */ /* 0x004fc4000800003a */
[----:B----4-:R-:W-:-:S03]  /*4b6b0*/  DFMA R12, R54, UR20, R50 ;  /* 0x00000014360c7c2b */ /* 0x010fc60008000032 */
[----:B------:R-:W2:Y:S03]  /*4b6c0*/  LDC.64 R54, c[0x0][0x448] ;  /* 0x00011200ff367b82 */ /* 0x000ea60000000a00 */
[----:B------:R-:W-:Y:S01]  /*4b6d0*/  DFMA R60, R16, UR30, R58 ;  /* 0x0000001e103c7c2b */ /* 0x000fe2000800003a */
[----:B------:R4:W3:Y:S01]  /*4b6e0*/  I2F.F64 R50, R6 ;  /* 0x0000000600327312 */ /* 0x0008e20000201c00 */
[----:B------:R-:W5:Y:S01]  /*4b6f0*/  LDCU.128 UR28, c[0x0][0x4c0] ;  /* 0x00009800ff1c77ac */ /* 0x000f620008000c00 */
[----:B-1----:R-:W-:Y:S01]  /*4b700*/  DFMA R26, R56, R26, UR22 ;  /* 0x00000016381a7e2b */ /* 0x002fe2000800001a */
[----:B------:R-:W1:Y:S01]  /*4b710*/  LDCU.128 UR20, c[0x0][0x460] ;  /* 0x00008c00ff1477ac */ /* 0x000e620008000c00 */
[----:B------:R-:W1:Y:S03]  /*4b720*/  LDC.64 R56, c[0x0][0x450] ;  /* 0x00011400ff387b82 */ /* 0x000e660000000a00 */
[----:B------:R-:W-:Y:S01]  /*4b730*/  DFMA R60, R12, UR32, R60 ;  /* 0x000000200c3c7c2b */ /* 0x000fe2000800003c */
[----:B------:R-:W2:Y:S04]  /*4b740*/  I2F.F64 R58, R5 ;  /* 0x00000005003a7312 */ /* 0x000ea80000201c00 */
[----:B----4-:R-:W4:Y:S01]  /*4b750*/  LDC.64 R6, c[0x0][0x478] ;  /* 0x00011e00ff067b82 */ /* 0x010f220000000a00 */
[----:B---3--:R-:W-:-:S02]  /*4b760*/  DFMA R50, R50, UR16, R52 ;  /* 0x0000001032327c2b */ /* 0x008fc40008000034 */
[----:B------:R-:W-:Y:S02]  /*4b770*/  DFMA R52, R26, UR34, R60 ;  /* 0x000000221a347c2b */ /* 0x000fe4000800003c */
[----:B------:R-:W1:Y:S01]  /*4b780*/  I2F.F64 R60, R4 ;  /* 0x00000004003c7312 */ /* 0x000e620000201c00 */
[----:B--2---:R-:W-:Y:S01]  /*4b790*/  DFMA R54, R58, R54, UR18 ;  /* 0x000000123a367e2b */ /* 0x004fe20008000036 */
[----:B------:R-:W2:Y:S04]  /*4b7a0*/  LDCU.128 UR16, c[0x0][0x4d0] ;  /* 0x00009a00ff1077ac */ /* 0x000ea80008000c00 */
[----:B-----5:R-:W-:Y:S02]  /*4b7b0*/  DFMA R62, R50, UR28, R52 ;  /* 0x0000001c323e7c2b */ /* 0x020fe40008000034 */
[----:B------:R-:W4:Y:S01]  /*4b7c0*/  I2F.F64 R58, R3 ;  /* 0x00000003003a7312 */ /* 0x000f220000201c00 */
[----:B------:R-:W3:Y:S05]  /*4b7d0*/  LDC.64 R52, c[0x0][0x480] ;  /* 0x00012000ff347b82 */ /* 0x000eea0000000a00 */
[----:B------:R-:W-:-:S02]  /*4b7e0*/  DFMA R62, R54, UR30, R62 ;  /* 0x0000001e363e7c2b */ /* 0x000fc4000800003e */
[----:B-1----:R-:W-:Y:S01]  /*4b7f0*/  DFMA R56, R60, UR20, R56 ;  /* 0x000000143c387c2b */ /* 0x002fe20008000038 */
[----:B------:R-:W0:Y:S01]  /*4b800*/  LDC.64 R4, c[0x0][0x858] ;  /* 0x00021600ff047b82 */ /* 0x000e220000000a00 */
[----:B------:R-:W3:Y:S01]  /*4b810*/  I2F.F64 R60, R2 ;  /* 0x00000002003c7312 */ /* 0x000ee20000201c00 */
[----:B----4-:R-:W-:Y:S01]  /*4b820*/  DFMA R6, R58, R6, UR22 ;  /* 0x000000163a067e2b */ /* 0x010fe20008000006 */
[----:B------:R-:W1:Y:S04]  /*4b830*/  LDCU.128 UR20, c[0x0][0x4e0] ;  /* 0x00009c00ff1477ac */ /* 0x000e680008000c00 */
[----:B--2---:R-:W-:Y:S02]  /*4b840*/  DFMA R62, R56, UR16, R62 ;  /* 0x00000010383e7c2b */ /* 0x004fe4000800003e */
[----:B---3--:R-:W-:-:S06]  /*4b850*/  DFMA R52, R60, UR24, R52 ;  /* 0x000000183c347c2b */ /* 0x008fcc0008000034 */
        /* <DEDUP_REMOVED lines=176> */
[----:B------:R-:W-:Y:S01]  /*4c360*/  LOP3.LUT R9, R9, 0xfffff7ff, RZ, 0xc0, !PT ;  /* 0xfffff7ff09097812 */ /* 0x000fe200078ec0ff */
        /* <DEDUP_REMOVED lines=22> */
[----:B------:R-:W-:-:S07]  /*4c4d0*/  @P2 LOP3.LUT R9, R9, 0x800, RZ, 0xfc, !PT ;  /* 0x0000080009092812 */ /* 0x000fce00078efcff */
.L_x_962:
[----:B------:R-:W-:Y:S05]  /*4c4e0*/  BSYNC.RECONVERGENT B1 ;  /* 0x0000000000017941 */ /* 0x000fea0003800200 */
.L_x_961:
[----:B------:R-:W1:Y:S01]  /*4c4f0*/  S2R R2, SR_TID.X ;  /* 0x0000000000027919 */ /* 0x000e620000002100 */
[----:B------:R-:W-:Y:S01]  /*4c500*/  IMAD.MOV.U32 R3, RZ, RZ, 0xb ;  /* 0x0000000bff037424 */ /* 0x000fe200078e00ff */
[----:B------:R-:W-:Y:S01]  /*4c510*/  PLOP3.LUT P3, PT, PT, PT, PT, 0x80, 0x8 ;  /* 0x000000000008781c */ /* 0x000fe20003f6f070 */
[----:B------:R-:W-:Y:S01]  /*4c520*/  BSSY.RECONVERGENT B1, `(.L_x_993) ;  /* 0x0000295000017945 */ /* 0x000fe20003800200 */
[----:B------:R-:W-:Y:S01]  /*4c530*/  LOP3.LUT R9, R9, 0xfffffbff, RZ, 0xc0, !PT ;  /* 0xfffffbff09097812 */ /* 0x000fe200078ec0ff */
[----:B------:R-:W-:Y:S01]  /*4c540*/  IMAD.MOV.U32 R18, RZ, RZ, 0x1 ;  /* 0x00000001ff127424 */ /* 0x000fe200078e00ff */
[----:B------:R-:W-:-:S09]  /*4c550*/  PLOP3.LUT P1, PT, PT, PT, PT, 0x8, 0x80 ;  /* 0x000000000080781c */ /* 0x000fd20003f2e170 */
[----:B------:R-:W-:Y:S01]  /*4c560*/  @P3 LOP3.LUT R9, R9, 0x400, RZ, 0xfc, !PT ;  /* 0x0000040009093812 */ /* 0x000fe200078efcff */
[----:B-1----:R-:W-:-:S05]  /*4c570*/  IMAD R2, R2, R3, 0x6 ;  /* 0x0000000602027424 */ /* 0x002fca00078e0203 */
[----:B------:R-:W-:-:S13]  /*4c580*/  ISETP.GE.AND P2, PT, R2, UR4, PT ;  /* 0x0000000402007c0c */ /* 0x000fda000bf46270 */
[----:B------:R-:W-:Y:S05]  /*4c590*/  @P2 BRA `(.L_x_994) ;  /* 0x0000002800342947 */ /* 0x000fea0003800000 */
[----:B------:R-:W0:Y:S01]  /*4c5a0*/  LDCU.64 UR6, c[0x0][0x888] ;  /* 0x00011100ff0677ac */ /* 0x000e220008000a00 */
[----:B------:R-:W-:Y:S01]  /*4c5b0*/  PLOP3.LUT P3, PT, PT, PT, PT, 0x8, 0x80 ;  /* 0x000000000080781c */ /* 0x000fe20003f6e170 */
[----:B------:R-:W-:Y:S01]  /*4c5c0*/  HFMA2 R18, -RZ, RZ, 0, 0 ;  /* 0x00000000ff127431 */ /* 0x000fe200000001ff */
        /* <DEDUP_REMOVED lines=34> */
.L_x_996:
        /* <DEDUP_REMOVED lines=11> */
.L_x_997:
[----:B------:R-:W-:Y:S05]  /*4c8a0*/  BSYNC.RECONVERGENT B2 ;  /* 0x0000000000027941 */ /* 0x000fea0003800200 */
.L_x_995:
        /* <DEDUP_REMOVED lines=29> */
.L_x_999:
        /* <DEDUP_REMOVED lines=11> */
.L_x_1000:
[----:B------:R-:W-:Y:S05]  /*4cb30*/  BSYNC.RECONVERGENT B2 ;  /* 0x0000000000027941 */ /* 0x000fea0003800200 */
.L_x_998:
        /* <DEDUP_REMOVED lines=28> */
.L_x_1002:
        /* <DEDUP_REMOVED lines=11> */
.L_x_1003:
[----:B------:R-:W-:Y:S05]  /*4cdb0*/  BSYNC.RECONVERGENT B2 ;  /* 0x0000000000027941 */ /* 0x000fea0003800200 */
.L_x_1001:
        /* <DEDUP_REMOVED lines=29> */
.L_x_1005:
        /* <DEDUP_REMOVED lines=11> */
.L_x_1006:
[----:B------:R-:W-:Y:S05]  /*4d040*/  BSYNC.RECONVERGENT B2 ;  /* 0x0000000000027941 */ /* 0x000fea0003800200 */
.L_x_1004:
        /* <DEDUP_REMOVED lines=28> */
.L_x_1008:
        /* <DEDUP_REMOVED lines=11> */
.L_x_1009:
[----:B------:R-:W-:Y:S05]  /*4d2c0*/  BSYNC.RECONVERGENT B2 ;  /* 0x0000000000027941 */ /* 0x000fea0003800200 */
.L_x_1007:
        /* <DEDUP_REMOVED lines=29> */
.L_x_1011:
        /* <DEDUP_REMOVED lines=11> */
.L_x_1012:
[----:B------:R-:W-:Y:S05]  /*4d550*/  BSYNC.RECONVERGENT B2 ;  /* 0x0000000000027941 */ /* 0x000fea0003800200 */
.L_x_1010:
        /* <DEDUP_REMOVED lines=29> */
.L_x_1014:
        /* <DEDUP_REMOVED lines=11> */
.L_x_1015:
[----:B------:R-:W-:Y:S05]  /*4d7e0*/  BSYNC.RECONVERGENT B2 ;  /* 0x0000000000027941 */ /* 0x000fea0003800200 */
.L_x_1013:
        /* <DEDUP_REMOVED lines=28> */
.L_x_1017:
        /* <DEDUP_REMOVED lines=11> */
.L_x_1018:
[----:B------:R-:W-:Y:S05]  /*4da60*/  BSYNC.RECONVERGENT B2 ;  /* 0x0000000000027941 */ /* 0x000fea0003800200 */
.L_x_1016:
        /* <DEDUP_REMOVED lines=28> */
.L_x_1020:
        /* <DEDUP_REMOVED lines=9> */
.L_x_1021:
[----:B------:R-:W-:Y:S05]  /*4dcc0*/  BSYNC.RECONVERGENT B2 ;  /* 0x0000000000027941 */ /* 0x000fea0003800200 */
.L_x_1019:
        /* <DEDUP_REMOVED lines=25> */
.L_x_1023:
[----:B------:R-:W-:Y:S01]  /*4de60*/  IMAD.MOV.U32 R14, RZ, RZ, R10 ;  /* 0x000000ffff0e7224 */ /* 0x000fe200078e000a */
[----:B------:R-:W-:Y:S01]  /*4de70*/  MOV R10, 0x4deb0 ;  /* 0x0004deb0000a7802 */ /* 0x000fe20000000f00 */
[----:B------:R-:W-:Y:S01]  /*4de80*/  IMAD.MOV.U32 R25, RZ, RZ, R11 ;  /* 0x000000ffff197224 */ /* 0x000fe200078e000b */
[----:B------:R-:W-:-:S07]  /*4de90*/  MOV R11, R15 ;  /* 0x0000000f000b7202 */ /* 0x000fce0000000f00 */
[----:B--234-:R-:W-:Y:S05]  /*4dea0*/  CALL.REL.NOINC `($__internal_1_$__cuda_sm20_rem_u64) ;  /* 0x000002dc00807944 */ /* 0x01cfea0003c00000 */
.L_x_1024:
[----:B------:R-:W-:Y:S05]  /*4deb0*/  BSYNC.RECONVERGENT B2 ;  /* 0x0000000000027941 */ /* 0x000fea0003800200 */
.L_x_1022:
        /* <DEDUP_REMOVED lines=17> */
[----:B------:R-:W1:Y:S01]  /*4dfd0*/  LDC.64 R50, c[0x0][0x418] ;  /* 0x00010600ff327b82 */ /* 0x000e620000000a00 */
[----:B-----5:R-:W-:Y:S01]  /*4dfe0*/  DFMA R58, R14, UR26, RZ ;  /* 0x0000001a0e3a7c2b */ /* 0x020fe200080000ff */
[----:B------:R-:W4:Y:S01]  /*4dff0*/  I2F.F64 R54, R8 ;  /* 0x0000000800367312 */ /* 0x000f220000201c00 */
[----:B---3--:R-:W-:Y:S01]  /*4e000*/  DFMA R16, R52, R16, UR18 ;  /* 0x0000001234107e2b */ /* 0x008fe20008000010 */
[----:B------:R-:W3:Y:S05]  /*4e010*/  LDCU.128 UR16, c[0x0][0x430] ;  /* 0x00008600ff1077ac */ /* 0x000eea0008000c00 */
[----:B--2---:R-:W-:Y:S01]  /*4e020*/  DFMA R58, R10, UR28, R58 ;  /* 0x0000001c0a3a7c2b */ /* 0x004fe2000800003a */
[----:B------:R-:W3:Y:S01]  /*4e030*/  LDC.64 R52, c[0x0][0x420] ;  /* 0x00010800ff347b82 */ /* 0x000ee20000000a00 */
[----:B----4-:R-:W-:-:S06]  /*4e040*/  DFMA R12, R54, UR20, R26 ;  /* 0x00000014360c7c2b */ /* 0x010fcc000800001a */
[----:B------:R-:W-:Y:S01]  /*4e050*/  DFMA R60, R16, UR30, R58 ;  /* 0x0000001e103c7c2b */ /* 0x000fe2000800003a */
[----:B------:R-:W2:Y:S01]  /*4e060*/  LDC.64 R54, c[0x0][0x448] ;  /* 0x00011200ff367b82 */ /* 0x000ea20000000a00 */
[----:B------:R4:W3:Y:S01]  /*4e070*/  I2F.F64 R58, R6 ;  /* 0x00000006003a7312 */ /* 0x0008e20000201c00 */
[----:B------:R-:W5:Y:S01]  /*4e080*/  LDCU.128 UR28, c[0x0][0x4c0] ;  /* 0x00009800ff1c77ac */ /* 0x000f620008000c00 */
[----:B-1----:R-:W-:Y:S01]  /*4e090*/  DFMA R26, R56, R50, UR22 ;  /* 0x00000016381a7e2b */ /* 0x002fe20008000032 */
[----:B------:R-:W1:Y:S03]  /*4e0a0*/  LDCU.128 UR20, c[0x0][0x460] ;  /* 0x00008c00ff1477ac */ /* 0x000e660008000c00 */
[----:B------:R-:W-:Y:S01]  /*4e0b0*/  DFMA R62, R12, UR32, R60 ;  /* 0x000000200c3e7c2b */ /* 0x000fe2000800003c */
[----:B------:R-:W1:Y:S01]  /*4e0c0*/  LDC.64 R56, c[0x0][0x450] ;  /* 0x00011400ff387b82 */ /* 0x000e620000000a00 */
[----:B------:R-:W2:Y:S06]  /*4e0d0*/  I2F.F64 R60, R5 ;  /* 0x00000005003c7312 */ /* 0x000eac0000201c00 */
[----:B------:R-:W-:Y:S01]  /*4e0e0*/  DFMA R62, R26, UR34, R62 ;  /* 0x000000221a3e7c2b */ /* 0x000fe2000800003e */
[----:B----4-:R-:W4:Y:S01]  /*4e0f0*/  LDC.64 R6, c[0x0][0x478] ;  /* 0x00011e00ff067b82 */ /* 0x010f220000000a00 */
[----:B---3--:R-:W-:Y:S01]  /*4e100*/  DFMA R50, R58, UR16, R52 ;  /* 0x000000103a327c2b */ /* 0x008fe20008000034 */
[----:B------:R-:W1:Y:S01]  /*4e110*/  I2F.F64 R58, R4 ;  /* 0x00000004003a7312 */ /* 0x000e620000201c00 */
[----:B--2---:R-:W-:Y:S01]  /*4e120*/  DFMA R54, R60, R54, UR18 ;  /* 0x000000123c367e2b */ /* 0x004fe20008000036 */
[----:B------:R-:W2:Y:S05]  /*4e130*/  LDCU.128 UR16, c[0x0][0x4d0] ;  /* 0x00009a00ff1077ac */ /* 0x000eaa0008000c00 */
[----:B-----5:R-:W-:Y:S01]  /*4e140*/  DFMA R62, R50, UR28, R62 ;  /* 0x0000001c323e7c2b */ /* 0x020fe2000800003e */
[----:B------:R-:W4:Y:S01]  /*4e150*/  I2F.F64 R60, R3 ;  /* 0x00000003003c7312 */ /* 0x000f220000201c00 */
[----:B------:R-:W3:Y:S01]  /*4e160*/  LDC.64 R52, c[0x0][0x480] ;  /* 0x00012000ff347b82 */ /* 0x000ee20000000a00 */
[----:B-1----:R-:W-:-:S05]  /*4e170*/  DFMA R56, R58, UR20, R56 ;  /* 0x000000143a387c2b */ /* 0x002fca0008000038 */
[----:B------:R-:W-:Y:S01]  /*4e180*/  DFMA R62, R54, UR30, R62 ;  /* 0x0000001e363e7c2b */ /* 0x000fe2000800003e */
[----:B------:R-:W3:Y:S01]  /*4e190*/  I2F.F64 R58, R2 ;  /* 0x00000002003a7312 */ /* 0x000ee20000201c00 */
[----:B------:R-:W0:Y:S01]  /*4e1a0*/  LDC.64 R4, c[0x0][0x858] ;  /* 0x00021600ff047b82 */ /* 0x000e220000000a00 */
[----:B----4-:R-:W-:Y:S01]  /*4e1b0*/  DFMA R6, R60, R6, UR22 ;  /* 0x000000163c067e2b */ /* 0x010fe20008000006 */
[----:B------:R-:W1:Y:S04]  /*4e1c0*/  LDCU.128 UR20, c[0x0][0x4e0] ;  /* 0x00009c00ff1477ac */ /* 0x000e680008000c00 */
[----:B--2---:R-:W-:Y:S02]  /*4e1d0*/  DFMA R62, R56, UR16, R62 ;  /* 0x00000010383e7c2b */ /* 0x004fe4000800003e */
[----:B---3--:R-:W-:-:S06]  /*4e1e0*/  DFMA R52, R58, UR24, R52 ;  /* 0x000000183a347c2b */ /* 0x008fcc0008000034 */
        /* <DEDUP_REMOVED lines=199> */
[----:B------:R-:W-:-:S07]  /*4ee60*/  @P3 LOP3.LUT R9, R9, 0x400, RZ, 0xfc, !PT ;  /* 0x0000040009093812 */ /* 0x000fce00078efcff */
.L_x_994:
[----:B------:R-:W-:Y:S05]  /*4ee70*/  BSYNC.RECONVERGENT B1 ;  /* 0x0000000000017941 */ /* 0x000fea0003800200 */
.L_x_993:
[----:B------:R-:W1:Y:S01]  /*4ee80*/  S2R R2, SR_TID.X ;  /* 0x0000000000027919 */ /* 0x000e620000002100 */
[----:B------:R-:W-:Y:S01]  /*4ee90*/  IMAD.MOV.U32 R3, RZ, RZ, 0xb ;  /* 0x0000000bff037424 */ /* 0x000fe200078e00ff */
[----:B------:R-:W-:Y:S01]  /*4eea0*/  PLOP3.LUT P4, PT, PT, PT, PT, 0x80, 0x8 ;  /* 0x000000000008781c */ /* 0x000fe20003f8f070 */
[----:B------:R-:W-:Y:S01]  /*4eeb0*/  BSSY.RECONVERGENT B1, `(.L_x_1025) ;  /* 0x0000295000017945 */ /* 0x000fe20003800200 */
[----:B------:R-:W-:Y:S02]  /*4eec0*/  LOP3.LUT R9, R9, 0xfffffdff, RZ, 0xc0, !PT ;  /* 0xfffffdff09097812 */ /* 0x000fe400078ec0ff */
[----:B------:R-:W-:Y:S02]  /*4eed0*/  MOV R17, 0x1 ;  /* 0x0000000100117802 */ /* 0x000fe40000000f00 */
[----:B------:R-:W-:-:S07]  /*4eee0*/  PLOP3.LUT P2, PT, PT, PT, PT, 0x8, 0x80 ;  /* 0x000000000080781c */ /* 0x000fce0003f4e170 */
[----:B------:R-:W-:Y:S01]  /*4eef0*/  @P4 LOP3.LUT R9, R9, 0x200, RZ, 0xfc, !PT ;  /* 0x0000020009094812 */ /* 0x000fe200078efcff */
[----:B-1----:R-:W-:-:S05]  /*4ef00*/  IMAD R2, R2, R3, 0x7 ;  /* 0x0000000702027424 */ /* 0x002fca00078e0203 */
        /* <DEDUP_REMOVED lines=39> */
.L_x_1028:
        /* <DEDUP_REMOVED lines=11> */
.L_x_1029:
[----:B------:R-:W-:Y:S05]  /*4f230*/  BSYNC.RECONVERGENT B2 ;  /* 0x0000000000027941 */ /* 0x000fea0003800200 */
.L_x_1027:
        /* <DEDUP_REMOVED lines=29> */
.L_x_1031:
        /* <DEDUP_REMOVED lines=11> */
.L_x_1032:
[----:B------:R-:W-:Y:S05]  /*4f4c0*/  BSYNC.RECONVERGENT B2 ;  /* 0x0000000000027941 */ /* 0x000fea0003800200 */
.L_x_1030:
        /* <DEDUP_REMOVED lines=28> */
.L_x_1034:
        /* <DEDUP_REMOVED lines=11> */
.L_x_1035:
[----:B------:R-:W-:Y:S05]  /*4f740*/  BSYNC.RECONVERGENT B2 ;  /* 0x0000000000027941 */ /* 0x000fea0003800200 */
.L_x_1033:
        /* <DEDUP_REMOVED lines=29> */
.L_x_1037:
        /* <DEDUP_REMOVED lines=11> */
.L_x_1038:
[----:B------:R-:W-:Y:S05]  /*4f9d0*/  BSYNC.RECONVERGENT B2 ;  /* 0x0000000000027941 */ /* 0x000fea0003800200 */
.L_x_1036:
        /* <DEDUP_REMOVED lines=28> */
.L_x_1040:
        /* <DEDUP_REMOVED lines=11> */
.L_x_1041:
[----:B------:R-:W-:Y:S05]  /*4fc50*/  BSYNC.RECONVERGENT B2 ;  /* 0x0000000000027941 */ /* 0x000fea0003800200 */
.L_x_1039:
        /* <DEDUP_REMOVED lines=29> */
.L_x_1043:
        /* <DEDUP_REMOVED lines=11> */
.L_x_1044:
[----:B------:R-:W-:Y:S05]  /*4fee0*/  BSYNC.RECONVERGENT B2 ;  /* 0x0000000000027941 */ /* 0x000fea0003800200 */
.L_x_1042:
        /* <DEDUP_REMOVED lines=29> */
.L_x_1046:
        /* <DEDUP_REMOVED lines=11> */
.L_x_1047:
[----:B------:R-:W-:Y:S05]  /*50170*/  BSYNC.RECONVERGENT B2 ;  /* 0x0000000000027941 */ /* 0x000fea0003800200 */
.L_x_1045:
        /* <DEDUP_REMOVED lines=28> */
.L_x_1049:
        /* <DEDUP_REMOVED lines=11> */
.L_x_1050:
[----:B------:R-:W-:Y:S05]  /*503f0*/  BSYNC.RECONVERGENT B2 ;  /* 0x0000000000027941 */ /* 0x000fea0003800200 */
.L_x_1048:
        /* <DEDUP_REMOVED lines=28> */
.L_x_1052:
        /* <DEDUP_REMOVED lines=9> */
.L_x_1053:
[----:B------:R-:W-:Y:S05]  /*50650*/  BSYNC.RECONVERGENT B2 ;  /* 0x0000000000027941 */ /* 0x000fea0003800200 */
.L_x_1051:
        /* <DEDUP_REMOVED lines=25> */
.L_x_1055:
[----:B------:R-:W-:Y:S01]  /*507f0*/  IMAD.MOV.U32 R14, RZ, RZ, R10 ;  /* 0x000000ffff0e7224 */ /* 0x000fe200078e000a */
[----:B------:R-:W-:Y:S01]  /*50800*/  MOV R25, R11 ;  /* 0x0000000b00197202 */ /* 0x000fe20000000f00 */
[----:B------:R-:W-:Y:S01]  /*50810*/  IMAD.MOV.U32 R11, RZ, RZ, R15 ;  /* 0x000000ffff0b7224 */ /* 0x000fe200078e000f */
[----:B------:R-:W-:-:S07]  /*50820*/  MOV R10, 0x50840 ;  /* 0x00050840000a7802 */ /* 0x000fce0000000f00 */
[----:B--234-:R-:W-:Y:S05]  /*50830*/  CALL.REL.NOINC `($__internal_1_$__cuda_sm20_rem_u64) ;  /* 0x000002b4001c7944 */ /* 0x01cfea0003c00000 */
.L_x_1056:
[----:B------:R-:W-:Y:S05]  /*50840*/  BSYNC.RECONVERGENT B2 ;  /* 0x0000000000027941 */ /* 0x000fea0003800200 */
.L_x_1054:
        /* <DEDUP_REMOVED lines=15> */
[----:B------:R-:W0:Y:S05]  /*50940*/  LDCU.64 UR6, c[0x0][0x4f0] ;  /* 0x00009e00ff0677ac */ /* 0x000e2a0008000a00 */
[----:B------:R-:W0:Y:S01]  /*50950*/  LDC.64 R54, c[0x0][0x3f0] ;  /* 0x0000fc00ff367b82 */ /* 0x000e220000000a00 */
[----:B-1----:R-:W-:Y:S01]  /*50960*/  DFMA R10, R50, UR16, R10 ;  /* 0x00000010320a7c2b */ /* 0x002fe2000800000a */
[----:B------:R-:W4:Y:S01]  /*50970*/  I2F.F64 R26, R7 ;  /* 0x00000007001a7312 */ /* 0x000f220000201c00 */
[----:B-----5:R-:W-:-:S02]  /*50980*/  DFMA R50, R14, UR26, RZ ;  /* 0x0000001a0e327c2b */ /* 0x020fc400080000ff */
[----:B---3--:R-:W-:-:S03]  /*50990*/  DFMA R52, R56, R52, UR18 ;  /* 0x0000001238347e2b */ /* 0x008fc60008000034 */
[----:B------:R-:W1:Y:S01]  /*509a0*/  LDC.64 R12, c[0x0][0x448] ;  /* 0x00011200ff0c7b82 */ /* 0x000e620000000a00 */
[----:B------:R-:W1:Y:S02]  /*509b0*/  LDCU.128 UR16, c[0x0][0x430] ;  /* 0x00008600ff1077ac */ /* 0x000e640008000c00 */
[----:B--2---:R-:W-:Y:S01]  /*509c0*/  DFMA R56, R10, UR28, R50 ;  /* 0x0000001c0a387c2b */ /* 0x004fe20008000032 */
[----:B------:R-:W1:Y:S04]  /*509d0*/  I2F.F64 R62, R5 ;  /* 0x00000005003e7312 */ /* 0x000e680000201c00 */
[----:B------:R-:W2:Y:S01]  /*509e0*/  LDC.64 R50, c[0x0][0x420] ;  /* 0x00010800ff327b82 */ /* 0x000ea20000000a00 */
[----:B----4-:R-:W-:Y:S02]  /*509f0*/  DFMA R26, R26, R58, UR22 ;  /* 0x000000161a1a7e2b */ /* 0x010fe4000800003a */
[----:B------:R-:W-:Y:S01]  /*50a00*/  DFMA R58, R52, UR30, R56 ;  /* 0x0000001e343a7c2b */ /* 0x000fe20008000038 */
[----:B------:R-:W3:Y:S01]  /*50a10*/  LDCU.128 UR28, c[0x0][0x4c0] ;  /* 0x00009800ff1c77ac */ /* 0x000ee20008000c00 */
[----:B0-----:R-:W-:-:S03]  /*50a20*/  DFMA R54, R60, UR20, R54 ;  /* 0x000000143c367c2b */ /* 0x001fc60008000036 */
[----:B------:R-:W0:Y:S01]  /*50a30*/  LDC.64 R56, c[0x0][0x450] ;  /* 0x00011400ff387b82 */ /* 0x000e220000000a00 */
[----:B------:R4:W2:Y:S01]  /*50a40*/  I2F.F64 R60, R6 ;  /* 0x00000006003c7312 */ /* 0x0008a20000201c00 */
[----:B------:R-:W0:Y:S03]  /*50a50*/  LDCU.128 UR20, c[0x0][0x460] ;  /* 0x00008c00ff1477ac */ /* 0x000e260008000c00 */
[----:B------:R-:W-:-:S04]  /*50a60*/  DFMA R64, R54, UR32, R58 ;  /* 0x0000002036407c2b */ /* 0x000fc8000800003a */
[----:B------:R5:W0:Y:S01]  /*50a70*/  I2F.F64 R58, R4 ;  /* 0x00000004003a7312 */ /* 0x000a220000201c00 */
[----:B----4-:R-:W4:Y:S01]  /*50a80*/  LDC.64 R6, c[0x0][0x478] ;  /* 0x00011e00ff067b82 */ /* 0x010f220000000a00 */
[----:B-1----:R-:W-:Y:S02]  /*50a90*/  DFMA R12, R62, R12, UR18 ;  /* 0x000000123e0c7e2b */ /* 0x002fe4000800000c */
[----:B------:R-:W-:Y:S02]  /*50aa0*/  DFMA R64, R26, UR34, R64 ;  /* 0x000000221a407c2b */ /* 0x000fe40008000040 */
[----:B--2---:R-:W-:Y:S01]  /*50ab0*/  DFMA R50, R60, UR16, R50 ;  /* 0x000000103c327c2b */ /* 0x004fe20008000032 */
[----:B------:R-:W1:Y:S01]  /*50ac0*/  LDCU.128 UR16, c[0x0][0x4d0] ;  /* 0x00009a00ff1077ac */ /* 0x000e620008000c00 */
[----:B------:R-:W4:Y:S01]  /*50ad0*/  I2F.F64 R60, R3 ;  /* 0x00000003003c7312 */ /* 0x000f220000201c00 */
[----:B-----5:R-:W2:Y:S01]  /*50ae0*/  LDC.64 R4, c[0x0][0x858] ;  /* 0x00021600ff047b82 */ /* 0x020ea20000000a00 */
[----:B0-----:R-:W-:-:S04]  /*50af0*/  DFMA R56, R58, UR20, R56 ;  /* 0x000000143a387c2b */ /* 0x001fc80008000038 */
[----:B---3--:R-:W-:Y:S02]  /*50b00*/  DFMA R64, R50, UR28, R64 ;  /* 0x0000001c32407c2b */ /* 0x008fe40008000040 */
[----:B------:R-:W0:Y:S01]  /*50b10*/  I2F.F64 R62, R2 ;  /* 0x00000002003e7312 */ /* 0x000e220000201c00 */
[----:B------:R-:W0:Y:S05]  /*50b20*/  LDC.64 R58, c[0x0][0x480] ;  /* 0x00012000ff3a7b82 */ /* 0x000e2a0000000a00 */
[----:B------:R-:W-:Y:S02]  /*50b30*/  DFMA R64, R12, UR30, R64 ;  /* 0x0000001e0c407c2b */ /* 0x000fe40008000040 */
[----:B----4-:R-:W-:Y:S01]  /*50b40*/  DFMA R6, R60, R6, UR22 ;  /* 0x000000163c067e2b */ /* 0x010fe20008000006 */
[----:B------:R-:W3:Y:S05]  /*50b50*/  LDCU.128 UR20, c[0x0][0x4e0] ;  /* 0x00009c00ff1477ac */ /* 0x000eea0008000c00 */
[----:B-1----:R-:W-:-:S02]  /*50b60*/  DFMA R64, R56, UR16, R64 ;  /* 0x0000001038407c2b */ /* 0x002fc40008000040 */
[----:B--2---:R-:W-:-:S06]  /*50b70*/  DMUL R60, R4, UR6 ;  /* 0x00000006043c7c28 */ /* 0x004fcc0008000000 */
[----:B------:R-:W-:Y:S02]  /*50b80*/  DFMA R64, R6, UR18, R64 ;  /* 0x0000001206407c2b */ /* 0x000fe40008000040 */
[----:B0-----:R-:W-:-:S08]  /*50b90*/  DFMA R58, R62, UR24, R58 ;  /* 0x000000183e3a7c2b */ /* 0x001fd0000800003a */
[----:B---3--:R-:W-:-:S08]  /*50ba0*/  DFMA R64, R58, UR20, R64 ;  /* 0x000000143a407c2b */ /* 0x008fd00008000040 */
        /* <DEDUP_REMOVED lines=197> */
.L_x_1026:
[----:B------:R-:W-:Y:S05]  /*51800*/  BSYNC.RECONVERGENT B1 ;  /* 0x0000000000017941 */ /* 0x000fea0003800200 */
.L_x_1025:
[----:B------:R-:W1:Y:S01]  /*51810*/  S2R R2, SR_TID.X ;  /* 0x0000000000027919 */ /* 0x000e620000002100 */
[----:B------:R-:W-:Y:S01]  /*51820*/  MOV R3, 0xb ;  /* 0x0000000b00037802 */ /* 0x000fe20000000f00 */
[----:B------:R-:W-:Y:S01]  /*51830*/  BSSY.RECONVERGENT B1, `(.L_x_1057) ;  /* 0x0000296000017945 */ /* 0x000fe20003800200 */
[----:B------:R-:W-:Y:S01]  /*51840*/  PLOP3.LUT P5, PT, PT, PT, PT, 0x80, 0x8 ;  /* 0x000000000008781c */ /* 0x000fe20003faf070 */
[----:B------:R-:W-:Y:S01]  /*51850*/  IMAD.MOV.U32 R16, RZ, RZ, 0x1 ;  /* 0x00000001ff107424 */ /* 0x000fe200078e00ff */
[----:B------:R-:W-:Y:S02]  /*51860*/  LOP3.LUT R9, R9, 0xffffffbf, RZ, 0xc0, !PT ;  /* 0xffffffbf09097812 */ /* 0x000fe400078ec0ff */
[----:B------:R-:W-:-:S09]  /*51870*/  PLOP3.LUT P4, PT, PT, PT, PT, 0x8, 0x80 ;  /* 0x000000000080781c */ /* 0x000fd20003f8e170 */
        /* <DEDUP_REMOVED lines=41> */
.L_x_1060:
        /* <DEDUP_REMOVED lines=11> */
.L_x_1061:
[----:B------:R-:W-:Y:S05]  /*51bc0*/  BSYNC.RECONVERGENT B2 ;  /* 0x0000000000027941 */ /* 0x000fea0003800200 */
.L_x_1059:
        /* <DEDUP_REMOVED lines=29> */
.L_x_1063:
        /* <DEDUP_REMOVED lines=11> */
.L_x_1064:
[----:B------:R-:W-:Y:S05]  /*51e50*/  BSYNC.RECONVERGENT B2 ;  /* 0x0000000000027941 */ /* 0x000fea0003800200 */
.L_x_1062:
        /* <DEDUP_REMOVED lines=28> */
.L_x_1066:
        /* <DEDUP_REMOVED lines=11> */
.L_x_1067:
[----:B------:R-:W-:Y:S05]  /*520d0*/  BSYNC.RECONVERGENT B2 ;  /* 0x0000000000027941 */ /* 0x000fea0003800200 */
.L_x_1065:
        /* <DEDUP_REMOVED lines=29> */
.L_x_1069:
        /* <DEDUP_REMOVED lines=11> */
.L_x_1070:
[----:B------:R-:W-:Y:S05]  /*52360*/  BSYNC.RECONVERGENT B2 ;  /* 0x0000000000027941 */ /* 0x000fea0003800200 */
.L_x_1068:
        /* <DEDUP_REMOVED lines=28> */
.L_x_1072:
        /* <DEDUP_REMOVED lines=11> */
.L_x_1073:
[----:B------:R-:W-:Y:S05]  /*525e0*/  BSYNC.RECONVERGENT B2 ;  /* 0x0000000000027941 */ /* 0x000fea0003800200 */
.L_x_1071:
        /* <DEDUP_REMOVED lines=29> */
.L_x_1075:
        /* <DEDUP_REMOVED lines=11> */
.L_x_1076:
[----:B------:R-:W-:Y:S05]  /*52870*/  BSYNC.RECONVERGENT B2 ;  /* 0x0000000000027941 */ /* 0x000fea0003800200 */
.L_x_1074:
        /* <DEDUP_REMOVED lines=29> */
.L_x_1078:
        /* <DEDUP_REMOVED lines=11> */
.L_x_1079:
[----:B------:R-:W-:Y:S05]  /*52b00*/  BSYNC.RECONVERGENT B2 ;  /* 0x0000000000027941 */ /* 0x000fea0003800200 */
.L_x_1077:
        /* <DEDUP_REMOVED lines=28> */
.L_x_1081:
        /* <DEDUP_REMOVED lines=11> */
.L_x_1082:
[----:B------:R-:W-:Y:S05]  /*52d80*/  BSYNC.RECONVERGENT B2 ;  /* 0x0000000000027941 */ /* 0x000fea0003800200 */
.L_x_1080:
        /* <DEDUP_REMOVED lines=28> */
.L_x_1084:
        /* <DEDUP_REMOVED lines=9> */
.L_x_1085:
[----:B------:R-:W-:Y:S05]  /*52fe0*/  BSYNC.RECONVERGENT B2 ;  /* 0x0000000000027941 */ /* 0x000fea0003800200 */
.L_x_1083:
        /* <DEDUP_REMOVED lines=24> */
.L_x_1087:
[----:B------:R-:W-:Y:S01]  /*53170*/  IMAD.MOV.U32 R14, RZ, RZ, R10 ;  /* 0x000000ffff0e7224 */ /* 0x000fe200078e000a */
[----:B------:R-:W-:Y:S01]  /*53180*/  MOV R25, R11 ;  /* 0x0000000b00197202 */ /* 0x000fe20000000f00 */
[----:B------:R-:W-:Y:S01]  /*53190*/  IMAD.MOV.U32 R11, RZ, RZ, R15 ;  /* 0x000000ffff0b7224 */ /* 0x000fe200078e000f */
[----:B------:R-:W-:-:S07]  /*531a0*/  MOV R10, 0x531c0 ;  /* 0x000531c0000a7802 */ /* 0x000fce0000000f00 */
[----:B--234-:R-:W-:Y:S05]  /*531b0*/  CALL.REL.NOINC `($__internal_1_$__cuda_sm20_rem_u64) ;  /* 0x0000028800bc7944 */ /* 0x01cfea0003c00000 */
[----:B------:R-:W-:-:S07]  /*531c0*/  IMAD.MOV.U32 R10, RZ, RZ, R14 ;  /* 0x000000ffff0a7224 */ /* 0x000fce00078e000e */
.L_x_1088:
[----:B------:R-:W-:Y:S05]  /*531d0*/  BSYNC.RECONVERGENT B2 ;  /* 0x0000000000027941 */ /* 0x000fea0003800200 */
.L_x_1086:
        /* <DEDUP_REMOVED lines=8> */
[----:B------:R-:W5:Y:S01]  /*53260*/  LDC.64 R54, c[0x0][0x418] ;  /* 0x00010600ff367b82 */ /* 0x000f620000000a00 */
[----:B------:R-:W3:Y:S01]  /*53270*/  LDCU.128 UR28, c[0x0][0x4a0] ;  /* 0x00009400ff1c77ac */ /* 0x000ee20008000c00 */
[----:B------:R-:W5:Y:S01]  /*53280*/  I2F.F64 R62, R7 ;  /* 0x00000007003e7312 */ /* 0x000f620000201c00 */
[----:B------:R-:W4:Y:S05]  /*53290*/  LDCU.128 UR32, c[0x0][0x4b0] ;  /* 0x00009600ff2077ac */ /* 0x000f2a0008000c00 */
[----:B------:R-:W3:Y:S01]  /*532a0*/  LDC.64 R14, c[0x0][0x3c0] ;  /* 0x0000f000ff0e7b82 */ /* 0x000ee20000000a00 */
[----:B0-----:R-:W-:Y:S01]  /*532b0*/  DFMA R10, R10, UR6, R26 ;  /* 0x000000060a0a7c2b */ /* 0x001fe2000800001a */
[----:B------:R-:W3:Y:S01]  /*532c0*/  I2F.F64 R50, R13 ;  /* 0x0000000d00327312 */ /* 0x000ee20000201c00 */
[----:B------:R-:W0:Y:S05]  /*532d0*/  LDCU.64 UR6, c[0x0][0x4f0] ;  /* 0x00009e00ff0677ac */ /* 0x000e2a0008000a00 */
[----:B------:R-:W4:Y:S01]  /*532e0*/  LDC.64 R56, c[0x0][0x3f0] ;  /* 0x0000fc00ff387b82 */ /* 0x000f220000000a00 */
[----:B-1----:R-:W-:Y:S01]  /*532f0*/  DFMA R52, R58, R52, UR18 ;  /* 0x000000123a347e2b */ /* 0x002fe20008000034 */
[----:B------:R-:W4:Y:S06]  /*53300*/  I2F.F64 R60, R8 ;  /* 0x00000008003c7312 */ /* 0x000f2c0000201c00 */
[----:B------:R-:W1:Y:S01]  /*53310*/  LDC.64 R58, c[0x0][0x420] ;  /* 0x00010800ff3a7b82 */ /* 0x000e620000000a00 */
[----:B-----5:R-:W-:Y:S01]  /*53320*/  DFMA R54, R62, R54, UR22 ;  /* 0x000000163e367e2b */ /* 0x020fe20008000036 */
[----:B------:R5:W1:Y:S01]  /*53330*/  I2F.F64 R12, R6 ;  /* 0x00000006000c7312 */ /* 0x000a620000201c00 */
[----:B--2---:R-:W-:-:S05]  /*53340*/  DFMA R62, R10, UR26, RZ ;  /* 0x0000001a0a3e7c2b */ /* 0x004fca00080000ff */
[----:B------:R-:W2:Y:S01]  /*53350*/  LDC.64 R26, c[0x0][0x448] ;  /* 0x00011200ff1a7b82 */ /* 0x000ea20000000a00 */
[----:B---3--:R-:W-:Y:S01]  /*53360*/  DFMA R14, R50, UR16, R14 ;  /* 0x00000010320e7c2b */ /* 0x008fe2000800000e */
[----:B------:R-:W1:Y:S01]  /*53370*/  LDCU.128 UR16, c[0x0][0x430] ;  /* 0x00008600ff1077ac */ /* 0x000e620008000c00 */
[----:B----4-:R-:W-:-:S05]  /*53380*/  DFMA R56, R60, UR20, R56 ;  /* 0x000000143c387c2b */ /* 0x010fca0008000038 */
[----:B------:R-:W3:Y:S01]  /*53390*/  LDC.64 R50, c[0x0][0x450] ;  /* 0x00011400ff327b82 */ /* 0x000ee20000000a00 */
[----:B------:R-:W2:Y:S01]  /*533a0*/  I2F.F64 R60, R5 ;  /* 0x00000005003c7312 */ /* 0x000ea20000201c00 */
[----:B-----5:R-:W-:Y:S01]  /*533b0*/  DFMA R6, R14, UR28, R62 ;  /* 0x0000001c0e067c2b */ /* 0x020fe2000800003e */
[----:B------:R-:W3:Y:S06]  /*533c0*/  LDCU.128 UR20, c[0x0][0x460] ;  /* 0x00008c00ff1477ac */ /* 0x000eec0008000c00 */
[----:B------:R-:W3:Y:S01]  /*533d0*/  I2F.F64 R62, R4 ;  /* 0x00000004003e7312 */ /* 0x000ee20000201c00 */
[----:B------:R-:W-:Y:S01]  /*533e0*/  DFMA R64, R52, UR30, R6 ;  /* 0x0000001e34407c2b */ /* 0x000fe20008000006 */
[----:B------:R-:W4:Y:S01]  /*533f0*/  LDCU.128 UR28, c[0x0][0x4d0] ;  /* 0x00009a00ff1c77ac */ /* 0x000f220008000c00 */
[----:B-1----:R-:W-:Y:S01]  /*53400*/  DFMA R12, R12, UR16, R58 ;  /* 0x000000100c0c7c2b */ /* 0x002fe2000800003a */
[----:B------:R-:W1:Y:S01]  /*53410*/  LDC.64 R58, c[0x0][0x480] ;  /* 0x00012000ff3a7b82 */ /* 0x000e620000000a00 */
[----:B--2---:R-:W-:Y:S01]  /*53420*/  DFMA R6, R60, R26, UR18 ;  /* 0x000000123c067e2b */ /* 0x004fe2000800001a */
[----:B------:R-:W2:Y:S03]  /*53430*/  LDCU.128 UR16, c[0x0][0x4c0] ;  /* 0x00009800ff1077ac */ /* 0x000ea60008000c00 */
[----:B------:R-:W-:Y:S01]  /*53440*/  DFMA R64, R56, UR32, R64 ;  /* 0x0000002038407c2b */ /* 0x000fe20008000040 */
[----:B------:R-:W1:Y:S01]  /*53450*/  I2F.F64 R4, R2 ;  /* 0x0000000200047312 */ /* 0x000e620000201c00 */
[----:B---3--:R-:W-:Y:S01]  /*53460*/  DFMA R26, R62, UR20, R50 ;  /* 0x000000143e1a7c2b */ /* 0x008fe20008000032 */
[----:B------:R-:W3:Y:S05]  /*53470*/  LDC.64 R50, c[0x0][0x478] ;  /* 0x00011e00ff327b82 */ /* 0x000eea0000000a00 */
[----:B------:R-:W-:Y:S01]  /*53480*/  DFMA R64, R54, UR34, R64 ;  /* 0x0000002236407c2b */ /* 0x000fe20008000040 */
[----:B------:R-:W3:Y:S07]  /*53490*/  I2F.F64 R60, R3 ;  /* 0x00000003003c7312 */ /* 0x000eee0000201c00 */
[----:B--2---:R-:W-:-:S02]  /*534a0*/  DFMA R64, R12, UR16, R64 ;  /* 0x000000100c407c2b */ /* 0x004fc40008000040 */
[----:B-1----:R-:W-:Y:S01]  /*534b0*/  DFMA R58, R4, UR24, R58 ;  /* 0x00000018043a7c2b */ /* 0x002fe2000800003a */
[----:B------:R-:W0:Y:S05]  /*534c0*/  LDC.64 R4, c[0x0][0x858] ;  /* 0x00021600ff047b82 */ /* 0x000e2a0000000a00 */
[----:B------:R-:W-:Y:S01]  /*534d0*/  DFMA R64, R6, UR18, R64 ;  /* 0x0000001206407c2b */ /* 0x000fe20008000040 */
[----:B------:R-:W1:Y:S01]  /*534e0*/  LDCU.128 UR16, c[0x0][0x4e0] ;  /* 0x00009c00ff1077ac */ /* 0x000e620008000c00 */
[----:B---3--:R-:W-:-:S06]  /*534f0*/  DFMA R50, R60, R50, UR22 ;  /* 0x000000163c327e2b */ /* 0x008fcc0008000032 */
[----:B----4-:R-:W-:-:S08]  /*53500*/  DFMA R64, R26, UR28, R64 ;  /* 0x0000001c1a407c2b */ /* 0x010fd00008000040 */
        /* <DEDUP_REMOVED lines=200> */
.L_x_1058:
[----:B------:R-:W-:Y:S05]  /*54190*/  BSYNC.RECONVERGENT B1 ;  /* 0x0000000000017941 */ /* 0x000fea0003800200 */
.L_x_1057:
        /* <DEDUP_REMOVED lines=48> */
.L_x_1092:
        /* <DEDUP_REMOVED lines=11> */
.L_x_1093:
[----:B------:R-:W-:Y:S05]  /*54550*/  BSYNC.RECONVERGENT B2 ;  /* 0x0000000000027941 */ /* 0x000fea0003800200 */
.L_x_1091:
        /* <DEDUP_REMOVED lines=29> */
.L_x_1095:
        /* <DEDUP_REMOVED lines=11> */
.L_x_1096:
[----:B------:R-:W-:Y:S05]  /*547e0*/  BSYNC.RECONVERGENT B2 ;  /* 0x0000000000027941 */ /* 0x000fea0003800200 */
.L_x_1094:
        /* <DEDUP_REMOVED lines=28> */
.L_x_1098:
        /* <DEDUP_REMOVED lines=11> */
.L_x_1099:
[----:B------:R-:W-:Y:S05]  /*54a60*/  BSYNC.RECONVERGENT B2 ;  /* 0x0000000000027941 */ /* 0x000fea0003800200 */
.L_x_1097:
        /* <DEDUP_REMOVED lines=29> */
.L_x_1101:
        /* <DEDUP_REMOVED lines=11> */
.L_x_1102:
[----:B------:R-:W-:Y:S05]  /*54cf0*/  BSYNC.RECONVERGENT B2 ;  /* 0x0000000000027941 */ /* 0x000fea0003800200 */
.L_x_1100:
        /* <DEDUP_REMOVED lines=28> */
.L_x_1104:
        /* <DEDUP_REMOVED lines=11> */
.L_x_1105:
[----:B------:R-:W-:Y:S05]  /*54f70*/  BSYNC.RECONVERGENT B2 ;  /* 0x0000000000027941 */ /* 0x000fea0003800200 */
.L_x_1103:
        /* <DEDUP_REMOVED lines=29> */
.L_x_1107:
        /* <DEDUP_REMOVED lines=11> */
.L_x_1108:
[----:B------:R-:W-:Y:S05]  /*55200*/  BSYNC.RECONVERGENT B2 ;  /* 0x0000000000027941 */ /* 0x000fea0003800200 */
.L_x_1106:
        /* <DEDUP_REMOVED lines=29> */
.L_x_1110:
        /* <DEDUP_REMOVED lines=11> */
.L_x_1111:
[----:B------:R-:W-:Y:S05]  /*55490*/  BSYNC.RECONVERGENT B2 ;  /* 0x0000000000027941 */ /* 0x000fea0003800200 */
.L_x_1109:
        /* <DEDUP_REMOVED lines=28> */
.L_x_1113:
        /* <DEDUP_REMOVED lines=11> */
.L_x_1114:
[----:B------:R-:W-:Y:S05]  /*55710*/  BSYNC.RECONVERGENT B2 ;  /* 0x0000000000027941 */ /* 0x000fea0003800200 */
.L_x_1112:
        /* <DEDUP_REMOVED lines=28> */
.L_x_1116:
        /* <DEDUP_REMOVED lines=9> */
.L_x_1117:
[----:B------:R-:W-:Y:S05]  /*55970*/  BSYNC.RECONVERGENT B2 ;  /* 0x0000000000027941 */ /* 0x000fea0003800200 */
.L_x_1115:
        /* <DEDUP_REMOVED lines=25> */
.L_x_1119:
[----:B------:R-:W-:Y:S01]  /*55b10*/  IMAD.MOV.U32 R14, RZ, RZ, R10 ;  /* 0x000000ffff0e7224 */ /* 0x000fe200078e000a */
[----:B------:R-:W-:Y:S01]  /*55b20*/  MOV R10, 0x55b60 ;  /* 0x00055b60000a7802 */ /* 0x000fe20000000f00 */
[----:B------:R-:W-:Y:S01]  /*55b30*/  IMAD.MOV.U32 R25, RZ, RZ, R11 ;  /* 0x000000ffff197224 */ /* 0x000fe200078e000b */
[----:B------:R-:W-:-:S07]  /*55b40*/  MOV R11, R27 ;  /* 0x0000001b000b7202 */ /* 0x000fce0000000f00 */
[----:B--234-:R-:W-:Y:S05]  /*55b50*/  CALL.REL.NOINC `($__internal_1_$__cuda_sm20_rem_u64) ;  /* 0x0000026000547944 */ /* 0x01cfea0003c00000 */
.L_x_1120:
[----:B------:R-:W-:Y:S05]  /*55b60*/  BSYNC.RECONVERGENT B2 ;  /* 0x0000000000027941 */ /* 0x000fea0003800200 */
.L_x_1118:
        /* <DEDUP_REMOVED lines=11> */
[----:B------:R-:W4:Y:S01]  /*55c20*/  LDCU.128 UR32, c[0x0][0x4a0] ;  /* 0x00009400ff2077ac */ /* 0x000f220008000c00 */
[----:B0-----:R-:W-:-:S04]  /*55c30*/  DFMA R26, R26, UR6, R50 ;  /* 0x000000061a1a7c2b */ /* 0x001fc80008000032 */
[----:B------:R-:W5:Y:S02]  /*55c40*/  LDC.64 R58, c[0x0][0x3f0] ;  /* 0x0000fc00ff3a7b82 */ /* 0x000f640000000a00 */
[----:B------:R-:W-:Y:S01]  /*55c50*/  I2F.F64 R62, R7 ;  /* 0x00000007003e7312 */ /* 0x000fe20000201c00 */
[----:B------:R-:W0:Y:S01]  /*55c60*/  LDCU.64 UR6, c[0x0][0x4f0] ;  /* 0x00009e00ff0677ac */ /* 0x000e220008000a00 */
[----:B-1----:R-:W-:-:S04]  /*55c70*/  DFMA R10, R52, UR16, R10 ;  /* 0x00000010340a7c2b */ /* 0x002fc8000800000a */
[----:B------:R-:W2:Y:S02]  /*55c80*/  LDC.64 R50, c[0x0][0x420] ;  /* 0x00010800ff327b82 */ /* 0x000ea40000000a00 */
[----:B------:R-:W2:Y:S01]  /*55c90*/  I2F.F64 R12, R6 ;  /* 0x00000006000c7312 */ /* 0x000ea20000201c00 */
[----:B---3--:R-:W-:-:S05]  /*55ca0*/  DFMA R54, R54, R56, UR18 ;  /* 0x0000001236367e2b */ /* 0x008fca0008000038 */
[----:B------:R-:W1:Y:S02]  /*55cb0*/  LDC.64 R52, c[0x0][0x418] ;  /* 0x00010600ff347b82 */ /* 0x000e640000000a00 */
[----:B------:R-:W5:Y:S01]  /*55cc0*/  I2F.F64 R60, R8 ;  /* 0x00000008003c7312 */ /* 0x000f620000201c00 */
[----:B------:R-:W3:Y:S05]  /*55cd0*/  LDCU.128 UR16, c[0x0][0x460] ;  /* 0x00008c00ff1077ac */ /* 0x000eea0008000c00 */
[----:B------:R-:W0:Y:S02]  /*55ce0*/  LDC.64 R56, c[0x0][0x448] ;  /* 0x00011200ff387b82 */ /* 0x000e240000000a00 */
[----:B------:R-:W-:Y:S01]  /*55cf0*/  I2F.F64 R6, R4 ;  /* 0x0000000400067312 */ /* 0x000fe20000201c00 */
[----:B--2---:R-:W-:-:S02]  /*55d00*/  DFMA R12, R12, UR24, R50 ;  /* 0x000000180c0c7c2b */ /* 0x004fc40008000032 */
[----:B-----5:R-:W-:-:S03]  /*55d10*/  DFMA R58, R60, UR20, R58 ;  /* 0x000000143c3a7c2b */ /* 0x020fc6000800003a */
[----:B------:R-:W3:Y:S02]  /*55d20*/  LDC.64 R50, c[0x0][0x450] ;  /* 0x00011400ff327b82 */ /* 0x000ee40000000a00 */
[----:B------:R-:W0:Y:S01]  /*55d30*/  I2F.F64 R60, R5 ;  /* 0x00000005003c7312 */ /* 0x000e220000201c00 */
[----:B-1----:R-:W-:Y:S01]  /*55d40*/  DFMA R52, R62, R52, UR22 ;  /* 0x000000163e347e2b */ /* 0x002fe20008000034 */
[----:B------:R-:W1:Y:S01]  /*55d50*/  LDCU.128 UR20, c[0x0][0x4b0] ;  /* 0x00009600ff1477ac */ /* 0x000e620008000c00 */
[----:B----4-:R-:W-:-:S05]  /*55d60*/  DFMA R62, R26, UR30, RZ ;  /* 0x0000001e1a3e7c2b */ /* 0x010fca00080000ff */
[----:B------:R-:W-:Y:S03]  /*55d70*/  I2F.F64 R4, R2 ;  /* 0x0000000200047312 */ /* 0x000fe60000201c00 */
[----:B------:R-:W-:Y:S02]  /*55d80*/  DFMA R62, R10, UR32, R62 ;  /* 0x000000200a3e7c2b */ /* 0x000fe4000800003e */
[----:B0-----:R-:W-:Y:S01]  /*55d90*/  DFMA R56, R60, R56, UR26 ;  /* 0x0000001a3c387e2b */ /* 0x001fe20008000038 */
[----:B------:R-:W0:Y:S01]  /*55da0*/  LDCU.128 UR24, c[0x0][0x4c0] ;  /* 0x00009800ff1877ac */ /* 0x000e220008000c00 */
[----:B------:R-:W2:Y:S04]  /*55db0*/  LDC.64 R60, c[0x0][0x478] ;  /* 0x00011e00ff3c7b82 */ /* 0x000ea80000000a00 */
[----:B------:R-:W-:-:S02]  /*55dc0*/  DFMA R62, R54, UR34, R62 ;  /* 0x00000022363e7c2b */ /* 0x000fc4000800003e */
[----:B---3--:R-:W-:-:S06]  /*55dd0*/  DFMA R50, R6, UR16, R50 ;  /* 0x0000001006327c2b */ /* 0x008fcc0008000032 */
[----:B-1----:R-:W-:Y:S02]  /*55de0*/  DFMA R6, R58, UR20, R62 ;  /* 0x000000143a067c2b */ /* 0x002fe4000800003e */
[----:B------:R-:W2:Y:S06]  /*55df0*/  I2F.F64 R62, R3 ;  /* 0x00000003003e7312 */ /* 0x000eac0000201c00 */
[----:B------:R-:W-:Y:S01]  /*55e00*/  DFMA R64, R52, UR22, R6 ;  /* 0x0000001634407c2b */ /* 0x000fe20008000006 */
[----:B------:R-:W1:Y:S01]  /*55e10*/  LDCU.128 UR20, c[0x0][0x4e0] ;  /* 0x00009c00ff1477ac */ /* 0x000e620008000c00 */
[----:B------:R-:W3:Y:S06]  /*55e20*/  LDC.64 R6, c[0x0][0x480] ;  /* 0x00012000ff067b82 */ /* 0x000eec0000000a00 */
[----:B0-----:R-:W-:-:S02]  /*55e30*/  DFMA R64, R12, UR24, R64 ;  /* 0x000000180c407c2b */ /* 0x001fc40008000040 */
[----:B--2---:R-:W-:Y:S01]  /*55e40*/  DFMA R60, R62, R60, UR18 ;  /* 0x000000123e3c7e2b */ /* 0x004fe2000800003c */
[----:B------:R-:W0:Y:S05]  /*55e50*/  LDCU.128 UR16, c[0x0][0x4d0] ;  /* 0x00009a00ff1077ac */ /* 0x000e2a0008000c00 */
[----:B------:R-:W-:Y:S02]  /*55e60*/  DFMA R64, R56, UR26, R64 ;  /* 0x0000001a38407c2b */ /* 0x000fe40008000040 */
[----:B---3--:R-:W-:Y:S01]  /*55e70*/  DFMA R6, R4, UR28, R6 ;  /* 0x0000001c04067c2b */ /* 0x008fe20008000006 */
[----:B------:R-:W2:Y:S05]  /*55e80*/  LDC.64 R4, c[0x0][0x858] ;  /* 0x00021600ff047b82 */ /* 0x000eaa0000000a00 */
[----:B0-----:R-:W-:-:S08]  /*55e90*/  DFMA R64, R50, UR16, R64 ;  /* 0x0000001032407c2b */ /* 0x001fd00008000040 */
[----:B------:R-:W-:-:S08]  /*55ea0*/  DFMA R64, R60, UR18, R64 ;  /* 0x000000123c407c2b */ /* 0x000fd00008000040 */
[----:B-1----:R-:W-:Y:S02]  /*55eb0*/  DFMA R64, R6, UR20, R64 ;  /* 0x0000001406407c2b */ /* 0x002fe40008000040 */
        /* <DEDUP_REMOVED lines=198> */
.L_x_1090:
[----:B------:R-:W-:Y:S05]  /*56b20*/  BSYNC.RECONVERGENT B1 ;  /* 0x0000000000017941 */ /* 0x000fea0003800200 */
.L_x_1089:
[----:B------:R-:W1:Y:S01]  /*56b30*/  S2R R2, SR_TID.X ;  /* 0x0000000000027919 */ /* 0x000e620000002100 */
[----:B------:R-:W-:Y:S01]  /*56b40*/  IMAD.MOV.U32 R3, RZ, RZ, 0xb ;  /* 0x0000000bff037424 */ /* 0x000fe200078e00ff */
[----:B------:R-:W-:Y:S01]  /*56b50*/  P2R R4, PR, RZ, 0x1 ;  /* 0x00000001ff047803 */ /* 0x000fe20000000000 */
[----:B------:R-:W-:Y:S01]  /*56b60*/  BSSY.RECONVERGENT B1, `(.L_x_1121) ;  /* 0x000029c000017945 */ /* 0x000fe20003800200 */
[----:B------:R-:W-:Y:S02]  /*56b70*/  PLOP3.LUT P0, PT, PT, PT, PT, 0x80, 0x8 ;  /* 0x000000000008781c */ /* 0x000fe40003f0f070 */
[----:B------:R-:W-:Y:S02]  /*56b80*/  LOP3.LUT R9, R9, 0xfffffffb, RZ, 0xc0, !PT ;  /* 0xfffffffb09097812 */ /* 0x000fe400078ec0ff */
[----:B------:R-:W-:Y:S02]  /*56b90*/  MOV R13, 0x1 ;  /* 0x00000001000d7802 */ /* 0x000fe40000000f00 */
[----:B------:R-:W-:-:S07]  /*56ba0*/  PLOP3.LUT P6, PT, PT, PT, PT, 0x8, 0x80 ;  /* 0x000000000080781c */ /* 0x000fce0003fce170 */
[----:B------:R-:W-:Y:S02]  /*56bb0*/  @P0 LOP3.LUT R9, R9, 0x4, RZ, 0xfc, !PT ;  /* 0x0000000409090812 */ /* 0x000fe400078efcff */
[----:B------:R-:W-:Y:S01]  /*56bc0*/  ISETP.NE.AND P0, PT, R4, RZ, PT ;  /* 0x000000ff0400720c */ /* 0x000fe20003f05270 */
[----:B-1----:R-:W-:-:S05]  /*56bd0*/  IMAD R2, R2, R3, 0xa ;  /* 0x0000000a02027424 */ /* 0x002fca00078e0203 */
[----:B------:R-:W-:-:S13]  /*56be0*/  ISETP.GE.AND P3, PT, R2, UR4, PT ;  /* 0x0000000402007c0c */ /* 0x000fda000bf66270 */
[----:B------:R-:W-:Y:S05]  /*56bf0*/  @P3 BRA `(.L_x_1122) ;  /* 0x0000002800483947 */ /* 0x000fea0003800000 */
[----:B------:R-:W0:Y:S01]  /*56c00*/  LDCU.64 UR6, c[0x0][0x888] ;  /* 0x00011100ff0677ac */ /* 0x000e220008000a00 */
[----:B------:R-:W-:Y:S01]  /*56c10*/  P2R R2, PR, RZ, 0x1 ;  /* 0x00000001ff027803 */ /* 0x000fe20000000000 */
[----:B------:R-:W-:Y:S01]  /*56c20*/  IMAD.MOV.U32 R13, RZ, RZ, RZ ;  /* 0x000000ffff0d7224 */ /* 0x000fe200078e00ff */
[----:B------:R-:W-:Y:S02]  /*56c30*/  PLOP3.LUT P0, PT, PT, PT, PT, 0x8, 0x80 ;  /* 0x000000000080781c */ /* 0x000fe40003f0e170 */
[----:B------:R-:W-:Y:S02]  /*56c40*/  LOP3.LUT R9, R9, 0xfffffffb, RZ, 0xc0, !PT ;  /* 0xfffffffb09097812 */ /* 0x000fe400078ec0ff */
[----:B------:R-:W-:-:S09]  /*56c50*/  PLOP3.LUT P6, PT, PT, PT, PT, 0x80, 0x8 ;  /* 0x000000000008781c */ /* 0x000fd20003fcf070 */
[----:B------:R-:W-:Y:S02]  /*56c60*/  @P0 LOP3.LUT R9, R9, 0x4, RZ, 0xfc, !PT ;  /* 0x0000000409090812 */ /* 0x000fe400078efcff */
[----:B0-----:R-:W-:Y:S02]  /*56c70*/  ISETP.GE.U32.AND P3, PT, R28, UR6, PT ;  /* 0x000000061c007c0c */ /* 0x001fe4000bf66070 */
[----:B------:R-:W-:Y:S02]  /*56c80*/  ISETP.NE.AND P0, PT, R2, RZ, PT ;  /* 0x000000ff0200720c */ /* 0x000fe40003f05270 */
        /* <DEDUP_REMOVED lines=30> */
.L_x_1124:
        /* <DEDUP_REMOVED lines=11> */
.L_x_1125:
[----:B------:R-:W-:Y:S05]  /*56f20*/  BSYNC.RECONVERGENT B2 ;  /* 0x0000000000027941 */ /* 0x000fea0003800200 */
.L_x_1123:
        /* <DEDUP_REMOVED lines=29> */
.L_x_1127:
        /* <DEDUP_REMOVED lines=11> */
.L_x_1128:
[----:B------:R-:W-:Y:S05]  /*571b0*/  BSYNC.RECONVERGENT B2 ;  /* 0x0000000000027941 */ /* 0x000fea0003800200 */
.L_x_1126:
        /* <DEDUP_REMOVED lines=28> */
.L_x_1130:
        /* <DEDUP_REMOVED lines=11> */
.L_x_1131:
[----:B------:R-:W-:Y:S05]  /*57430*/  BSYNC.RECONVERGENT B2 ;  /* 0x0000000000027941 */ /* 0x000fea0003800200 */
.L_x_1129:
        /* <DEDUP_REMOVED lines=29> */
.L_x_1133:
        /* <DEDUP_REMOVED lines=11> */
.L_x_1134:
[----:B------:R-:W-:Y:S05]  /*576c0*/  BSYNC.RECONVERGENT B2 ;  /* 0x0000000000027941 */ /* 0x000fea0003800200 */
.L_x_1132:
        /* <DEDUP_REMOVED lines=28> */
.L_x_1136:
        /* <DEDUP_REMOVED lines=11> */
.L_x_1137:
[----:B------:R-:W-:Y:S05]  /*57940*/  BSYNC.RECONVERGENT B2 ;  /* 0x0000000000027941 */ /* 0x000fea0003800200 */
.L_x_1135:
        /* <DEDUP_REMOVED lines=29> */
.L_x_1139:
        /* <DEDUP_REMOVED lines=11> */
.L_x_1140:
[----:B------:R-:W-:Y:S05]  /*57bd0*/  BSYNC.RECONVERGENT B2 ;  /* 0x0000000000027941 */ /* 0x000fea0003800200 */
.L_x_1138:
        /* <DEDUP_REMOVED lines=29> */
.L_x_1142:
        /* <DEDUP_REMOVED lines=11> */
.L_x_1143:
[----:B------:R-:W-:Y:S05]  /*57e60*/  BSYNC.RECONVERGENT B2 ;  /* 0x0000000000027941 */ /* 0x000fea0003800200 */
.L_x_1141:
        /* <DEDUP_REMOVED lines=29> */
.L_x_1145:
        /* <DEDUP_REMOVED lines=11> */
.L_x_1146:
[----:B------:R-:W-:Y:S05]  /*580f0*/  BSYNC.RECONVERGENT B2 ;  /* 0x0000000000027941 */ /* 0x000fea0003800200 */
.L_x_1144:
        /* <DEDUP_REMOVED lines=28> */
.L_x_1148:
        /* <DEDUP_REMOVED lines=9> */
.L_x_1149:
[----:B------:R-:W-:Y:S05]  /*58350*/  BSYNC.RECONVERGENT B2 ;  /* 0x0000000000027941 */ /* 0x000fea0003800200 */
.L_x_1147:
        /* <DEDUP_REMOVED lines=25> */
.L_x_1151:
[----:B------:R-:W-:Y:S01]  /*584f0*/  MOV R14, R10 ;  /* 0x0000000a000e7202 */ /* 0x000fe20000000f00 */
[----:B------:R-:W-:Y:S01]  /*58500*/  IMAD.MOV.U32 R25, RZ, RZ, R11 ;  /* 0x000000ffff197224 */ /* 0x000fe200078e000b */
[----:B------:R-:W-:Y:S01]  /*58510*/  MOV R10, 0x58540 ;  /* 0x00058540000a7802 */ /* 0x000fe20000000f00 */
[----:B------:R-:W-:-:S07]  /*58520*/  IMAD.MOV.U32 R11, RZ, RZ, R27 ;  /* 0x000000ffff0b7224 */ /* 0x000fce00078e001b */
[----:B--234-:R-:W-:Y:S05]  /*58530*/  CALL.REL.NOINC `($__internal_1_$__cuda_sm20_rem_u64) ;  /* 0x0000023400dc7944 */ /* 0x01cfea0003c00000 */
.L_x_1152:
[----:B------:R-:W-:Y:S05]  /*58540*/  BSYNC.RECONVERGENT B2 ;  /* 0x0000000000027941 */ /* 0x000fea0003800200 */
.L_x_1150:
        /* <DEDUP_REMOVED lines=10> */
[----:B------:R-:W5:Y:S06]  /*585f0*/  I2F.F64 R56, R12 ;  /* 0x0000000c00387312 */ /* 0x000f6c0000201c00 */
[----:B------:R-:W4:Y:S01]  /*58600*/  LDC.64 R10, c[0x0][0x3c0] ;  /* 0x0000f000ff0a7b82 */ /* 0x000f220000000a00 */
[----:B0-----:R-:W-:Y:S01]  /*58610*/  DFMA R26, R50, UR6, R26 ;  /* 0x00000006321a7c2b */ /* 0x001fe2000800001a */
[----:B------:R-:W4:Y:S01]  /*58620*/  I2F.F64 R60, R60 ;  /* 0x0000003c003c7312 */ /* 0x000f220000201c00 */
[----:B------:R-:W0:Y:S05]  /*58630*/  LDCU.64 UR6, c[0x0][0x4f0] ;  /* 0x00009e00ff0677ac */ /* 0x000e2a0008000a00 */
[----:B------:R-:W2:Y:S01]  /*58640*/  LDC.64 R50, c[0x0][0x418] ;  /* 0x00010600ff327b82 */ /* 0x000ea20000000a00 */
[----:B-1----:R-:W-:Y:S01]  /*58650*/  DFMA R52, R58, UR20, R52 ;  /* 0x000000143a347c2b */ /* 0x002fe20008000034 */
[----:B------:R-:W2:Y:S01]  /*58660*/  I2F.F64 R62, R7 ;  /* 0x00000007003e7312 */ /* 0x000ea20000201c00 */
[----:B-----5:R-:W-:-:S05]  /*58670*/  DFMA R54, R56, R54, UR18 ;  /* 0x0000001238367e2b */ /* 0x020fca0008000036 */
[----:B------:R-:W1:Y:S02]  /*58680*/  LDC.64 R58, c[0x0][0x420] ;  /* 0x00010800ff3a7b82 */ /* 0x000e640000000a00 */
[----:B------:R-:W-:Y:S01]  /*58690*/  I2F.F64 R66, R4 ;  /* 0x0000000400427312 */ /* 0x000fe20000201c00 */
[----:B----4-:R-:W-:-:S05]  /*586a0*/  DFMA R10, R60, UR16, R10 ;  /* 0x000000103c0a7c2b */ /* 0x010fca000800000a */
[----:B------:R-:W4:Y:S01]  /*586b0*/  LDC.64 R56, c[0x0][0x448] ;  /* 0x00011200ff387b82 */ /* 0x000f220000000a00 */
[----:B------:R-:W1:Y:S01]  /*586c0*/  LDCU.128 UR16, c[0x0][0x430] ;  /* 0x00008600ff1077ac */ /* 0x000e620008000c00 */
[----:B------:R5:W1:Y:S01]  /*586d0*/  I2F.F64 R60, R6 ;  /* 0x00000006003c7312 */ /* 0x000a620000201c00 */
[----:B--2---:R-:W-:Y:S01]  /*586e0*/  DFMA R50, R62, R50, UR22 ;  /* 0x000000163e327e2b */ /* 0x004fe20008000032 */
[----:B------:R-:W2:Y:S04]  /*586f0*/  LDCU.128 UR20, c[0x0][0x460] ;  /* 0x00008c00ff1477ac */ /* 0x000ea80008000c00 */
[----:B------:R-:W2:Y:S02]  /*58700*/  LDC.64 R64, c[0x0][0x450] ;  /* 0x00011400ff407b82 */ /* 0x000ea40000000a00 */
[----:B------:R-:W4:Y:S01]  /*58710*/  I2F.F64 R62, R5 ;  /* 0x00000005003e7312 */ /* 0x000f220000201c00 */
[----:B-----5:R-:W-:-:S02]  /*58720*/  DFMA R6, R26, UR26, RZ ;  /* 0x0000001a1a067c2b */ /* 0x020fc400080000ff */
[----:B-1----:R-:W-:-:S06]  /*58730*/  DFMA R58, R60, UR16, R58 ;  /* 0x000000103c3a7c2b */ /* 0x002fcc000800003a */
[----:B---3--:R-:W-:Y:S02]  /*58740*/  DFMA R60, R10, UR28, R6 ;  /* 0x0000001c0a3c7c2b */ /* 0x008fe40008000006 */
[----:B------:R-:W1:Y:S01]  /*58750*/  LDC.64 R6, c[0x0][0x478] ;  /* 0x00011e00ff067b82 */ /* 0x000e620000000a00 */
[----:B----4-:R-:W-:Y:S01]  /*58760*/  DFMA R56, R62, R56, UR18 ;  /* 0x000000123e387e2b */ /* 0x010fe20008000038 */
[----:B------:R-:W3:Y:S04]  /*58770*/  LDCU.128 UR16, c[0x0][0x4b0] ;  /* 0x00009600ff1077ac */ /* 0x000ee80008000c00 */
[----:B------:R-:W-:Y:S01]  /*58780*/  DFMA R62, R54, UR30, R60 ;  /* 0x0000001e363e7c2b */ /* 0x000fe2000800003c */
[----:B------:R-:W4:Y:S01]  /*58790*/  LDCU.128 UR28, c[0x0][0x4c0] ;  /* 0x00009800ff1c77ac */ /* 0x000f220008000c00 */
[----:B------:R-:W1:Y:S01]  /*587a0*/  I2F.F64 R60, R3 ;  /* 0x00000003003c7312 */ /* 0x000e620000201c00 */
[----:B--2---:R-:W-:-:S05]  /*587b0*/  DFMA R64, R66, UR20, R64 ;  /* 0x0000001442407c2b */ /* 0x004fca0008000040 */
[----:B---3--:R-:W-:Y:S02]  /*587c0*/  DFMA R62, R52, UR16, R62 ;  /* 0x00000010343e7c2b */ /* 0x008fe4000800003e */
[----:B-1----:R-:W-:Y:S01]  /*587d0*/  DFMA R4, R60, R6, UR22 ;  /* 0x000000163c047e2b */ /* 0x002fe20008000006 */
[----:B------:R-:W1:Y:S01]  /*587e0*/  LDCU.128 UR20, c[0x0][0x4e0] ;  /* 0x00009c00ff1477ac */ /* 0x000e620008000c00 */
[----:B------:R-:W2:Y:S01]  /*587f0*/  LDC.64 R6, c[0x0][0x480] ;  /* 0x00012000ff067b82 */ /* 0x000ea20000000a00 */
[----:B------:R-:W2:Y:S03]  /*58800*/  I2F.F64 R60, R2 ;  /* 0x00000002003c7312 */ /* 0x000ea60000201c00 */
[----:B------:R-:W-:Y:S01]  /*58810*/  DFMA R62, R50, UR18, R62 ;  /* 0x00000012323e7c2b */ /* 0x000fe2000800003e */
[----:B------:R-:W3:Y:S07]  /*58820*/  LDCU.128 UR16, c[0x0][0x4d0] ;  /* 0x00009a00ff1077ac */ /* 0x000eee0008000c00 */
[----:B----4-:R-:W-:-:S08]  /*58830*/  DFMA R62, R58, UR28, R62 ;  /* 0x0000001c3a3e7c2b */ /* 0x010fd0000800003e */
[----:B------:R-:W-:Y:S02]  /*58840*/  DFMA R62, R56, UR30, R62 ;  /* 0x0000001e383e7c2b */ /* 0x000fe4000800003e */
[----:B--2---:R-:W-:Y:S01]  /*58850*/  DFMA R6, R60, UR24, R6 ;  /* 0x000000183c067c2b */ /* 0x004fe20008000006 */
[----:B------:R-:W0:Y:S05]  /*58860*/  LDC.64 R60, c[0x0][0x858] ;  /* 0x00021600ff3c7b82 */ /* 0x000e2a0000000a00 */
[----:B---3--:R-:W-:-:S08]  /*58870*/  DFMA R62, R64, UR16, R62 ;  /* 0x00000010403e7c2b */ /* 0x008fd0000800003e */
        /* <DEDUP_REMOVED lines=175> */
[----:B------:R-:W-:Y:S02]  /*59370*/  P2R R2, PR, RZ, 0x1 ;  /* 0x00000001ff027803 */ /* 0x000fe40000000000 */
[C---:B------:R-:W-:Y:S01]  /*59380*/  LOP3.LUT P0, RZ, R9.reuse, 0x4, RZ, 0xc0, !PT ;  /* 0x0000000409ff7812 */ /* 0x040fe2000780c0ff */
[----:B------:R-:W1:Y:S01]  /*59390*/  LDCU.128 UR16, c[0x0][0x800] ;  /* 0x00010000ff1077ac */ /* 0x000e620008000c00 */
[----:B------:R-:W-:Y:S01]  /*593a0*/  LOP3.LUT R9, R9, 0xfffffffb, RZ, 0xc0, !PT ;  /* 0xfffffffb09097812 */ /* 0x000fe200078ec0ff */
        /* <DEDUP_REMOVED lines=21> */
[----:B------:R-:W-:Y:S02]  /*59500*/  @P0 LOP3.LUT R9, R9, 0x4, RZ, 0xfc, !PT ;  /* 0x0000000409090812 */ /* 0x000fe400078efcff */
[----:B------:R-:W-:-:S13]  /*59510*/  ISETP.NE.AND P0, PT, R2, RZ, PT ;  /* 0x000000ff0200720c */ /* 0x000fda0003f05270 */
.L_x_1122:
[----:B------:R-:W-:Y:S05]  /*59520*/  BSYNC.RECONVERGENT B1 ;  /* 0x0000000000017941 */ /* 0x000fea0003800200 */
.L_x_1121:
[----:B------:R-:W-:Y:S01]  /*59530*/  IMAD.IADD R23, R23, 0x1, R24 ;  /* 0x0000000117177824 */ /* 0x000fe200078e0218 */
[----:B------:R-:W1:Y:S01]  /*59540*/  S2R R53, SR_TID.X ;  /* 0x0000000000357919 */ /* 0x000e620000002100 */
[----:B------:R-:W5:Y:S01]  /*59550*/  S2UR UR6, SR_CgaCtaId ;  /* 0x00000000000679c3 */ /* 0x000f620000008800 */
[----:B------:R-:W-:Y:S01]  /*59560*/  UMOV UR5, 0x400 ;  /* 0x0000040000057882 */ /* 0x000fe20000000000 */
[----:B------:R-:W-:-:S06]  /*59570*/  IMAD.IADD R22, R23, 0x1, R22 ;  /* 0x0000000117167824 */ /* 0x000fcc00078e0216 */
[----:B------:R-:W-:Y:S01]  /*59580*/  BAR.SYNC.DEFER_BLOCKING 0x0 ;  /* 0x0000000000007b1d */ /* 0x000fe20000010000 */
[----:B------:R-:W-:-:S05]  /*59590*/  IADD3 R21, PT, PT, R22, R21, RZ ;  /* 0x0000001516157210 */ /* 0x000fca0007ffe0ff */
[----:B------:R-:W-:Y:S01]  /*595a0*/  BSSY.RECONVERGENT B1, `(.L_x_1153) ;  /* 0x000018d000017945 */ /* 0x000fe20003800200 */
[----:B------:R-:W-:-:S04]  /*595b0*/  IMAD.IADD R20, R21, 0x1, R20 ;  /* 0x0000000115147824 */ /* 0x000fc800078e0214 */
[----:B------:R-:W-:-:S05]  /*595c0*/  IMAD.IADD R25, R20, 0x1, R19 ;  /* 0x0000000114197824 */ /* 0x000fca00078e0213 */
[----:B------:R-:W-:Y:S01]  /*595d0*/  IADD3 R2, PT, PT, R25, R18, RZ ;  /* 0x0000001219027210 */ /* 0x000fe20007ffe0ff */
[----:B-----5:R-:W-:-:S04]  /*595e0*/  ULEA UR5, UR6, UR5, 0x18 ;  /* 0x0000000506057291 */ /* 0x020fc8000f8ec0ff */
[----:B------:R-:W-:-:S04]  /*595f0*/  IMAD.IADD R11, R2, 0x1, R17 ;  /* 0x00000001020b7824 */ /* 0x000fc800078e0211 */
[----:B------:R-:W-:Y:S01]  /*59600*/  IMAD.IADD R8, R11, 0x1, R16 ;  /* 0x000000010b087824 */ /* 0x000fe200078e0210 */
[----:B-1----:R-:W-:-:S04]  /*59610*/  SHF.R.U32.HI R26, RZ, 0x5, R53 ;  /* 0x00000005ff1a7819 */ /* 0x002fc80000011635 */
[----:B------:R-:W-:-:S05]  /*59620*/  IADD3 R10, PT, PT, R8, R15, RZ ;  /* 0x0000000f080a7210 */ /* 0x000fca0007ffe0ff */
[----:B------:R-:W-:-:S05]  /*59630*/  IMAD.IADD R12, R10, 0x1, R13 ;  /* 0x000000010a0c7824 */ /* 0x000fca00078e020d */
[----:B------:R-:W1:Y:S02]  /*59640*/  SHFL.UP P3, R3, R12, 0x1, RZ ;  /* 0x042000000c037989 */ /* 0x000e6400000600ff */
[----:B-1----:R-:W-:-:S05]  /*59650*/  @P3 IMAD.IADD R3, R12, 0x1, R3 ;  /* 0x000000010c033824 */ /* 0x002fca00078e0203 */
[----:B------:R-:W1:Y:S02]  /*59660*/  SHFL.UP P3, R4, R3, 0x2, RZ ;  /* 0x0440000003047989 */ /* 0x000e6400000600ff */
[----:B-1----:R-:W-:-:S05]  /*59670*/  @P3 IADD3 R4, PT, PT, R3, R4, RZ ;  /* 0x0000000403043210 */ /* 0x002fca0007ffe0ff */
[----:B------:R-:W1:Y:S02]  /*59680*/  SHFL.UP P3, R5, R4, 0x4, RZ ;  /* 0x0480000004057989 */ /* 0x000e6400000600ff */
[----:B-1----:R-:W-:-:S05]  /*59690*/  @P3 IMAD.IADD R5, R4, 0x1, R5 ;  /* 0x0000000104053824 */ /* 0x002fca00078e0205 */
[----:B------:R-:W1:Y:S02]  /*596a0*/  SHFL.UP P3, R6, R5, 0x8, RZ ;  /* 0x0500000005067989 */ /* 0x000e6400000600ff */
[----:B-1----:R-:W-:-:S05]  /*596b0*/  @P3 IMAD.IADD R6, R5, 0x1, R6 ;  /* 0x0000000105063824 */ /* 0x002fca00078e0206 */
[----:B------:R-:W1:Y:S02]  /*596c0*/  SHFL.UP P3, R7, R6, 0x10, RZ ;  /* 0x0600000006077989 */ /* 0x000e6400000600ff */
[----:B-1----:R-:W-:Y:S02]  /*596d0*/  @P3 IADD3 R7, PT, PT, R6, R7, RZ ;  /* 0x0000000706073210 */ /* 0x002fe40007ffe0ff */
        /* <DEDUP_REMOVED lines=8> */
[----:B------:R-:W1:Y:S04]  /*59760*/  LDS.128 R16, [UR5] ;  /* 0x00000005ff107984 */ /* 0x000e680008000c00 */
[----:B------:R-:W5:Y:S04]  /*59770*/  LDS.128 R12, [UR5+0x10] ;  /* 0x00001005ff0c7984 */ /* 0x000f680008000c00 */
[----:B------:R-:W0:Y:S01]  /*59780*/  LDS.128 R4, [UR5+0x20] ;  /* 0x00002005ff047984 */ /* 0x000e220008000c00 */
[----:B-1----:R-:W-:-:S05]  /*59790*/  IMAD.IADD R3, R16, 0x1, R17 ;  /* 0x0000000110037824 */ /* 0x002fca00078e0211 */
[----:B------:R-:W-:Y:S02]  /*597a0*/  SEL R0, R3, R16, !P3 ;  /* 0x0000001003007207 */ /* 0x000fe40005800000 */
[----:B------:R-:W-:Y:S02]  /*597b0*/  IADD3 R3, PT, PT, R18, R3, RZ ;  /* 0x0000000312037210 */ /* 0x000fe40007ffe0ff */
[----:B------:R-:W-:-:S04]  /*597c0*/  ISETP.NE.AND P3, PT, R26, 0x3, PT ;  /* 0x000000031a00780c */ /* 0x000fc80003f65270 */
[----:B------:R-:W-:Y:S01]  /*597d0*/  SEL R0, R3, R0, !P3 ;  /* 0x0000000003007207 */ /* 0x000fe20005800000 */
[----:B------:R-:W-:Y:S01]  /*597e0*/  IMAD.IADD R3, R19, 0x1, R3 ;  /* 0x0000000113037824 */ /* 0x000fe200078e0203 */
[----:B------:R-:W-:-:S04]  /*597f0*/  ISETP.NE.AND P3, PT, R26, 0x4, PT ;  /* 0x000000041a00780c */ /* 0x000fc80003f65270 */
[C---:B------:R-:W-:Y:S01]  /*59800*/  SEL R0, R3.reuse, R0, !P3 ;  /* 0x0000000003007207 */ /* 0x040fe20005800000 */
[----:B-----5:R-:W-:Y:S01]  /*59810*/  IMAD.IADD R3, R3, 0x1, R12 ;  /* 0x0000000103037824 */ /* 0x020fe200078e020c */
[----:B------:R-:W-:-:S04]  /*59820*/  ISETP.NE.AND P3, PT, R26, 0x5, PT ;  /* 0x000000051a00780c */ /* 0x000fc80003f65270 */
[----:B------:R-:W-:Y:S02]  /*59830*/  SEL R0, R3, R0, !P3 ;  /* 0x0000000003007207 */ /* 0x000fe40005800000 */
[----:B------:R-:W-:Y:S02]  /*59840*/  IADD3 R3, PT, PT, R13, R3, RZ ;  /* 0x000000030d037210 */ /* 0x000fe40007ffe0ff */
[----:B------:R-:W-:-:S04]  /*59850*/  ISETP.NE.AND P3, PT, R26, 0x6, PT ;  /* 0x000000061a00780c */ /* 0x000fc80003f65270 */
[----:B------:R-:W-:Y:S01]  /*59860*/  SEL R0, R3, R0, !P3 ;  /* 0x0000000003007207 */ /* 0x000fe20005800000 */
[----:B------:R-:W-:Y:S01]  /*59870*/  IMAD.IADD R3, R14, 0x1, R3 ;  /* 0x000000010e037824 */ /* 0x000fe200078e0203 */
[----:B------:R-:W-:-:S04]  /*59880*/  ISETP.NE.AND P3, PT, R26, 0x7, PT ;  /* 0x000000071a00780c */ /* 0x000fc80003f65270 */
[----:B------:R-:W-:Y:S01]  /*59890*/  SEL R0, R3, R0, !P3 ;  /* 0x0000000003007207 */ /* 0x000fe20005800000 */
[----:B------:R-:W-:Y:S01]  /*598a0*/  IMAD.IADD R3, R15, 0x1, R3 ;  /* 0x000000010f037824 */ /* 0x000fe200078e0203 */
[----:B------:R-:W-:-:S04]  /*598b0*/  ISETP.NE.AND P3, PT, R26, 0x8, PT ;  /* 0x000000081a00780c */ /* 0x000fc80003f65270 */
[C---:B------:R-:W-:Y:S02]  /*598c0*/  SEL R0, R3.reuse, R0, !P3 ;  /* 0x0000000003007207 */ /* 0x040fe40005800000 */
[----:B0-----:R-:W-:Y:S02]  /*598d0*/  IADD3 R3, PT, PT, R3, R4, RZ ;  /* 0x0000000403037210 */ /* 0x001fe40007ffe0ff */
[----:B------:R-:W-:-:S04]  /*598e0*/  ISETP.NE.AND P3, PT, R26, 0x9, PT ;  /* 0x000000091a00780c */ /* 0x000fc80003f65270 */
[----:B------:R-:W-:Y:S01]  /*598f0*/  SEL R0, R3, R0, !P3 ;  /* 0x0000000003007207 */ /* 0x000fe20005800000 */
[----:B------:R-:W-:Y:S01]  /*59900*/  IMAD.IADD R3, R5, 0x1, R3 ;  /* 0x0000000105037824 */ /* 0x000fe200078e0203 */
[----:B------:R-:W-:-:S04]  /*59910*/  ISETP.NE.AND P3, PT, R26, 0xa, PT ;  /* 0x0000000a1a00780c */ /* 0x000fc80003f65270 */
[----:B------:R-:W-:Y:S01]  /*59920*/  SEL R0, R3, R0, !P3 ;  /* 0x0000000003007207 */ /* 0x000fe20005800000 */
[----:B------:R-:W-:Y:S01]  /*59930*/  IMAD.IADD R3, R6, 0x1, R3 ;  /* 0x0000000106037824 */ /* 0x000fe200078e0203 */
[----:B------:R-:W-:-:S04]  /*59940*/  ISETP.NE.AND P3, PT, R26, 0xb, PT ;  /* 0x0000000b1a00780c */ /* 0x000fc80003f65270 */
[----:B------:R-:W-:Y:S02]  /*59950*/  SEL R0, R3, R0, !P3 ;  /* 0x0000000003007207 */ /* 0x000fe40005800000 */
[----:B------:R-:W-:Y:S02]  /*59960*/  ISETP.GE.U32.AND P3, PT, R53, 0x20, PT ;  /* 0x000000203500780c */ /* 0x000fe40003f66070 */
[----:B------:R-:W-:Y:S02]  /*59970*/  IADD3 R3, PT, PT, R3, UR4, R7 ;  /* 0x0000000403037c10 */ /* 0x000fe4000fffe007 */
[----:B------:R-:W-:-:S04]  /*59980*/  SEL R0, R0, RZ, P3 ;  /* 0x000000ff00007207 */ /* 0x000fc80001800000 */
[----:B------:R-:W-:Y:S01]  /*59990*/  IADD3 R59, PT, PT, R0, R27, RZ ;  /* 0x0000001b003b7210 */ /* 0x000fe20007ffe0ff */
[----:B------:R-:W-:-:S03]  /*599a0*/  VIADD R0, R3, 0xffffef80 ;  /* 0xffffef8003007836 */ /* 0x000fc60000000000 */
[-C--:B------:R-:W-:Y:S01]  /*599b0*/  IADD3 R57, PT, PT, R23, R59.reuse, RZ ;  /* 0x0000003b17397210 */ /* 0x080fe20007ffe0ff */
[--C-:B------:R-:W-:Y:S01]  /*599c0*/  IMAD.IADD R51, R21, 0x1, R59.reuse ;  /* 0x0000000115337824 */ /* 0x100fe200078e023b */
[----:B------:R-:W-:Y:S01]  /*599d0*/  ISETP.GT.AND P3, PT, R0, 0x180, PT ;  /* 0x000001800000780c */ /* 0x000fe20003f64270 */
[----:B------:R-:W-:Y:S01]  /*599e0*/  IMAD.IADD R61, R59, 0x1, R24 ;  /* 0x000000013b3d7824 */ /* 0x000fe200078e0218 */
[-C--:B------:R-:W-:Y:S01]  /*599f0*/  IADD3 R27, PT, PT, R20, R59.reuse, RZ ;  /* 0x0000003b141b7210 */ /* 0x080fe20007ffe0ff */
[--C-:B------:R-:W-:Y:S01]  /*59a00*/  IMAD.IADD R55, R22, 0x1, R59.reuse ;  /* 0x0000000116377824 */ /* 0x100fe200078e023b */
[----:B------:R-:W-:Y:S01]  /*59a10*/  IADD3 R11, PT, PT, R11, R59, RZ ;  /* 0x0000003b0b0b7210 */ /* 0x000fe20007ffe0ff */
[--C-:B------:R-:W-:Y:S02]  /*59a20*/  IMAD.IADD R25, R25, 0x1, R59.reuse ;  /* 0x0000000119197824 */ /* 0x100fe400078e023b */
[--C-:B------:R-:W-:Y:S02]  /*59a30*/  IMAD.IADD R23, R2, 0x1, R59.reuse ;  /* 0x0000000102177824 */ /* 0x100fe400078e023b */
[----:B------:R-:W-:-:S02]  /*59a40*/  IMAD.IADD R21, R8, 0x1, R59 ;  /* 0x0000000108157824 */ /* 0x000fc400078e023b */
[----:B------:R-:W-:Y:S02]  /*59a50*/  IMAD.IADD R3, R10, 0x1, R59 ;  /* 0x000000010a037824 */ /* 0x000fe400078e023b */
[----:B------:R-:W-:Y:S05]  /*59a60*/  @P3 BRA `(.L_x_1154) ;  /* 0x0000000800e83947 */ /* 0x000fea0003800000 */
[----:B------:R-:W-:Y:S01]  /*59a70*/  LOP3.LUT P3, RZ, R9, 0x1000, RZ, 0xc0, !PT ;  /* 0x0000100009ff7812 */ /* 0x000fe2000786c0ff */
[----:B------:R-:W-:Y:S03]  /*59a80*/  BSSY.RECONVERGENT B2, `(.L_x_1155) ;  /* 0x000000f000027945 */ /* 0x000fe60003800200 */
[----:B------:R-:W-:-:S13]  /*59a90*/  ISETP.LT.AND P0, PT, R59, R0, P3 ;  /* 0x000000003b00720c */ /* 0x000fda0001f01270 */
[----:B------:R-:W-:Y:S05]  /*59aa0*/  @!P0 BRA `(.L_x_1156) ;  /* 0x0000000000308947 */ /* 0x000fea0003800000 */
[----:B------:R-:W0:Y:S01]  /*59ab0*/  LDCU.U8 UR4, c[0x0][0x8a0] ;  /* 0x00011400ff0477ac */ /* 0x000e220008000000 */
[----:B------:R-:W-:Y:S01]  /*59ac0*/  CS2R R4, SRZ ;  /* 0x0000000000047805 */ /* 0x000fe2000001ff00 */
[----:B0-----:R-:W-:-:S09]  /*59ad0*/  UISETP.NE.AND UP0, UPT, UR4, URZ, UPT ;  /* 0x000000ff0400728c */ /* 0x001fd2000bf05270 */
[----:B------:R-:W-:Y:S05]  /*59ae0*/  BRA.U UP0, `(.L_x_1157) ;  /* 0x0000000100087547 */ /* 0x000fea000b800000 */
[----:B------:R-:W0:Y:S02]  /*59af0*/  LDC.64 R4, c[0x0][0x8b8] ;  /* 0x00022e00ff047b82 */ /* 0x000e240000000a00 */
[----:B0-----:R-:W5:Y:S02]  /*59b00*/  LDG.E.64 R4, desc[UR8][R4.64] ;  /* 0x0000000804047981 */ /* 0x001f64000c1e1b00 */
.L_x_1157:
[----:B------:R-:W0:Y:S01]  /*59b10*/  LDCU.64 UR6, c[0x0][0x390] ;  /* 0x00007200ff0677ac */ /* 0x000e220008000a00 */
[----:B-----5:R-:W-:-:S04]  /*59b20*/  IADD3 R2, P0, PT, R59, R4, RZ ;  /* 0x000000043b027210 */ /* 0x020fc80007f1e0ff */
[----:B------:R-:W-:Y:S02]  /*59b30*/  LEA.HI.X.SX32 R5, R59, R5, 0x1, P0 ;  /* 0x000000053b057211 */ /* 0x000fe400000f0eff */
[----:B0-----:R-:W-:-:S04]  /*59b40*/  LEA R4, P0, R2, UR6, 0x3 ;  /* 0x0000000602047c11 */ /* 0x001fc8000f8018ff */
[----:B------:R-:W-:-:S05]  /*59b50*/  LEA.HI.X R5, R2, UR7, R5, 0x3, P0 ;  /* 0x0000000702057c11 */ /* 0x000fca00080f1c05 */
[----:B------:R0:W-:Y:S04]  /*59b60*/  STG.E.64 desc[UR8][R4.64], R48 ;  /* 0x0000003004007986 */ /* 0x0001e8000c101b08 */
.L_x_1156:
[----:B------:R-:W-:Y:S05]  /*59b70*/  BSYNC.RECONVERGENT B2 ;  /* 0x0000000000027941 */ /* 0x000fea0003800200 */
.L_x_1155:
[----:B------:R-:W-:Y:S01]  /*59b80*/  LOP3.LUT P0, RZ, R9, 0x2000, RZ, 0xc0, !PT ;  /* 0x0000200009ff7812 */ /* 0x000fe2000780c0ff */
[----:B------:R-:W-:Y:S03]  /*59b90*/  BSSY.RECONVERGENT B2, `(.L_x_1158) ;  /* 0x000000f000027945 */ /* 0x000fe60003800200 */
[----:B------:R-:W-:-:S13]  /*59ba0*/  ISETP.GE.OR P0, PT, R61, R0, !P0 ;  /* 0x000000003d00720c */ /* 0x000fda0004706670 */
[----:B------:R-:W-:Y:S05]  /*59bb0*/  @P0 BRA `(.L_x_1159) ;  /* 0x0000000000300947 */ /* 0x000fea0003800000 */
[----:B------:R-:W1:Y:S01]  /*59bc0*/  LDCU.U8 UR4, c[0x0][0x8a0] ;  /* 0x00011400ff0477ac */ /* 0x000e620008000000 */
[----:B0-----:R-:W-:Y:S01]  /*59bd0*/  CS2R R4, SRZ ;  /* 0x0000000000047805 */ /* 0x001fe2000001ff00 */
[----:B-1----:R-:W-:-:S09]  /*59be0*/  UISETP.NE.AND UP0, UPT, UR4, URZ, UPT ;  /* 0x000000ff0400728c */ /* 0x002fd2000bf05270 */
[----:B------:R-:W-:Y:S05]  /*59bf0*/  BRA.U UP0, `(.L_x_1160) ;  /* 0x0000000100087547 */ /* 0x000fea000b800000 */
[----:B------:R-:W0:Y:S02]  /*59c00*/  LDC.64 R4, c[0x0][0x8b8] ;  /* 0x00022e00ff047b82 */ /* 0x000e240000000a00 */
[----:B0-----:R-:W5:Y:S02]  /*59c10*/  LDG.E.64 R4, desc[UR8][R4.64] ;  /* 0x0000000804047981 */ /* 0x001f64000c1e1b00 */
.L_x_1160:
[----:B------:R-:W0:Y:S01]  /*59c20*/  LDCU.64 UR6, c[0x0][0x390] ;  /* 0x00007200ff0677ac */ /* 0x000e220008000a00 */
[----:B-----5:R-:W-:-:S04]  /*59c30*/  IADD3 R2, P0, PT, R61, R4, RZ ;  /* 0x000000043d027210 */ /* 0x020fc80007f1e0ff */
[----:B------:R-:W-:Y:S02]  /*59c40*/  LEA.HI.X.SX32 R5, R61, R5, 0x1, P0 ;  /* 0x000000053d057211 */ /* 0x000fe400000f0eff */
[----:B0-----:R-:W-:-:S04]  /*59c50*/  LEA R4, P0, R2, UR6, 0x3 ;  /* 0x0000000602047c11 */ /* 0x001fc8000f8018ff */
[----:B------:R-:W-:-:S05]  /*59c60*/  LEA.HI.X R5, R2, UR7, R5, 0x3, P0 ;  /* 0x0000000702057c11 */ /* 0x000fca00080f1c05 */
[----:B--2---:R1:W-:Y:S04]  /*59c70*/  STG.E.64 desc[UR8][R4.64], R46 ;  /* 0x0000002e04007986 */ /* 0x0043e8000c101b08 */
.L_x_1159:
[----:B------:R-:W-:Y:S05]  /*59c80*/  BSYNC.RECONVERGENT B2 ;  /* 0x0000000000027941 */ /* 0x000fea0003800200 */
.L_x_1158:
[----:B------:R-:W-:Y:S01]  /*59c90*/  LOP3.LUT P0, RZ, R9, 0x8000, RZ, 0xc0, !PT ;  /* 0x0000800009ff7812 */ /* 0x000fe2000780c0ff */
[----:B------:R-:W-:Y:S03]  /*59ca0*/  BSSY.RECONVERGENT B2, `(.L_x_1161) ;  /* 0x000000f000027945 */ /* 0x000fe60003800200 */
[----:B------:R-:W-:-:S13]  /*59cb0*/  ISETP.GE.OR P0, PT, R57, R0, !P0 ;  /* 0x000000003900720c */ /* 0x000fda0004706670 */
[----:B------:R-:W-:Y:S05]  /*59cc0*/  @P0 BRA `(.L_x_1162) ;  /* 0x0000000000300947 */ /* 0x000fea0003800000 */
[----:B------:R-:W5:Y:S01]  /*59cd0*/  LDCU.U8 UR4, c[0x0][0x8a0] ;  /* 0x00011400ff0477ac */ /* 0x000f620008000000 */
[----:B01----:R-:W-:Y:S01]  /*59ce0*/  CS2R R4, SRZ ;  /* 0x0000000000047805 */ /* 0x003fe2000001ff00 */
[----:B-----5:R-:W-:-:S09]  /*59cf0*/  UISETP.NE.AND UP0, UPT, UR4, URZ, UPT ;  /* 0x000000ff0400728c */ /* 0x020fd2000bf05270 */
[----:B------:R-:W-:Y:S05]  /*59d00*/  BRA.U UP0, `(.L_x_1163) ;  /* 0x0000000100087547 */ /* 0x000fea000b800000 */
[----:B------:R-:W0:Y:S02]  /*59d10*/  LDC.64 R4, c[0x0][0x8b8] ;  /* 0x00022e00ff047b82 */ /* 0x000e240000000a00 */
[----:B0-----:R-:W5:Y:S02]  /*59d20*/  LDG.E.64 R4, desc[UR8][R4.64] ;  /* 0x0000000804047981 */ /* 0x001f64000c1e1b00 */
.L_x_1163:
[----:B------:R-:W0:Y:S01]  /*59d30*/  LDCU.64 UR6, c[0x0][0x390] ;  /* 0x00007200ff0677ac */ /* 0x000e220008000a00 */
[----:B-----5:R-:W-:-:S04]  /*59d40*/  IADD3 R2, P0, PT, R57, R4, RZ ;  /* 0x0000000439027210 */ /* 0x020fc80007f1e0ff */
[----:B------:R-:W-:Y:S02]  /*59d50*/  LEA.HI.X.SX32 R5, R57, R5, 0x1, P0 ;  /* 0x0000000539057211 */ /* 0x000fe400000f0eff */
[----:B0-----:R-:W-:-:S04]  /*59d60*/  LEA R4, P0, R2, UR6, 0x3 ;  /* 0x0000000602047c11 */ /* 0x001fc8000f8018ff */
[----:B------:R-:W-:-:S05]  /*59d70*/  LEA.HI.X R5, R2, UR7, R5, 0x3, P0 ;  /* 0x0000000702057c11 */ /* 0x000fca00080f1c05 */
[----:B---3--:R0:W-:Y:S04]  /*59d80*/  STG.E.64 desc[UR8][R4.64], R44 ;  /* 0x0000002c04007986 */ /* 0x0081e8000c101b08 */
.L_x_1162:
[----:B------:R-:W-:Y:S05]  /*59d90*/  BSYNC.RECONVERGENT B2 ;  /* 0x0000000000027941 */ /* 0x000fea0003800200 */
.L_x_1161:
        /* <DEDUP_REMOVED lines=10> */
.L_x_1166:
[----:B------:R-:W0:Y:S01]  /*59e40*/  LDCU.64 UR6, c[0x0][0x390] ;  /* 0x00007200ff0677ac */ /* 0x000e220008000a00 */
[----:B-----5:R-:W-:-:S04]  /*59e50*/  IADD3 R2, P0, PT, R55, R4, RZ ;  /* 0x0000000437027210 */ /* 0x020fc80007f1e0ff */
[----:B------:R-:W-:Y:S02]  /*59e60*/  LEA.HI.X.SX32 R5, R55, R5, 0x1, P0 ;  /* 0x0000000537057211 */ /* 0x000fe400000f0eff */
[----:B0-----:R-:W-:-:S04]  /*59e70*/  LEA R4, P0, R2, UR6, 0x3 ;  /* 0x0000000602047c11 */ /* 0x001fc8000f8018ff */
[----:B------:R-:W-:-:S05]  /*59e80*/  LEA.HI.X R5, R2, UR7, R5, 0x3, P0 ;  /* 0x0000000702057c11 */ /* 0x000fca00080f1c05 */
[----:B----4-:R0:W-:Y:S04]  /*59e90*/  STG.E.64 desc[UR8][R4.64], R42 ;  /* 0x0000002a04007986 */ /* 0x0101e8000c101b08 */
.L_x_1165:
[----:B------:R-:W-:Y:S05]  /*59ea0*/  BSYNC.RECONVERGENT B2 ;  /* 0x0000000000027941 */ /* 0x000fea0003800200 */
.L_x_1164:
[----:B------:R-:W-:Y:S01]  /*59eb0*/  LOP3.LUT P0, RZ, R9, 0x4000, RZ, 0xc0, !PT ;  /* 0x0000400009ff7812 */ /* 0x000fe2000780c0ff */
[----:B------:R-:W-:Y:S03]  /*59ec0*/  BSSY.RECONVERGENT B2, `(.L_x_1167) ;  /* 0x000000f000027945 */ /* 0x000fe60003800200 */
[----:B------:R-:W-:-:S13]  /*59ed0*/  ISETP.GE.OR P0, PT, R51, R0, !P0 ;  /* 0x000000003300720c */ /* 0x000fda0004706670 */
[----:B------:R-:W-:Y:S05]  /*59ee0*/  @P0 BRA `(.L_x_1168) ;  /* 0x0000000000300947 */ /* 0x000fea0003800000 */
[----:B------:R-:W5:Y:S01]  /*59ef0*/  LDCU.U8 UR4, c[0x0][0x8a0] ;  /* 0x00011400ff0477ac */ /* 0x000f620008000000 */
[----:B01----:R-:W-:Y:S01]  /*59f00*/  CS2R R4, SRZ ;  /* 0x0000000000047805 */ /* 0x003fe2000001ff00 */
[----:B------:R-:W0:Y:S01]  /*59f10*/  LDCU.64 UR6, c[0x0][0x390] ;  /* 0x00007200ff0677ac */ /* 0x000e220008000a00 */
[----:B-----5:R-:W-:-:S09]  /*59f20*/  UISETP.NE.AND UP0, UPT, UR4, URZ, UPT ;  /* 0x000000ff0400728c */ /* 0x020fd2000bf05270 */
[----:B0-----:R-:W-:Y:S05]  /*59f30*/  BRA.U UP0, `(.L_x_1169) ;  /* 0x0000000100087547 */ /* 0x001fea000b800000 */
[----:B------:R-:W0:Y:S02]  /*59f40*/  LDC.64 R4, c[0x0][0x8b8] ;  /* 0x00022e00ff047b82 */ /* 0x000e240000000a00 */
[----:B0-----:R-:W5:Y:S02]  /*59f50*/  LDG.E.64 R4, desc[UR8][R4.64] ;  /* 0x0000000804047981 */ /* 0x001f64000c1e1b00 */
.L_x_1169:
[----:B-----5:R-:W-:-:S04]  /*59f60*/  IADD3 R2, P0, PT, R51, R4, RZ ;  /* 0x0000000433027210 */ /* 0x020fc80007f1e0ff */
[----:B------:R-:W-:Y:S02]  /*59f70*/  LEA.HI.X.SX32 R5, R51, R5, 0x1, P0 ;  /* 0x0000000533057211 */ /* 0x000fe400000f0eff */
[----:B------:R-:W-:-:S04]  /*59f80*/  LEA R4, P0, R2, UR6, 0x3 ;  /* 0x0000000602047c11 */ /* 0x000fc8000f8018ff */
[----:B------:R-:W-:-:S05]  /*59f90*/  LEA.HI.X R5, R2, UR7, R5, 0x3, P0 ;  /* 0x0000000702057c11 */ /* 0x000fca00080f1c05 */
[----:B------:R0:W-:Y:S04]  /*59fa0*/  STG.E.64 desc[UR8][R4.64], R40 ;  /* 0x0000002804007986 */ /* 0x0001e8000c101b08 */
.L_x_1168:
[----:B------:R-:W-:Y:S05]  /*59fb0*/  BSYNC.RECONVERGENT B2 ;  /* 0x0000000000027941 */ /* 0x000fea0003800200 */
.L_x_1167:
        /* <DEDUP_REMOVED lines=11> */
.L_x_1172:
[----:B-----5:R-:W-:-:S04]  /*5a070*/  IADD3 R2, P0, PT, R27, R4, RZ ;  /* 0x000000041b027210 */ /* 0x020fc80007f1e0ff */
[----:B------:R-:W-:Y:S02]  /*5a080*/  LEA.HI.X.SX32 R5, R27, R5, 0x1, P0 ;  /* 0x000000051b057211 */ /* 0x000fe400000f0eff */
[----:B------:R-:W-:-:S04]  /*5a090*/  LEA R4, P0, R2, UR6, 0x3 ;  /* 0x0000000602047c11 */ /* 0x000fc8000f8018ff */
[----:B------:R-:W-:-:S05]  /*5a0a0*/  LEA.HI.X R5, R2, UR7, R5, 0x3, P0 ;  /* 0x0000000702057c11 */ /* 0x000fca00080f1c05 */
[----:B------:R0:W-:Y:S04]  /*5a0b0*/  STG.E.64 desc[UR8][R4.64], R38 ;  /* 0x0000002604007986 */ /* 0x0001e8000c101b08 */
.L_x_1171:
[----:B------:R-:W-:Y:S05]  /*5a0c0*/  BSYNC.RECONVERGENT B2 ;  /* 0x0000000000027941 */ /* 0x000fea0003800200 */
.L_x_1170:
        /* <DEDUP_REMOVED lines=11> */
.L_x_1175:
[----:B-----5:R-:W-:-:S04]  /*5a180*/  IADD3 R2, P0, PT, R25, R4, RZ ;  /* 0x0000000419027210 */ /* 0x020fc80007f1e0ff */
[----:B------:R-:W-:Y:S02]  /*5a190*/  LEA.HI.X.SX32 R5, R25, R5, 0x1, P0 ;  /* 0x0000000519057211 */ /* 0x000fe400000f0eff */
[----:B------:R-:W-:-:S04]  /*5a1a0*/  LEA R4, P0, R2, UR6, 0x3 ;  /* 0x0000000602047c11 */ /* 0x000fc8000f8018ff */
[----:B------:R-:W-:-:S05]  /*5a1b0*/  LEA.HI.X R5, R2, UR7, R5, 0x3, P0 ;  /* 0x0000000702057c11 */ /* 0x000fca00080f1c05 */
[----:B------:R0:W-:Y:S04]  /*5a1c0*/  STG.E.64 desc[UR8][R4.64], R36 ;  /* 0x0000002404007986 */ /* 0x0001e8000c101b08 */
.L_x_1174:
[----:B------:R-:W-:Y:S05]  /*5a1d0*/  BSYNC.RECONVERGENT B2 ;  /* 0x0000000000027941 */ /* 0x000fea0003800200 */
.L_x_1173:
        /* <DEDUP_REMOVED lines=11> */
.L_x_1178:
[----:B-----5:R-:W-:-:S04]  /*5a290*/  IADD3 R2, P0, PT, R23, R4, RZ ;  /* 0x0000000417027210 */ /* 0x020fc80007f1e0ff */
[----:B------:R-:W-:Y:S02]  /*5a2a0*/  LEA.HI.X.SX32 R5, R23, R5, 0x1, P0 ;  /* 0x0000000517057211 */ /* 0x000fe400000f0eff */
[----:B------:R-:W-:-:S04]  /*5a2b0*/  LEA R4, P0, R2, UR6, 0x3 ;  /* 0x0000000602047c11 */ /* 0x000fc8000f8018ff */
[----:B------:R-:W-:-:S05]  /*5a2c0*/  LEA.HI.X R5, R2, UR7, R5, 0x3, P0 ;  /* 0x0000000702057c11 */ /* 0x000fca00080f1c05 */
[----:B------:R0:W-:Y:S04]  /*5a2d0*/  STG.E.64 desc[UR8][R4.64], R34 ;  /* 0x0000002204007986 */ /* 0x0001e8000c101b08 */
.L_x_1177:
[----:B------:R-:W-:Y:S05]  /*5a2e0*/  BSYNC.RECONVERGENT B2 ;  /* 0x0000000000027941 */ /* 0x000fea0003800200 */
.L_x_1176:
        /* <DEDUP_REMOVED lines=11> */
.L_x_1181:
[----:B-----5:R-:W-:-:S04]  /*5a3a0*/  IADD3 R2, P0, PT, R11, R4, RZ ;  /* 0x000000040b027210 */ /* 0x020fc80007f1e0ff */
[----:B------:R-:W-:Y:S02]  /*5a3b0*/  LEA.HI.X.SX32 R5, R11, R5, 0x1, P0 ;  /* 0x000000050b057211 */ /* 0x000fe400000f0eff */
[----:B------:R-:W-:-:S04]  /*5a3c0*/  LEA R4, P0, R2, UR6, 0x3 ;  /* 0x0000000602047c11 */ /* 0x000fc8000f8018ff */
[----:B------:R-:W-:-:S05]  /*5a3d0*/  LEA.HI.X R5, R2, UR7, R5, 0x3, P0 ;  /* 0x0000000702057c11 */ /* 0x000fca00080f1c05 */
[----:B------:R0:W-:Y:S04]  /*5a3e0*/  STG.E.64 desc[UR8][R4.64], R32 ;  /* 0x0000002004007986 */ /* 0x0001e8000c101b08 */
.L_x_1180:
[----:B------:R-:W-:Y:S05]  /*5a3f0*/  BSYNC.RECONVERGENT B2 ;  /* 0x0000000000027941 */ /* 0x000fea0003800200 */
.L_x_1179:
        /* <DEDUP_REMOVED lines=11> */
.L_x_1184:
[----:B-----5:R-:W-:-:S04]  /*5a4b0*/  IADD3 R2, P0, PT, R21, R4, RZ ;  /* 0x0000000415027210 */ /* 0x020fc80007f1e0ff */
[----:B------:R-:W-:Y:S02]  /*5a4c0*/  LEA.HI.X.SX32 R5, R21, R5, 0x1, P0 ;  /* 0x0000000515057211 */ /* 0x000fe400000f0eff */
[----:B------:R-:W-:-:S04]  /*5a4d0*/  LEA R4, P0, R2, UR6, 0x3 ;  /* 0x0000000602047c11 */ /* 0x000fc8000f8018ff */
[----:B------:R-:W-:-:S05]  /*5a4e0*/  LEA.HI.X R5, R2, UR7, R5, 0x3, P0 ;  /* 0x0000000702057c11 */ /* 0x000fca00080f1c05 */
[----:B------:R0:W-:Y:S04]  /*5a4f0*/  STG.E.64 desc[UR8][R4.64], R30 ;  /* 0x0000001e04007986 */ /* 0x0001e8000c101b08 */
.L_x_1183:
[----:B------:R-:W-:Y:S05]  /*5a500*/  BSYNC.RECONVERGENT B2 ;  /* 0x0000000000027941 */ /* 0x000fea0003800200 */
.L_x_1182:
[----:B------:R-:W-:-:S04]  /*5a510*/  LOP3.LUT P0, RZ, R9, 0x4, RZ, 0xc0, !PT ;  /* 0x0000000409ff7812 */ /* 0x000fc8000780c0ff */
        /* <DEDUP_REMOVED lines=9> */
.L_x_1186:
[----:B-----5:R-:W-:-:S04]  /*5a5b0*/  IADD3 R4, P0, PT, R3, R4, RZ ;  /* 0x0000000403047210 */ /* 0x020fc80007f1e0ff */
[----:B------:R-:W-:Y:S02]  /*5a5c0*/  LEA.HI.X.SX32 R3, R3, R5, 0x1, P0 ;  /* 0x0000000503037211 */ /* 0x000fe400000f0eff */
[----:B------:R-:W-:-:S04]  /*5a5d0*/  LEA R2, P0, R4, UR6, 0x3 ;  /* 0x0000000604027c11 */ /* 0x000fc8000f8018ff */
[----:B------:R-:W-:-:S05]  /*5a5e0*/  LEA.HI.X R3, R4, UR7, R3, 0x3, P0 ;  /* 0x0000000704037c11 */ /* 0x000fca00080f1c03 */
[----:B------:R0:W-:Y:S01]  /*5a5f0*/  STG.E.64 desc[UR8][R2.64], R28 ;  /* 0x0000001c02007986 */ /* 0x0001e2000c101b08 */
[----:B------:R-:W-:Y:S05]  /*5a600*/  BRA `(.L_x_1185) ;  /* 0x0000000800187947 */ /* 0x000fea0003800000 */
.L_x_1154:
[----:B------:R-:W-:Y:S01]  /*5a610*/  BAR.SYNC.DEFER_BLOCKING 0x0 ;  /* 0x0000000000007b1d */ /* 0x000fe20000010000 */
[----:B------:R-:W-:Y:S02]  /*5a620*/  P2R R2, PR, RZ, 0x4 ;  /* 0x00000004ff027803 */ /* 0x000fe40000000000 */
[C---:B------:R-:W-:Y:S02]  /*5a630*/  LOP3.LUT P2, RZ, R9.reuse, 0x100, RZ, 0xc0, !PT ;  /* 0x0000010009ff7812 */ /* 0x040fe4000784c0ff */
[----:B------:R-:W-:Y:S01]  /*5a640*/  P2R R8, PR, RZ, 0x10 ;  /* 0x00000010ff087803 */ /* 0x000fe20000000000 */
[----:B------:R-:W0:Y:S01]  /*5a650*/  LDCU.64 UR10, c[0x0][0x390] ;  /* 0x00007200ff0a77ac */ /* 0x000e220008000a00 */
[C---:B------:R-:W-:Y:S02]  /*5a660*/  LOP3.LUT P4, RZ, R9.reuse, 0x80, RZ, 0xc0, !PT ;  /* 0x0000008009ff7812 */ /* 0x040fe4000788c0ff */
[----:B------:R-:W-:Y:S01]  /*5a670*/  P2R R10, PR, RZ, 0x20 ;  /* 0x00000020ff0a7803 */ /* 0x000fe20000000000 */
[----:B------:R-:W1:Y:S01]  /*5a680*/  LDCU.64 UR12, c[0x0][0x390] ;  /* 0x00007200ff0c77ac */ /* 0x000e620008000a00 */
        /* <DEDUP_REMOVED lines=8> */
[----:B------:R-:W-:-:S02]  /*5a710*/  @!P5 LEA R57, R57, UR5, 0x3 ;  /* 0x000000053939dc11 */ /* 0x000fc4000f8e18ff */
[----:B------:R-:W-:Y:S01]  /*5a720*/  ISETP.NE.AND P2, PT, R2, RZ, PT ;  /* 0x000000ff0200720c */ /* 0x000fe20003f45270 */
[----:B--2---:R2:W-:Y:S01]  /*5a730*/  @!P4 STS.64 [R59], R46 ;  /* 0x0000002e3b00c388 */ /* 0x0045e20000000a00 */
[----:B------:R-:W-:Y:S02]  /*5a740*/  @!P6 LEA R55, R55, UR5, 0x3 ;  /* 0x000000053737ec11 */ /* 0x000fe4000f8e18ff */
[----:B------:R-:W-:Y:S01]  /*5a750*/  ISETP.NE.AND P4, PT, R8, RZ, PT ;  /* 0x000000ff0800720c */ /* 0x000fe20003f85270 */
[----:B---3--:R2:W-:Y:S01]  /*5a760*/  @!P5 STS.64 [R57], R44 ;  /* 0x0000002c3900d388 */ /* 0x0085e20000000a00 */
[----:B------:R-:W-:Y:S02]  /*5a770*/  ISETP.NE.AND P5, PT, R10, RZ, PT ;  /* 0x000000ff0a00720c */ /* 0x000fe40003fa5270 */
[----:B------:R-:W-:Y:S01]  /*5a780*/  @!P3 LEA R51, R51, UR5, 0x3 ;  /* 0x000000053333bc11 */ /* 0x000fe2000f8e18ff */
[----:B----4-:R2:W-:Y:S01]  /*5a790*/  @!P6 STS.64 [R55], R42 ;  /* 0x0000002a3700e388 */ /* 0x0105e20000000a00 */
[----:B------:R-:W-:-:S02]  /*5a7a0*/  ISETP.NE.AND P6, PT, R20, RZ, PT ;  /* 0x000000ff1400720c */ /* 0x000fc40003fc5270 */
[----:B------:R-:W-:Y:S01]  /*5a7b0*/  @!P1 LEA R25, R25, UR5, 0x3 ;  /* 0x0000000519199c11 */ /* 0x000fe2000f8e18ff */
[----:B------:R2:W-:Y:S01]  /*5a7c0*/  @!P3 STS.64 [R51], R40 ;  /* 0x000000283300b388 */ /* 0x0005e20000000a00 */
[----:B------:R-:W-:-:S03]  /*5a7d0*/  @!P2 LEA R23, R23, UR5, 0x3 ;  /* 0x000000051717ac11 */ /* 0x000fc6000f8e18ff */
[----:B------:R2:W-:Y:S01]  /*5a7e0*/  @!P0 STS.64 [R27], R38 ;  /* 0x000000261b008388 */ /* 0x0005e20000000a00 */
[----:B------:R-:W-:Y:S02]  /*5a7f0*/  ISETP.GE.U32.AND P0, PT, R53, R0, PT ;  /* 0x000000003500720c */ /* 0x000fe40003f06070 */
[----:B------:R-:W-:Y:S01]  /*5a800*/  @!P4 LEA R11, R11, UR5, 0x3 ;  /* 0x000000050b0bcc11 */ /* 0x000fe2000f8e18ff */
[----:B------:R2:W-:Y:S01]  /*5a810*/  @!P1 STS.64 [R25], R36 ;  /* 0x0000002419009388 */ /* 0x0005e20000000a00 */
[----:B------:R-:W-:Y:S02]  /*5a820*/  @!P5 LEA R21, R21, UR5, 0x3 ;  /* 0x000000051515dc11 */ /* 0x000fe4000f8e18ff */
[----:B------:R-:W-:Y:S01]  /*5a830*/  @!P6 LEA R3, R3, UR5, 0x3 ;  /* 0x000000050303ec11 */ /* 0x000fe2000f8e18ff */
[----:B------:R2:W-:Y:S04]  /*5a840*/  @!P2 STS.64 [R23], R34 ;  /* 0x000000221700a388 */ /* 0x0005e80000000a00 */
[----:B------:R2:W-:Y:S04]  /*5a850*/  @!P4 STS.64 [R11], R32 ;  /* 0x000000200b00c388 */ /* 0x0005e80000000a00 */
[----:B------:R2:W-:Y:S04]  /*5a860*/  @!P5 STS.64 [R21], R30 ;  /* 0x0000001e1500d388 */ /* 0x0005e80000000a00 */
[----:B------:R2:W-:Y:S01]  /*5a870*/  @!P6 STS.64 [R3], R28 ;  /* 0x0000001c0300e388 */ /* 0x0005e20000000a00 */
[----:B------:R-:W-:Y:S06]  /*5a880*/  BAR.SYNC.DEFER_BLOCKING 0x0 ;  /* 0x0000000000007b1d */ /* 0x000fec0000010000 */
[----:B01----:R-:W-:Y:S05]  /*5a890*/  @P0 BRA `(.L_x_1185) ;  /* 0x0000000400740947 */ /* 0x003fea0003800000 */
[----:B------:R-:W0:Y:S01]  /*5a8a0*/  LDCU UR4, c[0x0][0x894] ;  /* 0x00011280ff0477ac */ /* 0x000e220008000800 */
[----:B------:R-:W-:Y:S01]  /*5a8b0*/  IADD3 R17, PT, PT, R19, R17, R18 ;  /* 0x0000001113117210 */ /* 0x000fe20007ffe012 */
[----:B------:R-:W-:Y:S03]  /*5a8c0*/  BSSY.RECONVERGENT B2, `(.L_x_1187) ;  /* 0x0000024000027945 */ /* 0x000fe60003800200 */
[----:B------:R-:W-:-:S04]  /*5a8d0*/  IADD3 R17, PT, PT, R13, R17, R12 ;  /* 0x000000110d117210 */ /* 0x000fc80007ffe00c */
[----:B------:R-:W-:-:S04]  /*5a8e0*/  IADD3 R17, PT, PT, R15, R17, R14 ;  /* 0x000000110f117210 */ /* 0x000fc80007ffe00e */
[----:B------:R-:W-:-:S04]  /*5a8f0*/  IADD3 R17, PT, PT, R5, R17, R4 ;  /* 0x0000001105117210 */ /* 0x000fc80007ffe004 */
[----:B0-----:R-:W-:-:S04]  /*5a900*/  IADD3 R17, PT, PT, R17, UR4, R6 ;  /* 0x0000000411117c10 */ /* 0x001fc8000fffe006 */
[----:B------:R-:W-:-:S04]  /*5a910*/  IADD3 R16, PT, PT, R16, R17, R7 ;  /* 0x0000001110107210 */ /* 0x000fc80007ffe007 */
[----:B------:R-:W-:-:S05]  /*5a920*/  IADD3 R16, PT, PT, R16, -0x1081, -R53 ;  /* 0xffffef7f10107810 */ /* 0x000fca0007ffe835 */
[----:B------:R-:W-:-:S05]  /*5a930*/  IMAD.HI.U32 R2, R16, -0x55555555, RZ ;  /* 0xaaaaaaab10027827 */ /* 0x000fca00078e00ff */
[----:B------:R-:W-:-:S04]  /*5a940*/  SHF.R.U32.HI R2, RZ, 0x8, R2 ;  /* 0x00000008ff027819 */ /* 0x000fc80000011602 */
[----:B--2---:R-:W-:-:S04]  /*5a950*/  LOP3.LUT R3, R2, 0x3, RZ, 0xc0, !PT ;  /* 0x0000000302037812 */ /* 0x004fc800078ec0ff */
[----:B------:R-:W-:-:S13]  /*5a960*/  ISETP.NE.AND P0, PT, R3, 0x3, PT ;  /* 0x000000030300780c */ /* 0x000fda0003f05270 */
[----:B------:R-:W-:Y:S05]  /*5a970*/  @!P0 BRA `(.L_x_1188) ;  /* 0x0000000000608947 */ /* 0x000fea0003800000 */
[----:B------:R-:W0:Y:S01]  /*5a980*/  LDCU.U8 UR4, c[0x0][0x8a0] ;  /* 0x00011400ff0477ac */ /* 0x000e220008000000 */
[----:B------:R-:W-:Y:S01]  /*5a990*/  IADD3 R2, PT, PT, R2, 0x1, RZ ;  /* 0x0000000102027810 */ /* 0x000fe20007ffe0ff */
[----:B------:R-:W-:Y:S01]  /*5a9a0*/  BSSY.RECONVERGENT B3, `(.L_x_1188) ;  /* 0x0000015000037945 */ /* 0x000fe20003800200 */
[----:B------:R-:W-:Y:S01]  /*5a9b0*/  LEA R8, R53, UR5, 0x3 ;  /* 0x0000000535087c11 */ /* 0x000fe2000f8e18ff */
[----:B------:R-:W-:Y:S01]  /*5a9c0*/  IMAD.MOV.U32 R11, RZ, RZ, RZ ;  /* 0x000000ffff0b7224 */ /* 0x000fe200078e00ff */
[----:B------:R-:W-:-:S05]  /*5a9d0*/  LOP3.LUT R2, R2, 0x3, RZ, 0xc0, !PT ;  /* 0x0000000302027812 */ /* 0x000fca00078ec0ff */
[----:B------:R-:W-:Y:S01]  /*5a9e0*/  IMAD.MOV R9, RZ, RZ, -R2 ;  /* 0x000000ffff097224 */ /* 0x000fe200078e0a02 */
[----:B0-----:R-:W-:-:S13]  /*5a9f0*/  ISETP.NE.AND P2, PT, RZ, UR4, PT ;  /* 0x00000004ff007c0c */ /* 0x001fda000bf45270 */
.L_x_1189:
[----:B0-----:R-:W0:Y:S01]  /*5aa00*/  @!P2 LDC.64 R6, c[0x0][0x8b8] ;  /* 0x00022e00ff06ab82 */ /* 0x001e220000000a00 */
[----:B------:R-:W-:Y:S01]  /*5aa10*/  CS2R R2, SRZ ;  /* 0x0000000000027805 */ /* 0x000fe2000001ff00 */
[----:B------:R1:W2:Y:S05]  /*5aa20*/  LDS.64 R4, [R8] ;  /* 0x0000000008047984 */ /* 0x0002aa0000000a00 */
[----:B0-----:R-:W3:Y:S01]  /*5aa30*/  @!P2 LDG.E.64 R2, desc[UR8][R6.64] ;  /* 0x000000080602a981 */ /* 0x001ee2000c1e1b00 */
[----:B------:R-:W-:Y:S02]  /*5aa40*/  VIADD R9, R9, 0x1 ;  /* 0x0000000109097836 */ /* 0x000fe40000000000 */
[----:B-1----:R-:W-:Y:S01]  /*5aa50*/  VIADD R8, R8, 0xc00 ;  /* 0x00000c0008087836 */ /* 0x002fe20000000000 */
[----:B---3--:R-:W-:-:S02]  /*5aa60*/  IADD3 R10, P0, PT, R53, R2, RZ ;  /* 0x00000002350a7210 */ /* 0x008fc40007f1e0ff */
[----:B------:R-:W-:Y:S02]  /*5aa70*/  IADD3 R53, P1, PT, R53, 0x180, RZ ;  /* 0x0000018035357810 */ /* 0x000fe40007f3e0ff */
[----:B------:R-:W-:Y:S02]  /*5aa80*/  IADD3.X R3, PT, PT, R11, R3, RZ, P0, !PT ;  /* 0x000000030b037210 */ /* 0x000fe400007fe4ff */
[C---:B------:R-:W-:Y:S02]  /*5aa90*/  LEA R2, P0, R10.reuse, UR10, 0x3 ;  /* 0x0000000a0a027c11 */ /* 0x040fe4000f8018ff */
[----:B------:R-:W-:Y:S02]  /*5aaa0*/  IADD3.X R11, PT, PT, RZ, R11, RZ, P1, !PT ;  /* 0x0000000bff0b7210 */ /* 0x000fe40000ffe4ff */
[----:B------:R-:W-:Y:S02]  /*5aab0*/  LEA.HI.X R3, R10, UR11, R3, 0x3, P0 ;  /* 0x0000000b0a037c11 */ /* 0x000fe400080f1c03 */
[----:B------:R-:W-:-:S03]  /*5aac0*/  ISETP.NE.AND P0, PT, R9, RZ, PT ;  /* 0x000000ff0900720c */ /* 0x000fc60003f05270 */
[----:B--2---:R0:W-:Y:S10]  /*5aad0*/  STG.E.64 desc[UR8][R2.64], R4 ;  /* 0x0000000402007986 */ /* 0x0041f4000c101b08 */
[----:B------:R-:W-:Y:S05]  /*5aae0*/  @P0 BRA `(.L_x_1189) ;  /* 0xfffffffc00c40947 */ /* 0x000fea000383ffff */
[----:B------:R-:W-:Y:S05]  /*5aaf0*/  BSYNC.RECONVERGENT B3 ;  /* 0x0000000000037941 */ /* 0x000fea0003800200 */
.L_x_1188:
[----:B------:R-:W-:Y:S05]  /*5ab00*/  BSYNC.RECONVERGENT B2 ;  /* 0x0000000000027941 */ /* 0x000fea0003800200 */
.L_x_1187:
[----:B------:R-:W-:-:S13]  /*5ab10*/  ISETP.GE.U32.AND P0, PT, R16, 0x480, PT ;  /* 0x000004801000780c */ /* 0x000fda0003f06070 */
[----:B------:R-:W-:Y:S05]  /*5ab20*/  @!P0 BRA `(.L_x_1185) ;  /* 0x0000000000d08947 */ /* 0x000fea0003800000 */
[----:B------:R-:W1:Y:S01]  /*5ab30*/  S2UR UR6, SR_CgaCtaId ;  /* 0x00000000000679c3 */ /* 0x000e620000008800 */
[----:B------:R-:W-:Y:S01]  /*5ab40*/  UMOV UR4, 0x400 ;  /* 0x0000040000047882 */ /* 0x000fe20000000000 */
[----:B------:R-:W-:-:S06]  /*5ab50*/  IMAD.MOV.U32 R15, RZ, RZ, RZ ;  /* 0x000000ffff0f7224 */ /* 0x000fcc00078e00ff */
[----:B------:R-:W2:Y:S01]  /*5ab60*/  LDC.U8 R16, c[0x0][0x8a0] ;  /* 0x00022800ff107b82 */ /* 0x000ea20000000000 */
[----:B-1----:R-:W-:-:S06]  /*5ab70*/  ULEA UR4, UR6, UR4, 0x18 ;  /* 0x0000000406047291 */ /* 0x002fcc000f8ec0ff */
[----:B0-----:R-:W-:Y:S02]  /*5ab80*/  LEA R2, R53, UR4, 0x3 ;  /* 0x0000000435027c11 */ /* 0x001fe4000f8e18ff */
[----:B--2---:R-:W-:-:S03]  /*5ab90*/  ISETP.NE.AND P0, PT, R16, RZ, PT ;  /* 0x000000ff1000720c */ /* 0x004fc60003f05270 */
[----:B------:R-:W-:-:S10]  /*5aba0*/  VIADD R12, R2, 0x1800 ;  /* 0x00001800020c7836 */ /* 0x000fd40000000000 */
.L_x_1192:
[----:B------:R-:W0:Y:S01]  /*5abb0*/  @!P0 LDC.64 R10, c[0x0][0x8b8] ;  /* 0x00022e00ff0a8b82 */ /* 0x000e220000000a00 */
[----:B----4-:R-:W-:Y:S01]  /*5abc0*/  CS2R R2, SRZ ;  /* 0x0000000000027805 */ /* 0x010fe2000001ff00 */
[----:B------:R-:W1:Y:S04]  /*5abd0*/  LDS.64 R4, [R12+-0x1800] ;  /* 0xffe800000c047984 */ /* 0x000e680000000a00 */
[----:B------:R2:W3:Y:S04]  /*5abe0*/  LDS.64 R6, [R12+-0xc00] ;  /* 0xfff400000c067984 */ /* 0x0004e80000000a00 */
[----:B0-----:R-:W4:Y:S02]  /*5abf0*/  @!P0 LDG.E.64 R2, desc[UR8][R10.64] ;  /* 0x000000080a028981 */ /* 0x001f24000c1e1b00 */
[----:B----4-:R-:W-:-:S04]  /*5ac00*/  IADD3 R2, P0, PT, R53, R2, RZ ;  /* 0x0000000235027210 */ /* 0x010fc80007f1e0ff */
[----:B------:R-:W-:Y:S02]  /*5ac10*/  IADD3.X R3, PT, PT, R15, R3, RZ, P0, !PT ;  /* 0x000000030f037210 */ /* 0x000fe400007fe4ff */
[----:B------:R-:W-:Y:S02]  /*5ac20*/  LEA R8, P1, R2, UR12, 0x3 ;  /* 0x0000000c02087c11 */ /* 0x000fe4000f8218ff */
[----:B------:R-:W-:Y:S02]  /*5ac30*/  ISETP.NE.AND P0, PT, R16, RZ, PT ;  /* 0x000000ff1000720c */ /* 0x000fe40003f05270 */
[----:B------:R-:W-:Y:S02]  /*5ac40*/  LEA.HI.X R9, R2, UR13, R3, 0x3, P1 ;  /* 0x0000000d02097c11 */ /* 0x000fe400088f1c03 */
[----:B------:R-:W-:-:S03]  /*5ac50*/  CS2R R2, SRZ ;  /* 0x0000000000027805 */ /* 0x000fc6000001ff00 */
[----:B-1----:R2:W-:Y:S06]  /*5ac60*/  STG.E.64 desc[UR8][R8.64], R4 ;  /* 0x0000000408007986 */ /* 0x0025ec000c101b08 */
[----:B---3--:R-:W-:Y:S05]  /*5ac70*/  @P0 BRA `(.L_x_1190) ;  /* 0x0000000000080947 */ /* 0x008fea0003800000 */
[----:B------:R-:W0:Y:S02]  /*5ac80*/  LDC.64 R2, c[0x0][0x8b8] ;  /* 0x00022e00ff027b82 */ /* 0x000e240000000a00 */
[----:B0-----:R-:W5:Y:S02]  /*5ac90*/  LDG.E.64 R2, desc[UR8][R2.64] ;  /* 0x0000000802027981 */ /* 0x001f64000c1e1b00 */
.L_x_1190:
        /* <DEDUP_REMOVED lines=9> */
.L_x_1191:
[----:B0-----:R-:W0:Y:S01]  /*5ad30*/  LDS.64 R4, [R12] ;  /* 0x000000000c047984 */ /* 0x001e220000000a00 */
[----:B------:R-:W1:Y:S01]  /*5ad40*/  @!P0 LDC.64 R10, c[0x0][0x8b8] ;  /* 0x00022e00ff0a8b82 */ /* 0x000e620000000a00 */
[----:B-----5:R-:W-:Y:S02]  /*5ad50*/  IADD3 R2, P1, PT, R53, R2, RZ ;  /* 0x0000000235027210 */ /* 0x020fe40007f3e0ff */
[----:B------:R2:W3:Y:S03]  /*5ad60*/  LDS.64 R6, [R12+0xc00] ;  /* 0x000c00000c067984 */ /* 0x0004e60000000a00 */
[----:B------:R-:W-:Y:S01]  /*5ad70*/  IMAD.X R3, R15, 0x1, R3, P1 ;  /* 0x000000010f037824 */ /* 0x000fe200008e0603 */
[----:B------:R-:W-:-:S04]  /*5ad80*/  LEA R8, P1, R2, UR12, 0x3 ;  /* 0x0000000c02087c11 */ /* 0x000fc8000f8218ff */
[----:B------:R-:W-:Y:S02]  /*5ad90*/  LEA.HI.X R9, R2, UR13, R3, 0x3, P1 ;  /* 0x0000000d02097c11 */ /* 0x000fe400088f1c03 */
[----:B------:R-:W-:-:S03]  /*5ada0*/  CS2R R2, SRZ ;  /* 0x0000000000027805 */ /* 0x000fc6000001ff00 */
[----:B0-----:R4:W-:Y:S04]  /*5adb0*/  STG.E.64 desc[UR8][R8.64+0x1800], R4 ;  /* 0x0018000408007986 */ /* 0x0019e8000c101b08 */
[----:B-1----:R-:W3:Y:S01]  /*5adc0*/  @!P0 LDG.E.64 R2, desc[UR8][R10.64] ;  /* 0x000000080a028981 */ /* 0x002ee2000c1e1b00 */
[----:B--2---:R-:W-:Y:S01]  /*5add0*/  VIADD R12, R12, 0x3000 ;  /* 0x000030000c0c7836 */ /* 0x004fe20000000000 */
[C---:B---3--:R-:W-:Y:S02]  /*5ade0*/  IADD3 R13, P1, PT, R53.reuse, R2, RZ ;  /* 0x00000002350d7210 */ /* 0x048fe40007f3e0ff */
[----:B------:R-:W-:Y:S02]  /*5adf0*/  IADD3 R53, P2, PT, R53, 0x600, RZ ;  /* 0x0000060035357810 */ /* 0x000fe40007f5e0ff */
[----:B------:R-:W-:-:S02]  /*5ae00*/  IADD3.X R14, PT, PT, R15, R3, RZ, P1, !PT ;  /* 0x000000030f0e7210 */ /* 0x000fc40000ffe4ff */
[----:B------:R-:W-:Y:S01]  /*5ae10*/  LEA R2, P1, R13, UR12, 0x3 ;  /* 0x0000000c0d027c11 */ /* 0x000fe2000f8218ff */
[----:B------:R-:W-:-:S03]  /*5ae20*/  IMAD.X R15, RZ, RZ, R15, P2 ;  /* 0x000000ffff0f7224 */ /* 0x000fc600010e060f */
[----:B------:R-:W-:Y:S02]  /*5ae30*/  LEA.HI.X R3, R13, UR13, R14, 0x3, P1 ;  /* 0x0000000d0d037c11 */ /* 0x000fe400088f1c0e */
[----:B------:R-:W-:-:S03]  /*5ae40*/  ISETP.GE.AND P1, PT, R53, R0, PT ;  /* 0x000000003500720c */ /* 0x000fc60003f26270 */
[----:B------:R4:W-:Y:S10]  /*5ae50*/  STG.E.64 desc[UR8][R2.64+0x2400], R6 ;  /* 0x0024000602007986 */ /* 0x0009f4000c101b08 */
[----:B------:R-:W-:Y:S05]  /*5ae60*/  @!P1 BRA `(.L_x_1192) ;  /* 0xfffffffc00509947 */ /* 0x000fea000383ffff */
.L_x_1185:
[----:B------:R-:W-:Y:S05]  /*5ae70*/  BSYNC.RECONVERGENT B1 ;  /* 0x0000000000017941 */ /* 0x000fea0003800200 */
.L_x_1153:
[----:B------:R-:W-:Y:S05]  /*5ae80*/  BRA `(.L_x_1193) ;  /* 0x000001f4001c7947 */ /* 0x000fea0003800000 */
.L_x_800:
[----:B------:R-:W0:Y:S01]  /*5ae90*/  S2R R8, SR_TID.X ;  /* 0x0000000000087919 */ /* 0x000e220000002100 */
[----:B------:R-:W1:Y:S01]  /*5aea0*/  LDCU UR5, c[0x0][0x374] ;  /* 0x00006e80ff0577ac */ /* 0x000e620008000800 */
[----:B------:R-:W2:Y:S01]  /*5aeb0*/  S2UR UR14, SR_CgaCtaId ;  /* 0x00000000000e79c3 */ /* 0x000ea20000008800 */
[----:B------:R-:W-:Y:S01]  /*5aec0*/  LOP3.LUT R9, R9, 0xfffffeff, RZ, 0xc0, !PT ;  /* 0xfffffeff09097812 */ /* 0x000fe200078ec0ff */
[----:B------:R-:W3:Y:S01]  /*5aed0*/  S2R R0, SR_LANEID ;  /* 0x0000000000007919 */ /* 0x000ee20000000000 */
[----:B------:R-:W4:Y:S01]  /*5aee0*/  LDCU.U8 UR16, c[0x0][0x8a0] ;  /* 0x00011400ff1077ac */ /* 0x000f220008000000 */
[----:B------:R-:W-:Y:S01]  /*5aef0*/  BSSY.RECONVERGENT B1, `(.L_x_1194) ;  /* 0x00002e6000017945 */ /* 0x000fe20003800200 */
[----:B------:R-:W-:Y:S01]  /*5af00*/  HFMA2 R24, -RZ, RZ, 0, 5.9604644775390625e-08 ;  /* 0x00000001ff187431 */ /* 0x000fe200000001ff */
        /* <DEDUP_REMOVED lines=15> */
[----:B------:R-:W-:Y:S01]  /*5b000*/  SHF.R.U32.HI R3, RZ, 0x5, R8 ;  /* 0x00000005ff037819 */ /* 0x000fe20000011608 */
[----:B------:R-:W-:Y:S02]  /*5b010*/  IMAD R8, R8, 0xb, RZ ;  /* 0x0000000b08087824 */ /* 0x000fe400078e02ff */
[C---:B------:R-:W-:Y:S01]  /*5b020*/  VIADD R6, R16.reuse, 0x40 ;  /* 0x0000004010067836 */ /* 0x040fe20000000000 */
[C---:B------:R-:W-:Y:S01]  /*5b030*/  IADD3 R2, P0, PT, R16.reuse, UR5, RZ ;  /* 0x0000000510027c10 */ /* 0x040fe2000ff1e0ff */
[----:B---3--:R-:W-:Y:S01]  /*5b040*/  IMAD R5, R3, 0x160, R0 ;  /* 0x0000016003057824 */ /* 0x008fe200078e0200 */
[C---:B------:R-:W-:Y:S01]  /*5b050*/  IADD3 R4, PT, PT, R16.reuse, 0x20, RZ ;  /* 0x0000002010047810 */ /* 0x040fe20007ffe0ff */
[----:B------:R-:W-:Y:S01]  /*5b060*/  VIADD R12, R16, 0x80 ;  /* 0x00000080100c7836 */ /* 0x000fe20000000000 */
[----:B------:R-:W-:Y:S01]  /*5b070*/  IADD3 R6, P1, PT, R6, UR5, RZ ;  /* 0x0000000506067c10 */ /* 0x000fe2000ff3e0ff */
[----:B------:R-:W-:Y:S01]  /*5b080*/  IMAD.X R3, RZ, RZ, UR6, P0 ;  /* 0x00000006ff037e24 */ /* 0x000fe200080e06ff */
[----:B------:R-:W-:Y:S01]  /*5b090*/  IADD3 R4, P0, PT, R4, UR5, RZ ;  /* 0x0000000504047c10 */ /* 0x000fe2000ff1e0ff */
[C---:B------:R-:W-:Y:S01]  /*5b0a0*/  VIADD R17, R16.reuse, 0x120 ;  /* 0x0000012010117836 */ /* 0x040fe20000000000 */
[----:B------:R-:W-:Y:S01]  /*5b0b0*/  LEA R19, R5, UR7, 0x3 ;  /* 0x0000000705137c11 */ /* 0x000fe2000f8e18ff */
[----:B------:R-:W-:Y:S01]  /*5b0c0*/  IMAD.X R7, RZ, RZ, UR6, P1 ;  /* 0x00000006ff077e24 */ /* 0x000fe200088e06ff */
[C---:B------:R-:W-:Y:S01]  /*5b0d0*/  IADD3 R10, PT, PT, R16.reuse, 0x60, RZ ;  /* 0x00000060100a7810 */ /* 0x040fe20007ffe0ff */
[----:B------:R-:W-:Y:S01]  /*5b0e0*/  IMAD.X R5, RZ, RZ, UR6, P0 ;  /* 0x00000006ff057e24 */ /* 0x000fe200080e06ff */
[----:B------:R-:W-:Y:S01]  /*5b0f0*/  IADD3 R14, PT, PT, R16, 0xa0, RZ ;  /* 0x000000a0100e7810 */ /* 0x000fe20007ffe0ff */
[----:B------:R0:W-:Y:S01]  /*5b100*/  STS.64 [R19], R2 ;  /* 0x0000000213007388 */ /* 0x0001e20000000a00 */
[----:B------:R-:W-:-:S02]  /*5b110*/  IADD3 R10, P0, PT, R10, UR5, RZ ;  /* 0x000000050a0a7c10 */ /* 0x000fc4000ff1e0ff */
[----:B------:R-:W-:Y:S01]  /*5b120*/  IADD3 R14, P1, PT, R14, UR5, RZ ;  /* 0x000000050e0e7c10 */ /* 0x000fe2000ff3e0ff */
[----:B------:R1:W-:Y:S01]  /*5b130*/  STS.64 [R19+0x100], R4 ;  /* 0x0001000413007388 */ /* 0x0003e20000000a00 */
[----:B------:R-:W-:Y:S01]  /*5b140*/  IADD3 R12, P2, PT, R12, UR5, RZ ;  /* 0x000000050c0c7c10 */ /* 0x000fe2000ff5e0ff */
[----:B------:R-:W-:Y:S02]  /*5b150*/  IMAD.X R11, RZ, RZ, UR6, P0 ;  /* 0x00000006ff0b7e24 */ /* 0x000fe400080e06ff */
[----:B------:R-:W-:Y:S01]  /*5b160*/  IMAD.X R15, RZ, RZ, UR6, P1 ;  /* 0x00000006ff0f7e24 */ /* 0x000fe200088e06ff */
[----:B------:R-:W-:Y:S01]  /*5b170*/  IADD3.X R13, PT, PT, RZ, UR6, RZ, P2, !PT ;  /* 0x00000006ff0d7c10 */ /* 0x000fe200097fe4ff */
[----:B------:R2:W-:Y:S01]  /*5b180*/  STS.64 [R19+0x200], R6 ;  /* 0x0002000613007388 */ /* 0x0005e20000000a00 */
[C---:B0-----:R-:W-:Y:S01]  /*5b190*/  VIADD R2, R16.reuse, 0xc0 ;  /* 0x000000c010027836 */ /* 0x041fe20000000000 */
[C---:B------:R-:W-:Y:S02]  /*5b1a0*/  IADD3 R3, PT, PT, R16.reuse, 0xe0, RZ ;  /* 0x000000e010037810 */ /* 0x040fe40007ffe0ff */
[----:B------:R0:W-:Y:S01]  /*5b1b0*/  STS.64 [R19+0x300], R10 ;  /* 0x0003000a13007388 */ /* 0x0001e20000000a00 */
[----:B-1----:R-:W-:Y:S01]  /*5b1c0*/  VIADD R5, R16, 0x100 ;  /* 0x0000010010057836 */ /* 0x002fe20000000000 */
[----:B------:R-:W-:Y:S01]  /*5b1d0*/  IADD3 R2, P0, PT, R2, UR5, RZ ;  /* 0x0000000502027c10 */ /* 0x000fe2000ff1e0ff */
[----:B------:R-:W-:Y:S01]  /*5b1e0*/  VIADD R16, R16, 0x140 ;  /* 0x0000014010107836 */ /* 0x000fe20000000000 */
[----:B------:R-:W-:Y:S01]  /*5b1f0*/  IADD3 R4, P1, PT, R3, UR5, RZ ;  /* 0x0000000503047c10 */ /* 0x000fe2000ff3e0ff */
[----:B------:R1:W-:Y:S01]  /*5b200*/  STS.64 [R19+0x400], R12 ;  /* 0x0004000c13007388 */ /* 0x0003e20000000a00 */
[----:B------:R-:W-:-:S02]  /*5b210*/  IADD3.X R3, PT, PT, RZ, UR6, RZ, P0, !PT ;  /* 0x00000006ff037c10 */ /* 0x000fc400087fe4ff */
[----:B--2---:R-:W-:Y:S01]  /*5b220*/  IADD3 R6, P0, PT, R5, UR5, RZ ;  /* 0x0000000505067c10 */ /* 0x004fe2000ff1e0ff */
[----:B------:R-:W-:Y:S01]  /*5b230*/  IMAD.X R5, RZ, RZ, UR6, P1 ;  /* 0x00000006ff057e24 */ /* 0x000fe200088e06ff */
[----:B------:R2:W-:Y:S01]  /*5b240*/  STS.64 [R19+0x500], R14 ;  /* 0x0005000e13007388 */ /* 0x0005e20000000a00 */
[----:B0-----:R-:W-:Y:S02]  /*5b250*/  IADD3 R10, P2, PT, R17, UR5, RZ ;  /* 0x00000005110a7c10 */ /* 0x001fe4000ff5e0ff */
[----:B------:R-:W-:Y:S01]  /*5b260*/  IADD3.X R7, PT, PT, RZ, UR6, RZ, P0, !PT ;  /* 0x00000006ff077c10 */ /* 0x000fe200087fe4ff */
[----:B------:R0:W-:Y:S01]  /*5b270*/  STS.64 [R19+0x600], R2 ;  /* 0x0006000213007388 */ /* 0x0001e20000000a00 */
[----:B------:R-:W-:Y:S01]  /*5b280*/  ISETP.GE.AND P0, PT, R8, UR4, PT ;  /* 0x0000000408007c0c */ /* 0x000fe2000bf06270 */
[----:B------:R-:W-:Y:S01]  /*5b290*/  IMAD.X R11, RZ, RZ, UR6, P2 ;  /* 0x00000006ff0b7e24 */ /* 0x000fe200090e06ff */
[----:B-1----:R-:W-:Y:S01]  /*5b2a0*/  IADD3 R12, P1, PT, R16, UR5, RZ ;  /* 0x00000005100c7c10 */ /* 0x002fe2000ff3e0ff */
[----:B------:R0:W-:Y:S01]  /*5b2b0*/  STS.64 [R19+0x700], R4 ;  /* 0x0007000413007388 */ /* 0x0001e20000000a00 */
[----:B------:R-:W-:-:S03]  /*5b2c0*/  PLOP3.LUT P2, PT, PT, PT, PT, 0x8, 0x80 ;  /* 0x000000000080781c */ /* 0x000fc60003f4e170 */
[----:B------:R-:W-:Y:S01]  /*5b2d0*/  IMAD.X R13, RZ, RZ, UR6, P1 ;  /* 0x00000006ff0d7e24 */ /* 0x000fe200088e06ff */
[----:B------:R0:W-:Y:S01]  /*5b2e0*/  STS.64 [R19+0x800], R6 ;  /* 0x0008000613007388 */ /* 0x0001e20000000a00 */
[----:B--2---:R-:W-:Y:S01]  /*5b2f0*/  IMAD R14, R0, 0x50, R19 ;  /* 0x00000050000e7824 */ /* 0x004fe200078e0213 */
[----:B------:R-:W-:Y:S02]  /*5b300*/  PLOP3.LUT P1, PT, PT, PT, PT, 0x80, 0x8 ;  /* 0x000000000008781c */ /* 0x000fe40003f2f070 */
[----:B------:R0:W-:Y:S04]  /*5b310*/  STS.64 [R19+0x900], R10 ;  /* 0x0009000a13007388 */ /* 0x0001e80000000a00 */
[----:B------:R0:W-:Y:S01]  /*5b320*/  STS.64 [R19+0xa00], R12 ;  /* 0x000a000c13007388 */ /* 0x0001e20000000a00 */
[----:B------:R-:W-:-:S03]  /*5b330*/  NOP ;  /* 0x0000000000007918 */ /* 0x000fc60000000000 */
[----:B------:R0:W1:Y:S01]  /*5b340*/  LDS.64 R48, [R14] ;  /* 0x000000000e307984 */ /* 0x0000620000000a00 */
[----:B------:R-:W-:-:S03]  /*5b350*/  @P2 LOP3.LUT R9, R9, 0x100, RZ, 0xfc, !PT ;  /* 0x0000010009092812 */ /* 0x000fc600078efcff */
[----:B------:R0:W2:Y:S01]  /*5b360*/  LDS.64 R46, [R14+0x8] ;  /* 0x000008000e2e7984 */ /* 0x0000a20000000a00 */
[----:B------:R-:W-:-:S03]  /*5b370*/  LOP3.LUT R9, R9, 0xffffdfff, RZ, 0xc0, !PT ;  /* 0xffffdfff09097812 */ /* 0x000fc600078ec0ff */
[----:B------:R0:W3:Y:S01]  /*5b380*/  LDS.64 R44, [R14+0x10] ;  /* 0x000010000e2c7984 */ /* 0x0000e20000000a00 */
[----:B------:R-:W-:-:S03]  /*5b390*/  @P1 LOP3.LUT R9, R9, 0x2000, RZ, 0xfc, !PT ;  /* 0x0000200009091812 */ /* 0x000fc600078efcff */
        /* <DEDUP_REMOVED lines=8> */
[----:B-1----:R-:W-:Y:S05]  /*5b420*/  @P0 BRA `(.L_x_1195) ;  /* 0x0000002800480947 */ /* 0x002fea0003800000 */
[----:B------:R-:W1:Y:S01]  /*5b430*/  LDCU.64 UR6, c[0x0][0x888] ;  /* 0x00011100ff0677ac */ /* 0x000e620008000a00 */
[----:B------:R-:W-:Y:S01]  /*5b440*/  PLOP3.LUT P2, PT, PT, PT, PT, 0x80, 0x8 ;  /* 0x000000000008781c */ /* 0x000fe20003f4f070 */
[----:B------:R-:W-:Y:S01]  /*5b450*/  IMAD.MOV.U32 R24, RZ, RZ, RZ ;  /* 0x000000ffff187224 */ /* 0x000fe200078e00ff */
[----:B------:R-:W-:Y:S02]  /*5b460*/  PLOP3.LUT P1, PT, PT, PT, PT, 0x8, 0x80 ;  /* 0x000000000080781c */ /* 0x000fe40003f2e170 */
[----:B------:R-:W-:-:S09]  /*5b470*/  LOP3.LUT R9, R9, 0xfffffeff, RZ, 0xc0, !PT ;  /* 0xfffffeff09097812 */ /* 0x000fd200078ec0ff */
[----:B------:R-:W-:Y:S02]  /*5b480*/  @P2 LOP3.LUT R9, R9, 0x100, RZ, 0xfc, !PT ;  /* 0x0000010009092812 */ /* 0x000fe400078efcff */
[----:B-1----:R-:W-:Y:S02]  /*5b490*/  ISETP.GE.U32.AND P0, PT, R48, UR6, PT ;  /* 0x0000000630007c0c */ /* 0x002fe4000bf06070 */
[----:B------:R-:W-:Y:S02]  /*5b4a0*/  LOP3.LUT R9, R9, 0xffffdfff, RZ, 0xc0, !PT ;  /* 0xffffdfff09097812 */ /* 0x000fe400078ec0ff */
[----:B------:R-:W-:Y:S02]  /*5b4b0*/  ISETP.GE.U32.AND.EX P0, PT, R49, UR7, PT, P0 ;  /* 0x0000000731007c0c */ /* 0x000fe4000bf06100 */
[----:B------:R-:W-:-:S11]  /*5b4c0*/  @P1 LOP3.LUT R9, R9, 0x2000, RZ, 0xfc, !PT ;  /* 0x0000200009091812 */ /* 0x000fd600078efcff */
[----:B------:R-:W-:Y:S05]  /*5b4d0*/  @P0 BRA `(.L_x_1195) ;  /* 0x00000028001c0947 */ /* 0x000fea0003800000 */
[----:B0-----:R-:W0:Y:S01]  /*5b4e0*/  LDC R5, c[0x0][0x884] ;  /* 0x00022100ff057b82 */ /* 0x001e220000000800 */
        /* <DEDUP_REMOVED lines=27> */
.L_x_1197:
        /* <DEDUP_REMOVED lines=11> */
.L_x_1198:
[----:B------:R-:W-:Y:S05]  /*5b750*/  BSYNC.RECONVERGENT B2 ;  /* 0x0000000000027941 */ /* 0x000fea0003800200 */
.L_x_1196:
        /* <DEDUP_REMOVED lines=29> */
.L_x_1200:
        /* <DEDUP_REMOVED lines=11> */
.L_x_1201:
[----:B------:R-:W-:Y:S05]  /*5b9e0*/  BSYNC.RECONVERGENT B2 ;  /* 0x0000000000027941 */ /* 0x000fea0003800200 */
.L_x_1199:
        /* <DEDUP_REMOVED lines=28> */
.L_x_1203:
        /* <DEDUP_REMOVED lines=11> */
.L_x_1204:
[----:B------:R-:W-:Y:S05]  /*5bc60*/  BSYNC.RECONVERGENT B2 ;  /* 0x0000000000027941 */ /* 0x000fea0003800200 */
.L_x_1202:
        /* <DEDUP_REMOVED lines=29> */
.L_x_1206:
        /* <DEDUP_REMOVED lines=11> */
.L_x_1207:
[----:B------:R-:W-:Y:S05]  /*5bef0*/  BSYNC.RECONVERGENT B2 ;  /* 0x0000000000027941 */ /* 0x000fea0003800200 */
.L_x_1205:
        /* <DEDUP_REMOVED lines=28> */
.L_x_1209:
        /* <DEDUP_REMOVED lines=11> */
.L_x_1210:
[----:B------:R-:W-:Y:S05]  /*5c170*/  BSYNC.RECONVERGENT B2 ;  /* 0x0000000000027941 */ /* 0x000fea0003800200 */
.L_x_1208:
        /* <DEDUP_REMOVED lines=29> */
.L_x_1212:
        /* <DEDUP_REMOVED lines=11> */
.L_x_1213:
[----:B------:R-:W-:Y:S05]  /*5c400*/  BSYNC.RECONVERGENT B2 ;  /* 0x0000000000027941 */ /* 0x000fea0003800200 */
.L_x_1211:
        /* <DEDUP_REMOVED lines=29> */
.L_x_1215:
        /* <DEDUP_REMOVED lines=11> */
.L_x_1216:
[----:B------:R-:W-:Y:S05]  /*5c690*/  BSYNC.RECONVERGENT B2 ;  /* 0x0000000000027941 */ /* 0x000fea0003800200 */
.L_x_1214:
        /* <DEDUP_REMOVED lines=28> */
.L_x_1218:
        /* <DEDUP_REMOVED lines=11> */
.L_x_1219:
[----:B------:R-:W-:Y:S05]  /*5c910*/  BSYNC.RECONVERGENT B2 ;  /* 0x0000000000027941 */ /* 0x000fea0003800200 */
.L_x_1217:
        /* <DEDUP_REMOVED lines=28> */
.L_x_1221:
        /* <DEDUP_REMOVED lines=9> */
.L_x_1222:
[----:B------:R-:W-:Y:S05]  /*5cb70*/  BSYNC.RECONVERGENT B2 ;  /* 0x0000000000027941 */ /* 0x000fea0003800200 */
.L_x_1220:
        /* <DEDUP_REMOVED lines=24> */
.L_x_1224:
[----:B------:R-:W-:Y:S01]  /*5cd00*/  IMAD.MOV.U32 R14, RZ, RZ, R10 ;  /* 0x000000ffff0e7224 */ /* 0x000fe200078e000a */
[----:B------:R-:W-:Y:S01]  /*5cd10*/  MOV R10, 0x5cd50 ;  /* 0x0005cd50000a7802 */ /* 0x000fe20000000f00 */
[----:B------:R-:W-:Y:S01]  /*5cd20*/  IMAD.MOV.U32 R25, RZ, RZ, R11 ;  /* 0x000000ffff197224 */ /* 0x000fe200078e000b */
[----:B------:R-:W-:-:S07]  /*5cd30*/  MOV R11, R15 ;  /* 0x0000000f000b7202 */ /* 0x000fce0000000f00 */
[----:B--234-:R-:W-:Y:S05]  /*5cd40*/  CALL.REL.NOINC `($__internal_1_$__cuda_sm20_rem_u64) ;  /* 0x000001ec00d87944 */ /* 0x01cfea0003c00000 */
[----:B------:R-:W-:-:S07]  /*5cd50*/  IMAD.MOV.U32 R10, RZ, RZ, R14 ;  /* 0x000000ffff0a7224 */ /* 0x000fce00078e000e */
.L_x_1225:
[----:B------:R-:W-:Y:S05]  /*5cd60*/  BSYNC.RECONVERGENT B2 ;  /* 0x0000000000027941 */ /* 0x000fea0003800200 */
.L_x_1223:
        /* <DEDUP_REMOVED lines=254> */
.L_x_1195:
[----:B------:R-:W-:Y:S05]  /*5dd50*/  BSYNC.RECONVERGENT B1 ;  /* 0x0000000000017941 */ /* 0x000fea0003800200 */
.L_x_1194:
[----:B0-----:R-:W0:Y:S01]  /*5dd60*/  S2R R2, SR_TID.X ;  /* 0x0000000000027919 */ /* 0x001e220000002100 */
        /* <DEDUP_REMOVED lines=9> */
[----:B0-----:R-:W-:-:S05]  /*5de00*/  IMAD R2, R2, 0xb, R3 ;  /* 0x0000000b02027824 */ /* 0x001fca00078e0203 */
        /* <DEDUP_REMOVED lines=41> */
.L_x_1229:
[----:B------:R-:W0:Y:S01]  /*5e0a0*/  LDCU UR5, c[0x0][0x884] ;  /* 0x00011080ff0577ac */ /* 0x000e220008000800 */
[----:B------:R-:W-:Y:S01]  /*5e0b0*/  MOV R54, R46 ;  /* 0x0000002e00367202 */ /* 0x000fe20000000f00 */
[----:B------:R-:W-:Y:S01]  /*5e0c0*/  IMAD.MOV.U32 R53, RZ, RZ, R47 ;  /* 0x000000ffff357224 */ /* 0x000fe200078e002f */
[----:B------:R-:W-:Y:S01]  /*5e0d0*/  MOV R14, 0x5e100 ;  /* 0x0005e100000e7802 */ /* 0x000fe20000000f00 */
[----:B0-----:R-:W-:-:S07]  /*5e0e0*/  IMAD.U32 R10, RZ, RZ, UR5 ;  /* 0x00000005ff0a7e24 */ /* 0x001fce000f8e00ff */
[----:B---34-:R-:W-:Y:S05]  /*5e0f0*/  CALL.REL.NOINC `($__internal_0_$__cuda_sm20_div_u64) ;  /* 0x000001d400d47944 */ /* 0x018fea0003c00000 */
[----:B------:R-:W0:Y:S01]  /*5e100*/  LDCU UR5, c[0x0][0x884] ;  /* 0x00011080ff0577ac */ /* 0x000e220008000800 */
[----:B------:R-:W-:Y:S01]  /*5e110*/  IADD3 R3, PT, PT, -R10, RZ, RZ ;  /* 0x000000ff0a037210 */ /* 0x000fe20007ffe1ff */
[----:B------:R-:W-:Y:S02]  /*5e120*/  IMAD.MOV.U32 R4, RZ, RZ, R10 ;  /* 0x000000ffff047224 */ /* 0x000fe400078e000a */
[----:B------:R-:W-:Y:S02]  /*5e130*/  IMAD.MOV.U32 R5, RZ, RZ, R11 ;  /* 0x000000ffff057224 */ /* 0x000fe400078e000b */
[----:B0-----:R-:W-:-:S07]  /*5e140*/  IMAD R2, R3, UR5, R46 ;  /* 0x0000000503027c24 */ /* 0x001fce000f8e022e */
.L_x_1230:
[----:B------:R-:W-:Y:S05]  /*5e150*/  BSYNC.RECONVERGENT B2 ;  /* 0x0000000000027941 */ /* 0x000fea0003800200 */
.L_x_1228:
        /* <DEDUP_REMOVED lines=29> */
.L_x_1232:
[----:B------:R-:W0:Y:S01]  /*5e330*/  LDCU UR5, c[0x0][0x880] ;  /* 0x00011000ff0577ac */ /* 0x000e220008000800 */
[----:B------:R-:W-:Y:S01]  /*5e340*/  IMAD.MOV.U32 R54, RZ, RZ, R4 ;  /* 0x000000ffff367224 */ /* 0x000fe200078e0004 */
[----:B------:R-:W-:Y:S01]  /*5e350*/  MOV R14, 0x5e390 ;  /* 0x0005e390000e7802 */ /* 0x000fe20000000f00 */
[----:B------:R-:W-:Y:S01]  /*5e360*/  IMAD.MOV.U32 R53, RZ, RZ, R5 ;  /* 0x000000ffff357224 */ /* 0x000fe200078e0005 */
[----:B0-----:R-:W-:-:S07]  /*5e370*/  MOV R10, UR5 ;  /* 0x00000005000a7c02 */ /* 0x001fce0008000f00 */
[----:B---34-:R-:W-:Y:S05]  /*5e380*/  CALL.REL.NOINC `($__internal_0_$__cuda_sm20_div_u64) ;  /* 0x000001d400307944 */ /* 0x018fea0003c00000 */
[----:B------:R-:W0:Y:S01]  /*5e390*/  LDCU UR5, c[0x0][0x880] ;  /* 0x00011000ff0577ac */ /* 0x000e220008000800 */
[----:B------:R-:W-:Y:S01]  /*5e3a0*/  IMAD.MOV R3, RZ, RZ, -R10 ;  /* 0x000000ffff037224 */ /* 0x000fe200078e0a0a */
[----:B------:R-:W-:-:S03]  /*5e3b0*/  MOV R5, R11 ;  /* 0x0000000b00057202 */ /* 0x000fc60000000f00 */
[----:B0-----:R-:W-:Y:S02]  /*5e3c0*/  IMAD R3, R3, UR5, R4 ;  /* 0x0000000503037c24 */ /* 0x001fe4000f8e0204 */
[----:B------:R-:W-:-:S07]  /*5e3d0*/  IMAD.MOV.U32 R4, RZ, RZ, R10 ;  /* 0x000000ffff047224 */ /* 0x000fce00078e000a */
.L_x_1233:
[----:B------:R-:W-:Y:S05]  /*5e3e0*/  BSYNC.RECONVERGENT B2 ;  /* 0x0000000000027941 */ /* 0x000fea0003800200 */
.L_x_1231:
        /* <DEDUP_REMOVED lines=28> */
.L_x_1235:
[----:B------:R-:W0:Y:S01]  /*5e5b0*/  LDCU UR5, c[0x0][0x87c] ;  /* 0x00010f80ff0577ac */ /* 0x000e220008000800 */
[----:B------:R-:W-:Y:S01]  /*5e5c0*/  IMAD.MOV.U32 R54, RZ, RZ, R4 ;  /* 0x000000ffff367224 */ /* 0x000fe200078e0004 */
[----:B------:R-:W-:Y:S01]  /*5e5d0*/  MOV R14, 0x5e610 ;  /* 0x0005e610000e7802 */ /* 0x000fe20000000f00 */
[----:B------:R-:W-:Y:S01]  /*5e5e0*/  IMAD.MOV.U32 R53, RZ, RZ, R5 ;  /* 0x000000ffff357224 */ /* 0x000fe200078e0005 */
[----:B0-----:R-:W-:-:S07]  /*5e5f0*/  MOV R10, UR5 ;  /* 0x00000005000a7c02 */ /* 0x001fce0008000f00 */
[----:B---34-:R-:W-:Y:S05]  /*5e600*/  CALL.REL.NOINC `($__internal_0_$__cuda_sm20_div_u64) ;  /* 0x000001d000907944 */ /* 0x018fea0003c00000 */
[----:B------:R-:W0:Y:S01]  /*5e610*/  LDCU UR5, c[0x0][0x87c] ;  /* 0x00010f80ff0577ac */ /* 0x000e220008000800 */
[--C-:B------:R-:W-:Y:S01]  /*5e620*/  IMAD.MOV R5, RZ, RZ, -R10.reuse ;  /* 0x000000ffff057224 */ /* 0x100fe200078e0a0a */
[----:B------:R-:W-:Y:S01]  /*5e630*/  MOV R7, R11 ;  /* 0x0000000b00077202 */ /* 0x000fe20000000f00 */
[----:B------:R-:W-:Y:S02]  /*5e640*/  IMAD.MOV.U32 R6, RZ, RZ, R10 ;  /* 0x000000ffff067224 */ /* 0x000fe400078e000a */
[----:B0-----:R-:W-:-:S07]  /*5e650*/  IMAD R4, R5, UR5, R4 ;  /* 0x0000000505047c24 */ /* 0x001fce000f8e0204 */
.L_x_1236:
[----:B------:R-:W-:Y:S05]  /*5e660*/  BSYNC.RECONVERGENT B2 ;  /* 0x0000000000027941 */ /* 0x000fea0003800200 */
.L_x_1234:
        /* <DEDUP_REMOVED lines=29> */
.L_x_1238:
[----:B------:R-:W0:Y:S01]  /*5e840*/  LDCU UR5, c[0x0][0x878] ;  /* 0x00010f00ff0577ac */ /* 0x000e220008000800 */
[----:B------:R-:W-:Y:S01]  /*5e850*/  IMAD.MOV.U32 R54, RZ, RZ, R6 ;  /* 0x000000ffff367224 */ /* 0x000fe200078e0006 */
[----:B------:R-:W-:Y:S02]  /*5e860*/  MOV R53, R7 ;  /* 0x0000000700357202 */ /* 0x000fe40000000f00 */
[----:B------:R-:W-:Y:S01]  /*5e870*/  MOV R14, 0x5e8a0 ;  /* 0x0005e8a0000e7802 */ /* 0x000fe20000000f00 */
[----:B0-----:R-:W-:-:S07]  /*5e880*/  IMAD.U32 R10, RZ, RZ, UR5 ;  /* 0x00000005ff0a7e24 */ /* 0x001fce000f8e00ff */
[----:B---34-:R-:W-:Y:S05]  /*5e890*/  CALL.REL.NOINC `($__internal_0_$__cuda_sm20_div_u64) ;  /* 0x000001cc00ec7944 */ /* 0x018fea0003c00000 */
[----:B------:R-:W0:Y:S01]  /*5e8a0*/  LDCU UR5, c[0x0][0x878] ;  /* 0x00010f00ff0577ac */ /* 0x000e220008000800 */
[----:B------:R-:W-:Y:S02]  /*5e8b0*/  IMAD.MOV R5, RZ, RZ, -R10 ;  /* 0x000000ffff057224 */ /* 0x000fe400078e0a0a */
[----:B------:R-:W-:Y:S02]  /*5e8c0*/  IMAD.MOV.U32 R7, RZ, RZ, R11 ;  /* 0x000000ffff077224 */ /* 0x000fe400078e000b */
[----:B0-----:R-:W-:Y:S01]  /*5e8d0*/  IMAD R5, R5, UR5, R6 ;  /* 0x0000000505057c24 */ /* 0x001fe2000f8e0206 */
[----:B------:R-:W-:-:S07]  /*5e8e0*/  MOV R6, R10 ;  /* 0x0000000a00067202 */ /* 0x000fce0000000f00 */
.L_x_1239:
[----:B------:R-:W-:Y:S05]  /*5e8f0*/  BSYNC.RECONVERGENT B2 ;  /* 0x0000000000027941 */ /* 0x000fea0003800200 */
.L_x_1237:
        /* <DEDUP_REMOVED lines=28> */
.L_x_1241:
[----:B------:R-:W0:Y:S01]  /*5eac0*/  LDCU UR5, c[0x0][0x874] ;  /* 0x00010e80ff0577ac */ /* 0x000e220008000800 */
[----:B------:R-:W-:Y:S01]  /*5ead0*/  IMAD.MOV.U32 R54, RZ, RZ, R6 ;  /* 0x000000ffff367224 */ /* 0x000fe200078e0006 */
[----:B------:R-:W-:Y:S02]  /*5eae0*/  MOV R53, R7 ;  /* 0x0000000700357202 */ /* 0x000fe40000000f00 */
[----:B------:R-:W-:Y:S01]  /*5eaf0*/  MOV R14, 0x5eb20 ;  /* 0x0005eb20000e7802 */ /* 0x000fe20000000f00 */
[----:B0-----:R-:W-:-:S07]  /*5eb00*/  IMAD.U32 R10, RZ, RZ, UR5 ;  /* 0x00000005ff0a7e24 */ /* 0x001fce000f8e00ff */
[----:B---34-:R-:W-:Y:S05]  /*5eb10*/  CALL.REL.NOINC `($__internal_0_$__cuda_sm20_div_u64) ;  /* 0x000001cc004c7944 */ /* 0x018fea0003c00000 */
[----:B------:R-:W0:Y:S01]  /*5eb20*/  LDCU UR5, c[0x0][0x874] ;  /* 0x00010e80ff0577ac */ /* 0x000e220008000800 */
[----:B------:R-:W-:Y:S01]  /*5eb30*/  IMAD.MOV R7, RZ, RZ, -R10 ;  /* 0x000000ffff077224 */ /* 0x000fe200078e0a0a */
[----:B------:R-:W-:Y:S01]  /*5eb40*/  MOV R12, R10 ;  /* 0x0000000a000c7202 */ /* 0x000fe20000000f00 */
[----:B------:R-:W-:Y:S02]  /*5eb50*/  IMAD.MOV.U32 R13, RZ, RZ, R11 ;  /* 0x000000ffff0d7224 */ /* 0x000fe400078e000b */
[----:B0-----:R-:W-:-:S07]  /*5eb60*/  IMAD R6, R7, UR5, R6 ;  /* 0x0000000507067c24 */ /* 0x001fce000f8e0206 */
.L_x_1242:
[----:B------:R-:W-:Y:S05]  /*5eb70*/  BSYNC.RECONVERGENT B2 ;  /* 0x0000000000027941 */ /* 0x000fea0003800200 */
.L_x_1240:
        /* <DEDUP_REMOVED lines=29> */
.L_x_1244:
        /* <DEDUP_REMOVED lines=8> */
[----:B------:R-:W-:-:S04]  /*5edd0*/  IMAD.MOV.U32 R13, RZ, RZ, R11 ;  /* 0x000000ffff0d7224 */ /* 0x000fc800078e000b */
[----:B0-----:R-:W-:Y:S02]  /*5ede0*/  IMAD R7, R7, UR5, R12 ;  /* 0x0000000507077c24 */ /* 0x001fe4000f8e020c */
[----:B------:R-:W-:-:S07]  /*5edf0*/  IMAD.MOV.U32 R12, RZ, RZ, R10 ;  /* 0x000000ffff0c7224 */ /* 0x000fce00078e000a */
.L_x_1245:
[----:B------:R-:W-:Y:S05]  /*5ee00*/  BSYNC.RECONVERGENT B2 ;  /* 0x0000000000027941 */ /* 0x000fea0003800200 */
.L_x_1243:
        /* <DEDUP_REMOVED lines=29> */
.L_x_1247:
[----:B------:R-:W0:Y:S01]  /*5efe0*/  LDCU UR5, c[0x0][0x86c] ;  /* 0x00010d80ff0577ac */ /* 0x000e220008000800 */
[----:B------:R-:W-:Y:S01]  /*5eff0*/  IMAD.MOV.U32 R54, RZ, RZ, R12 ;  /* 0x000000ffff367224 */ /* 0x000fe200078e000c */
[----:B------:R-:W-:Y:S01]  /*5f000*/  MOV R14, 0x5f040 ;  /* 0x0005f040000e7802 */ /* 0x000fe20000000f00 */
[----:B------:R-:W-:Y:S01]  /*5f010*/  IMAD.MOV.U32 R53, RZ, RZ, R13 ;  /* 0x000000ffff357224 */ /* 0x000fe200078e000d */
[----:B0-----:R-:W-:-:S07]  /*5f020*/  MOV R10, UR5 ;  /* 0x00000005000a7c02 */ /* 0x001fce0008000f00 */
[----:B---34-:R-:W-:Y:S05]  /*5f030*/  CALL.REL.NOINC `($__internal_0_$__cuda_sm20_div_u64) ;  /* 0x000001c800047944 */ /* 0x018fea0003c00000 */
[----:B------:R-:W0:Y:S01]  /*5f040*/  LDCU UR5, c[0x0][0x86c] ;  /* 0x00010d80ff0577ac */ /* 0x000e220008000800 */
[----:B------:R-:W-:-:S04]  /*5f050*/  IMAD.MOV R13, RZ, RZ, -R10 ;  /* 0x000000ffff0d7224 */ /* 0x000fc800078e0a0a */
[----:B0-----:R-:W-:Y:S01]  /*5f060*/  IMAD R8, R13, UR5, R12 ;  /* 0x000000050d087c24 */ /* 0x001fe2000f8e020c */
[----:B------:R-:W-:Y:S01]  /*5f070*/  MOV R13, R11 ;  /* 0x0000000b000d7202 */ /* 0x000fe20000000f00 */
[----:B------:R-:W-:-:S07]  /*5f080*/  IMAD.MOV.U32 R12, RZ, RZ, R10 ;  /* 0x000000ffff0c7224 */ /* 0x000fce00078e000a */
.L_x_1248:
[----:B------:R-:W-:Y:S05]  /*5f090*/  BSYNC.RECONVERGENT B2 ;  /* 0x0000000000027941 */ /* 0x000fea0003800200 */
.L_x_1246:
        /* <DEDUP_REMOVED lines=28> */
.L_x_1250:
        /* <DEDUP_REMOVED lines=11> */
.L_x_1251:
[----:B------:R-:W-:Y:S05]  /*5f310*/  BSYNC.RECONVERGENT B2 ;  /* 0x0000000000027941 */ /* 0x000fea0003800200 */
.L_x_1249:
        /* <DEDUP_REMOVED lines=28> */
.L_x_1253:
        /* <DEDUP_REMOVED lines=8> */
[----:B0-----:R-:W-:-:S07]  /*5f560*/  IMAD R13, R13, UR5, R16 ;  /* 0x000000050d0d7c24 */ /* 0x001fce000f8e0210 */
.L_x_1254:
[----:B------:R-:W-:Y:S05]  /*5f570*/  BSYNC.RECONVERGENT B2 ;  /* 0x0000000000027941 */ /* 0x000fea0003800200 */
.L_x_1252:
        /* <DEDUP_REMOVED lines=24> */
.L_x_1256:
[----:B------:R-:W-:Y:S01]  /*5f700*/  IMAD.MOV.U32 R14, RZ, RZ, R10 ;  /* 0x000000ffff0e7224 */ /* 0x000fe200078e000a */
[----:B------:R-:W-:Y:S01]  /*5f710*/  MOV R25, R11 ;  /* 0x0000000b00197202 */ /* 0x000fe20000000f00 */
[----:B------:R-:W-:Y:S01]  /*5f720*/  IMAD.MOV.U32 R11, RZ, RZ, R15 ;  /* 0x000000ffff0b7224 */ /* 0x000fe200078e000f */
[----:B------:R-:W-:-:S07]  /*5f730*/  MOV R10, 0x5f750 ;  /* 0x0005f750000a7802 */ /* 0x000fce0000000f00 */
[----:B---34-:R-:W-:Y:S05]  /*5f740*/  CALL.REL.NOINC `($__internal_1_$__cuda_sm20_rem_u64) ;  /* 0x000001c400587944 */ /* 0x018fea0003c00000 */
[----:B------:R-:W-:-:S07]  /*5f750*/  IMAD.MOV.U32 R10, RZ, RZ, R14 ;  /* 0x000000ffff0a7224 */ /* 0x000fce00078e000e */
.L_x_1257:
[----:B------:R-:W-:Y:S05]  /*5f760*/  BSYNC.RECONVERGENT B2 ;  /* 0x0000000000027941 */ /* 0x000fea0003800200 */
.L_x_1255:
[----:B------:R-:W0:Y:S01]  /*5f770*/  LDC.64 R18, c[0x0][0x3a8] ;  /* 0x0000ea00ff127b82 */ /* 0x000e220000000a00 */
[----:B------:R-:W0:Y:S01]  /*5f780*/  LDCU.64 UR6, c[0x0][0x3b8] ;  /* 0x00007700ff0677ac */ /* 0x000e220008000a00 */
[----:B------:R-:W0:Y:S01]  /*5f790*/  I2F.F64 R10, R10 ;  /* 0x0000000a000a7312 */ /* 0x000e220000201c00 */
[----:B------:R-:W1:Y:S05]  /*5f7a0*/  LDCU.128 UR16, c[0x0][0x3d0] ;  /* 0x00007a00ff1077ac */ /* 0x000e6a0008000c00 */
[----:B------:R-:W1:Y:S01]  /*5f7b0*/  LDC.64 R20, c[0x0][0x3c0] ;  /* 0x0000f000ff147b82 */ /* 0x000e620000000a00 */
[----:B------:R-:W2:Y:S01]  /*5f7c0*/  LDCU.128 UR24, c[0x0][0x490] ;  /* 0x00009200ff1877ac */ /* 0x000ea20008000c00 */
[----:B------:R-:W1:Y:S01]  /*5f7d0*/  I2F.F64 R14, R13 ;  /* 0x0000000d000e7312 */ /* 0x000e620000201c00 */
[----:B------:R-:W5:Y:S05]  /*5f7e0*/  LDCU.128 UR28, c[0x0][0x4a0] ;  /* 0x00009400ff1c77ac */ /* 0x000f6a0008000c00 */
        /* <DEDUP_REMOVED lines=11> */
[----:B--2---:R-:W-:-:S05]  /*5f8a0*/  DFMA R54, R10, UR26, RZ ;  /* 0x0000001a0a367c2b */ /* 0x004fca00080000ff */
[----:B------:R-:W1:Y:S01]  /*5f8b0*/  LDC.64 R20, c[0x0][0x420] ;  /* 0x00010800ff147b82 */ /* 0x000e620000000a00 */
[----:B---3--:R-:W-:Y:S01]  /*5f8c0*/  DFMA R12, R26, R56, UR18 ;  /* 0x000000121a0c7e2b */ /* 0x008fe20008000038 */
[----:B------:R-:W1:Y:S01]  /*5f8d0*/  LDCU.128 UR16, c[0x0][0x430] ;  /* 0x00008600ff1077ac */ /* 0x000e620008000c00 */
[----:B-----5:R-:W-:Y:S02]  /*5f8e0*/  DFMA R56, R14, UR28, R54 ;  /* 0x0000001c0e387c2b */ /* 0x020fe40008000036 */
        /* <DEDUP_REMOVED lines=230> */
.L_x_1227:
[----:B------:R-:W-:Y:S05]  /*60750*/  BSYNC.RECONVERGENT B1 ;  /* 0x0000000000017941 */ /* 0x000fea0003800200 */
.L_x_1226:
[----:B------:R-:W0:Y:S01]  /*60760*/  S2R R2, SR_TID.X ;  /* 0x0000000000027919 */ /* 0x000e220000002100 */
[----:B------:R-:W-:Y:S01]  /*60770*/  IMAD.MOV.U32 R3, RZ, RZ, 0xb ;  /* 0x0000000bff037424 */ /* 0x000fe200078e00ff */
[----:B------:R-:W-:Y:S01]  /*60780*/  PLOP3.LUT P2, PT, PT, PT, PT, 0x8, 0x80 ;  /* 0x000000000080781c */ /* 0x000fe20003f4e170 */
[----:B------:R-:W-:Y:S01]  /*60790*/  BSSY.RECONVERGENT B1, `(.L_x_1258) ;  /* 0x000029c000017945 */ /* 0x000fe20003800200 */
[----:B------:R-:W-:Y:S01]  /*607a0*/  PLOP3.LUT P1, PT, PT, PT, PT, 0x80, 0x8 ;  /* 0x000000000008781c */ /* 0x000fe20003f2f070 */
[----:B------:R-:W-:Y:S01]  /*607b0*/  IMAD.MOV.U32 R22, RZ, RZ, 0x1 ;  /* 0x00000001ff167424 */ /* 0x000fe200078e00ff */
[----:B------:R-:W-:-:S09]  /*607c0*/  LOP3.LUT R9, R9, 0xffffffdf, RZ, 0xc0, !PT ;  /* 0xffffffdf09097812 */ /* 0x000fd200078ec0ff */
[----:B------:R-:W-:-:S04]  /*607d0*/  @P2 LOP3.LUT R9, R9, 0x20, RZ, 0xfc, !PT ;  /* 0x0000002009092812 */ /* 0x000fc800078efcff */
[----:B------:R-:W-:-:S04]  /*607e0*/  LOP3.LUT R9, R9, 0xfffeffff, RZ, 0xc0, !PT ;  /* 0xfffeffff09097812 */ /* 0x000fc800078ec0ff */
[----:B------:R-:W-:Y:S01]  /*607f0*/  @P1 LOP3.LUT R9, R9, 0x10000, RZ, 0xfc, !PT ;  /* 0x0001000009091812 */ /* 0x000fe200078efcff */
[----:B0-----:R-:W-:-:S05]  /*60800*/  IMAD R2, R2, R3, 0x2 ;  /* 0x0000000202027424 */ /* 0x001fca00078e0203 */
[----:B------:R-:W-:-:S13]  /*60810*/  ISETP.GE.AND P0, PT, R2, UR4, PT ;  /* 0x0000000402007c0c */ /* 0x000fda000bf06270 */
[----:B------:R-:W-:Y:S05]  /*60820*/  @P0 BRA `(.L_x_1259) ;  /* 0x0000002800480947 */ /* 0x000fea0003800000 */
[----:B------:R-:W3:Y:S01]  /*60830*/  LDCU.64 UR6, c[0x0][0x888] ;  /* 0x00011100ff0677ac */ /* 0x000ee20008000a00 */
[----:B------:R-:W-:Y:S01]  /*60840*/  PLOP3.LUT P2, PT, PT, PT, PT, 0x80, 0x8 ;  /* 0x000000000008781c */ /* 0x000fe20003f4f070 */
[----:B------:R-:W-:Y:S01]  /*60850*/  HFMA2 R22, -RZ, RZ, 0, 0 ;  /* 0x00000000ff167431 */ /* 0x000fe200000001ff */
        /* <DEDUP_REMOVED lines=33> */
[----:B------:R-:W-:Y:S02]  /*60a70*/  IMAD R2, R5, R3, R44 ;  /* 0x0000000305027224 */ /* 0x000fe400078e022c */
[----:B------:R-:W-:Y:S01]  /*60a80*/  HFMA2 R5, -RZ, RZ, 0, 0 ;  /* 0x00000000ff057431 */ /* 0x000fe200000001ff */
[----:B------:R-:W-:Y:S06]  /*60a90*/  BRA `(.L_x_1262) ;  /* 0x00000000002c7947 */ /* 0x000fec0003800000 */
.L_x_1261:
[----:B------:R-:W0:Y:S01]  /*60aa0*/  LDCU UR5, c[0x0][0x884] ;  /* 0x00011080ff0577ac */ /* 0x000e220008000800 */
[----:B------:R-:W-:Y:S01]  /*60ab0*/  IMAD.MOV.U32 R54, RZ, RZ, R44 ;  /* 0x000000ffff367224 */ /* 0x000fe200078e002c */
[----:B------:R-:W-:Y:S01]  /*60ac0*/  MOV R14, 0x60b00 ;  /* 0x00060b00000e7802 */ /* 0x000fe20000000f00 */
[----:B------:R-:W-:Y:S01]  /*60ad0*/  IMAD.MOV.U32 R53, RZ, RZ, R45 ;  /* 0x000000ffff357224 */ /* 0x000fe200078e002d */
[----:B0-----:R-:W-:-:S07]  /*60ae0*/  MOV R10, UR5 ;  /* 0x00000005000a7c02 */ /* 0x001fce0008000f00 */
[----:B--2-4-:R-:W-:Y:S05]  /*60af0*/  CALL.REL.NOINC `($__internal_0_$__cuda_sm20_div_u64) ;  /* 0x000001ac00547944 */ /* 0x014fea0003c00000 */
[----:B------:R-:W0:Y:S01]  /*60b00*/  LDCU UR5, c[0x0][0x884] ;  /* 0x00011080ff0577ac */ /* 0x000e220008000800 */
[--C-:B------:R-:W-:Y:S01]  /*60b10*/  IMAD.MOV R3, RZ, RZ, -R10.reuse ;  /* 0x000000ffff037224 */ /* 0x100fe200078e0a0a */
[----:B------:R-:W-:Y:S01]  /*60b20*/  MOV R5, R11 ;  /* 0x0000000b00057202 */ /* 0x000fe20000000f00 */
[----:B------:R-:W-:Y:S02]  /*60b30*/  IMAD.MOV.U32 R4, RZ, RZ, R10 ;  /* 0x000000ffff047224 */ /* 0x000fe400078e000a */
[----:B0-----:R-:W-:-:S07]  /*60b40*/  IMAD R2, R3, UR5, R44 ;  /* 0x0000000503027c24 */ /* 0x001fce000f8e022c */
.L_x_1262:
[----:B------:R-:W-:Y:S05]  /*60b50*/  BSYNC.RECONVERGENT B2 ;  /* 0x0000000000027941 */ /* 0x000fea0003800200 */
.L_x_1260:
        /* <DEDUP_REMOVED lines=29> */
.L_x_1264:
[----:B------:R-:W0:Y:S01]  /*60d30*/  LDCU UR5, c[0x0][0x880] ;  /* 0x00011000ff0577ac */ /* 0x000e220008000800 */
[----:B------:R-:W-:Y:S01]  /*60d40*/  IMAD.MOV.U32 R54, RZ, RZ, R4 ;  /* 0x000000ffff367224 */ /* 0x000fe200078e0004 */
[----:B------:R-:W-:Y:S02]  /*60d50*/  MOV R53, R5 ;  /* 0x0000000500357202 */ /* 0x000fe40000000f00 */
[----:B------:R-:W-:Y:S01]  /*60d60*/  MOV R14, 0x60d90 ;  /* 0x00060d90000e7802 */ /* 0x000fe20000000f00 */
[----:B0-----:R-:W-:-:S07]  /*60d70*/  IMAD.U32 R10, RZ, RZ, UR5 ;  /* 0x00000005ff0a7e24 */ /* 0x001fce000f8e00ff */
[----:B--2-4-:R-:W-:Y:S05]  /*60d80*/  CALL.REL.NOINC `($__internal_0_$__cuda_sm20_div_u64) ;  /* 0x000001a800b07944 */ /* 0x014fea0003c00000 */
[----:B------:R-:W0:Y:S01]  /*60d90*/  LDCU UR5, c[0x0][0x880] ;  /* 0x00011000ff0577ac */ /* 0x000e220008000800 */
[----:B------:R-:W-:Y:S02]  /*60da0*/  IMAD.MOV R3, RZ, RZ, -R10 ;  /* 0x000000ffff037224 */ /* 0x000fe400078e0a0a */
[----:B------:R-:W-:Y:S02]  /*60db0*/  IMAD.MOV.U32 R5, RZ, RZ, R11 ;  /* 0x000000ffff057224 */ /* 0x000fe400078e000b */
[----:B0-----:R-:W-:Y:S01]  /*60dc0*/  IMAD R3, R3, UR5, R4 ;  /* 0x0000000503037c24 */ /* 0x001fe2000f8e0204 */
[----:B------:R-:W-:-:S07]  /*60dd0*/  MOV R4, R10 ;  /* 0x0000000a00047202 */ /* 0x000fce0000000f00 */
.L_x_1265:
[----:B------:R-:W-:Y:S05]  /*60de0*/  BSYNC.RECONVERGENT B2 ;  /* 0x0000000000027941 */ /* 0x000fea0003800200 */
.L_x_1263:
        /* <DEDUP_REMOVED lines=28> */
.L_x_1267:
[----:B------:R-:W0:Y:S01]  /*60fb0*/  LDCU UR5, c[0x0][0x87c] ;  /* 0x00010f80ff0577ac */ /* 0x000e220008000800 */
[----:B------:R-:W-:Y:S01]  /*60fc0*/  IMAD.MOV.U32 R54, RZ, RZ, R4 ;  /* 0x000000ffff367224 */ /* 0x000fe200078e0004 */
[----:B------:R-:W-:Y:S02]  /*60fd0*/  MOV R53, R5 ;  /* 0x0000000500357202 */ /* 0x000fe40000000f00 */
[----:B------:R-:W-:Y:S01]  /*60fe0*/  MOV R14, 0x61010 ;  /* 0x00061010000e7802 */ /* 0x000fe20000000f00 */
[----:B0-----:R-:W-:-:S07]  /*60ff0*/  IMAD.U32 R10, RZ, RZ, UR5 ;  /* 0x00000005ff0a7e24 */ /* 0x001fce000f8e00ff */
[----:B--2-4-:R-:W-:Y:S05]  /*61000*/  CALL.REL.NOINC `($__internal_0_$__cuda_sm20_div_u64) ;  /* 0x000001a800107944 */ /* 0x014fea0003c00000 */
[----:B------:R-:W0:Y:S01]  /*61010*/  LDCU UR5, c[0x0][0x87c] ;  /* 0x00010f80ff0577ac */ /* 0x000e220008000800 */
[----:B------:R-:W-:Y:S01]  /*61020*/  IMAD.MOV R5, RZ, RZ, -R10 ;  /* 0x000000ffff057224 */ /* 0x000fe200078e0a0a */
[----:B------:R-:W-:Y:S01]  /*61030*/  MOV R6, R10 ;  /* 0x0000000a00067202 */ /* 0x000fe20000000f00 */
[----:B------:R-:W-:Y:S02]  /*61040*/  IMAD.MOV.U32 R7, RZ, RZ, R11 ;  /* 0x000000ffff077224 */ /* 0x000fe400078e000b */
[----:B0-----:R-:W-:-:S07]  /*61050*/  IMAD R4, R5, UR5, R4 ;  /* 0x0000000505047c24 */ /* 0x001fce000f8e0204 */
.L_x_1268:
[----:B------:R-:W-:Y:S05]  /*61060*/  BSYNC.RECONVERGENT B2 ;  /* 0x0000000000027941 */ /* 0x000fea0003800200 */
.L_x_1266:
        /* <DEDUP_REMOVED lines=29> */
.L_x_1270:
[----:B------:R-:W0:Y:S01]  /*61240*/  LDCU UR5, c[0x0][0x878] ;  /* 0x00010f00ff0577ac */ /* 0x000e220008000800 */
[----:B------:R-:W-:Y:S01]  /*61250*/  MOV R54, R6 ;  /* 0x0000000600367202 */ /* 0x000fe20000000f00 */
[----:B------:R-:W-:Y:S01]  /*61260*/  IMAD.MOV.U32 R53, RZ, RZ, R7 ;  /* 0x000000ffff357224 */ /* 0x000fe200078e0007 */
[----:B------:R-:W-:Y:S01]  /*61270*/  MOV R14, 0x612a0 ;  /* 0x000612a0000e7802 */ /* 0x000fe20000000f00 */
[----:B0-----:R-:W-:-:S07]  /*61280*/  IMAD.U32 R10, RZ, RZ, UR5 ;  /* 0x00000005ff0a7e24 */ /* 0x001fce000f8e00ff */
[----:B--2-4-:R-:W-:Y:S05]  /*61290*/  CALL.REL.NOINC `($__internal_0_$__cuda_sm20_div_u64) ;  /* 0x000001a4006c7944 */ /* 0x014fea0003c00000 */
[----:B------:R-:W0:Y:S01]  /*612a0*/  LDCU UR5, c[0x0][0x878] ;  /* 0x00010f00ff0577ac */ /* 0x000e220008000800 */
[----:B------:R-:W-:Y:S01]  /*612b0*/  IADD3 R5, PT, PT, -R10, RZ, RZ ;  /* 0x000000ff0a057210 */ /* 0x000fe20007ffe1ff */
[----:B------:R-:W-:-:S04]  /*612c0*/  IMAD.MOV.U32 R7, RZ, RZ, R11 ;  /* 0x000000ffff077224 */ /* 0x000fc800078e000b */
[----:B0-----:R-:W-:Y:S02]  /*612d0*/  IMAD R5, R5, UR5, R6 ;  /* 0x0000000505057c24 */ /* 0x001fe4000f8e0206 */
[----:B------:R-:W-:-:S07]  /*612e0*/  IMAD.MOV.U32 R6, RZ, RZ, R10 ;  /* 0x000000ffff067224 */ /* 0x000fce00078e000a */
.L_x_1271:
[----:B------:R-:W-:Y:S05]  /*612f0*/  BSYNC.RECONVERGENT B2 ;  /* 0x0000000000027941 */ /* 0x000fea0003800200 */
.L_x_1269:
        /* <DEDUP_REMOVED lines=28> */
.L_x_1273:
        /* <DEDUP_REMOVED lines=8> */
[----:B------:R-:W-:Y:S02]  /*61540*/  IMAD.MOV.U32 R12, RZ, RZ, R10 ;  /* 0x000000ffff0c7224 */ /* 0x000fe400078e000a */
[----:B------:R-:W-:Y:S02]  /*61550*/  IMAD.MOV.U32 R13, RZ, RZ, R11 ;  /* 0x000000ffff0d7224 */ /* 0x000fe400078e000b */
[----:B0-----:R-:W-:-:S07]  /*61560*/  IMAD R6, R7, UR5, R6 ;  /* 0x0000000507067c24 */ /* 0x001fce000f8e0206 */
.L_x_1274:
[----:B------:R-:W-:Y:S05]  /*61570*/  BSYNC.RECONVERGENT B2 ;  /* 0x0000000000027941 */ /* 0x000fea0003800200 */
.L_x_1272:
        /* <DEDUP_REMOVED lines=29> */
.L_x_1276:
[----:B------:R-:W0:Y:S01]  /*61750*/  LDCU UR5, c[0x0][0x870] ;  /* 0x00010e00ff0577ac */ /* 0x000e220008000800 */
[----:B------:R-:W-:Y:S01]  /*61760*/  IMAD.MOV.U32 R54, RZ, RZ, R12 ;  /* 0x000000ffff367224 */ /* 0x000fe200078e000c */
[----:B------:R-:W-:Y:S01]  /*61770*/  MOV R14, 0x617b0 ;  /* 0x000617b0000e7802 */ /* 0x000fe20000000f00 */
[----:B------:R-:W-:Y:S01]  /*61780*/  IMAD.MOV.U32 R53, RZ, RZ, R13 ;  /* 0x000000ffff357224 */ /* 0x000fe200078e000d */
[----:B0-----:R-:W-:-:S07]  /*61790*/  MOV R10, UR5 ;  /* 0x00000005000a7c02 */ /* 0x001fce0008000f00 */
[----:B--2-4-:R-:W-:Y:S05]  /*617a0*/  CALL.REL.NOINC `($__internal_0_$__cuda_sm20_div_u64) ;  /* 0x000001a000287944 */ /* 0x014fea0003c00000 */
[----:B------:R-:W0:Y:S01]  /*617b0*/  LDCU UR5, c[0x0][0x870] ;  /* 0x00010e00ff0577ac */ /* 0x000e220008000800 */
[----:B------:R-:W-:Y:S01]  /*617c0*/  IMAD.MOV R7, RZ, RZ, -R10 ;  /* 0x000000ffff077224 */ /* 0x000fe200078e0a0a */
[----:B------:R-:W-:-:S03]  /*617d0*/  MOV R13, R11 ;  /* 0x0000000b000d7202 */ /* 0x000fc60000000f00 */
[----:B0-----:R-:W-:Y:S02]  /*617e0*/  IMAD R7, R7, UR5, R12 ;  /* 0x0000000507077c24 */ /* 0x001fe4000f8e020c */
[----:B------:R-:W-:-:S07]  /*617f0*/  IMAD.MOV.U32 R12, RZ, RZ, R10 ;  /* 0x000000ffff0c7224 */ /* 0x000fce00078e000a */
.L_x_1277:
[----:B------:R-:W-:Y:S05]  /*61800*/  BSYNC.RECONVERGENT B2 ;  /* 0x0000000000027941 */ /* 0x000fea0003800200 */
.L_x_1275:
        /* <DEDUP_REMOVED lines=29> */
.L_x_1279:
[----:B------:R-:W0:Y:S01]  /*619e0*/  LDCU UR5, c[0x0][0x86c] ;  /* 0x00010d80ff0577ac */ /* 0x000e220008000800 */
[----:B------:R-:W-:Y:S01]  /*619f0*/  IMAD.MOV.U32 R54, RZ, RZ, R12 ;  /* 0x000000ffff367224 */ /* 0x000fe200078e000c */
[----:B------:R-:W-:Y:S02]  /*61a00*/  MOV R53, R13 ;  /* 0x0000000d00357202 */ /* 0x000fe40000000f00 */
[----:B------:R-:W-:Y:S01]  /*61a10*/  MOV R14, 0x61a40 ;  /* 0x00061a40000e7802 */ /* 0x000fe20000000f00 */
[----:B0-----:R-:W-:-:S07]  /*61a20*/  IMAD.U32 R10, RZ, RZ, UR5 ;  /* 0x00000005ff0a7e24 */ /* 0x001fce000f8e00ff */
[----:B--2-4-:R-:W-:Y:S05]  /*61a30*/  CALL.REL.NOINC `($__internal_0_$__cuda_sm20_div_u64) ;  /* 0x0000019c00847944 */ /* 0x014fea0003c00000 */
[----:B------:R-:W0:Y:S01]  /*61a40*/  LDCU UR5, c[0x0][0x86c] ;  /* 0x00010d80ff0577ac */ /* 0x000e220008000800 */
[----:B------:R-:W-:-:S04]  /*61a50*/  IMAD.MOV R13, RZ, RZ, -R10 ;  /* 0x000000ffff0d7224 */ /* 0x000fc800078e0a0a */
[----:B0-----:R-:W-:Y:S01]  /*61a60*/  IMAD R8, R13, UR5, R12 ;  /* 0x000000050d087c24 */ /* 0x001fe2000f8e020c */
[----:B------:R-:W-:Y:S01]  /*61a70*/  MOV R12, R10 ;  /* 0x0000000a000c7202 */ /* 0x000fe20000000f00 */
[----:B------:R-:W-:-:S07]  /*61a80*/  IMAD.MOV.U32 R13, RZ, RZ, R11 ;  /* 0x000000ffff0d7224 */ /* 0x000fce00078e000b */
.L_x_1280:
[----:B------:R-:W-:Y:S05]  /*61a90*/  BSYNC.RECONVERGENT B2 ;  /* 0x0000000000027941 */ /* 0x000fea0003800200 */
.L_x_1278:
        /* <DEDUP_REMOVED lines=28> */
.L_x_1282:
        /* <DEDUP_REMOVED lines=11> */
.L_x_1283:
[----:B------:R-:W-:Y:S05]  /*61d10*/  BSYNC.RECONVERGENT B2 ;  /* 0x0000000000027941 */ /* 0x000fea0003800200 */
.L_x_1281:
        /* <DEDUP_REMOVED lines=28> */
.L_x_1285:
        /* <DEDUP_REMOVED lines=8> */
[----:B0-----:R-:W-:-:S07]  /*61f60*/  IMAD R13, R13, UR5, R16 ;  /* 0x000000050d0d7c24 */ /* 0x001fce000f8e0210 */
.L_x_1286:
[----:B------:R-:W-:Y:S05]  /*61f70*/  BSYNC.RECONVERGENT B2 ;  /* 0x0000000000027941 */ /* 0x000fea0003800200 */
.L_x_1284:
        /* <DEDUP_REMOVED lines=24> */
.L_x_1288:
[----:B------:R-:W-:Y:S01]  /*62100*/  MOV R14, R10 ;  /* 0x0000000a000e7202 */ /* 0x000fe20000000f00 */
[----:B------:R-:W-:Y:S01]  /*62110*/  IMAD.MOV.U32 R25, RZ, RZ, R11 ;  /* 0x000000ffff197224 */ /* 0x000fe200078e000b */
[----:B------:R-:W-:Y:S01]  /*62120*/  MOV R10, 0x62150 ;  /* 0x00062150000a7802 */ /* 0x000fe20000000f00 */
[----:B------:R-:W-:-:S07]  /*62130*/  IMAD.MOV.U32 R11, RZ, RZ, R15 ;  /* 0x000000ffff0b7224 */ /* 0x000fce00078e000f */
[----:B--2-4-:R-:W-:Y:S05]  /*62140*/  CALL.REL.NOINC `($__internal_1_$__cuda_sm20_rem_u64) ;  /* 0x0000019800d87944 */ /* 0x014fea0003c00000 */
[----:B------:R-:W-:-:S07]  /*62150*/  MOV R10, R14 ;  /* 0x0000000e000a7202 */ /* 0x000fce0000000f00 */
.L_x_1289:
[----:B------:R-:W-:Y:S05]  /*62160*/  BSYNC.RECONVERGENT B2 ;  /* 0x0000000000027941 */ /* 0x000fea0003800200 */
.L_x_1287:
[----:B------:R-:W0:Y:S01]  /*62170*/  LDC.64 R18, c[0x0][0x3a8] ;  /* 0x0000ea00ff127b82 */ /* 0x000e220000000a00 */
[----:B------:R-:W0:Y:S01]  /*62180*/  LDCU.64 UR6, c[0x0][0x3b8] ;  /* 0x00007700ff0677ac */ /* 0x000e220008000a00 */
[----:B------:R-:W0:Y:S01]  /*62190*/  I2F.F64 R10, R10 ;  /* 0x0000000a000a7312 */ /* 0x000e220000201c00 */
[----:B------:R-:W1:Y:S05]  /*621a0*/  LDCU.128 UR16, c[0x0][0x3d0] ;  /* 0x00007a00ff1077ac */ /* 0x000e6a0008000c00 */
[----:B------:R-:W1:Y:S01]  /*621b0*/  LDC.64 R20, c[0x0][0x3c0] ;  /* 0x0000f000ff147b82 */ /* 0x000e620000000a00 */
[----:B------:R-:W3:Y:S01]  /*621c0*/  LDCU.128 UR24, c[0x0][0x490] ;  /* 0x00009200ff1877ac */ /* 0x000ee20008000c00 */
[----:B------:R-:W1:Y:S01]  /*621d0*/  I2F.F64 R14, R13 ;  /* 0x0000000d000e7312 */ /* 0x000e620000201c00 */
[----:B------:R-:W5:Y:S05]  /*621e0*/  LDCU.128 UR28, c[0x0][0x4a0] ;  /* 0x00009400ff1c77ac */ /* 0x000f6a0008000c00 */
[----:B------:R-:W2:Y:S01]  /*621f0*/  LDC.64 R56, c[0x0][0x3e8] ;  /* 0x0000fa00ff387b82 */ /* 0x000ea20000000a00 */
[----:B------:R-:W4:Y:S01]  /*62200*/  LDCU.128 UR20, c[0x0][0x400] ;  /* 0x00008000ff1477ac */ /* 0x000f220008000c00 */
[----:B------:R-:W2:Y:S01]  /*62210*/  I2F.F64 R26, R12 ;  /* 0x0000000c001a7312 */ /* 0x000ea20000201c00 */
        /* <DEDUP_REMOVED lines=8> */
[----:B---3--:R-:W-:-:S02]  /*622a0*/  DFMA R54, R10, UR26, RZ ;  /* 0x0000001a0a367c2b */ /* 0x008fc400080000ff */
[----:B--2---:R-:W-:-:S03]  /*622b0*/  DFMA R12, R26, R56, UR18 ;  /* 0x000000121a0c7e2b */ /* 0x004fc60008000038 */
[----:B------:R-:W1:Y:S01]  /*622c0*/  LDC.64 R20, c[0x0][0x420] ;  /* 0x00010800ff147b82 */ /* 0x000e620000000a00 */
[----:B------:R-:W1:Y:S02]  /*622d0*/  LDCU.128 UR16, c[0x0][0x430] ;  /* 0x00008600ff1077ac */ /* 0x000e640008000c00 */
[----:B-----5:R-:W-:Y:S02]  /*622e0*/  DFMA R56, R14, UR28, R54 ;  /* 0x0000001c0e387c2b */ /* 0x020fe40008000036 */
[----:B------:R-:W1:Y:S01]  /*622f0*/  I2F.F64 R54, R6 ;  /* 0x0000000600367312 */ /* 0x000e620000201c00 */
[----:B----4-:R-:W-:Y:S02]  /*62300*/  DFMA R16, R50, UR20, R16 ;  /* 0x0000001432107c2b */ /* 0x010fe40008000010 */
        /* <DEDUP_REMOVED lines=228> */
.L_x_1259:
[----:B------:R-:W-:Y:S05]  /*63150*/  BSYNC.RECONVERGENT B1 ;  /* 0x0000000000017941 */ /* 0x000fea0003800200 */
.L_x_1258:
[----:B------:R-:W0:Y:S01]  /*63160*/  S2R R2, SR_TID.X ;  /* 0x0000000000027919 */ /* 0x000e220000002100 */
[----:B------:R-:W-:Y:S01]  /*63170*/  PLOP3.LUT P1, PT, PT, PT, PT, 0x8, 0x80 ;  /* 0x000000000080781c */ /* 0x000fe20003f2e170 */
[----:B------:R-:W-:Y:S01]  /*63180*/  IMAD.MOV.U32 R3, RZ, RZ, 0xb ;  /* 0x0000000bff037424 */ /* 0x000fe200078e00ff */
[----:B------:R-:W-:Y:S01]  /*63190*/  LOP3.LUT R9, R9, 0xfffffff7, RZ, 0xc0, !PT ;  /* 0xfffffff709097812 */ /* 0x000fe200078ec0ff */
[----:B------:R-:W-:Y:S01]  /*631a0*/  BSSY.RECONVERGENT B1, `(.L_x_1290) ;  /* 0x000029b000017945 */ /* 0x000fe20003800200 */
[----:B------:R-:W-:-:S09]  /*631b0*/  HFMA2 R21, -RZ, RZ, 0, 5.9604644775390625e-08 ;  /* 0x00000001ff157431 */ /* 0x000fd200000001ff */
[----:B------:R-:W-:Y:S02]  /*631c0*/  @P1 LOP3.LUT R9, R9, 0x8, RZ, 0xfc, !PT ;  /* 0x0000000809091812 */ /* 0x000fe400078efcff */
[----:B------:R-:W-:Y:S02]  /*631d0*/  PLOP3.LUT P1, PT, PT, PT, PT, 0x80, 0x8 ;  /* 0x000000000008781c */ /* 0x000fe40003f2f070 */
[----:B------:R-:W-:-:S11]  /*631e0*/  LOP3.LUT R9, R9, 0xfffdffff, RZ, 0xc0, !PT ;  /* 0xfffdffff09097812 */ /* 0x000fd600078ec0ff */
[----:B------:R-:W-:Y:S01]  /*631f0*/  @P1 LOP3.LUT R9, R9, 0x20000, RZ, 0xfc, !PT ;  /* 0x0002000009091812 */ /* 0x000fe200078efcff */
[----:B0-----:R-:W-:-:S05]  /*63200*/  IMAD R2, R2, R3, 0x3 ;  /* 0x0000000302027424 */ /* 0x001fca00078e0203 */
[----:B------:R-:W-:-:S13]  /*63210*/  ISETP.GE.AND P0, PT, R2, UR4, PT ;  /* 0x0000000402007c0c */ /* 0x000fda000bf06270 */
[----:B------:R-:W-:Y:S05]  /*63220*/  @P0 BRA `(.L_x_1291) ;  /* 0x0000002800480947 */ /* 0x000fea0003800000 */
[----:B------:R-:W4:Y:S01]  /*63230*/  LDCU.64 UR6, c[0x0][0x888] ;  /* 0x00011100ff0677ac */ /* 0x000f220008000a00 */
[----:B------:R-:W-:Y:S01]  /*63240*/  PLOP3.LUT P2, PT, PT, PT, PT, 0x80, 0x8 ;  /* 0x000000000008781c */ /* 0x000fe20003f4f070 */
[----:B------:R-:W-:Y:S01]  /*63250*/  IMAD.MOV.U32 R21, RZ, RZ, RZ ;  /* 0x000000ffff157224 */ /* 0x000fe200078e00ff */
        /* <DEDUP_REMOVED lines=36> */
.L_x_1293:
[----:B------:R-:W0:Y:S01]  /*634a0*/  LDCU UR5, c[0x0][0x884] ;  /* 0x00011080ff0577ac */ /* 0x000e220008000800 */
[----:B------:R-:W-:Y:S01]  /*634b0*/  IMAD.MOV.U32 R54, RZ, RZ, R42 ;  /* 0x000000ffff367224 */ /* 0x000fe200078e002a */
[----:B------:R-:W-:Y:S02]  /*634c0*/  MOV R53, R43 ;  /* 0x0000002b00357202 */ /* 0x000fe40000000f00 */
[----:B------:R-:W-:Y:S01]  /*634d0*/  MOV R14, 0x63500 ;  /* 0x00063500000e7802 */ /* 0x000fe20000000f00 */
[----:B0-----:R-:W-:-:S07]  /*634e0*/  IMAD.U32 R10, RZ, RZ, UR5 ;  /* 0x00000005ff0a7e24 */ /* 0x001fce000f8e00ff */
[----:B--23--:R-:W-:Y:S05]  /*634f0*/  CALL.REL.NOINC `($__internal_0_$__cuda_sm20_div_u64) ;  /* 0x0000018000d47944 */ /* 0x00cfea0003c00000 */
[----:B------:R-:W0:Y:S01]  /*63500*/  LDCU UR5, c[0x0][0x884] ;  /* 0x00011080ff0577ac */ /* 0x000e220008000800 */
[----:B------:R-:W-:Y:S01]  /*63510*/  IMAD.MOV R3, RZ, RZ, -R10 ;  /* 0x000000ffff037224 */ /* 0x000fe200078e0a0a */
[----:B------:R-:W-:Y:S01]  /*63520*/  MOV R4, R10 ;  /* 0x0000000a00047202 */ /* 0x000fe20000000f00 */
[----:B------:R-:W-:Y:S02]  /*63530*/  IMAD.MOV.U32 R5, RZ, RZ, R11 ;  /* 0x000000ffff057224 */ /* 0x000fe400078e000b */
[----:B0-----:R-:W-:-:S07]  /*63540*/  IMAD R2, R3, UR5, R42 ;  /* 0x0000000503027c24 */ /* 0x001fce000f8e022a */
.L_x_1294:
[----:B------:R-:W-:Y:S05]  /*63550*/  BSYNC.RECONVERGENT B2 ;  /* 0x0000000000027941 */ /* 0x000fea0003800200 */
.L_x_1292:
        /* <DEDUP_REMOVED lines=29> */
.L_x_1296:
[----:B------:R-:W0:Y:S01]  /*63730*/  LDCU UR5, c[0x0][0x880] ;  /* 0x00011000ff0577ac */ /* 0x000e220008000800 */
[----:B------:R-:W-:Y:S01]  /*63740*/  MOV R54, R4 ;  /* 0x0000000400367202 */ /* 0x000fe20000000f00 */
[----:B------:R-:W-:Y:S01]  /*63750*/  IMAD.MOV.U32 R53, RZ, RZ, R5 ;  /* 0x000000ffff357224 */ /* 0x000fe200078e0005 */
[----:B------:R-:W-:Y:S01]  /*63760*/  MOV R14, 0x63790 ;  /* 0x00063790000e7802 */ /* 0x000fe20000000f00 */
[----:B0-----:R-:W-:-:S07]  /*63770*/  IMAD.U32 R10, RZ, RZ, UR5 ;  /* 0x00000005ff0a7e24 */ /* 0x001fce000f8e00ff */
[----:B--23--:R-:W-:Y:S05]  /*63780*/  CALL.REL.NOINC `($__internal_0_$__cuda_sm20_div_u64) ;  /* 0x0000018000307944 */ /* 0x00cfea0003c00000 */
[----:B------:R-:W0:Y:S01]  /*63790*/  LDCU UR5, c[0x0][0x880] ;  /* 0x00011000ff0577ac */ /* 0x000e220008000800 */
[----:B------:R-:W-:Y:S01]  /*637a0*/  IADD3 R3, PT, PT, -R10, RZ, RZ ;  /* 0x000000ff0a037210 */ /* 0x000fe20007ffe1ff */
[----:B------:R-:W-:-:S04]  /*637b0*/  IMAD.MOV.U32 R5, RZ, RZ, R11 ;  /* 0x000000ffff057224 */ /* 0x000fc800078e000b */
[----:B0-----:R-:W-:Y:S02]  /*637c0*/  IMAD R3, R3, UR5, R4 ;  /* 0x0000000503037c24 */ /* 0x001fe4000f8e0204 */
[----:B------:R-:W-:-:S07]  /*637d0*/  IMAD.MOV.U32 R4, RZ, RZ, R10 ;  /* 0x000000ffff047224 */ /* 0x000fce00078e000a */
.L_x_1297:
[----:B------:R-:W-:Y:S05]  /*637e0*/  BSYNC.RECONVERGENT B2 ;  /* 0x0000000000027941 */ /* 0x000fea0003800200 */
.L_x_1295:
        /* <DEDUP_REMOVED lines=28> */
.L_x_1299:
        /* <DEDUP_REMOVED lines=8> */
[----:B------:R-:W-:Y:S02]  /*63a30*/  IMAD.MOV.U32 R6, RZ, RZ, R10 ;  /* 0x000000ffff067224 */ /* 0x000fe400078e000a */
[----:B------:R-:W-:Y:S02]  /*63a40*/  IMAD.MOV.U32 R7, RZ, RZ, R11 ;  /* 0x000000ffff077224 */ /* 0x000fe400078e000b */
[----:B0-----:R-:W-:-:S07]  /*63a50*/  IMAD R4, R5, UR5, R4 ;  /* 0x0000000505047c24 */ /* 0x001fce000f8e0204 */
.L_x_1300:
[----:B------:R-:W-:Y:S05]  /*63a60*/  BSYNC.RECONVERGENT B2 ;  /* 0x0000000000027941 */ /* 0x000fea0003800200 */
.L_x_1298:
        /* <DEDUP_REMOVED lines=29> */
.L_x_1302:
[----:B------:R-:W0:Y:S01]  /*63c40*/  LDCU UR5, c[0x0][0x878] ;  /* 0x00010f00ff0577ac */ /* 0x000e220008000800 */
[----:B------:R-:W-:Y:S01]  /*63c50*/  IMAD.MOV.U32 R54, RZ, RZ, R6 ;  /* 0x000000ffff367224 */ /* 0x000fe200078e0006 */
[----:B------:R-:W-:Y:S01]  /*63c60*/  MOV R14, 0x63ca0 ;  /* 0x00063ca0000e7802 */ /* 0x000fe20000000f00 */
[----:B------:R-:W-:Y:S01]  /*63c70*/  IMAD.MOV.U32 R53, RZ, RZ, R7 ;  /* 0x000000ffff357224 */ /* 0x000fe200078e0007 */
[----:B0-----:R-:W-:-:S07]  /*63c80*/  MOV R10, UR5 ;  /* 0x00000005000a7c02 */ /* 0x001fce0008000f00 */
[----:B--23--:R-:W-:Y:S05]  /*63c90*/  CALL.REL.NOINC `($__internal_0_$__cuda_sm20_div_u64) ;  /* 0x0000017800ec7944 */ /* 0x00cfea0003c00000 */
[----:B------:R-:W0:Y:S01]  /*63ca0*/  LDCU UR5, c[0x0][0x878] ;  /* 0x00010f00ff0577ac */ /* 0x000e220008000800 */
[----:B------:R-:W-:Y:S01]  /*63cb0*/  IMAD.MOV R5, RZ, RZ, -R10 ;  /* 0x000000ffff057224 */ /* 0x000fe200078e0a0a */
[----:B------:R-:W-:-:S03]  /*63cc0*/  MOV R7, R11 ;  /* 0x0000000b00077202 */ /* 0x000fc60000000f00 */
[----:B0-----:R-:W-:Y:S02]  /*63cd0*/  IMAD R5, R5, UR5, R6 ;  /* 0x0000000505057c24 */ /* 0x001fe4000f8e0206 */
[----:B------:R-:W-:-:S07]  /*63ce0*/  IMAD.MOV.U32 R6, RZ, RZ, R10 ;  /* 0x000000ffff067224 */ /* 0x000fce00078e000a */
.L_x_1303:
[----:B------:R-:W-:Y:S05]  /*63cf0*/  BSYNC.RECONVERGENT B2 ;  /* 0x0000000000027941 */ /* 0x000fea0003800200 */
.L_x_1301:
        /* <DEDUP_REMOVED lines=28> */
.L_x_1305:
[----:B------:R-:W0:Y:S01]  /*63ec0*/  LDCU UR5, c[0x0][0x874] ;  /* 0x00010e80ff0577ac */ /* 0x000e220008000800 */
[----:B------:R-:W-:Y:S01]  /*63ed0*/  IMAD.MOV.U32 R54, RZ, RZ, R6 ;  /* 0x000000ffff367224 */ /* 0x000fe200078e0006 */
[----:B------:R-:W-:Y:S01]  /*63ee0*/  MOV R14, 0x63f20 ;  /* 0x00063f20000e7802 */ /* 0x000fe20000000f00 */
[----:B------:R-:W-:Y:S01]  /*63ef0*/  IMAD.MOV.U32 R53, RZ, RZ, R7 ;  /* 0x000000ffff357224 */ /* 0x000fe200078e0007 */
[----:B0-----:R-:W-:-:S07]  /*63f00*/  MOV R10, UR5 ;  /* 0x00000005000a7c02 */ /* 0x001fce0008000f00 */
[----:B--23--:R-:W-:Y:S05]  /*63f10*/  CALL.REL.NOINC `($__internal_0_$__cuda_sm20_div_u64) ;  /* 0x00000178004c7944 */ /* 0x00cfea0003c00000 */
[----:B------:R-:W0:Y:S01]  /*63f20*/  LDCU UR5, c[0x0][0x874] ;  /* 0x00010e80ff0577ac */ /* 0x000e220008000800 */
[--C-:B------:R-:W-:Y:S01]  /*63f30*/  IMAD.MOV R7, RZ, RZ, -R10.reuse ;  /* 0x000000ffff077224 */ /* 0x100fe200078e0a0a */
[----:B------:R-:W-:Y:S01]  /*63f40*/  MOV R13, R11 ;  /* 0x0000000b000d7202 */ /* 0x000fe20000000f00 */
[----:B------:R-:W-:Y:S02]  /*63f50*/  IMAD.MOV.U32 R12, RZ, RZ, R10 ;  /* 0x000000ffff0c7224 */ /* 0x000fe400078e000a */
[----:B0-----:R-:W-:-:S07]  /*63f60*/  IMAD R6, R7, UR5, R6 ;  /* 0x0000000507067c24 */ /* 0x001fce000f8e0206 */
.L_x_1306:
[----:B------:R-:W-:Y:S05]  /*63f70*/  BSYNC.RECONVERGENT B2 ;  /* 0x0000000000027941 */ /* 0x000fea0003800200 */
.L_x_1304:
        /* <DEDUP_REMOVED lines=29> */
.L_x_1308:
[----:B------:R-:W0:Y:S01]  /*64150*/  LDCU UR5, c[0x0][0x870] ;  /* 0x00010e00ff0577ac */ /* 0x000e220008000800 */
[----:B------:R-:W-:Y:S01]  /*64160*/  IMAD.MOV.U32 R54, RZ, RZ, R12 ;  /* 0x000000ffff367224 */ /* 0x000fe200078e000c */
[----:B------:R-:W-:Y:S02]  /*64170*/  MOV R53, R13 ;  /* 0x0000000d00357202 */ /* 0x000fe40000000f00 */
[----:B------:R-:W-:Y:S01]  /*64180*/  MOV R14, 0x641b0 ;  /* 0x000641b0000e7802 */ /* 0x000fe20000000f00 */
[----:B0-----:R-:W-:-:S07]  /*64190*/  IMAD.U32 R10, RZ, RZ, UR5 ;  /* 0x00000005ff0a7e24 */ /* 0x001fce000f8e00ff */
[----:B--23--:R-:W-:Y:S05]  /*641a0*/  CALL.REL.NOINC `($__internal_0_$__cuda_sm20_div_u64) ;  /* 0x0000017400a87944 */ /* 0x00cfea0003c00000 */
[----:B------:R-:W0:Y:S01]  /*641b0*/  LDCU UR5, c[0x0][0x870] ;  /* 0x00010e00ff0577ac */ /* 0x000e220008000800 */
[----:B------:R-:W-:Y:S02]  /*641c0*/  IMAD.MOV R7, RZ, RZ, -R10 ;  /* 0x000000ffff077224 */ /* 0x000fe400078e0a0a */
[----:B------:R-:W-:Y:S02]  /*641d0*/  IMAD.MOV.U32 R13, RZ, RZ, R11 ;  /* 0x000000ffff0d7224 */ /* 0x000fe400078e000b */
[----:B0-----:R-:W-:Y:S01]  /*641e0*/  IMAD R7, R7, UR5, R12 ;  /* 0x0000000507077c24 */ /* 0x001fe2000f8e020c */
[----:B------:R-:W-:-:S07]  /*641f0*/  MOV R12, R10 ;  /* 0x0000000a000c7202 */ /* 0x000fce0000000f00 */
.L_x_1309:
[----:B------:R-:W-:Y:S05]  /*64200*/  BSYNC.RECONVERGENT B2 ;  /* 0x0000000000027941 */ /* 0x000fea0003800200 */
.L_x_1307:
        /* <DEDUP_REMOVED lines=29> */
.L_x_1311:
[----:B------:R-:W0:Y:S01]  /*643e0*/  LDCU UR5, c[0x0][0x86c] ;  /* 0x00010d80ff0577ac */ /* 0x000e220008000800 */
[----:B------:R-:W-:Y:S01]  /*643f0*/  MOV R54, R12 ;  /* 0x0000000c00367202 */ /* 0x000fe20000000f00 */
[----:B------:R-:W-:Y:S01]  /*64400*/  IMAD.MOV.U32 R53, RZ, RZ, R13 ;  /* 0x000000ffff357224 */ /* 0x000fe200078e000d */
[----:B------:R-:W-:Y:S01]  /*64410*/  MOV R14, 0x64440 ;  /* 0x00064440000e7802 */ /* 0x000fe20000000f00 */
[----:B0-----:R-:W-:-:S07]  /*64420*/  IMAD.U32 R10, RZ, RZ, UR5 ;  /* 0x00000005ff0a7e24 */ /* 0x001fce000f8e00ff */
[----:B--23--:R-:W-:Y:S05]  /*64430*/  CALL.REL.NOINC `($__internal_0_$__cuda_sm20_div_u64) ;  /* 0x0000017400047944 */ /* 0x00cfea0003c00000 */
[----:B------:R-:W0:Y:S01]  /*64440*/  LDCU UR5, c[0x0][0x86c] ;  /* 0x00010d80ff0577ac */ /* 0x000e220008000800 */
[----:B------:R-:W-:-:S05]  /*64450*/  IADD3 R13, PT, PT, -R10, RZ, RZ ;  /* 0x000000ff0a0d7210 */ /* 0x000fca0007ffe1ff */
[----:B0-----:R-:W-:Y:S02]  /*64460*/  IMAD R8, R13, UR5, R12 ;  /* 0x000000050d087c24 */ /* 0x001fe4000f8e020c */
[----:B------:R-:W-:Y:S02]  /*64470*/  IMAD.MOV.U32 R12, RZ, RZ, R10 ;  /* 0x000000ffff0c7224 */ /* 0x000fe400078e000a */
[----:B------:R-:W-:-:S07]  /*64480*/  IMAD.MOV.U32 R13, RZ, RZ, R11 ;  /* 0x000000ffff0d7224 */ /* 0x000fce00078e000b */
.L_x_1312:
[----:B------:R-:W-:Y:S05]  /*64490*/  BSYNC.RECONVERGENT B2 ;  /* 0x0000000000027941 */ /* 0x000fea0003800200 */
.L_x_1310:
        /* <DEDUP_REMOVED lines=28> */
.L_x_1314:
        /* <DEDUP_REMOVED lines=11> */
.L_x_1315:
[----:B------:R-:W-:Y:S05]  /*64710*/  BSYNC.RECONVERGENT B2 ;  /* 0x0000000000027941 */ /* 0x000fea0003800200 */
.L_x_1313:
        /* <DEDUP_REMOVED lines=28> */
.L_x_1317:
        /* <DEDUP_REMOVED lines=8> */
[----:B0-----:R-:W-:-:S07]  /*64960*/  IMAD R13, R13, UR5, R16 ;  /* 0x000000050d0d7c24 */ /* 0x001fce000f8e0210 */
.L_x_1318:
[----:B------:R-:W-:Y:S05]  /*64970*/  BSYNC.RECONVERGENT B2 ;  /* 0x0000000000027941 */ /* 0x000fea0003800200 */
.L_x_1316:
        /* <DEDUP_REMOVED lines=24> */
.L_x_1320:
[----:B------:R-:W-:Y:S01]  /*64b00*/  IMAD.MOV.U32 R14, RZ, RZ, R10 ;  /* 0x000000ffff0e7224 */ /* 0x000fe200078e000a */
[----:B------:R-:W-:Y:S01]  /*64b10*/  MOV R10, 0x64b50 ;  /* 0x00064b50000a7802 */ /* 0x000fe20000000f00 */
[----:B------:R-:W-:Y:S01]  /*64b20*/  IMAD.MOV.U32 R25, RZ, RZ, R11 ;  /* 0x000000ffff197224 */ /* 0x000fe200078e000b */
[----:B------:R-:W-:-:S07]  /*64b30*/  MOV R11, R15 ;  /* 0x0000000f000b7202 */ /* 0x000fce0000000f00 */
[----:B--23--:R-:W-:Y:S05]  /*64b40*/  CALL.REL.NOINC `($__internal_1_$__cuda_sm20_rem_u64) ;  /* 0x0000017000587944 */ /* 0x00cfea0003c00000 */
[----:B------:R-:W-:-:S07]  /*64b50*/  IMAD.MOV.U32 R10, RZ, RZ, R14 ;  /* 0x000000ffff0a7224 */ /* 0x000fce00078e000e */
.L_x_1321:
[----:B------:R-:W-:Y:S05]  /*64b60*/  BSYNC.RECONVERGENT B2 ;  /* 0x0000000000027941 */ /* 0x000fea0003800200 */
.L_x_1319:
[----:B------:R-:W0:Y:S01]  /*64b70*/  LDC.64 R18, c[0x0][0x3a8] ;  /* 0x0000ea00ff127b82 */ /* 0x000e220000000a00 */
[----:B------:R-:W0:Y:S01]  /*64b80*/  LDCU.64 UR6, c[0x0][0x3b8] ;  /* 0x00007700ff0677ac */ /* 0x000e220008000a00 */
[----:B------:R-:W0:Y:S01]  /*64b90*/  I2F.F64 R10, R10 ;  /* 0x0000000a000a7312 */ /* 0x000e220000201c00 */
[----:B------:R-:W1:Y:S05]  /*64ba0*/  LDCU.128 UR16, c[0x0][0x3d0] ;  /* 0x00007a00ff1077ac */ /* 0x000e6a0008000c00 */
[----:B------:R-:W1:Y:S01]  /*64bb0*/  LDC.64 R26, c[0x0][0x3c0] ;  /* 0x0000f000ff1a7b82 */ /* 0x000e620000000a00 */
[----:B------:R-:W4:Y:S01]  /*64bc0*/  LDCU.128 UR24, c[0x0][0x490] ;  /* 0x00009200ff1877ac */ /* 0x000f220008000c00 */
[----:B------:R-:W1:Y:S01]  /*64bd0*/  I2F.F64 R14, R13 ;  /* 0x0000000d000e7312 */ /* 0x000e620000201c00 */
[----:B------:R-:W5:Y:S05]  /*64be0*/  LDCU.128 UR28, c[0x0][0x4a0] ;  /* 0x00009400ff1c77ac */ /* 0x000f6a0008000c00 */
[----:B------:R-:W2:Y:S01]  /*64bf0*/  LDC.64 R50, c[0x0][0x3e8] ;  /* 0x0000fa00ff327b82 */ /* 0x000ea20000000a00 */
[----:B------:R-:W3:Y:S01]  /*64c00*/  LDCU.128 UR20, c[0x0][0x400] ;  /* 0x00008000ff1477ac */ /* 0x000ee20008000c00 */
[----:B------:R-:W2:Y:S01]  /*64c10*/  I2F.F64 R56, R12 ;  /* 0x0000000c00387312 */ /* 0x000ea20000201c00 */
[----:B------:R-:W3:Y:S05]  /*64c20*/  LDCU.128 UR32, c[0x0][0x4b0] ;  /* 0x00009600ff2077ac */ /* 0x000eea0008000c00 */
[----:B------:R-:W3:Y:S01]  /*64c30*/  LDC.64 R16, c[0x0][0x3f0] ;  /* 0x0000fc00ff107b82 */ /* 0x000ee20000000a00 */
[----:B0-----:R-:W-:Y:S01]  /*64c40*/  DFMA R10, R10, UR6, R18 ;  /* 0x000000060a0a7c2b */ /* 0x001fe20008000012 */
[----:B------:R-:W3:Y:S01]  /*64c50*/  I2F.F64 R54, R8 ;  /* 0x0000000800367312 */ /* 0x000ee20000201c00 */
[----:B------:R-:W0:Y:S05]  /*64c60*/  LDCU.64 UR6, c[0x0][0x4f0] ;  /* 0x00009e00ff0677ac */ /* 0x000e2a0008000a00 */
[----:B------:R-:W0:Y:S01]  /*64c70*/  LDC.64 R18, c[0x0][0x418] ;  /* 0x00010600ff127b82 */ /* 0x000e220000000a00 */
[----:B-1----:R-:W-:Y:S01]  /*64c80*/  DFMA R14, R14, UR16, R26 ;  /* 0x000000100e0e7c2b */ /* 0x002fe2000800001a */
[----:B------:R-:W0:Y:S01]  /*64c90*/  I2F.F64 R52, R7 ;  /* 0x0000000700347312 */ /* 0x000e220000201c00 */
[----:B----4-:R-:W-:-:S05]  /*64ca0*/  DFMA R58, R10, UR26, RZ ;  /* 0x0000001a0a3a7c2b */ /* 0x010fca00080000ff */
[----:B------:R-:W1:Y:S01]  /*64cb0*/  LDC.64 R26, c[0x0][0x420] ;  /* 0x00010800ff1a7b82 */ /* 0x000e620000000a00 */
[----:B--2---:R-:W-:Y:S01]  /*64cc0*/  DFMA R12, R56, R50, UR18 ;  /* 0x00000012380c7e2b */ /* 0x004fe20008000032 */
[----:B------:R-:W1:Y:S01]  /*64cd0*/  LDCU.128 UR16, c[0x0][0x430] ;  /* 0x00008600ff1077ac */ /* 0x000e620008000c00 */
[----:B-----5:R-:W-:Y:S01]  /*64ce0*/  DFMA R58, R14, UR28, R58 ;  /* 0x0000001c0e3a7c2b */ /* 0x020fe2000800003a */
[----:B------:R2:W1:Y:S04]  /*64cf0*/  I2F.F64 R56, R6 ;  /* 0x0000000600387312 */ /* 0x0004680000201c00 */
[----:B------:R-:W4:Y:S01]  /*64d00*/  LDC.64 R50, c[0x0][0x448] ;  /* 0x00011200ff327b82 */ /* 0x000f220000000a00 */
[----:B---3--:R-:W-:Y:S02]  /*64d10*/  DFMA R16, R54, UR20, R16 ;  /* 0x0000001436107c2b */ /* 0x008fe40008000010 */
[----:B------:R-:W-:Y:S01]  /*64d20*/  DFMA R58, R12, UR30, R58 ;  /* 0x0000001e0c3a7c2b */ /* 0x000fe2000800003a */
[----:B------:R-:W4:Y:S01]  /*64d30*/  I2F.F64 R54, R5 ;  /* 0x0000000500367312 */ /* 0x000f220000201c00 */
[----:B------:R-:W3:Y:S01]  /*64d40*/  LDCU.128 UR28, c[0x0][0x4c0] ;  /* 0x00009800ff1c77ac */ /* 0x000ee20008000c00 */
[----:B0-----:R-:W-:-:S02]  /*64d50*/  DFMA R18, R52, R18, UR22 ;  /* 0x0000001634127e2b */ /* 0x001fc40008000012 */
[----:B--2---:R-:W0:Y:S01]  /*64d60*/  LDC.64 R6, c[0x0][0x478] ;  /* 0x00011e00ff067b82 */ /* 0x004e220000000a00 */
[----:B------:R-:W2:Y:S02]  /*64d70*/  LDCU.128 UR20, c[0x0][0x460] ;  /* 0x00008c00ff1477ac */ /* 0x000ea40008000c00 */
[----:B------:R-:W-:Y:S02]  /*64d80*/  DFMA R58, R16, UR32, R58 ;  /* 0x00000020103a7c2b */ /* 0x000fe4000800003a */
[----:B-1----:R-:W-:-:S03]  /*64d90*/  DFMA R26, R56, UR16, R26 ;  /* 0x00000010381a7c2b */ /* 0x002fc6000800001a */
[----:B------:R-:W2:Y:S01]  /*64da0*/  LDC.64 R52, c[0x0][0x450] ;  /* 0x00011400ff347b82 */ /* 0x000ea20000000a00 */
[----:B------:R-:W2:Y:S02]  /*64db0*/  I2F.F64 R56, R4 ;  /* 0x0000000400387312 */ /* 0x000ea40000201c00 */
[----:B------:R-:W-:Y:S02]  /*64dc0*/  DFMA R58, R18, UR34, R58 ;  /* 0x00000022123a7c2b */ /* 0x000fe4000800003a */
[----:B----4-:R-:W-:Y:S01]  /*64dd0*/  DFMA R50, R54, R50, UR18 ;  /* 0x0000001236327e2b */ /* 0x010fe20008000032 */
[----:B------:R-:W1:Y:S03]  /*64de0*/  LDCU.128 UR16, c[0x0][0x4d0] ;  /* 0x00009a00ff1077ac */ /* 0x000e660008000c00 */
[----:B------:R-:W0:Y:S01]  /*64df0*/  I2F.F64 R54, R3 ;  /* 0x0000000300367312 */ /* 0x000e220000201c00 */
[----:B------:R-:W4:Y:S01]  /*64e00*/  LDC.64 R60, c[0x0][0x480] ;  /* 0x00012000ff3c7b82 */ /* 0x000f220000000a00 */
[----:B---3--:R-:W-:-:S08]  /*64e10*/  DFMA R58, R26, UR28, R58 ;  /* 0x0000001c1a3a7c2b */ /* 0x008fd0000800003a */
[----:B------:R-:W-:Y:S02]  /*64e20*/  DFMA R58, R50, UR30, R58 ;  /* 0x0000001e323a7c2b */ /* 0x000fe4000800003a */
[----:B--2---:R-:W-:Y:S01]  /*64e30*/  DFMA R52, R56, UR20, R52 ;  /* 0x0000001438347c2b */ /* 0x004fe20008000034 */
[----:B------:R-:W4:Y:S01]  /*64e40*/  I2F.F64 R56, R2 ;  /* 0x0000000200387312 */ /* 0x000f220000201c00 */
[----:B0-----:R-:W-:Y:S01]  /*64e50*/  DFMA R4, R54, R6, UR22 ;  /* 0x0000001636047e2b */ /* 0x001fe20008000006 */
[----:B------:R-:W0:Y:S01]  /*64e60*/  LDCU.128 UR20, c[0x0][0x4e0] ;  /* 0x00009c00ff1477ac */ /* 0x000e220008000c00 */
[----:B------:R-:W2:Y:S04]  /*64e70*/  LDC.64 R6, c[0x0][0x858] ;  /* 0x00021600ff067b82 */ /* 0x000ea80000000a00 */
[----:B-1----:R-:W-:-:S08]  /*64e80*/  DFMA R58, R52, UR16, R58 ;  /* 0x00000010343a7c2b */ /* 0x002fd0000800003a */
[----:B------:R-:W-:Y:S02]  /*64e90*/  DFMA R58, R4, UR18, R58 ;  /* 0x00000012043a7c2b */ /* 0x000fe4000800003a */
[----:B----4-:R-:W-:-:S08]  /*64ea0*/  DFMA R54, R56, UR24, R60 ;  /* 0x0000001838367c2b */ /* 0x010fd0000800003c */
        /* <DEDUP_REMOVED lines=202> */
.L_x_1291:
[----:B------:R-:W-:Y:S05]  /*65b50*/  BSYNC.RECONVERGENT B1 ;  /* 0x0000000000017941 */ /* 0x000fea0003800200 */
.L_x_1290:
[----:B------:R-:W0:Y:S01]  /*65b60*/  S2R R2, SR_TID.X ;  /* 0x0000000000027919 */ /* 0x000e220000002100 */
        /* <DEDUP_REMOVED lines=9> */
[----:B0-----:R-:W-:-:S05]  /*65c00*/  IMAD R2, R2, R3, 0x4 ;  /* 0x0000000402027424 */ /* 0x001fca00078e0203 */
        /* <DEDUP_REMOVED lines=41> */
.L_x_1325:
        /* <DEDUP_REMOVED lines=11> */
.L_x_1326:
[----:B------:R-:W-:Y:S05]  /*65f50*/  BSYNC.RECONVERGENT B2 ;  /* 0x0000000000027941 */ /* 0x000fea0003800200 */
.L_x_1324:
        /* <DEDUP_REMOVED lines=29> */
.L_x_1328:
        /* <DEDUP_REMOVED lines=11> */
.L_x_1329:
[----:B------:R-:W-:Y:S05]  /*661e0*/  BSYNC.RECONVERGENT B2 ;  /* 0x0000000000027941 */ /* 0x000fea0003800200 */
.L_x_1327:
        /* <DEDUP_REMOVED lines=28> */
.L_x_1331:
        /* <DEDUP_REMOVED lines=11> */
.L_x_1332:
[----:B------:R-:W-:Y:S05]  /*66460*/  BSYNC.RECONVERGENT B2 ;  /* 0x0000000000027941 */ /* 0x000fea0003800200 */
.L_x_1330:
        /* <DEDUP_REMOVED lines=29> */
.L_x_1334:
        /* <DEDUP_REMOVED lines=11> */
.L_x_1335:
[----:B------:R-:W-:Y:S05]  /*666f0*/  BSYNC.RECONVERGENT B2 ;  /* 0x0000000000027941 */ /* 0x000fea0003800200 */
.L_x_1333:
        /* <DEDUP_REMOVED lines=28> */
.L_x_1337:
        /* <DEDUP_REMOVED lines=11> */
.L_x_1338:
[----:B------:R-:W-:Y:S05]  /*66970*/  BSYNC.RECONVERGENT B2 ;  /* 0x0000000000027941 */ /* 0x000fea0003800200 */
.L_x_1336:
        /* <DEDUP_REMOVED lines=29> */
.L_x_1340:
        /* <DEDUP_REMOVED lines=11> */
.L_x_1341:
[----:B------:R-:W-:Y:S05]  /*66c00*/  BSYNC.RECONVERGENT B2 ;  /* 0x0000000000027941 */ /* 0x000fea0003800200 */
.L_x_1339:
        /* <DEDUP_REMOVED lines=29> */
.L_x_1343:
        /* <DEDUP_REMOVED lines=11> */
.L_x_1344:
[----:B------:R-:W-:Y:S05]  /*66e90*/  BSYNC.RECONVERGENT B2 ;  /* 0x0000000000027941 */ /* 0x000fea0003800200 */
.L_x_1342:
        /* <DEDUP_REMOVED lines=28> */
.L_x_1346:
        /* <DEDUP_REMOVED lines=11> */
.L_x_1347:
[----:B------:R-:W-:Y:S05]  /*67110*/  BSYNC.RECONVERGENT B2 ;  /* 0x0000000000027941 */ /* 0x000fea0003800200 */
.L_x_1345:
        /* <DEDUP_REMOVED lines=28> */
.L_x_1349:
        /* <DEDUP_REMOVED lines=9> */
.L_x_1350:
[----:B------:R-:W-:Y:S05]  /*67370*/  BSYNC.RECONVERGENT B2 ;  /* 0x0000000000027941 */ /* 0x000fea0003800200 */
.L_x_1348:
        /* <DEDUP_REMOVED lines=24> */
.L_x_1352:
[----:B------:R-:W-:Y:S01]  /*67500*/  IMAD.MOV.U32 R14, RZ, RZ, R10 ;  /* 0x000000ffff0e7224 */ /* 0x000fe200078e000a */
[----:B------:R-:W-:Y:S01]  /*67510*/  MOV R25, R11 ;  /* 0x0000000b00197202 */ /* 0x000fe20000000f00 */
[----:B------:R-:W-:Y:S01]  /*67520*/  IMAD.MOV.U32 R11, RZ, RZ, R15 ;  /* 0x000000ffff0b7224 */ /* 0x000fe200078e000f */
[----:B------:R-:W-:-:S07]  /*67530*/  MOV R10, 0x67550 ;  /* 0x00067550000a7802 */ /* 0x000fce0000000f00 */
[----:B--234-:R-:W-:Y:S05]  /*67540*/  CALL.REL.NOINC `($__internal_1_$__cuda_sm20_rem_u64) ;  /* 0x0000014400d87944 */ /* 0x01cfea0003c00000 */
[----:B------:R-:W-:-:S07]  /*67550*/  IMAD.MOV.U32 R10, RZ, RZ, R14 ;  /* 0x000000ffff0a7224 */ /* 0x000fce00078e000e */
.L_x_1353:
[----:B------:R-:W-:Y:S05]  /*67560*/  BSYNC.RECONVERGENT B2 ;  /* 0x0000000000027941 */ /* 0x000fea0003800200 */
.L_x_1351:
        /* <DEDUP_REMOVED lines=254> */
.L_x_1323:
[----:B------:R-:W-:Y:S05]  /*68550*/  BSYNC.RECONVERGENT B1 ;  /* 0x0000000000017941 */ /* 0x000fea0003800200 */
.L_x_1322:
        /* <DEDUP_REMOVED lines=15> */
[----:B------:R-:W-:Y:S01]  /*68650*/  HFMA2 R19, -RZ, RZ, 0, 0 ;  /* 0x00000000ff137431 */ /* 0x000fe200000001ff */
        /* <DEDUP_REMOVED lines=36> */
.L_x_1357:
        /* <DEDUP_REMOVED lines=11> */
.L_x_1358:
[----:B------:R-:W-:Y:S05]  /*68950*/  BSYNC.RECONVERGENT B2 ;  /* 0x0000000000027941 */ /* 0x000fea0003800200 */
.L_x_1356:
        /* <DEDUP_REMOVED lines=29> */
.L_x_1360:
        /* <DEDUP_REMOVED lines=11> */
.L_x_1361:
[----:B------:R-:W-:Y:S05]  /*68be0*/  BSYNC.RECONVERGENT B2 ;  /* 0x0000000000027941 */ /* 0x000fea0003800200 */
.L_x_1359:
        /* <DEDUP_REMOVED lines=28> */
.L_x_1363:
        /* <DEDUP_REMOVED lines=11> */
.L_x_1364:
[----:B------:R-:W-:Y:S05]  /*68e60*/  BSYNC.RECONVERGENT B2 ;  /* 0x0000000000027941 */ /* 0x000fea0003800200 */
.L_x_1362:
        /* <DEDUP_REMOVED lines=29> */
.L_x_1366:
        /* <DEDUP_REMOVED lines=11> */
.L_x_1367:
[----:B------:R-:W-:Y:S05]  /*690f0*/  BSYNC.RECONVERGENT B2 ;  /* 0x0000000000027941 */ /* 0x000fea0003800200 */
.L_x_1365:
        /* <DEDUP_REMOVED lines=28> */
.L_x_1369:
        /* <DEDUP_REMOVED lines=11> */
.L_x_1370:
[----:B------:R-:W-:Y:S05]  /*69370*/  BSYNC.RECONVERGENT B2 ;  /* 0x0000000000027941 */ /* 0x000fea0003800200 */
.L_x_1368:
        /* <DEDUP_REMOVED lines=29> */
.L_x_1372:
        /* <DEDUP_REMOVED lines=11> */
.L_x_1373:
[----:B------:R-:W-:Y:S05]  /*69600*/  BSYNC.RECONVERGENT B2 ;  /* 0x0000000000027941 */ /* 0x000fea0003800200 */
.L_x_1371:
        /* <DEDUP_REMOVED lines=29> */
.L_x_1375:
        /* <DEDUP_REMOVED lines=11> */
.L_x_1376:
[----:B------:R-:W-:Y:S05]  /*69890*/  BSYNC.RECONVERGENT B2 ;  /* 0x0000000000027941 */ /* 0x000fea0003800200 */
.L_x_1374:
        /* <DEDUP_REMOVED lines=28> */
.L_x_1378:
        /* <DEDUP_REMOVED lines=11> */
.L_x_1379:
[----:B------:R-:W-:Y:S05]  /*69b10*/  BSYNC.RECONVERGENT B2 ;  /* 0x0000000000027941 */ /* 0x000fea0003800200 */
.L_x_1377:
        /* <DEDUP_REMOVED lines=28> */
.L_x_1381:
        /* <DEDUP_REMOVED lines=9> */
.L_x_1382:
[----:B------:R-:W-:Y:S05]  /*69d70*/  BSYNC.RECONVERGENT B2 ;  /* 0x0000000000027941 */ /* 0x000fea0003800200 */
.L_x_1380:
        /* <DEDUP_REMOVED lines=24> */
.L_x_1384:
[----:B------:R-:W-:Y:S01]  /*69f00*/  MOV R14, R10 ;  /* 0x0000000a000e7202 */ /* 0x000fe20000000f00 */
[----:B------:R-:W-:Y:S01]  /*69f10*/  IMAD.MOV.U32 R25, RZ, RZ, R11 ;  /* 0x000000ffff197224 */ /* 0x000fe200078e000b */
[----:B------:R-:W-:Y:S01]  /*69f20*/  MOV R10, 0x69f50 ;  /* 0x00069f50000a7802 */ /* 0x000fe20000000f00 */
[----:B------:R-:W-:-:S07]  /*69f30*/  IMAD.MOV.U32 R11, RZ, RZ, R15 ;  /* 0x000000ffff0b7224 */ /* 0x000fce00078e000f */
[----:B--234-:R-:W-:Y:S05]  /*69f40*/  CALL.REL.NOINC `($__internal_1_$__cuda_sm20_rem_u64) ;  /* 0x0000011c00587944 */ /* 0x01cfea0003c00000 */
[----:B------:R-:W-:-:S07]  /*69f50*/  MOV R10, R14 ;  /* 0x0000000e000a7202 */ /* 0x000fce0000000f00 */
.L_x_1385:
[----:B------:R-:W-:Y:S05]  /*69f60*/  BSYNC.RECONVERGENT B2 ;  /* 0x0000000000027941 */ /* 0x000fea0003800200 */
.L_x_1383:
        /* <DEDUP_REMOVED lines=254> */
.L_x_1355:
[----:B------:R-:W-:Y:S05]  /*6af50*/  BSYNC.RECONVERGENT B1 ;  /* 0x0000000000017941 */ /* 0x000fea0003800200 */
.L_x_1354:
[----:B------:R-:W0:Y:S01]  /*6af60*/  S2R R2, SR_TID.X ;  /* 0x0000000000027919 */ /* 0x000e220000002100 */
[----:B------:R-:W-:Y:S01]  /*6af70*/  IMAD.MOV.U32 R3, RZ, RZ, 0xb ;  /* 0x0000000bff037424 */ /* 0x000fe200078e00ff */
[----:B------:R-:W-:Y:S01]  /*6af80*/  PLOP3.LUT P1, PT, PT, PT, PT, 0x80, 0x8 ;  /* 0x000000000008781c */ /* 0x000fe20003f2f070 */
[----:B------:R-:W-:Y:S01]  /*6af90*/  BSSY.RECONVERGENT B1, `(.L_x_1386) ;  /* 0x0000295000017945 */ /* 0x000fe20003800200 */
[----:B------:R-:W-:Y:S02]  /*6afa0*/  LOP3.LUT R9, R9, 0xfffff7ff, RZ, 0xc0, !PT ;  /* 0xfffff7ff09097812 */ /* 0x000fe400078ec0ff */
[----:B------:R-:W-:Y:S02]  /*6afb0*/  MOV R18, 0x1 ;  /* 0x0000000100127802 */ /* 0x000fe40000000f00 */
[----:B------:R-:W-:-:S07]  /*6afc0*/  PLOP3.LUT P6, PT, PT, PT, PT, 0x8, 0x80 ;  /* 0x000000000080781c */ /* 0x000fce0003fce170 */
[----:B------:R-:W-:Y:S01]  /*6afd0*/  @P1 LOP3.LUT R9, R9, 0x800, RZ, 0xfc, !PT ;  /* 0x0000080009091812 */ /* 0x000fe200078efcff */
[----:B0-----:R-:W-:-:S05]  /*6afe0*/  IMAD R2, R2, R3, 0x6 ;  /* 0x0000000602027424 */ /* 0x001fca00078e0203 */
        /* <DEDUP_REMOVED lines=39> */
.L_x_1389:
        /* <DEDUP_REMOVED lines=11> */
.L_x_1390:
[----:B------:R-:W-:Y:S05]  /*6b310*/  BSYNC.RECONVERGENT B2 ;  /* 0x0000000000027941 */ /* 0x000fea0003800200 */
.L_x_1388:
        /* <DEDUP_REMOVED lines=29> */
.L_x_1392:
        /* <DEDUP_REMOVED lines=11> */
.L_x_1393:
[----:B------:R-:W-:Y:S05]  /*6b5a0*/  BSYNC.RECONVERGENT B2 ;  /* 0x0000000000027941 */ /* 0x000fea0003800200 */
.L_x_1391:
        /* <DEDUP_REMOVED lines=28> */
.L_x_1395:
        /* <DEDUP_REMOVED lines=11> */
.L_x_1396:
[----:B------:R-:W-:Y:S05]  /*6b820*/  BSYNC.RECONVERGENT B2 ;  /* 0x0000000000027941 */ /* 0x000fea0003800200 */
.L_x_1394:
        /* <DEDUP_REMOVED lines=29> */
.L_x_1398:
        /* <DEDUP_REMOVED lines=11> */
.L_x_1399:
[----:B------:R-:W-:Y:S05]  /*6bab0*/  BSYNC.RECONVERGENT B2 ;  /* 0x0000000000027941 */ /* 0x000fea0003800200 */
.L_x_1397:
        /* <DEDUP_REMOVED lines=28> */
.L_x_1401:
        /* <DEDUP_REMOVED lines=11> */
.L_x_1402:
[----:B------:R-:W-:Y:S05]  /*6bd30*/  BSYNC.RECONVERGENT B2 ;  /* 0x0000000000027941 */ /* 0x000fea0003800200 */
.L_x_1400:
        /* <DEDUP_REMOVED lines=29> */
.L_x_1404:
        /* <DEDUP_REMOVED lines=11> */
.L_x_1405:
[----:B------:R-:W-:Y:S05]  /*6bfc0*/  BSYNC.RECONVERGENT B2 ;  /* 0x0000000000027941 */ /* 0x000fea0003800200 */
.L_x_1403:
        /* <DEDUP_REMOVED lines=29> */
.L_x_1407:
        /* <DEDUP_REMOVED lines=11> */
.L_x_1408:
[----:B------:R-:W-:Y:S05]  /*6c250*/  BSYNC.RECONVERGENT B2 ;  /* 0x0000000000027941 */ /* 0x000fea0003800200 */
.L_x_1406:
        /* <DEDUP_REMOVED lines=28> */
.L_x_1410:
        /* <DEDUP_REMOVED lines=11> */
.L_x_1411:
[----:B------:R-:W-:Y:S05]  /*6c4d0*/  BSYNC.RECONVERGENT B2 ;  /* 0x0000000000027941 */ /* 0x000fea0003800200 */
.L_x_1409:
        /* <DEDUP_REMOVED lines=28> */
.L_x_1413:
        /* <DEDUP_REMOVED lines=9> */
.L_x_1414:
[----:B------:R-:W-:Y:S05]  /*6c730*/  BSYNC.RECONVERGENT B2 ;  /* 0x0000000000027941 */ /* 0x000fea0003800200 */
.L_x_1412:
        /* <DEDUP_REMOVED lines=25> */
.L_x_1416:
[----:B------:R-:W-:Y:S01]  /*6c8d0*/  IMAD.MOV.U32 R14, RZ, RZ, R10 ;  /* 0x000000ffff0e7224 */ /* 0x000fe200078e000a */
[----:B------:R-:W-:Y:S01]  /*6c8e0*/  MOV R25, R11 ;  /* 0x0000000b00197202 */ /* 0x000fe20000000f00 */
[----:B------:R-:W-:Y:S01]  /*6c8f0*/  IMAD.MOV.U32 R11, RZ, RZ, R15 ;  /* 0x000000ffff0b7224 */ /* 0x000fe200078e000f */
[----:B------:R-:W-:-:S07]  /*6c900*/  MOV R10, 0x6c920 ;  /* 0x0006c920000a7802 */ /* 0x000fce0000000f00 */
[----:B--234-:R-:W-:Y:S05]  /*6c910*/  CALL.REL.NOINC `($__internal_1_$__cuda_sm20_rem_u64) ;  /* 0x000000f000e47944 */ /* 0x01cfea0003c00000 */
.L_x_1417:
[----:B------:R-:W-:Y:S05]  /*6c920*/  BSYNC.RECONVERGENT B2 ;  /* 0x0000000000027941 */ /* 0x000fea0003800200 */
.L_x_1415:
        /* <DEDUP_REMOVED lines=251> */
.L_x_1387:
[----:B------:R-:W-:Y:S05]  /*6d8e0*/  BSYNC.RECONVERGENT B1 ;  /* 0x0000000000017941 */ /* 0x000fea0003800200 */
.L_x_1386:
[----:B------:R-:W0:Y:S01]  /*6d8f0*/  S2R R2, SR_TID.X ;  /* 0x0000000000027919 */ /* 0x000e220000002100 */
[----:B------:R-:W-:Y:S01]  /*6d900*/  MOV R3, 0xb ;  /* 0x0000000b00037802 */ /* 0x000fe20000000f00 */
[----:B------:R-:W-:Y:S01]  /*6d910*/  BSSY.RECONVERGENT B1, `(.L_x_1418) ;  /* 0x0000296000017945 */ /* 0x000fe20003800200 */
[----:B------:R-:W-:Y:S01]  /*6d920*/  PLOP3.LUT P1, PT, PT, PT, PT, 0x80, 0x8 ;  /* 0x000000000008781c */ /* 0x000fe20003f2f070 */
[----:B------:R-:W-:Y:S01]  /*6d930*/  IMAD.MOV.U32 R17, RZ, RZ, 0x1 ;  /* 0x00000001ff117424 */ /* 0x000fe200078e00ff */
[----:B------:R-:W-:Y:S02]  /*6d940*/  LOP3.LUT R9, R9, 0xfffffbff, RZ, 0xc0, !PT ;  /* 0xfffffbff09097812 */ /* 0x000fe400078ec0ff */
[----:B------:R-:W-:-:S09]  /*6d950*/  PLOP3.LUT P4, PT, PT, PT, PT, 0x8, 0x80 ;  /* 0x000000000080781c */ /* 0x000fd20003f8e170 */
        /* <DEDUP_REMOVED lines=41> */
.L_x_1421:
        /* <DEDUP_REMOVED lines=11> */
.L_x_1422:
[----:B------:R-:W-:Y:S05]  /*6dca0*/  BSYNC.RECONVERGENT B2 ;  /* 0x0000000000027941 */ /* 0x000fea0003800200 */
.L_x_1420:
        /* <DEDUP_REMOVED lines=29> */
.L_x_1424:
        /* <DEDUP_REMOVED lines=11> */
.L_x_1425:
[----:B------:R-:W-:Y:S05]  /*6df30*/  BSYNC.RECONVERGENT B2 ;  /* 0x0000000000027941 */ /* 0x000fea0003800200 */
.L_x_1423:
        /* <DEDUP_REMOVED lines=28> */
.L_x_1427:
        /* <DEDUP_REMOVED lines=11> */
.L_x_1428:
[----:B------:R-:W-:Y:S05]  /*6e1b0*/  BSYNC.RECONVERGENT B2 ;  /* 0x0000000000027941 */ /* 0x000fea0003800200 */
.L_x_1426:
        /* <DEDUP_REMOVED lines=29> */
.L_x_1430:
        /* <DEDUP_REMOVED lines=11> */
.L_x_1431:
[----:B------:R-:W-:Y:S05]  /*6e440*/  BSYNC.RECONVERGENT B2 ;  /* 0x0000000000027941 */ /* 0x000fea0003800200 */
.L_x_1429:
        /* <DEDUP_REMOVED lines=28> */
.L_x_1433:
        /* <DEDUP_REMOVED lines=11> */
.L_x_1434:
[----:B------:R-:W-:Y:S05]  /*6e6c0*/  BSYNC.RECONVERGENT B2 ;  /* 0x0000000000027941 */ /* 0x000fea0003800200 */
.L_x_1432:
        /* <DEDUP_REMOVED lines=29> */
.L_x_1436:
        /* <DEDUP_REMOVED lines=11> */
.L_x_1437:
[----:B------:R-:W-:Y:S05]  /*6e950*/  BSYNC.RECONVERGENT B2 ;  /* 0x0000000000027941 */ /* 0x000fea0003800200 */
.L_x_1435:
        /* <DEDUP_REMOVED lines=29> */
.L_x_1439:
        /* <DEDUP_REMOVED lines=11> */
.L_x_1440:
[----:B------:R-:W-:Y:S05]  /*6ebe0*/  BSYNC.RECONVERGENT B2 ;  /* 0x0000000000027941 */ /* 0x000fea0003800200 */
.L_x_1438:
        /* <DEDUP_REMOVED lines=28> */
.L_x_1442:
        /* <DEDUP_REMOVED lines=11> */
.L_x_1443:
[----:B------:R-:W-:Y:S05]  /*6ee60*/  BSYNC.RECONVERGENT B2 ;  /* 0x0000000000027941 */ /* 0x000fea0003800200 */
.L_x_1441:
        /* <DEDUP_REMOVED lines=28> */
.L_x_1445:
        /* <DEDUP_REMOVED lines=9> */
.L_x_1446:
[----:B------:R-:W-:Y:S05]  /*6f0c0*/  BSYNC.RECONVERGENT B2 ;  /* 0x0000000000027941 */ /* 0x000fea0003800200 */
.L_x_1444:
        /* <DEDUP_REMOVED lines=25> */
.L_x_1448:
[----:B------:R-:W-:Y:S01]  /*6f260*/  MOV R14, R10 ;  /* 0x0000000a000e7202 */ /* 0x000fe20000000f00 */
[----:B------:R-:W-:Y:S01]  /*6f270*/  IMAD.MOV.U32 R25, RZ, RZ, R11 ;  /* 0x000000ffff197224 */ /* 0x000fe200078e000b */
[----:B------:R-:W-:Y:S01]  /*6f280*/  MOV R10, 0x6f2b0 ;  /* 0x0006f2b0000a7802 */ /* 0x000fe20000000f00 */
[----:B------:R-:W-:-:S07]  /*6f290*/  IMAD.MOV.U32 R11, RZ, RZ, R15 ;  /* 0x000000ffff0b7224 */ /* 0x000fce00078e000f */
[----:B--234-:R-:W-:Y:S05]  /*6f2a0*/  CALL.REL.NOINC `($__internal_1_$__cuda_sm20_rem_u64) ;  /* 0x000000c800807944 */ /* 0x01cfea0003c00000 */
.L_x_1449:
[----:B------:R-:W-:Y:S05]  /*6f2b0*/  BSYNC.RECONVERGENT B2 ;  /* 0x0000000000027941 */ /* 0x000fea0003800200 */
.L_x_1447:
        /* <DEDUP_REMOVED lines=251> */
.L_x_1419:
[----:B------:R-:W-:Y:S05]  /*70270*/  BSYNC.RECONVERGENT B1 ;  /* 0x0000000000017941 */ /* 0x000fea0003800200 */
.L_x_1418:
[----:B------:R-:W0:Y:S01]  /*70280*/  S2R R2, SR_TID.X ;  /* 0x0000000000027919 */ /* 0x000e220000002100 */
[----:B------:R-:W-:Y:S01]  /*70290*/  IMAD.MOV.U32 R3, RZ, RZ, 0xb ;  /* 0x0000000bff037424 */ /* 0x000fe200078e00ff */
[----:B------:R-:W-:Y:S01]  /*702a0*/  PLOP3.LUT P2, PT, PT, PT, PT, 0x80, 0x8 ;  /* 0x000000000008781c */ /* 0x000fe20003f4f070 */
[----:B------:R-:W-:Y:S01]  /*702b0*/  BSSY.RECONVERGENT B1, `(.L_x_1450) ;  /* 0x0000295000017945 */ /* 0x000fe20003800200 */
[----:B------:R-:W-:Y:S01]  /*702c0*/  LOP3.LUT R9, R9, 0xfffffdff, RZ, 0xc0, !PT ;  /* 0xfffffdff09097812 */ /* 0x000fe200078ec0ff */
[----:B------:R-:W-:Y:S01]  /*702d0*/  IMAD.MOV.U32 R16, RZ, RZ, 0x1 ;  /* 0x00000001ff107424 */ /* 0x000fe200078e00ff */
[----:B------:R-:W-:-:S09]  /*702e0*/  PLOP3.LUT P0, PT, PT, PT, PT, 0x8, 0x80 ;  /* 0x000000000080781c */ /* 0x000fd20003f0e170 */
[----:B------:R-:W-:Y:S01]  /*702f0*/  @P2 LOP3.LUT R9, R9, 0x200, RZ, 0xfc, !PT ;  /* 0x0000020009092812 */ /* 0x000fe200078efcff */
[----:B0-----:R-:W-:-:S05]  /*70300*/  IMAD R2, R2, R3, 0x8 ;  /* 0x0000000802027424 */ /* 0x001fca00078e0203 */
        /* <DEDUP_REMOVED lines=39> */
.L_x_1453:
        /* <DEDUP_REMOVED lines=11> */
.L_x_1454:
[----:B------:R-:W-:Y:S05]  /*70630*/  BSYNC.RECONVERGENT B2 ;  /* 0x0000000000027941 */ /* 0x000fea0003800200 */
.L_x_1452:
        /* <DEDUP_REMOVED lines=29> */
.L_x_1456:
        /* <DEDUP_REMOVED lines=11> */
.L_x_1457:
[----:B------:R-:W-:Y:S05]  /*708c0*/  BSYNC.RECONVERGENT B2 ;  /* 0x0000000000027941 */ /* 0x000fea0003800200 */
.L_x_1455:
        /* <DEDUP_REMOVED lines=28> */
.L_x_1459:
        /* <DEDUP_REMOVED lines=11> */
.L_x_1460:
[----:B------:R-:W-:Y:S05]  /*70b40*/  BSYNC.RECONVERGENT B2 ;  /* 0x0000000000027941 */ /* 0x000fea0003800200 */
.L_x_1458:
        /* <DEDUP_REMOVED lines=29> */
.L_x_1462:
        /* <DEDUP_REMOVED lines=11> */
.L_x_1463:
[----:B------:R-:W-:Y:S05]  /*70dd0*/  BSYNC.RECONVERGENT B2 ;  /* 0x0000000000027941 */ /* 0x000fea0003800200 */
.L_x_1461:
        /* <DEDUP_REMOVED lines=28> */
.L_x_1465:
        /* <DEDUP_REMOVED lines=11> */
.L_x_1466:
[----:B------:R-:W-:Y:S05]  /*71050*/  BSYNC.RECONVERGENT B2 ;  /* 0x0000000000027941 */ /* 0x000fea0003800200 */
.L_x_1464:
        /* <DEDUP_REMOVED lines=29> */
.L_x_1468:
        /* <DEDUP_REMOVED lines=11> */
.L_x_1469:
[----:B------:R-:W-:Y:S05]  /*712e0*/  BSYNC.RECONVERGENT B2 ;  /* 0x0000000000027941 */ /* 0x000fea0003800200 */
.L_x_1467:
        /* <DEDUP_REMOVED lines=29> */
.L_x_1471:
        /* <DEDUP_REMOVED lines=11> */
.L_x_1472:
[----:B------:R-:W-:Y:S05]  /*71570*/  BSYNC.RECONVERGENT B2 ;  /* 0x0000000000027941 */ /* 0x000fea0003800200 */
.L_x_1470:
        /* <DEDUP_REMOVED lines=28> */
.L_x_1474:
        /* <DEDUP_REMOVED lines=11> */
.L_x_1475:
[----:B------:R-:W-:Y:S05]  /*717f0*/  BSYNC.RECONVERGENT B2 ;  /* 0x0000000000027941 */ /* 0x000fea0003800200 */
.L_x_1473:
        /* <DEDUP_REMOVED lines=28> */
.L_x_1477:
        /* <DEDUP_REMOVED lines=9> */
.L_x_1478:
[----:B------:R-:W-:Y:S05]  /*71a50*/  BSYNC.RECONVERGENT B2 ;  /* 0x0000000000027941 */ /* 0x000fea0003800200 */
.L_x_1476:
        /* <DEDUP_REMOVED lines=24> */
.L_x_1480:
[----:B------:R-:W-:Y:S01]  /*71be0*/  MOV R14, R10 ;  /* 0x0000000a000e7202 */ /* 0x000fe20000000f00 */
[----:B------:R-:W-:Y:S01]  /*71bf0*/  IMAD.MOV.U32 R25, RZ, RZ, R11 ;  /* 0x000000ffff197224 */ /* 0x000fe200078e000b */
[----:B------:R-:W-:Y:S01]  /*71c00*/  MOV R10, 0x71c30 ;  /* 0x00071c30000a7802 */ /* 0x000fe20000000f00 */
[----:B------:R-:W-:-:S07]  /*71c10*/  IMAD.MOV.U32 R11, RZ, RZ, R15 ;  /* 0x000000ffff0b7224 */ /* 0x000fce00078e000f */
[----:B--234-:R-:W-:Y:S05]  /*71c20*/  CALL.REL.NOINC `($__internal_1_$__cuda_sm20_rem_u64) ;  /* 0x000000a000207944 */ /* 0x01cfea0003c00000 */
[----:B------:R-:W-:-:S07]  /*71c30*/  MOV R10, R14 ;  /* 0x0000000e000a7202 */ /* 0x000fce0000000f00 */
.L_x_1481:
[----:B------:R-:W-:Y:S05]  /*71c40*/  BSYNC.RECONVERGENT B2 ;  /* 0x0000000000027941 */ /* 0x000fea0003800200 */
.L_x_1479:
        /* <DEDUP_REMOVED lines=251> */
.L_x_1451:
[----:B------:R-:W-:Y:S05]  /*72c00*/  BSYNC.RECONVERGENT B1 ;  /* 0x0000000000017941 */ /* 0x000fea0003800200 */
.L_x_1450:
        /* <DEDUP_REMOVED lines=48> */
.L_x_1485:
        /* <DEDUP_REMOVED lines=11> */
.L_x_1486:
[----:B------:R-:W-:Y:S05]  /*72fc0*/  BSYNC.RECONVERGENT B2 ;  /* 0x0000000000027941 */ /* 0x000fea0003800200 */
.L_x_1484:
        /* <DEDUP_REMOVED lines=29> */
.L_x_1488:
        /* <DEDUP_REMOVED lines=11> */
.L_x_1489:
[----:B------:R-:W-:Y:S05]  /*73250*/  BSYNC.RECONVERGENT B2 ;  /* 0x0000000000027941 */ /* 0x000fea0003800200 */
.L_x_1487:
        /* <DEDUP_REMOVED lines=28> */
.L_x_1491:
        /* <DEDUP_REMOVED lines=11> */
.L_x_1492:
[----:B------:R-:W-:Y:S05]  /*734d0*/  BSYNC.RECONVERGENT B2 ;  /* 0x0000000000027941 */ /* 0x000fea0003800200 */
.L_x_1490:
        /* <DEDUP_REMOVED lines=29> */
.L_x_1494:
        /* <DEDUP_REMOVED lines=11> */
.L_x_1495:
[----:B------:R-:W-:Y:S05]  /*73760*/  BSYNC.RECONVERGENT B2 ;  /* 0x0000000000027941 */ /* 0x000fea0003800200 */
.L_x_1493:
        /* <DEDUP_REMOVED lines=28> */
.L_x_1497:
        /* <DEDUP_REMOVED lines=11> */
.L_x_1498:
[----:B------:R-:W-:Y:S05]  /*739e0*/  BSYNC.RECONVERGENT B2 ;  /* 0x0000000000027941 */ /* 0x000fea0003800200 */
.L_x_1496:
        /* <DEDUP_REMOVED lines=29> */
.L_x_1500:
        /* <DEDUP_REMOVED lines=11> */
.L_x_1501:
[----:B------:R-:W-:Y:S05]  /*73c70*/  BSYNC.RECONVERGENT B2 ;  /* 0x0000000000027941 */ /* 0x000fea0003800200 */
.L_x_1499:
        /* <DEDUP_REMOVED lines=29> */
.L_x_1503:
        /* <DEDUP_REMOVED lines=11> */
.L_x_1504:
[----:B------:R-:W-:Y:S05]  /*73f00*/  BSYNC.RECONVERGENT B2 ;  /* 0x0000000000027941 */ /* 0x000fea0003800200 */
.L_x_1502:
        /* <DEDUP_REMOVED lines=28> */
.L_x_1506:
        /* <DEDUP_REMOVED lines=11> */
.L_x_1507:
[----:B------:R-:W-:Y:S05]  /*74180*/  BSYNC.RECONVERGENT B2 ;  /* 0x0000000000027941 */ /* 0x000fea0003800200 */
.L_x_1505:
        /* <DEDUP_REMOVED lines=28> */
.L_x_1509:
        /* <DEDUP_REMOVED lines=9> */
.L_x_1510:
[----:B------:R-:W-:Y:S05]  /*743e0*/  BSYNC.RECONVERGENT B2 ;  /* 0x0000000000027941 */ /* 0x000fea0003800200 */
.L_x_1508:
        /* <DEDUP_REMOVED lines=25> */
.L_x_1512:
[----:B------:R-:W-:Y:S01]  /*74580*/  IMAD.MOV.U32 R14, RZ, RZ, R10 ;  /* 0x000000ffff0e7224 */ /* 0x000fe200078e000a */
[----:B------:R-:W-:Y:S01]  /*74590*/  MOV R25, R11 ;  /* 0x0000000b00197202 */ /* 0x000fe20000000f00 */
[----:B------:R-:W-:Y:S01]  /*745a0*/  IMAD.MOV.U32 R11, RZ, RZ, R27 ;  /* 0x000000ffff0b7224 */ /* 0x000fe200078e001b */
[----:B------:R-:W-:-:S07]  /*745b0*/  MOV R10, 0x745d0 ;  /* 0x000745d0000a7802 */ /* 0x000fce0000000f00 */
[----:B--234-:R-:W-:Y:S05]  /*745c0*/  CALL.REL.NOINC `($__internal_1_$__cuda_sm20_rem_u64) ;  /* 0x0000007400b87944 */ /* 0x01cfea0003c00000 */
.L_x_1513:
[----:B------:R-:W-:Y:S05]  /*745d0*/  BSYNC.RECONVERGENT B2 ;  /* 0x0000000000027941 */ /* 0x000fea0003800200 */
.L_x_1511:
        /* <DEDUP_REMOVED lines=251> */
.L_x_1483:
[----:B------:R-:W-:Y:S05]  /*75590*/  BSYNC.RECONVERGENT B1 ;  /* 0x0000000000017941 */ /* 0x000fea0003800200 */
.L_x_1482:
        /* <DEDUP_REMOVED lines=48> */
.L_x_1517:
        /* <DEDUP_REMOVED lines=11> */
.L_x_1518:
[----:B------:R-:W-:Y:S05]  /*75950*/  BSYNC.RECONVERGENT B2 ;  /* 0x0000000000027941 */ /* 0x000fea0003800200 */
.L_x_1516:
        /* <DEDUP_REMOVED lines=29> */
.L_x_1520:
        /* <DEDUP_REMOVED lines=11> */
.L_x_1521:
[----:B------:R-:W-:Y:S05]  /*75be0*/  BSYNC.RECONVERGENT B2 ;  /* 0x0000000000027941 */ /* 0x000fea0003800200 */
.L_x_1519:
        /* <DEDUP_REMOVED lines=28> */
.L_x_1523:
        /* <DEDUP_REMOVED lines=11> */
.L_x_1524:
[----:B------:R-:W-:Y:S05]  /*75e60*/  BSYNC.RECONVERGENT B2 ;  /* 0x0000000000027941 */ /* 0x000fea0003800200 */
.L_x_1522:
        /* <DEDUP_REMOVED lines=29> */
.L_x_1526:
        /* <DEDUP_REMOVED lines=11> */
.L_x_1527:
[----:B------:R-:W-:Y:S05]  /*760f0*/  BSYNC.RECONVERGENT B2 ;  /* 0x0000000000027941 */ /* 0x000fea0003800200 */
.L_x_1525:
        /* <DEDUP_REMOVED lines=28> */
.L_x_1529:
        /* <DEDUP_REMOVED lines=11> */
.L_x_1530:
[----:B------:R-:W-:Y:S05]  /*76370*/  BSYNC.RECONVERGENT B2 ;  /* 0x0000000000027941 */ /* 0x000fea0003800200 */
.L_x_1528:
        /* <DEDUP_REMOVED lines=29> */
.L_x_1532:
        /* <DEDUP_REMOVED lines=11> */
.L_x_1533:
[----:B------:R-:W-:Y:S05]  /*76600*/  BSYNC.RECONVERGENT B2 ;  /* 0x0000000000027941 */ /* 0x000fea0003800200 */
.L_x_1531:
        /* <DEDUP_REMOVED lines=29> */
.L_x_1535:
        /* <DEDUP_REMOVED lines=11> */
.L_x_1536:
[----:B------:R-:W-:Y:S05]  /*76890*/  BSYNC.RECONVERGENT B2 ;  /* 0x0000000000027941 */ /* 0x000fea0003800200 */
.L_x_1534:
        /* <DEDUP_REMOVED lines=29> */
.L_x_1538:
        /* <DEDUP_REMOVED lines=11> */
.L_x_1539:
[----:B------:R-:W-:Y:S05]  /*76b20*/  BSYNC.RECONVERGENT B2 ;  /* 0x0000000000027941 */ /* 0x000fea0003800200 */
.L_x_1537:
        /* <DEDUP_REMOVED lines=28> */
.L_x_1541:
        /* <DEDUP_REMOVED lines=9> */
.L_x_1542:
[----:B------:R-:W-:Y:S05]  /*76d80*/  BSYNC.RECONVERGENT B2 ;  /* 0x0000000000027941 */ /* 0x000fea0003800200 */
.L_x_1540:
        /* <DEDUP_REMOVED lines=25> */
.L_x_1544:
[----:B------:R-:W-:Y:S01]  /*76f20*/  IMAD.MOV.U32 R14, RZ, RZ, R10 ;  /* 0x000000ffff0e7224 */ /* 0x000fe200078e000a */
[----:B------:R-:W-:Y:S01]  /*76f30*/  MOV R10, 0x76f70 ;  /* 0x00076f70000a7802 */ /* 0x000fe20000000f00 */
[----:B------:R-:W-:Y:S01]  /*76f40*/  IMAD.MOV.U32 R25, RZ, RZ, R11 ;  /* 0x000000ffff197224 */ /* 0x000fe200078e000b */
[----:B------:R-:W-:-:S07]  /*76f50*/  MOV R11, R27 ;  /* 0x0000001b000b7202 */ /* 0x000fce0000000f00 */
[----:B--234-:R-:W-:Y:S05]  /*76f60*/  CALL.REL.NOINC `($__internal_1_$__cuda_sm20_rem_u64) ;  /* 0x0000004c00507944 */ /* 0x01cfea0003c00000 */
.L_x_1545:
[----:B------:R-:W-:Y:S05]  /*76f70*/  BSYNC.RECONVERGENT B2 ;  /* 0x0000000000027941 */ /* 0x000fea0003800200 */
.L_x_1543:
        /* <DEDUP_REMOVED lines=251> */
.L_x_1515:
[----:B------:R-:W-:Y:S05]  /*77f30*/  BSYNC.RECONVERGENT B1 ;  /* 0x0000000000017941 */ /* 0x000fea0003800200 */
.L_x_1514:
[----:B------:R-:W-:Y:S01]  /*77f40*/  IMAD.IADD R23, R23, 0x1, R24 ;  /* 0x0000000117177824 */ /* 0x000fe200078e0218 */
[----:B------:R-:W0:Y:S01]  /*77f50*/  S2R R8, SR_TID.X ;  /* 0x0000000000087919 */ /* 0x000e220000002100 */
[----:B------:R-:W1:Y:S01]  /*77f60*/  S2UR UR6, SR_CgaCtaId ;  /* 0x00000000000679c3 */ /* 0x000e620000008800 */
[----:B------:R-:W-:Y:S02]  /*77f70*/  UMOV UR5, 0x400 ;  /* 0x0000040000057882 */ /* 0x000fe40000000000 */
[----:B------:R-:W-:-:S05]  /*77f80*/  IADD3 R22, PT, PT, R23, R22, RZ ;  /* 0x0000001617167210 */ /* 0x000fca0007ffe0ff */
[----:B------:R-:W-:Y:S01]  /*77f90*/  BAR.SYNC.DEFER_BLOCKING 0x0 ;  /* 0x0000000000007b1d */ /* 0x000fe20000010000 */
[----:B------:R-:W-:-:S04]  /*77fa0*/  IMAD.IADD R21, R22, 0x1, R21 ;  /* 0x0000000116157824 */ /* 0x000fc800078e0215 */
[----:B------:R-:W-:-:S05]  /*77fb0*/  IMAD.IADD R20, R21, 0x1, R20 ;  /* 0x0000000115147824 */ /* 0x000fca00078e0214 */
[----:B------:R-:W-:-:S05]  /*77fc0*/  IADD3 R19, PT, PT, R20, R19, RZ ;  /* 0x0000001314137210 */ /* 0x000fca0007ffe0ff */
[----:B------:R-:W-:Y:S01]  /*77fd0*/  IMAD.IADD R18, R19, 0x1, R18 ;  /* 0x0000000113127824 */ /* 0x000fe200078e0212 */
[----:B-1----:R-:W-:-:S03]  /*77fe0*/  ULEA UR5, UR6, UR5, 0x18 ;  /* 0x0000000506057291 */ /* 0x002fc6000f8ec0ff */
[----:B------:R-:W-:-:S05]  /*77ff0*/  IMAD.IADD R17, R18, 0x1, R17 ;  /* 0x0000000112117824 */ /* 0x000fca00078e0211 */
[----:B------:R-:W-:Y:S02]  /*78000*/  IADD3 R16, PT, PT, R17, R16, RZ ;  /* 0x0000001011107210 */ /* 0x000fe40007ffe0ff */
[----:B0-----:R-:W-:-:S03]  /*78010*/  SHF.R.U32.HI R14, RZ, 0x5, R8 ;  /* 0x00000005ff0e7819 */ /* 0x001fc60000011608 */
[----:B------:R-:W-:-:S04]  /*78020*/  IMAD.IADD R12, R16, 0x1, R15 ;  /* 0x00000001100c7824 */ /* 0x000fc800078e020f */
[----:B------:R-:W-:-:S05]  /*78030*/  IMAD.IADD R13, R12, 0x1, R13 ;  /* 0x000000010c0d7824 */ /* 0x000fca00078e020d */
[----:B------:R-:W0:Y:S02]  /*78040*/  SHFL.UP P3, R2, R13, 0x1, RZ ;  /* 0x042000000d027989 */ /* 0x000e2400000600ff */
[----:B0-----:R-:W-:-:S05]  /*78050*/  @P3 IADD3 R2, PT, PT, R13, R2, RZ ;  /* 0x000000020d023210 */ /* 0x001fca0007ffe0ff */
[----:B------:R-:W0:Y:S02]  /*78060*/  SHFL.UP P3, R3, R2, 0x2, RZ ;  /* 0x0440000002037989 */ /* 0x000e2400000600ff */
[----:B0-----:R-:W-:-:S05]  /*78070*/  @P3 IMAD.IADD R3, R2, 0x1, R3 ;  /* 0x0000000102033824 */ /* 0x001fca00078e0203 */
[----:B------:R-:W0:Y:S02]  /*78080*/  SHFL.UP P3, R4, R3, 0x4, RZ ;  /* 0x0480000003047989 */ /* 0x000e2400000600ff */
[----:B0-----:R-:W-:-:S05]  /*78090*/  @P3 IMAD.IADD R4, R3, 0x1, R4 ;  /* 0x0000000103043824 */ /* 0x001fca00078e0204 */
[----:B------:R-:W0:Y:S02]  /*780a0*/  SHFL.UP P3, R5, R4, 0x8, RZ ;  /* 0x0500000004057989 */ /* 0x000e2400000600ff */
[----:B0-----:R-:W-:-:S05]  /*780b0*/  @P3 IADD3 R5, PT, PT, R4, R5, RZ ;  /* 0x0000000504053210 */ /* 0x001fca0007ffe0ff */
[----:B------:R-:W0:Y:S02]  /*780c0*/  SHFL.UP P3, R10, R5, 0x10, RZ ;  /* 0x06000000050a7989 */ /* 0x000e2400000600ff */
[----:B0-----:R-:W-:Y:S01]  /*780d0*/  @P3 IMAD.IADD R10, R5, 0x1, R10 ;  /* 0x00000001050a3824 */ /* 0x001fe200078e020a */
        /* <DEDUP_REMOVED lines=8> */
[----:B------:R-:W0:Y:S02]  /*78160*/  LDS.128 R4, [UR5] ;  /* 0x00000005ff047984 */ /* 0x000e240008000c00 */
[----:B0-----:R-:W-:-:S04]  /*78170*/  IADD3 R5, PT, PT, R4, R5, RZ ;  /* 0x0000000504057210 */ /* 0x001fc80007ffe0ff */
[----:B------:R-:W-:Y:S01]  /*78180*/  SEL R4, R5, R4, !P3 ;  /* 0x0000000405047207 */ /* 0x000fe20005800000 */
[----:B------:R-:W-:Y:S01]  /*78190*/  IMAD.IADD R6, R6, 0x1, R5 ;  /* 0x0000000106067824 */ /* 0x000fe200078e0205 */
[----:B------:R-:W-:-:S03]  /*781a0*/  ISETP.NE.AND P3, PT, R14, 0x3, PT ;  /* 0x000000030e00780c */ /* 0x000fc60003f65270 */
[----:B------:R-:W-:Y:S01]  /*781b0*/  IMAD.IADD R3, R7, 0x1, R6 ;  /* 0x0000000107037824 */ /* 0x000fe200078e0206 */
[----:B------:R-:W-:Y:S02]  /*781c0*/  SEL R4, R6, R4, !P3 ;  /* 0x0000000406047207 */ /* 0x000fe40005800000 */
[----:B------:R-:W-:-:S04]  /*781d0*/  ISETP.NE.AND P3, PT, R14, 0x4, PT ;  /* 0x000000040e00780c */ /* 0x000fc80003f65270 */
[C---:B------:R-:W-:Y:S02]  /*781e0*/  SEL R2, R3.reuse, R4, !P3 ;  /* 0x0000000403027207 */ /* 0x040fe40005800000 */
[----:B------:R-:W0:Y:S01]  /*781f0*/  LDS.128 R4, [UR5+0x10] ;  /* 0x00001005ff047984 */ /* 0x000e220008000c00 */
[----:B------:R-:W-:Y:S02]  /*78200*/  ISETP.NE.AND P3, PT, R14, 0x5, PT ;  /* 0x000000050e00780c */ /* 0x000fe40003f65270 */
[----:B0-----:R-:W-:-:S04]  /*78210*/  IADD3 R4, PT, PT, R3, R4, RZ ;  /* 0x0000000403047210 */ /* 0x001fc80007ffe0ff */
[----:B------:R-:W-:Y:S01]  /*78220*/  SEL R2, R4, R2, !P3 ;  /* 0x0000000204027207 */ /* 0x000fe20005800000 */
[----:B------:R-:W-:Y:S01]  /*78230*/  IMAD.IADD R5, R5, 0x1, R4 ;  /* 0x0000000105057824 */ /* 0x000fe200078e0204 */
[----:B------:R-:W-:-:S03]  /*78240*/  ISETP.NE.AND P3, PT, R14, 0x6, PT ;  /* 0x000000060e00780c */ /* 0x000fc60003f65270 */
[----:B------:R-:W-:Y:S01]  /*78250*/  IMAD.IADD R6, R6, 0x1, R5 ;  /* 0x0000000106067824 */ /* 0x000fe200078e0205 */
[----:B------:R-:W-:Y:S02]  /*78260*/  SEL R2, R5, R2, !P3 ;  /* 0x0000000205027207 */ /* 0x000fe40005800000 */
[----:B------:R-:W-:Y:S02]  /*78270*/  ISETP.NE.AND P3, PT, R14, 0x7, PT ;  /* 0x000000070e00780c */ /* 0x000fe40003f65270 */
[----:B------:R-:W-:Y:S02]  /*78280*/  IADD3 R3, PT, PT, R7, R6, RZ ;  /* 0x0000000607037210 */ /* 0x000fe40007ffe0ff */
[----:B------:R-:W-:Y:S02]  /*78290*/  SEL R2, R6, R2, !P3 ;  /* 0x0000000206027207 */ /* 0x000fe40005800000 */
[----:B------:R-:W0:Y:S01]  /*782a0*/  LDS.128 R4, [UR5+0x20] ;  /* 0x00002005ff047984 */ /* 0x000e220008000c00 */
[----:B------:R-:W-:-:S04]  /*782b0*/  ISETP.NE.AND P3, PT, R14, 0x8, PT ;  /* 0x000000080e00780c */ /* 0x000fc80003f65270 */
[C---:B------:R-:W-:Y:S02]  /*782c0*/  SEL R2, R3.reuse, R2, !P3 ;  /* 0x0000000203027207 */ /* 0x040fe40005800000 */
        /* <DEDUP_REMOVED lines=20> */
[----:B------:R-:W-:Y:S01]  /*78410*/  @!P3 MOV R6, 0x64 ;  /* 0x000000640006b802 */ /* 0x000fe20000000f00 */
[----:B------:R1:W-:Y:S01]  /*78420*/  @!P3 STS [UR5+0x4c], R7 ;  /* 0x00004c07ff00b988 */ /* 0x0003e20008000805 */
[----:B------:R-:W5:Y:S08]  /*78430*/  LDC.64 R4, c[0x0][0x3a0] ;  /* 0x0000e800ff047b82 */ /* 0x000f700000000a00 */
[----:B------:R-:W2:Y:S01]  /*78440*/  LDC R25, c[0x0][0x370] ;  /* 0x0000dc00ff197b82 */ /* 0x000ea20000000800 */
[----:B0-----:R-:W-:-:S04]  /*78450*/  IMAD R3, R3, UR6, R2 ;  /* 0x0000000603037c24 */ /* 0x001fc8000f8e0202 */
[C---:B------:R-:W-:Y:S02]  /*78460*/  IMAD.IADD R26, R3.reuse, 0x1, R26 ;  /* 0x00000001031a7824 */ /* 0x040fe400078e021a */
[----:B-----5:R-:W-:-:S05]  /*78470*/  IMAD.WIDE R10, R3, 0x8, R4 ;  /* 0x00000008030a7825 */ /* 0x020fca00078e0204 */
[----:B------:R1:W-:Y:S01]  /*78480*/  @!P3 ST.E.64.STRONG.GPU desc[UR8][R10.64+0x100], R6 ;  /* 0x000100060a00b985 */ /* 0x0003e2000c10fb08 */
[----:B--2---:R-:W-:-:S13]  /*78490*/  ISETP.GT.U32.AND P5, PT, R25, 0x1f3, PT ;  /* 0x000001f31900780c */ /* 0x004fda0003fa4070 */
[----:B-1----:R-:W-:Y:S05]  /*784a0*/  @P5 BRA `(.L_x_1547) ;  /* 0x0000000000085947 */ /* 0x002fea0003800000 */
[----:B------:R0:W-:Y:S06]  /*784b0*/  MEMBAR.SC.CTA ;  /* 0x0000000000007992 */ /* 0x0001ec0000000000 */
[----:B0-----:R-:W-:Y:S05]  /*784c0*/  BRA `(.L_x_1548) ;  /* 0x0000000000087947 */ /* 0x001fea0003800000 */
.L_x_1547:
[----:B------:R-:W-:Y:S05]  /*784d0*/  NANOSLEEP 0x474 ;  /* 0x000004740000795d */ /* 0x000fea0003800000 */
[----:B------:R-:W-:Y:S01]  /*784e0*/  NOP ;  /* 0x0000000000007918 */ /* 0x000fe20000000000 */
.L_x_1548:
[----:B------:R-:W-:-:S05]  /*784f0*/  IMAD.WIDE R4, R26, 0x8, R4 ;  /* 0x000000081a047825 */ /* 0x000fca00078e0204 */
[----:B------:R-:W2:Y:S01]  /*78500*/  LD.E.64.STRONG.GPU R14, desc[UR8][R4.64+0x100] ;  /* 0x00010008040e7980 */ /* 0x000ea2000c10fb00 */
[----:B------:R-:W-:Y:S01]  /*78510*/  UMOV UR6, 0xffffffff ;  /* 0xffffffff00067882 */ /* 0x000fe20000000000 */
[----:B--2---:R-:W-:Y:S02]  /*78520*/  ISETP.NE.AND P3, PT, R14, 0x63, PT ;  /* 0x000000630e00780c */ /* 0x004fe40003f65270 */
[----:B------:R-:W-:Y:S11]  /*78530*/  BRA.DIV UR6, `(.L_x_1549) ;  /* 0x0000002a06547947 */ /* 0x000ff6000b800000 */
[----:B------:R-:W-:-:S13]  /*78540*/  VOTE.ANY P3, !P3 ;  /* 0x0000000000ff7806 */ /* 0x000fda0005860100 */
.L_x_1636:
[----:B------:R-:W-:Y:S05]  /*78550*/  @!P3 BRA `(.L_x_1550) ;  /* 0x000000000030b947 */ /* 0x000fea0003800000 */
.L_x_1554:
[----:B------:R-:W-:Y:S05]  /*78560*/  YIELD ;  /* 0x0000000000007946 */ /* 0x000fea0003800000 */
[----:B------:R-:W-:Y:S05]  /*78570*/  @P5 BRA `(.L_x_1551) ;  /* 0x0000000000085947 */ /* 0x000fea0003800000 */
[----:B------:R0:W-:Y:S06]  /*78580*/  MEMBAR.SC.CTA ;  /* 0x0000000000007992 */ /* 0x0001ec0000000000 */
[----:B0-----:R-:W-:Y:S05]  /*78590*/  BRA `(.L_x_1552) ;  /* 0x0000000000087947 */ /* 0x001fea0003800000 */
.L_x_1551:
[----:B------:R-:W-:Y:S05]  /*785a0*/  NANOSLEEP 0x17c ;  /* 0x0000017c0000795d */ /* 0x000fea0003800000 */
[----:B------:R-:W-:Y:S01]  /*785b0*/  NOP ;  /* 0x0000000000007918 */ /* 0x000fe20000000000 */
.L_x_1552:
[----:B------:R-:W2:Y:S01]  /*785c0*/  LD.E.64.STRONG.GPU R14, desc[UR8][R4.64+0x100] ;  /* 0x00010008040e7980 */ /* 0x000ea2000c10fb00 */
[----:B------:R-:W-:Y:S01]  /*785d0*/  UMOV UR6, 0xffffffff ;  /* 0xffffffff00067882 */ /* 0x000fe20000000000 */
[----:B--2---:R-:W-:Y:S02]  /*785e0*/  ISETP.NE.AND P3, PT, R14, 0x63, PT ;  /* 0x000000630e00780c */ /* 0x004fe40003f65270 */
[----:B------:R-:W-:Y:S11]  /*785f0*/  BRA.DIV UR6, `(.L_x_1553) ;  /* 0x0000002a06447947 */ /* 0x000ff6000b800000 */
[----:B------:R-:W-:-:S13]  /*78600*/  VOTE.ANY P3, !P3 ;  /* 0x0000000000ff7806 */ /* 0x000fda0005860100 */
.L_x_1639:
[----:B------:R-:W-:Y:S05]  /*78610*/  @P3 BRA `(.L_x_1554) ;  /* 0xfffffffc00d03947 */ /* 0x000fea000383ffff */
.L_x_1550:
        /* <DEDUP_REMOVED lines=8> */
[----:B0-----:R-:W-:-:S05]  /*786a0*/  LOP3.LUT R2, R2, 0x80000000, R27, 0xec, !PT ;  /* 0x8000000002027812 */ /* 0x001fca00078eec1b */
[----:B------:R-:W-:-:S05]  /*786b0*/  VIADD R3, R2, 0xffffffff ;  /* 0xffffffff02037836 */ /* 0x000fca0000000000 */
[----:B------:R-:W-:-:S04]  /*786c0*/  LOP3.LUT R3, R2, R3, RZ, 0xc, !PT ;  /* 0x0000000302037212 */ /* 0x000fc800078e0cff */
        /* <DEDUP_REMOVED lines=9> */
[----:B------:R-:W-:Y:S02]  /*78760*/  IMAD.IADD R56, R52, 0x1, R5 ;  /* 0x0000000134387824 */ /* 0x000fe400078e0205 */
[----:B------:R-:W-:-:S03]  /*78770*/  VIADD R52, R0, 0x8 ;  /* 0x0000000800347836 */ /* 0x000fc60000000000 */
        /* <DEDUP_REMOVED lines=8> */
[----:B------:R-:W-:Y:S01]  /*78800*/  IMAD.IADD R60, R58, 0x1, R5 ;  /* 0x000000013a3c7824 */ /* 0x000fe200078e0205 */
[----:B------:R-:W-:Y:S02]  /*78810*/  IADD3.X R55, PT, PT, RZ, R3, RZ, P3, !PT ;  /* 0x00000003ff377210 */ /* 0x000fe40001ffe4ff */
[----:B------:R-:W-:Y:S02]  /*78820*/  ISETP.GT.AND P3, PT, R53, R57, PT ;  /* 0x000000393500720c */ /* 0x000fe40003f64270 */
[----:B------:R-:W0:Y:S02]  /*78830*/  SHFL.DOWN PT, R6, R60, 0x10, R57 ;  /* 0x0a0000003c067989 */ /* 0x000e2400000e0039 */
[----:B0-----:R-:W-:Y:S02]  /*78840*/  SEL R3, R6, RZ, !P3 ;  /* 0x000000ff06037207 */ /* 0x001fe40005800000 */
[----:B------:R-:W-:Y:S02]  /*78850*/  ISETP.NE.AND P3, PT, R14, 0x65, PT ;  /* 0x000000650e00780c */ /* 0x000fe40003f65270 */
[----:B------:R-:W-:-:S11]  /*78860*/  IADD3 R56, PT, PT, R60, R3, RZ ;  /* 0x000000033c387210 */ /* 0x000fd60007ffe0ff */
[----:B------:R-:W-:-:S13]  /*78870*/  VOTE.ALL P3, P3 ;  /* 0x0000000000ff7806 */ /* 0x000fda0001860000 */
.L_x_1648:
[----:B------:R-:W-:Y:S05]  /*78880*/  @!P3 BRA `(.L_x_1556) ;  /* 0x0000000000d4b947 */ /* 0x000fea0003800000 */
.L_x_1564:
[----:B------:R-:W-:-:S05]  /*78890*/  IMAD.WIDE R4, R26, 0x8, R54 ;  /* 0x000000081a047825 */ /* 0x000fca00078e0236 */
[----:B------:R-:W2:Y:S01]  /*788a0*/  LD.E.64.STRONG.GPU R14, desc[UR8][R4.64+-0x100] ;  /* 0xffff0008040e7980 */ /* 0x000ea2000c10fb00 */
[----:B------:R-:W-:Y:S05]  /*788b0*/  YIELD ;  /* 0x0000000000007946 */ /* 0x000fea0003800000 */
[----:B------:R-:W-:Y:S01]  /*788c0*/  UMOV UR6, 0xffffffff ;  /* 0xffffffff00067882 */ /* 0x000fe20000000000 */
[----:B--2---:R-:W-:Y:S02]  /*788d0*/  ISETP.NE.AND P3, PT, R14, 0x63, PT ;  /* 0x000000630e00780c */ /* 0x004fe40003f65270 */
[----:B------:R-:W-:Y:S11]  /*788e0*/  BRA.DIV UR6, `(.L_x_1557) ;  /* 0x0000002a06b07947 */ /* 0x000ff6000b800000 */
[----:B------:R-:W-:-:S13]  /*788f0*/  VOTE.ANY P3, !P3 ;  /* 0x0000000000ff7806 */ /* 0x000fda0005860100 */
.L_x_1651:
[----:B------:R-:W-:Y:S05]  /*78900*/  @!P3 BRA `(.L_x_1558) ;  /* 0x000000000034b947 */ /* 0x000fea0003800000 */
[----:B------:R-:W-:-:S13]  /*78910*/  ISETP.GT.U32.AND P5, PT, R25, 0x1f3, PT ;  /* 0x000001f31900780c */ /* 0x000fda0003fa4070 */
.L_x_1562:
[----:B------:R-:W-:Y:S05]  /*78920*/  YIELD ;  /* 0x0000000000007946 */ /* 0x000fea0003800000 */
[----:B------:R-:W-:Y:S05]  /*78930*/  @P5 BRA `(.L_x_1559) ;  /* 0x0000000000085947 */ /* 0x000fea0003800000 */
[----:B------:R0:W-:Y:S06]  /*78940*/  MEMBAR.SC.CTA ;  /* 0x0000000000007992 */ /* 0x0001ec0000000000 */
[----:B0-----:R-:W-:Y:S05]  /*78950*/  BRA `(.L_x_1560) ;  /* 0x0000000000087947 */ /* 0x001fea0003800000 */
.L_x_1559:
[----:B------:R-:W-:Y:S05]  /*78960*/  NANOSLEEP 0x17c ;  /* 0x0000017c0000795d */ /* 0x000fea0003800000 */
[----:B------:R-:W-:Y:S01]  /*78970*/  NOP ;  /* 0x0000000000007918 */ /* 0x000fe20000000000 */
.L_x_1560:
[----:B------:R-:W2:Y:S01]  /*78980*/  LD.E.64.STRONG.GPU R14, desc[UR8][R4.64+-0x100] ;  /* 0xffff0008040e7980 */ /* 0x000ea2000c10fb00 */
[----:B------:R-:W-:Y:S01]  /*78990*/  UMOV UR6, 0xffffffff ;  /* 0xffffffff00067882 */ /* 0x000fe20000000000 */
[----:B--2---:R-:W-:Y:S02]  /*789a0*/  ISETP.NE.AND P3, PT, R14, 0x63, PT ;  /* 0x000000630e00780c */ /* 0x004fe40003f65270 */
[----:B------:R-:W-:Y:S11]  /*789b0*/  BRA.DIV UR6, `(.L_x_1561) ;  /* 0x0000002a069c7947 */ /* 0x000ff6000b800000 */
[----:B------:R-:W-:-:S13]  /*789c0*/  VOTE.ANY P3, !P3 ;  /* 0x0000000000ff7806 */ /* 0x000fda0005860100 */
.L_x_1654:
[----:B------:R-:W-:Y:S05]  /*789d0*/  @P3 BRA `(.L_x_1562) ;  /* 0xfffffffc00d03947 */ /* 0x000fea000383ffff */
.L_x_1558:
[----:B------:R-:W-:Y:S01]  /*789e0*/  UMOV UR6, 0xffffffff ;  /* 0xffffffff00067882 */ /* 0x000fe20000000000 */
[----:B------:R-:W-:Y:S02]  /*789f0*/  ISETP.NE.AND P3, PT, R14, 0x65, PT ;  /* 0x000000650e00780c */ /* 0x000fe40003f65270 */
[----:B------:R-:W-:Y:S11]  /*78a00*/  BRA.DIV UR6, `(.L_x_1563) ;  /* 0x0000002a06a87947 */ /* 0x000ff6000b800000 */
[----:B------:R-:W-:Y:S02]  /*78a10*/  VOTE.ANY R2, PT, !P3 ;  /* 0x0000000000027806 */ /* 0x000fe400058e0100 */
[----:B------:R-:W-:Y:S02]  /*78a20*/  IADD3 R26, PT, PT, R26, -0x20, RZ ;  /* 0xffffffe01a1a7810 */ /* 0x000fe40007ffe0ff */
[----:B------:R-:W-:-:S05]  /*78a30*/  LOP3.LUT R2, R2, 0x80000000, R27, 0xec, !PT ;  /* 0x8000000002027812 */ /* 0x000fca00078eec1b */
[----:B------:R-:W-:-:S05]  /*78a40*/  VIADD R3, R2, 0xffffffff ;  /* 0xffffffff02037836 */ /* 0x000fca0000000000 */
[----:B------:R-:W-:-:S06]  /*78a50*/  LOP3.LUT R3, R2, R3, RZ, 0xc, !PT ;  /* 0x0000000302037212 */ /* 0x000fcc00078e0cff */
        /* <DEDUP_REMOVED lines=20> */
[----:B------:R-:W-:Y:S02]  /*78ba0*/  ISETP.NE.AND P3, PT, R14, 0x65, PT ;  /* 0x000000650e00780c */ /* 0x000fe40003f65270 */
[----:B------:R-:W-:-:S11]  /*78bb0*/  IADD3 R56, PT, PT, R15, R6, R56 ;  /* 0x000000060f387210 */ /* 0x000fd60007ffe038 */
[----:B------:R-:W-:-:S13]  /*78bc0*/  VOTE.ALL P3, P3 ;  /* 0x0000000000ff7806 */ /* 0x000fda0001860000 */
.L_x_1663:
[----:B------:R-:W-:Y:S05]  /*78bd0*/  @P3 BRA `(.L_x_1564) ;  /* 0xfffffffc002c3947 */ /* 0x000fea000383ffff */
.L_x_1556:
[----:B------:R-:W-:-:S13]  /*78be0*/  ISETP.NE.AND P3, PT, R8, RZ, PT ;  /* 0x000000ff0800720c */ /* 0x000fda0003f65270 */
[----:B------:R-:W0:Y:S01]  /*78bf0*/  @!P3 S2R R3, SR_CgaCtaId ;  /* 0x000000000003b919 */ /* 0x000e220000008800 */
[----:B------:R-:W-:Y:S01]  /*78c00*/  @!P3 MOV R2, 0x400 ;  /* 0x000004000002b802 */ /* 0x000fe20000000f00 */
[----:B------:R-:W-:Y:S02]  /*78c10*/  @!P3 IMAD.IADD R7, R7, 0x1, R56 ;  /* 0x000000010707b824 */ /* 0x000fe400078e0238 */
[----:B------:R-:W-:-:S05]  /*78c20*/  @!P3 IMAD.MOV.U32 R6, RZ, RZ, 0x65 ;  /* 0x00000065ff06b424 */ /* 0x000fca00078e00ff */
[----:B------:R1:W-:Y:S01]  /*78c30*/  @!P3 ST.E.64.STRONG.GPU desc[UR8][R10.64+0x100], R6 ;  /* 0x000100060a00b985 */ /* 0x0003e2000c10fb08 */
[----:B0-----:R-:W-:Y:S02]  /*78c40*/  @!P3 LEA R3, R3, R2, 0x18 ;  /* 0x000000020303b211 */ /* 0x001fe400078ec0ff */
[----:B------:R-:W-:-:S03]  /*78c50*/  MOV R2, R13 ;  /* 0x0000000d00027202 */ /* 0x000fc60000000f00 */
        /* <DEDUP_REMOVED lines=8> */
.L_x_1546:
[----:B------:R-:W-:Y:S05]  /*78ce0*/  WARPSYNC.ALL ;  /* 0x0000000000007948 */ /* 0x000fea0003800000 */
[----:B------:R-:W0:Y:S08]  /*78cf0*/  S2UR UR6, SR_CgaCtaId ;  /* 0x00000000000679c3 */ /* 0x000e300000008800 */
[----:B------:R-:W-:Y:S01]  /*78d00*/  BAR.SYNC.DEFER_BLOCKING 0x0 ;  /* 0x0000000000007b1d */ /* 0x000fe20000010000 */
[----:B------:R-:W-:Y:S01]  /*78d10*/  ISETP.NE.AND P3, PT, R8, RZ, PT ;  /* 0x000000ff0800720c */ /* 0x000fe20003f65270 */
[----:B------:R-:W-:-:S04]  /*78d20*/  UIADD3 UR4, UPT, UPT, -UR4, 0x1080, URZ ;  /* 0x0000108004047890 */ /* 0x000fc8000fffe1ff */
[----:B------:R-:W-:Y:S02]  /*78d30*/  UMOV UR5, 0x400 ;  /* 0x0000040000057882 */ /* 0x000fe40000000000 */
[----:B0-----:R-:W-:-:S09]  /*78d40*/  ULEA UR5, UR6, UR5, 0x18 ;  /* 0x0000000506057291 */ /* 0x001fd2000f8ec0ff */
[----:B------:R-:W0:Y:S04]  /*78d50*/  LDS R0, [UR5+0x3c] ;  /* 0x00003c05ff007984 */ /* 0x000e280008000800 */
[----:B-1----:R-:W1:Y:S01]  /*78d60*/  LDS.128 R4, [UR5+0x40] ;  /* 0x00004005ff047984 */ /* 0x002e620008000c00 */
[----:B0-----:R-:W-:Y:S02]  /*78d70*/  SEL R3, R0, RZ, P3 ;  /* 0x000000ff00037207 */ /* 0x001fe40001800000 */
[----:B-1----:R-:W-:-:S03]  /*78d80*/  IADD3 R0, PT, PT, R6, -UR4, RZ ;  /* 0x8000000406007c10 */ /* 0x002fc6000fffe0ff */
[----:B------:R-:W-:Y:S02]  /*78d90*/  IMAD.IADD R11, R3, 0x1, R2 ;  /* 0x00000001030b7824 */ /* 0x000fe400078e0202 */
[----:B------:R-:W-:Y:S02]  /*78da0*/  VIADD R3, R7, -UR4 ;  /* 0x8000000407037c36 */ /* 0x000fe40008000000 */
[----:B------:R-:W-:Y:S01]  /*78db0*/  IMAD.IADD R13, R11, 0x1, R24 ;  /* 0x000000010b0d7824 */ /* 0x000fe200078e0218 */
[-C--:B------:R-:W-:Y:S01]  /*78dc0*/  IADD3 R23, PT, PT, R23, R11.reuse, RZ ;  /* 0x0000000b17177210 */ /* 0x080fe20007ffe0ff */
[--C-:B------:R-:W-:Y:S01]  /*78dd0*/  IMAD.IADD R22, R22, 0x1, R11.reuse ;  /* 0x0000000116167824 */ /* 0x100fe200078e020b */
[----:B------:R-:W-:Y:S01]  /*78de0*/  ISETP.GT.AND P3, PT, R3, 0x180, PT ;  /* 0x000001800300780c */ /* 0x000fe20003f64270 */
[--C-:B------:R-:W-:Y:S01]  /*78df0*/  IMAD.IADD R21, R21, 0x1, R11.reuse ;  /* 0x0000000115157824 */ /* 0x100fe200078e020b */
[-C--:B------:R-:W-:Y:S01]  /*78e00*/  IADD3 R20, PT, PT, R20, R11.reuse, RZ ;  /* 0x0000000b14147210 */ /* 0x080fe20007ffe0ff */
[--C-:B------:R-:W-:Y:S01]  /*78e10*/  IMAD.IADD R19, R19, 0x1, R11.reuse ;  /* 0x0000000113137824 */ /* 0x100fe200078e020b */
[----:B------:R-:W-:Y:S01]  /*78e20*/  IADD3 R17, PT, PT, R17, R11, RZ ;  /* 0x0000000b11117210 */ /* 0x000fe20007ffe0ff */
[----:B------:R-:W-:-:S02]  /*78e30*/  IMAD.IADD R18, R18, 0x1, R11 ;  /* 0x0000000112127824 */ /* 0x000fc400078e020b */
[--C-:B------:R-:W-:Y:S02]  /*78e40*/  IMAD.IADD R16, R16, 0x1, R11.reuse ;  /* 0x0000000110107824 */ /* 0x100fe400078e020b */
[----:B------:R-:W-:-:S04]  /*78e50*/  IMAD.IADD R12, R12, 0x1, R11 ;  /* 0x000000010c0c7824 */ /* 0x000fc800078e020b */
        /* <DEDUP_REMOVED lines=11> */
.L_x_1568:
[----:B------:R-:W0:Y:S01]  /*78f10*/  LDCU.64 UR6, c[0x0][0x390] ;  /* 0x00007200ff0677ac */ /* 0x000e220008000a00 */
[----:B-----5:R-:W-:-:S04]  /*78f20*/  IADD3 R4, P0, PT, R11, R2, RZ ;  /* 0x000000020b047210 */ /* 0x020fc80007f1e0ff */
[----:B------:R-:W-:Y:S02]  /*78f30*/  LEA.HI.X.SX32 R3, R11, R3, 0x1, P0 ;  /* 0x000000030b037211 */ /* 0x000fe400000f0eff */
[----:B0-----:R-:W-:-:S04]  /*78f40*/  LEA R2, P0, R4, UR6, 0x3 ;  /* 0x0000000604027c11 */ /* 0x001fc8000f8018ff */
[----:B------:R-:W-:-:S05]  /*78f50*/  LEA.HI.X R3, R4, UR7, R3, 0x3, P0 ;  /* 0x0000000704037c11 */ /* 0x000fca00080f1c03 */
[----:B------:R0:W-:Y:S04]  /*78f60*/  STG.E.64 desc[UR8][R2.64], R48 ;  /* 0x0000003002007986 */ /* 0x0001e8000c101b08 */
.L_x_1567:
[----:B------:R-:W-:Y:S05]  /*78f70*/  BSYNC.RECONVERGENT B1 ;  /* 0x0000000000017941 */ /* 0x000fea0003800200 */
.L_x_1566:
        /* <DEDUP_REMOVED lines=10> */
.L_x_1571:
[----:B------:R-:W0:Y:S01]  /*79020*/  LDCU.64 UR6, c[0x0][0x390] ;  /* 0x00007200ff0677ac */ /* 0x000e220008000a00 */
[----:B-----5:R-:W-:-:S04]  /*79030*/  IADD3 R4, P0, PT, R13, R2, RZ ;  /* 0x000000020d047210 */ /* 0x020fc80007f1e0ff */
[----:B------:R-:W-:Y:S02]  /*79040*/  LEA.HI.X.SX32 R3, R13, R3, 0x1, P0 ;  /* 0x000000030d037211 */ /* 0x000fe400000f0eff */
[----:B0-----:R-:W-:-:S04]  /*79050*/  LEA R2, P0, R4, UR6, 0x3 ;  /* 0x0000000604027c11 */ /* 0x001fc8000f8018ff */
[----:B------:R-:W-:-:S05]  /*79060*/  LEA.HI.X R3, R4, UR7, R3, 0x3, P0 ;  /* 0x0000000704037c11 */ /* 0x000fca00080f1c03 */
[----:B--2---:R1:W-:Y:S04]  /*79070*/  STG.E.64 desc[UR8][R2.64], R46 ;  /* 0x0000002e02007986 */ /* 0x0043e8000c101b08 */
.L_x_1570:
[----:B------:R-:W-:Y:S05]  /*79080*/  BSYNC.RECONVERGENT B1 ;  /* 0x0000000000017941 */ /* 0x000fea0003800200 */
.L_x_1569:
        /* <DEDUP_REMOVED lines=10> */
.L_x_1574:
[----:B------:R-:W0:Y:S01]  /*79130*/  LDCU.64 UR6, c[0x0][0x390] ;  /* 0x00007200ff0677ac */ /* 0x000e220008000a00 */
[----:B-----5:R-:W-:-:S04]  /*79140*/  IADD3 R4, P0, PT, R23, R2, RZ ;  /* 0x0000000217047210 */ /* 0x020fc80007f1e0ff */
[----:B------:R-:W-:Y:S02]  /*79150*/  LEA.HI.X.SX32 R3, R23, R3, 0x1, P0 ;  /* 0x0000000317037211 */ /* 0x000fe400000f0eff */
[----:B0-----:R-:W-:-:S04]  /*79160*/  LEA R2, P0, R4, UR6, 0x3 ;  /* 0x0000000604027c11 */ /* 0x001fc8000f8018ff */
[----:B------:R-:W-:-:S05]  /*79170*/  LEA.HI.X R3, R4, UR7, R3, 0x3, P0 ;  /* 0x0000000704037c11 */ /* 0x000fca00080f1c03 */
[----:B---3--:R0:W-:Y:S04]  /*79180*/  STG.E.64 desc[UR8][R2.64], R44 ;  /* 0x0000002c02007986 */ /* 0x0081e8000c101b08 */
.L_x_1573:
[----:B------:R-:W-:Y:S05]  /*79190*/  BSYNC.RECONVERGENT B1 ;  /* 0x0000000000017941 */ /* 0x000fea0003800200 */
.L_x_1572:
        /* <DEDUP_REMOVED lines=10> */
.L_x_1577:
[----:B------:R-:W0:Y:S01]  /*79240*/  LDCU.64 UR6, c[0x0][0x390] ;  /* 0x00007200ff0677ac */ /* 0x000e220008000a00 */
[----:B-----5:R-:W-:-:S04]  /*79250*/  IADD3 R4, P0, PT, R22, R2, RZ ;  /* 0x0000000216047210 */ /* 0x020fc80007f1e0ff */
[----:B------:R-:W-:Y:S02]  /*79260*/  LEA.HI.X.SX32 R3, R22, R3, 0x1, P0 ;  /* 0x0000000316037211 */ /* 0x000fe400000f0eff */
[----:B0-----:R-:W-:-:S04]  /*79270*/  LEA R2, P0, R4, UR6, 0x3 ;  /* 0x0000000604027c11 */ /* 0x001fc8000f8018ff */
[----:B------:R-:W-:-:S05]  /*79280*/  LEA.HI.X R3, R4, UR7, R3, 0x3, P0 ;  /* 0x0000000704037c11 */ /* 0x000fca00080f1c03 */
[----:B----4-:R0:W-:Y:S04]  /*79290*/  STG.E.64 desc[UR8][R2.64], R42 ;  /* 0x0000002a02007986 */ /* 0x0101e8000c101b08 */
.L_x_1576:
[----:B------:R-:W-:Y:S05]  /*792a0*/  BSYNC.RECONVERGENT B1 ;  /* 0x0000000000017941 */ /* 0x000fea0003800200 */
.L_x_1575:
        /* <DEDUP_REMOVED lines=11> */
.L_x_1580:
[----:B-----5:R-:W-:-:S04]  /*79360*/  IADD3 R4, P0, PT, R21, R2, RZ ;  /* 0x0000000215047210 */ /* 0x020fc80007f1e0ff */
[----:B------:R-:W-:Y:S02]  /*79370*/  LEA.HI.X.SX32 R3, R21, R3, 0x1, P0 ;  /* 0x0000000315037211 */ /* 0x000fe400000f0eff */
[----:B------:R-:W-:-:S04]  /*79380*/  LEA R2, P0, R4, UR6, 0x3 ;  /* 0x0000000604027c11 */ /* 0x000fc8000f8018ff */
[----:B------:R-:W-:-:S05]  /*79390*/  LEA.HI.X R3, R4, UR7, R3, 0x3, P0 ;  /* 0x0000000704037c11 */ /* 0x000fca00080f1c03 */
[----:B------:R0:W-:Y:S04]  /*793a0*/  STG.E.64 desc[UR8][R2.64], R40 ;  /* 0x0000002802007986 */ /* 0x0001e8000c101b08 */
.L_x_1579:
[----:B------:R-:W-:Y:S05]  /*793b0*/  BSYNC.RECONVERGENT B1 ;  /* 0x0000000000017941 */ /* 0x000fea0003800200 */
.L_x_1578:
        /* <DEDUP_REMOVED lines=11> */
.L_x_1583:
[----:B-----5:R-:W-:-:S04]  /*79470*/  IADD3 R4, P0, PT, R20, R2, RZ ;  /* 0x0000000214047210 */ /* 0x020fc80007f1e0ff */
[----:B------:R-:W-:Y:S02]  /*79480*/  LEA.HI.X.SX32 R3, R20, R3, 0x1, P0 ;  /* 0x0000000314037211 */ /* 0x000fe400000f0eff */
[----:B------:R-:W-:-:S04]  /*79490*/  LEA R2, P0, R4, UR6, 0x3 ;  /* 0x0000000604027c11 */ /* 0x000fc8000f8018ff */
[----:B------:R-:W-:-:S05]  /*794a0*/  LEA.HI.X R3, R4, UR7, R3, 0x3, P0 ;  /* 0x0000000704037c11 */ /* 0x000fca00080f1c03 */
[----:B------:R0:W-:Y:S04]  /*794b0*/  STG.E.64 desc[UR8][R2.64], R38 ;  /* 0x0000002602007986 */ /* 0x0001e8000c101b08 */
.L_x_1582:
[----:B------:R-:W-:Y:S05]  /*794c0*/  BSYNC.RECONVERGENT B1 ;  /* 0x0000000000017941 */ /* 0x000fea0003800200 */
.L_x_1581:
        /* <DEDUP_REMOVED lines=11> */
.L_x_1586:
[----:B-----5:R-:W-:-:S04]  /*79580*/  IADD3 R4, P0, PT, R19, R2, RZ ;  /* 0x0000000213047210 */ /* 0x020fc80007f1e0ff */
[----:B------:R-:W-:Y:S02]  /*79590*/  LEA.HI.X.SX32 R3, R19, R3, 0x1, P0 ;  /* 0x0000000313037211 */ /* 0x000fe400000f0eff */
[----:B------:R-:W-:-:S04]  /*795a0*/  LEA R2, P0, R4, UR6, 0x3 ;  /* 0x0000000604027c11 */ /* 0x000fc8000f8018ff */
[----:B------:R-:W-:-:S05]  /*795b0*/  LEA.HI.X R3, R4, UR7, R3, 0x3, P0 ;  /* 0x0000000704037c11 */ /* 0x000fca00080f1c03 */
[----:B------:R0:W-:Y:S04]  /*795c0*/  STG.E.64 desc[UR8][R2.64], R36 ;  /* 0x0000002402007986 */ /* 0x0001e8000c101b08 */
.L_x_1585:
[----:B------:R-:W-:Y:S05]  /*795d0*/  BSYNC.RECONVERGENT B1 ;  /* 0x0000000000017941 */ /* 0x000fea0003800200 */
.L_x_1584:
        /* <DEDUP_REMOVED lines=11> */
.L_x_1589:
[----:B-----5:R-:W-:-:S04]  /*79690*/  IADD3 R4, P0, PT, R18, R2, RZ ;  /* 0x0000000212047210 */ /* 0x020fc80007f1e0ff */
[----:B------:R-:W-:Y:S02]  /*796a0*/  LEA.HI.X.SX32 R3, R18, R3, 0x1, P0 ;  /* 0x0000000312037211 */ /* 0x000fe400000f0eff */
[----:B------:R-:W-:-:S04]  /*796b0*/  LEA R2, P0, R4, UR6, 0x3 ;  /* 0x0000000604027c11 */ /* 0x000fc8000f8018ff */
[----:B------:R-:W-:-:S05]  /*796c0*/  LEA.HI.X R3, R4, UR7, R3, 0x3, P0 ;  /* 0x0000000704037c11 */ /* 0x000fca00080f1c03 */
[----:B------:R0:W-:Y:S04]  /*796d0*/  STG.E.64 desc[UR8][R2.64], R34 ;  /* 0x0000002202007986 */ /* 0x0001e8000c101b08 */
.L_x_1588:
[----:B------:R-:W-:Y:S05]  /*796e0*/  BSYNC.RECONVERGENT B1 ;  /* 0x0000000000017941 */ /* 0x000fea0003800200 */
.L_x_1587:
        /* <DEDUP_REMOVED lines=11> */
.L_x_1592:
[----:B-----5:R-:W-:-:S04]  /*797a0*/  IADD3 R4, P0, PT, R17, R2, RZ ;  /* 0x0000000211047210 */ /* 0x020fc80007f1e0ff */
[----:B------:R-:W-:Y:S02]  /*797b0*/  LEA.HI.X.SX32 R3, R17, R3, 0x1, P0 ;  /* 0x0000000311037211 */ /* 0x000fe400000f0eff */
[----:B------:R-:W-:-:S04]  /*797c0*/  LEA R2, P0, R4, UR6, 0x3 ;  /* 0x0000000604027c11 */ /* 0x000fc8000f8018ff */
[----:B------:R-:W-:-:S05]  /*797d0*/  LEA.HI.X R3, R4, UR7, R3, 0x3, P0 ;  /* 0x0000000704037c11 */ /* 0x000fca00080f1c03 */
[----:B------:R0:W-:Y:S04]  /*797e0*/  STG.E.64 desc[UR8][R2.64], R32 ;  /* 0x0000002002007986 */ /* 0x0001e8000c101b08 */
.L_x_1591:
[----:B------:R-:W-:Y:S05]  /*797f0*/  BSYNC.RECONVERGENT B1 ;  /* 0x0000000000017941 */ /* 0x000fea0003800200 */
.L_x_1590:
        /* <DEDUP_REMOVED lines=11> */
.L_x_1595:
[----:B-----5:R-:W-:-:S04]  /*798b0*/  IADD3 R4, P0, PT, R16, R2, RZ ;  /* 0x0000000210047210 */ /* 0x020fc80007f1e0ff */
[----:B------:R-:W-:Y:S02]  /*798c0*/  LEA.HI.X.SX32 R3, R16, R3, 0x1, P0 ;  /* 0x0000000310037211 */ /* 0x000fe400000f0eff */
[----:B------:R-:W-:-:S04]  /*798d0*/  LEA R2, P0, R4, UR6, 0x3 ;  /* 0x0000000604027c11 */ /* 0x000fc8000f8018ff */
[----:B------:R-:W-:-:S05]  /*798e0*/  LEA.HI.X R3, R4, UR7, R3, 0x3, P0 ;  /* 0x0000000704037c11 */ /* 0x000fca00080f1c03 */
[----:B------:R0:W-:Y:S04]  /*798f0*/  STG.E.64 desc[UR8][R2.64], R30 ;  /* 0x0000001e02007986 */ /* 0x0001e8000c101b08 */
.L_x_1594:
[----:B------:R-:W-:Y:S05]  /*79900*/  BSYNC.RECONVERGENT B1 ;  /* 0x0000000000017941 */ /* 0x000fea0003800200 */
.L_x_1593:
        /* <DEDUP_REMOVED lines=10> */
.L_x_1596:
[----:B-----5:R-:W-:-:S04]  /*799b0*/  IADD3 R4, P0, PT, R12, R2, RZ ;  /* 0x000000020c047210 */ /* 0x020fc80007f1e0ff */
[----:B------:R-:W-:Y:S02]  /*799c0*/  LEA.HI.X.SX32 R3, R12, R3, 0x1, P0 ;  /* 0x000000030c037211 */ /* 0x000fe400000f0eff */
[----:B------:R-:W-:-:S04]  /*799d0*/  LEA R2, P0, R4, UR6, 0x3 ;  /* 0x0000000604027c11 */ /* 0x000fc8000f8018ff */
[----:B------:R-:W-:-:S05]  /*799e0*/  LEA.HI.X R3, R4, UR7, R3, 0x3, P0 ;  /* 0x0000000704037c11 */ /* 0x000fca00080f1c03 */
[----:B------:R0:W-:Y:S01]  /*799f0*/  STG.E.64 desc[UR8][R2.64], R28 ;  /* 0x0000001c02007986 */ /* 0x0001e2000c101b08 */
[----:B------:R-:W-:Y:S05]  /*79a00*/  BRA `(.L_x_1193) ;  /* 0x00000008003c7947 */ /* 0x000fea0003800000 */
.L_x_1565:
[----:B------:R-:W-:Y:S01]  /*79a10*/  P2R R4, PR, RZ, 0x10 ;  /* 0x00000010ff047803 */ /* 0x000fe20000000000 */
[----:B------:R-:W-:Y:S01]  /*79a20*/  BAR.SYNC.DEFER_BLOCKING 0x0 ;  /* 0x0000000000007b1d */ /* 0x000fe20000010000 */
[C---:B------:R-:W-:Y:S02]  /*79a30*/  LOP3.LUT P4, RZ, R9.reuse, 0x100, RZ, 0xc0, !PT ;  /* 0x0000010009ff7812 */ /* 0x040fe4000788c0ff */
[----:B------:R-:W-:Y:S02]  /*79a40*/  P2R R6, PR, RZ, 0x1 ;  /* 0x00000001ff067803 */ /* 0x000fe40000000000 */
[C---:B------:R-:W-:Y:S01]  /*79a50*/  LOP3.LUT P0, RZ, R9.reuse, 0x80, RZ, 0xc0, !PT ;  /* 0x0000008009ff7812 */ /* 0x040fe2000780c0ff */
[----:B------:R-:W0:Y:S01]  /*79a60*/  LDCU.64 UR12, c[0x0][0x390] ;  /* 0x00007200ff0c77ac */ /* 0x000e220008000a00 */
[----:B------:R-:W-:Y:S02]  /*79a70*/  P2R R10, PR, RZ, 0x2 ;  /* 0x00000002ff0a7803 */ /* 0x000fe40000000000 */
[----:B------:R-:W-:Y:S01]  /*79a80*/  P2R R14, PR, RZ, 0x4 ;  /* 0x00000004ff0e7803 */ /* 0x000fe20000000000 */
[----:B------:R-:W1:Y:S01]  /*79a90*/  LDCU.64 UR10, c[0x0][0x390] ;  /* 0x00007200ff0a77ac */ /* 0x000e620008000a00 */
[----:B------:R-:W-:-:S02]  /*79aa0*/  LOP3.LUT P1, RZ, R9, 0x20, RZ, 0xc0, !PT ;  /* 0x0000002009ff7812 */ /* 0x000fc4000782c0ff */
[----:B------:R-:W-:Y:S02]  /*79ab0*/  LOP3.LUT P2, RZ, R9, 0x8, RZ, 0xc0, !PT ;  /* 0x0000000809ff7812 */ /* 0x000fe4000784c0ff */
[----:B------:R-:W-:Y:S02]  /*79ac0*/  @!P4 IADD3 R2, PT, PT, -R5, R11, RZ ;  /* 0x0000000b0502c210 */ /* 0x000fe40007ffe1ff */
[C---:B------:R-:W-:Y:S02]  /*79ad0*/  LOP3.LUT P5, RZ, R9.reuse, 0x4, RZ, 0xc0, !PT ;  /* 0x0000000409ff7812 */ /* 0x040fe400078ac0ff */
[----:B------:R-:W-:Y:S02]  /*79ae0*/  LOP3.LUT P3, RZ, R9, 0x1, RZ, 0xc0, !PT ;  /* 0x0000000109ff7812 */ /* 0x000fe4000786c0ff */
[----:B------:R-:W-:Y:S01]  /*79af0*/  @!P4 LEA R9, R2, UR5, 0x3 ;  /* 0x000000050209cc11 */ /* 0x000fe2000f8e18ff */
[----:B------:R-:W-:Y:S01]  /*79b00*/  @!P0 IMAD.IADD R2, R13, 0x1, -R5 ;  /* 0x000000010d028824 */ /* 0x000fe200078e0a05 */
[----:B------:R-:W-:-:S03]  /*79b10*/  @!P6 IADD3 R19, PT, PT, -R5, R19, RZ ;  /* 0x000000130513e210 */ /* 0x000fc60007ffe1ff */
[----:B------:R5:W-:Y:S01]  /*79b20*/  @!P4 STS.64 [R9], R48 ;  /* 0x000000300900c388 */ /* 0x000be20000000a00 */
[----:B------:R-:W-:Y:S01]  /*79b30*/  @!P0 LEA R11, R2, UR5, 0x3 ;  /* 0x00000005020b8c11 */ /* 0x000fe2000f8e18ff */
[--C-:B------:R-:W-:Y:S01]  /*79b40*/  @!P1 IMAD.IADD R2, R23, 0x1, -R5.reuse ;  /* 0x0000000117029824 */ /* 0x100fe200078e0a05 */
[----:B------:R-:W-:Y:S01]  /*79b50*/  ISETP.NE.AND P4, PT, R4, RZ, PT ;  /* 0x000000ff0400720c */ /* 0x000fe20003f85270 */
[--C-:B------:R-:W-:Y:S01]  /*79b60*/  @!P5 IMAD.IADD R21, R21, 0x1, -R5.reuse ;  /* 0x000000011515d824 */ /* 0x100fe200078e0a05 */
[----:B------:R-:W-:Y:S01]  /*79b70*/  @!P2 IADD3 R22, PT, PT, -R5, R22, RZ ;  /* 0x000000160516a210 */ /* 0x000fe20007ffe1ff */
[----:B--2---:R2:W-:Y:S01]  /*79b80*/  @!P0 STS.64 [R11], R46 ;  /* 0x0000002e0b008388 */ /* 0x0045e20000000a00 */
[----:B------:R-:W-:Y:S01]  /*79b90*/  ISETP.NE.AND P0, PT, R6, RZ, PT ;  /* 0x000000ff0600720c */ /* 0x000fe20003f05270 */
[----:B------:R-:W-:Y:S01]  /*79ba0*/  @!P3 IMAD.IADD R20, R20, 0x1, -R5 ;  /* 0x000000011414b824 */ /* 0x000fe200078e0a05 */
[----:B------:R-:W-:Y:S02]  /*79bb0*/  @!P1 LEA R13, R2, UR5, 0x3 ;  /* 0x00000005020d9c11 */ /* 0x000fe4000f8e18ff */
[----:B------:R-:W-:-:S02]  /*79bc0*/  @!P2 LEA R15, R22, UR5, 0x3 ;  /* 0x00000005160fac11 */ /* 0x000fc4000f8e18ff */
[----:B------:R-:W-:Y:S01]  /*79bd0*/  @!P5 LEA R21, R21, UR5, 0x3 ;  /* 0x000000051515dc11 */ /* 0x000fe2000f8e18ff */
[----:B---3--:R3:W-:Y:S01]  /*79be0*/  @!P1 STS.64 [R13], R44 ;  /* 0x0000002c0d009388 */ /* 0x0087e20000000a00 */
[----:B------:R-:W-:Y:S01]  /*79bf0*/  ISETP.NE.AND P1, PT, R10, RZ, PT ;  /* 0x000000ff0a00720c */ /* 0x000fe20003f25270 */
[--C-:B------:R-:W-:Y:S01]  /*79c00*/  @!P4 IMAD.IADD R18, R18, 0x1, -R5.reuse ;  /* 0x000000011212c824 */ /* 0x100fe200078e0a05 */
[----:B-----5:R-:W-:Y:S01]  /*79c10*/  @!P3 LEA R9, R20, UR5, 0x3 ;  /* 0x000000051409bc11 */ /* 0x020fe2000f8e18ff */
[----:B----4-:R4:W-:Y:S01]  /*79c20*/  @!P2 STS.64 [R15], R42 ;  /* 0x0000002a0f00a388 */ /* 0x0109e20000000a00 */
[----:B------:R-:W-:Y:S01]  /*79c30*/  ISETP.NE.AND P2, PT, R14, RZ, PT ;  /* 0x000000ff0e00720c */ /* 0x000fe20003f45270 */
[----:B------:R-:W-:Y:S01]  /*79c40*/  @!P0 IMAD.IADD R17, R17, 0x1, -R5 ;  /* 0x0000000111118824 */ /* 0x000fe200078e0a05 */
[----:B------:R-:W-:Y:S01]  /*79c50*/  @!P6 LEA R19, R19, UR5, 0x3 ;  /* 0x000000051313ec11 */ /* 0x000fe2000f8e18ff */
[----:B------:R0:W-:Y:S01]  /*79c60*/  @!P5 STS.64 [R21], R40 ;  /* 0x000000281500d388 */ /* 0x0001e20000000a00 */
[----:B--2---:R-:W-:-:S02]  /*79c70*/  @!P4 LEA R11, R18, UR5, 0x3 ;  /* 0x00000005120bcc11 */ /* 0x004fc4000f8e18ff */
[----:B------:R-:W-:Y:S01]  /*79c80*/  @!P0 LEA R17, R17, UR5, 0x3 ;  /* 0x0000000511118c11 */ /* 0x000fe2000f8e18ff */
[----:B------:R2:W-:Y:S02]  /*79c90*/  @!P3 STS.64 [R9], R38 ;  /* 0x000000260900b388 */ /* 0x0005e40000000a00 */
[----:B------:R-:W-:Y:S02]  /*79ca0*/  @!P1 IADD3 R16, PT, PT, -R5, R16, RZ ;  /* 0x0000001005109210 */ /* 0x000fe40007ffe1ff */
[----:B------:R2:W-:Y:S02]  /*79cb0*/  @!P6 STS.64 [R19], R36 ;  /* 0x000000241300e388 */ /* 0x0005e40000000a00 */
[----:B------:R-:W-:Y:S01]  /*79cc0*/  @!P2 IMAD.IADD R12, R12, 0x1, -R5 ;  /* 0x000000010c0ca824 */ /* 0x000fe200078e0a05 */
[----:B---3--:R-:W-:Y:S01]  /*79cd0*/  @!P1 LEA R13, R16, UR5, 0x3 ;  /* 0x00000005100d9c11 */ /* 0x008fe2000f8e18ff */
[----:B------:R2:W-:Y:S03]  /*79ce0*/  @!P4 STS.64 [R11], R34 ;  /* 0x000000220b00c388 */ /* 0x0005e60000000a00 */
[----:B----4-:R-:W-:Y:S01]  /*79cf0*/  @!P2 LEA R15, R12, UR5, 0x3 ;  /* 0x000000050c0fac11 */ /* 0x010fe2000f8e18ff */
[----:B------:R2:W-:Y:S01]  /*79d00*/  @!P0 STS.64 [R17], R32 ;  /* 0x0000002011008388 */ /* 0x0005e20000000a00 */
[----:B------:R-:W-:-:S03]  /*79d10*/  ISETP.GE.AND P0, PT, R8, R3, PT ;  /* 0x000000030800720c */ /* 0x000fc60003f06270 */
[----:B------:R2:W-:Y:S04]  /*79d20*/  @!P1 STS.64 [R13], R30 ;  /* 0x0000001e0d009388 */ /* 0x0005e80000000a00 */
[----:B------:R2:W-:Y:S01]  /*79d30*/  @!P2 STS.64 [R15], R28 ;  /* 0x0000001c0f00a388 */ /* 0x0005e20000000a00 */
[----:B------:R-:W-:Y:S06]  /*79d40*/  BAR.SYNC.DEFER_BLOCKING 0x0 ;  /* 0x0000000000007b1d */ /* 0x000fec0000010000 */
[----:B01----:R-:W-:Y:S05]  /*79d50*/  @P0 BRA `(.L_x_1193) ;  /* 0x0000000400680947 */ /* 0x003fea0003800000 */
[----:B------:R-:W0:Y:S01]  /*79d60*/  S2R R2, SR_CTAID.Y ;  /* 0x0000000000027919 */ /* 0x000e220000002600 */
[----:B------:R-:W0:Y:S01]  /*79d70*/  S2UR UR4, SR_CTAID.X ;  /* 0x00000000000479c3 */ /* 0x000e220000002500 */
[----:B------:R-:W1:Y:S01]  /*79d80*/  LDCU UR6, c[0x0][0x894] ;  /* 0x00011280ff0677ac */ /* 0x000e620008000800 */
[----:B------:R-:W-:Y:S06]  /*79d90*/  BSSY.RECONVERGENT B1, `(.L_x_1597) ;  /* 0x0000022000017945 */ /* 0x000fec0003800200 */
[----:B--2---:R-:W0:Y:S02]  /*79da0*/  LDC R9, c[0x0][0x374] ;  /* 0x0000dd00ff097b82 */ /* 0x004e240000000800 */
[----:B0-----:R-:W-:-:S04]  /*79db0*/  IMAD R9, R9, UR4, R2 ;  /* 0x0000000409097c24 */ /* 0x001fc8000f8e0202 */
[----:B------:R-:W-:-:S05]  /*79dc0*/  IMAD R2, R9, 0x1080, R8 ;  /* 0x0000108009027824 */ /* 0x000fca00078e0208 */
[----:B-1----:R-:W-:-:S05]  /*79dd0*/  IADD3 R2, PT, PT, -R2, UR6, R7 ;  /* 0x0000000602027c10 */ /* 0x002fca000fffe107 */
[----:B------:R-:W-:-:S04]  /*79de0*/  VIADD R4, R2, 0xffffef7f ;  /* 0xffffef7f02047836 */ /* 0x000fc80000000000 */
[C---:B------:R-:W-:Y:S01]  /*79df0*/  IMAD.HI.U32 R2, R4.reuse, -0x55555555, RZ ;  /* 0xaaaaaaab04027827 */ /* 0x040fe200078e00ff */
[----:B------:R-:W-:-:S04]  /*79e00*/  ISETP.GE.U32.AND P1, PT, R4, 0x480, PT ;  /* 0x000004800400780c */ /* 0x000fc80003f26070 */
[----:B------:R-:W-:-:S04]  /*79e10*/  SHF.R.U32.HI R2, RZ, 0x8, R2 ;  /* 0x00000008ff027819 */ /* 0x000fc80000011602 */
[----:B------:R-:W-:-:S04]  /*79e20*/  LOP3.LUT R6, R2, 0x3, RZ, 0xc0, !PT ;  /* 0x0000000302067812 */ /* 0x000fc800078ec0ff */
[----:B------:R-:W-:-:S13]  /*79e30*/  ISETP.NE.AND P0, PT, R6, 0x3, PT ;  /* 0x000000030600780c */ /* 0x000fda0003f05270 */
[----:B------:R-:W-:Y:S05]  /*79e40*/  @!P0 BRA `(.L_x_1598) ;  /* 0x0000000000588947 */ /* 0x000fea0003800000 */
[----:B------:R-:W0:Y:S01]  /*79e50*/  LDCU.U8 UR4, c[0x0][0x8a0] ;  /* 0x00011400ff0477ac */ /* 0x000e220008000000 */
[----:B------:R-:W-:Y:S01]  /*79e60*/  IADD3 R7, PT, PT, R2, 0x1, RZ ;  /* 0x0000000102077810 */ /* 0x000fe20007ffe0ff */
[C---:B------:R-:W-:Y:S01]  /*79e70*/  IMAD.IADD R9, R8.reuse, 0x1, R5 ;  /* 0x0000000108097824 */ /* 0x040fe200078e0205 */
[----:B------:R-:W-:Y:S02]  /*79e80*/  LEA R2, R8, UR5, 0x3 ;  /* 0x0000000508027c11 */ /* 0x000fe4000f8e18ff */
[----:B------:R-:W-:-:S05]  /*79e90*/  LOP3.LUT R7, R7, 0x3, RZ, 0xc0, !PT ;  /* 0x0000000307077812 */ /* 0x000fca00078ec0ff */
[----:B------:R-:W-:Y:S02]  /*79ea0*/  IMAD R8, R7, 0x180, R8 ;  /* 0x0000018007087824 */ /* 0x000fe400078e0208 */
[----:B------:R-:W-:Y:S01]  /*79eb0*/  IMAD.MOV R4, RZ, RZ, -R7 ;  /* 0x000000ffff047224 */ /* 0x000fe200078e0a07 */
[----:B0-----:R-:W-:-:S13]  /*79ec0*/  ISETP.NE.AND P2, PT, RZ, UR4, PT ;  /* 0x00000004ff007c0c */ /* 0x001fda000bf45270 */
.L_x_1599:
[----:B0-----:R-:W0:Y:S01]  /*79ed0*/  @!P2 LDC.64 R12, c[0x0][0x8b8] ;  /* 0x00022e00ff0cab82 */ /* 0x001e220000000a00 */
[----:B------:R-:W-:Y:S01]  /*79ee0*/  CS2R R6, SRZ ;  /* 0x0000000000067805 */ /* 0x000fe2000001ff00 */
[----:B------:R1:W2:Y:S05]  /*79ef0*/  LDS.64 R10, [R2] ;  /* 0x00000000020a7984 */ /* 0x0002aa0000000a00 */
[----:B0-----:R-:W3:Y:S01]  /*79f00*/  @!P2 LDG.E.64 R6, desc[UR8][R12.64] ;  /* 0x000000080c06a981 */ /* 0x001ee2000c1e1b00 */
[----:B------:R-:W-:Y:S01]  /*79f10*/  IADD3 R4, PT, PT, R4, 0x1, RZ ;  /* 0x0000000104047810 */ /* 0x000fe20007ffe0ff */
[----:B-1----:R-:W-:Y:S01]  /*79f20*/  VIADD R2, R2, 0xc00 ;  /* 0x00000c0002027836 */ /* 0x002fe20000000000 */
        /* <DEDUP_REMOVED lines=8> */
.L_x_1598:
[----:B------:R-:W-:Y:S05]  /*79fb0*/  BSYNC.RECONVERGENT B1 ;  /* 0x0000000000017941 */ /* 0x000fea0003800200 */
.L_x_1597:
[----:B------:R-:W-:Y:S05]  /*79fc0*/  @!P1 BRA `(.L_x_1193) ;  /* 0x0000000000cc9947 */ /* 0x000fea0003800000 */
[----:B------:R-:W1:Y:S01]  /*79fd0*/  S2UR UR6, SR_CgaCtaId ;  /* 0x00000000000679c3 */ /* 0x000e620000008800 */
[----:B------:R-:W-:Y:S01]  /*79fe0*/  UMOV UR4, 0x400 ;  /* 0x0000040000047882 */ /* 0x000fe20000000000 */
[----:B------:R-:W-:-:S06]  /*79ff0*/  IADD3 R9, PT, PT, R8, R5, RZ ;  /* 0x0000000508097210 */ /* 0x000fcc0007ffe0ff */
[----:B------:R-:W2:Y:S01]  /*7a000*/  LDC.U8 R20, c[0x0][0x8a0] ;  /* 0x00022800ff147b82 */ /* 0x000ea20000000000 */
[----:B-1----:R-:W-:-:S06]  /*7a010*/  ULEA UR4, UR6, UR4, 0x18 ;  /* 0x0000000406047291 */ /* 0x002fcc000f8ec0ff */
[----:B------:R-:W-:Y:S02]  /*7a020*/  LEA R2, R8, UR4, 0x3 ;  /* 0x0000000408027c11 */ /* 0x000fe4000f8e18ff */
[----:B--2---:R-:W-:-:S03]  /*7a030*/  ISETP.NE.AND P0, PT, R20, RZ, PT ;  /* 0x000000ff1400720c */ /* 0x004fc60003f05270 */
[----:B------:R-:W-:-:S10]  /*7a040*/  VIADD R2, R2, 0x1800 ;  /* 0x0000180002027836 */ /* 0x000fd40000000000 */
.L_x_1600:
[----:B01----:R-:W0:Y:S01]  /*7a050*/  @!P0 LDC.64 R10, c[0x0][0x8b8] ;  /* 0x00022e00ff0a8b82 */ /* 0x003e220000000a00 */
[----:B------:R-:W-:Y:S01]  /*7a060*/  CS2R R4, SRZ ;  /* 0x0000000000047805 */ /* 0x000fe2000001ff00 */
[----:B------:R-:W1:Y:S05]  /*7a070*/  LDS.64 R6, [R2+-0x1800] ;  /* 0xffe8000002067984 */ /* 0x000e6a0000000a00 */
[----:B0-----:R0:W2:Y:S01]  /*7a080*/  @!P0 LDG.E.64 R4, desc[UR8][R10.64] ;  /* 0x000000080a048981 */ /* 0x0010a2000c1e1b00 */
[----:B------:R-:W-:Y:S02]  /*7a090*/  ISETP.NE.AND P0, PT, R20, RZ, PT ;  /* 0x000000ff1400720c */ /* 0x000fe40003f05270 */
        /* <DEDUP_REMOVED lines=12> */
[----:B--2---:R-:W-:-:S04]  /*7a160*/  IADD3 R4, P1, PT, R9, R4, RZ ;  /* 0x0000000409047210 */ /* 0x004fc80007f3e0ff */
[----:B------:R-:W-:Y:S02]  /*7a170*/  IADD3.X R5, PT, PT, R21, R5, RZ, P1, !PT ;  /* 0x0000000515057210 */ /* 0x000fe40000ffe4ff */
[----:B------:R-:W-:-:S04]  /*7a180*/  LEA R14, P1, R4, UR12, 0x3 ;  /* 0x0000000c040e7c11 */ /* 0x000fc8000f8218ff */
[----:B------:R-:W-:Y:S02]  /*7a190*/  LEA.HI.X R15, R4, UR13, R5, 0x3, P1 ;  /* 0x0000000d040f7c11 */ /* 0x000fe400088f1c05 */
[----:B------:R-:W-:-:S03]  /*7a1a0*/  CS2R R4, SRZ ;  /* 0x0000000000047805 */ /* 0x000fc6000001ff00 */
[----:B0-----:R-:W-:Y:S04]  /*7a1b0*/  STG.E.64 desc[UR8][R14.64+0xc00], R10 ;  /* 0x000c000a0e007986 */ /* 0x001fe8000c101b08 */
[----:B---3--:R-:W2:Y:S01]  /*7a1c0*/  @!P0 LDG.E.64 R4, desc[UR8][R18.64] ;  /* 0x0000000812048981 */ /* 0x008ea2000c1e1b00 */
[----:B------:R-:W0:Y:S03]  /*7a1d0*/  @!P0 LDC.64 R16, c[0x0][0x8b8] ;  /* 0x00022e00ff108b82 */ /* 0x000e260000000a00 */
[----:B------:R3:W5:Y:S01]  /*7a1e0*/  LDS.64 R10, [R2+0xc00] ;  /* 0x000c0000020a7984 */ /* 0x0007620000000a00 */
[----:B--2---:R-:W-:-:S05]  /*7a1f0*/  IADD3 R4, P1, PT, R9, R4, RZ ;  /* 0x0000000409047210 */ /* 0x004fca0007f3e0ff */
[----:B------:R-:W-:Y:S01]  /*7a200*/  IMAD.X R5, R21, 0x1, R5, P1 ;  /* 0x0000000115057824 */ /* 0x000fe200008e0605 */
[----:B-1----:R-:W-:-:S04]  /*7a210*/  LEA R12, P1, R4, UR12, 0x3 ;  /* 0x0000000c040c7c11 */ /* 0x002fc8000f8218ff */
[----:B------:R-:W-:Y:S02]  /*7a220*/  LEA.HI.X R13, R4, UR13, R5, 0x3, P1 ;  /* 0x0000000d040d7c11 */ /* 0x000fe400088f1c05 */
[----:B------:R-:W-:-:S03]  /*7a230*/  CS2R R4, SRZ ;  /* 0x0000000000047805 */ /* 0x000fc6000001ff00 */
[----:B----4-:R1:W-:Y:S04]  /*7a240*/  STG.E.64 desc[UR8][R12.64+0x1800], R6 ;  /* 0x001800060c007986 */ /* 0x0103e8000c101b08 */
[----:B0-----:R-:W2:Y:S01]  /*7a250*/  @!P0 LDG.E.64 R4, desc[UR8][R16.64] ;  /* 0x0000000810048981 */ /* 0x001ea2000c1e1b00 */
[----:B------:R-:W-:Y:S01]  /*7a260*/  IADD3 R8, PT, PT, R8, 0x600, RZ ;  /* 0x0000060008087810 */ /* 0x000fe20007ffe0ff */
[----:B---3--:R-:W-:Y:S01]  /*7a270*/  VIADD R2, R2, 0x3000 ;  /* 0x0000300002027836 */ /* 0x008fe20000000000 */
        /* <DEDUP_REMOVED lines=8> */
.L_x_1193:
[----:B------:R-:W-:Y:S05]  /*7a300*/  BSYNC.RECONVERGENT B0 ;  /* 0x0000000000007941 */ /* 0x000fea0003800200 */
.L_x_799:
[----:B01--4-:R-:W0:Y:S02]  /*7a310*/  S2R R2, SR_TID.X ;  /* 0x0000000000027919 */ /* 0x013e240000002100 */
[----:B0-----:R-:W-:-:S13]  /*7a320*/  ISETP.NE.AND P0, PT, R2, RZ, PT ;  /* 0x000000ff0200720c */ /* 0x001fda0003f05270 */
[----:B------:R-:W-:Y:S05]  /*7a330*/  @P0 EXIT ;  /* 0x000000000000094d */ /* 0x000fea0003800000 */
[----:B------:R-:W0:Y:S02]  /*7a340*/  LDCU.U8 UR4, c[0x0][0x8a1] ;  /* 0x00011420ff0477ac */ /* 0x000e240008000000 */
[----:B0-----:R-:W-:-:S09]  /*7a350*/  UISETP.NE.AND UP0, UPT, UR4, URZ, UPT ;  /* 0x000000ff0400728c */ /* 0x001fd2000bf05270 */
[----:B------:R-:W-:Y:S05]  /*7a360*/  BRA.U !UP0, `(.L_x_1601) ;  /* 0x00000001082c7547 */ /* 0x000fea000b800000 */
[----:B------:R-:W0:Y:S01]  /*7a370*/  LDCU.U8 UR4, c[0x0][0x8a0] ;  /* 0x00011400ff0477ac */ /* 0x000e220008000000 */
[----:B------:R-:W1:Y:S01]  /*7a380*/  LDC.64 R4, c[0x0][0x398] ;  /* 0x0000e600ff047b82 */ /* 0x000e620000000a00 */
[----:B--2---:R-:W-:Y:S01]  /*7a390*/  CS2R R2, SRZ ;  /* 0x0000000000027805 */ /* 0x004fe2000001ff00 */
[----:B0-----:R-:W-:-:S09]  /*7a3a0*/  UISETP.NE.AND UP0, UPT, UR4, URZ, UPT ;  /* 0x000000ff0400728c */ /* 0x001fd2000bf05270 */
[----:B------:R-:W-:Y:S05]  /*7a3b0*/  BRA.U UP0, `(.L_x_1602) ;  /* 0x0000000100087547 */ /* 0x000fea000b800000 */
[----:B------:R-:W0:Y:S02]  /*7a3c0*/  LDC.64 R2, c[0x0][0x8b8] ;  /* 0x00022e00ff027b82 */ /* 0x000e240000000a00 */
[----:B0-----:R-:W5:Y:S02]  /*7a3d0*/  LDG.E.64 R2, desc[UR8][R2.64] ;  /* 0x0000000802027981 */ /* 0x001f64000c1e1b00 */
.L_x_1602:
[----:B-----5:R-:W-:-:S04]  /*7a3e0*/  IADD3 R2, P0, PT, R0, R2, RZ ;  /* 0x0000000200027210 */ /* 0x020fc80007f1e0ff */
[----:B------:R-:W-:-:S05]  /*7a3f0*/  LEA.HI.X.SX32 R3, R0, R3, 0x1, P0 ;  /* 0x0000000300037211 */ /* 0x000fca00000f0eff */
[----:B-1----:R-:W-:Y:S01]  /*7a400*/  STG.E.64 desc[UR8][R4.64], R2 ;  /* 0x0000000204007986 */ /* 0x002fe2000c101b08 */
[----:B------:R-:W-:Y:S05]  /*7a410*/  EXIT ;  /* 0x000000000000794d */ /* 0x000fea0003800000 */
.L_x_1601:
[----:B------:R-:W0:Y:S01]  /*7a420*/  LDCU.U8 UR4, c[0x0][0x8a0] ;  /* 0x00011400ff0477ac */ /* 0x000e220008000000 */
[----:B------:R-:W1:Y:S01]  /*7a430*/  LDC.64 R4, c[0x0][0x8c0] ;  /* 0x00023000ff047b82 */ /* 0x000e620000000a00 */
[----:B--2---:R-:W-:Y:S01]  /*7a440*/  CS2R R2, SRZ ;  /* 0x0000000000027805 */ /* 0x004fe2000001ff00 */
[----:B0-----:R-:W-:-:S09]  /*7a450*/  UISETP.NE.AND UP0, UPT, UR4, URZ, UPT ;  /* 0x000000ff0400728c */ /* 0x001fd2000bf05270 */
[----:B------:R-:W-:Y:S05]  /*7a460*/  BRA.U UP0, `(.L_x_1603) ;  /* 0x0000000100087547 */ /* 0x000fea000b800000 */
[----:B------:R-:W0:Y:S02]  /*7a470*/  LDC.64 R2, c[0x0][0x8b8] ;  /* 0x00022e00ff027b82 */ /* 0x000e240000000a00 */
[----:B0-----:R-:W5:Y:S02]  /*7a480*/  LDG.E.64 R2, desc[UR8][R2.64] ;  /* 0x0000000802027981 */ /* 0x001f64000c1e1b00 */
.L_x_1603:
[----:B-----5:R-:W-:-:S04]  /*7a490*/  IADD3 R2, P0, PT, R0, R2, RZ ;  /* 0x0000000200027210 */ /* 0x020fc80007f1e0ff */
[----:B------:R-:W-:-:S05]  /*7a4a0*/  LEA.HI.X.SX32 R3, R0, R3, 0x1, P0 ;  /* 0x0000000300037211 */ /* 0x000fca00000f0eff */
[----:B-1----:R-:W-:Y:S01]  /*7a4b0*/  STG.E.64 desc[UR8][R4.64], R2 ;  /* 0x0000000204007986 */ /* 0x002fe2000c101b08 */
[----:B------:R-:W-:Y:S05]  /*7a4c0*/  EXIT ;  /* 0x000000000000794d */ /* 0x000fea0003800000 */
.L_x_747:
[----:B------:R-:W-:Y:S01]  /*7a4d0*/  BSSY B0, `(.L_x_1604) ;  /* 0x0000006000007945 */ /* 0x000fe20003800000 */
[----:B------:R-:W-:Y:S02]  /*7a4e0*/  PLOP3.LUT P3, PT, P3, PT, PT, 0x8, 0x80 ;  /* 0x000000000080781c */ /* 0x000fe40001f6e170 */
[----:B------:R-:W-:-:S11]  /*7a4f0*/  MOV R2, 0xffffffff ;  /* 0xffffffff00027802 */ /* 0x000fd60000000f00 */
[----:B------:R-:W-:Y:S05]  /*7a500*/  WARPSYNC.COLLECTIVE R2, `(.L_x_1605) ;  /* 0x0000000002087348 */ /* 0x000fea0003c00000 */
[----:B------:R-:W-:Y:S01]  /*7a510*/  VOTE.ANY P3, P3 ;  /* 0x0000000000ff7806 */ /* 0x000fe20001860100 */
[----:B------:R-:W-:-:S12]  /*7a520*/  ENDCOLLECTIVE ;  /* 0x000000000000791b */ /* 0x000fd80003800000 */
.L_x_1605:
[----:B------:R-:W-:Y:S05]  /*7a530*/  BSYNC B0 ;  /* 0x0000000000007941 */ /* 0x000fea0003800000 */
.L_x_1604:
[----:B------:R-:W-:Y:S05]  /*7a540*/  BRA `(.L_x_1606) ;  /* 0xfffffc0000a07947 */ /* 0x000fea000383ffff */
.L_x_751:
[----:B------:R-:W-:Y:S01]  /*7a550*/  BSSY B0, `(.L_x_1607) ;  /* 0x0000006000007945 */ /* 0x000fe20003800000 */
[----:B------:R-:W-:Y:S01]  /*7a560*/  PLOP3.LUT P3, PT, P3, PT, PT, 0x8, 0x80 ;  /* 0x000000000080781c */ /* 0x000fe20001f6e170 */
[----:B------:R-:W-:-:S12]  /*7a570*/  IMAD.MOV.U32 R2, RZ, RZ, -0x1 ;  /* 0xffffffffff027424 */ /* 0x000fd800078e00ff */
[----:B------:R-:W-:Y:S05]  /*7a580*/  WARPSYNC.COLLECTIVE R2, `(.L_x_1608) ;  /* 0x0000000002087348 */ /* 0x000fea0003c00000 */
[----:B------:R-:W-:Y:S01]  /*7a590*/  VOTE.ANY P3, P3 ;  /* 0x0000000000ff7806 */ /* 0x000fe20001860100 */
[----:B------:R-:W-:-:S12]  /*7a5a0*/  ENDCOLLECTIVE ;  /* 0x000000000000791b */ /* 0x000fd80003800000 */
.L_x_1608:
[----:B------:R-:W-:Y:S05]  /*7a5b0*/  BSYNC B0 ;  /* 0x0000000000007941 */ /* 0x000fea0003800000 */
.L_x_1607:
[----:B------:R-:W-:Y:S05]  /*7a5c0*/  BRA `(.L_x_1609) ;  /* 0xfffffc0000b07947 */ /* 0x000fea000383ffff */
.L_x_753:
[----:B------:R-:W-:Y:S01]  /*7a5d0*/  BSSY B0, `(.L_x_1610) ;  /* 0x0000006000007945 */ /* 0x000fe20003800000 */
[----:B------:R-:W-:Y:S01]  /*7a5e0*/  PLOP3.LUT P3, PT, P3, PT, PT, 0x8, 0x80 ;  /* 0x000000000080781c */ /* 0x000fe20001f6e170 */
[----:B------:R-:W-:-:S12]  /*7a5f0*/  IMAD.MOV.U32 R2, RZ, RZ, -0x1 ;  /* 0xffffffffff027424 */ /* 0x000fd800078e00ff */
[----:B------:R-:W-:Y:S05]  /*7a600*/  WARPSYNC.COLLECTIVE R2, `(.L_x_1611) ;  /* 0x0000000002087348 */ /* 0x000fea0003c00000 */
[----:B------:R-:W-:Y:S01]  /*7a610*/  VOTE.ANY R2, PT, P3 ;  /* 0x0000000000027806 */ /* 0x000fe200018e0100 */
[----:B------:R-:W-:Y:S06]  /*7a620*/  ENDCOLLECTIVE ;  /* 0x000000000000791b */ /* 0x000fec0003800000 */
.L_x_1611:
[----:B------:R-:W-:Y:S05]  /*7a630*/  BSYNC B0 ;  /* 0x0000000000007941 */ /* 0x000fea0003800000 */
.L_x_1610:
[----:B------:R-:W0:Y:S01]  /*7a640*/  S2R R27, SR_GEMASK ;  /* 0x00000000001b7919 */ /* 0x000e220000003c00 */
[----:B------:R-:W-:Y:S01]  /*7a650*/  IMAD.MOV.U32 R5, RZ, RZ, R13 ;  /* 0x000000ffff057224 */ /* 0x000fe200078e000d */
[C---:B------:R-:W-:Y:S01]  /*7a660*/  IADD3 R51, PT, PT, R0.reuse, 0x4, RZ ;  /* 0x0000000400337810 */ /* 0x040fe20007ffe0ff */
[----:B------:R-:W-:Y:S01]  /*7a670*/  IMAD.MOV.U32 R4, RZ, RZ, 0x1 ;  /* 0x00000001ff047424 */ /* 0x000fe200078e00ff */
[----:B------:R-:W1:Y:S01]  /*7a680*/  LDC.64 R54, c[0x0][0x3a0] ;  /* 0x0000e800ff367b82 */ /* 0x000e620000000a00 */
[C---:B------:R-:W-:Y:S02]  /*7a690*/  VIADD R50, R0.reuse, 0x2 ;  /* 0x0000000200327836 */ /* 0x040fe40000000000 */
[----:B------:R-:W-:Y:S01]  /*7a6a0*/  VIADD R53, R0, 0x10 ;  /* 0x0000001000357836 */ /* 0x000fe20000000000 */
[----:B-1----:R-:W-:Y:S02]  /*7a6b0*/  IADD3 R54, P5, PT, R54, 0x100, RZ ;  /* 0x0000010036367810 */ /* 0x002fe40007fbe0ff */
[----:B0-----:R-:W-:-:S03]  /*7a6c0*/  LOP3.LUT R2, R2, 0x80000000, R27, 0xec, !PT ;  /* 0x8000000002027812 */ /* 0x001fc600078eec1b */
[----:B------:R-:W-:Y:S01]  /*7a6d0*/  IMAD.X R55, RZ, RZ, R55, P5 ;  /* 0x000000ffff377224 */ /* 0x000fe200028e0637 */
[----:B------:R-:W-:-:S04]  /*7a6e0*/  IADD3 R3, PT, PT, R2, -0x1, RZ ;  /* 0xffffffff02037810 */ /* 0x000fc80007ffe0ff */
[----:B------:R-:W-:Y:S01]  /*7a6f0*/  LOP3.LUT R57, R2, R3, RZ, 0xc, !PT ;  /* 0x0000000302397212 */ /* 0x000fe200078e0cff */
[----:B------:R-:W-:-:S05]  /*7a700*/  IMAD.MOV.U32 R2, RZ, RZ, -0x1 ;  /* 0xffffffffff027424 */ /* 0x000fca00078e00ff */
[----:B------:R-:W0:Y:S02]  /*7a710*/  POPC R57, R57 ;  /* 0x0000003900397309 */ /* 0x000e240000000000 */
[----:B0-----:R-:W-:-:S07]  /*7a720*/  MOV R3, R57 ;  /* 0x0000003900037202 */ /* 0x001fce0000000f00 */
[----:B------:R-:W-:Y:S05]  /*7a730*/  WARPSYNC.COLLECTIVE R2, `(.L_x_1612) ;  /* 0x0000000002087348 */ /* 0x000fea0003c00000 */
[----:B------:R0:W1:Y:S02]  /*7a740*/  SHFL.DOWN P3, R6, R5, R4, R3 ;  /* 0x0800000405067389 */ /* 0x0000640000060003 */
[----:B01----:R-:W-:Y:S05]  /*7a750*/  ENDCOLLECTIVE ;  /* 0x000000000000791b */ /* 0x003fea0003800000 */
.L_x_1612:
[----:B------:R-:W-:Y:S01]  /*7a760*/  IMAD.MOV.U32 R4, RZ, RZ, 0x2 ;  /* 0x00000002ff047424 */ /* 0x000fe200078e00ff */
[----:B------:R-:W-:-:S04]  /*7a770*/  ISETP.GE.AND P3, PT, R0, R57, PT ;  /* 0x000000390000720c */ /* 0x000fc80003f66270 */
[----:B------:R-:W-:-:S05]  /*7a780*/  SEL R6, R6, RZ, !P3 ;  /* 0x000000ff06067207 */ /* 0x000fca0005800000 */
[----:B------:R-:W-:-:S05]  /*7a790*/  IMAD.IADD R52, R6, 0x1, R13 ;  /* 0x0000000106347824 */ /* 0x000fca00078e020d */
[----:B------:R-:W-:-:S07]  /*7a7a0*/  MOV R5, R52 ;  /* 0x0000003400057202 */ /* 0x000fce0000000f00 */
[----:B------:R-:W-:Y:S05]  /*7a7b0*/  WARPSYNC.COLLECTIVE R2, `(.L_x_1613) ;  /* 0x0000000002087348 */ /* 0x000fea0003c00000 */
[----:B------:R0:W1:Y:S02]  /*7a7c0*/  SHFL.DOWN P3, R6, R5, R4, R3 ;  /* 0x0800000405067389 */ /* 0x0000640000060003 */
[----:B01----:R-:W-:Y:S05]  /*7a7d0*/  ENDCOLLECTIVE ;  /* 0x000000000000791b */ /* 0x003fea0003800000 */
.L_x_1613:
[----:B------:R-:W-:Y:S01]  /*7a7e0*/  IMAD.MOV.U32 R4, RZ, RZ, 0x4 ;  /* 0x00000004ff047424 */ /* 0x000fe200078e00ff */
[----:B------:R-:W-:-:S04]  /*7a7f0*/  ISETP.GT.AND P3, PT, R50, R57, PT ;  /* 0x000000393200720c */ /* 0x000fc80003f64270 */
[----:B------:R-:W-:-:S04]  /*7a800*/  SEL R13, R6, RZ, !P3 ;  /* 0x000000ff060d7207 */ /* 0x000fc80005800000 */
[----:B------:R-:W-:Y:S01]  /*7a810*/  IADD3 R56, PT, PT, R52, R13, RZ ;  /* 0x0000000d34387210 */ /* 0x000fe20007ffe0ff */
[----:B------:R-:W-:-:S04]  /*7a820*/  VIADD R52, R0, 0x8 ;  /* 0x0000000800347836 */ /* 0x000fc80000000000 */
[----:B------:R-:W-:-:S07]  /*7a830*/  IMAD.MOV.U32 R5, RZ, RZ, R56 ;  /* 0x000000ffff057224 */ /* 0x000fce00078e0038 */
[----:B------:R-:W-:Y:S05]  /*7a840*/  WARPSYNC.COLLECTIVE R2, `(.L_x_1614) ;  /* 0x0000000002087348 */ /* 0x000fea0003c00000 */
[----:B------:R0:W1:Y:S02]  /*7a850*/  SHFL.DOWN P3, R6, R5, R4, R3 ;  /* 0x0800000405067389 */ /* 0x0000640000060003 */
[----:B01----:R-:W-:Y:S05]  /*7a860*/  ENDCOLLECTIVE ;  /* 0x000000000000791b */ /* 0x003fea0003800000 */
.L_x_1614:
[----:B------:R-:W-:Y:S01]  /*7a870*/  HFMA2 R4, -RZ, RZ, 0, 4.76837158203125e-07 ;  /* 0x00000008ff047431 */ /* 0x000fe200000001ff */
[----:B------:R-:W-:-:S04]  /*7a880*/  ISETP.GT.AND P3, PT, R51, R57, PT ;  /* 0x000000393300720c */ /* 0x000fc80003f64270 */
[----:B------:R-:W-:-:S05]  /*7a890*/  SEL R13, R6, RZ, !P3 ;  /* 0x000000ff060d7207 */ /* 0x000fca0005800000 */
[----:B------:R-:W-:-:S04]  /*7a8a0*/  IMAD.IADD R58, R56, 0x1, R13 ;  /* 0x00000001383a7824 */ /* 0x000fc800078e020d */
[----:B------:R-:W-:-:S07]  /*7a8b0*/  IMAD.MOV.U32 R5, RZ, RZ, R58 ;  /* 0x000000ffff057224 */ /* 0x000fce00078e003a */
[----:B------:R-:W-:Y:S05]  /*7a8c0*/  WARPSYNC.COLLECTIVE R2, `(.L_x_1615) ;  /* 0x0000000002087348 */ /* 0x000fea0003c00000 */
[----:B------:R0:W1:Y:S02]  /*7a8d0*/  SHFL.DOWN P3, R6, R5, R4, R3 ;  /* 0x0800000405067389 */ /* 0x0000640000060003 */
[----:B01----:R-:W-:Y:S05]  /*7a8e0*/  ENDCOLLECTIVE ;  /* 0x000000000000791b */ /* 0x003fea0003800000 */
.L_x_1615:
[----:B------:R-:W-:Y:S01]  /*7a8f0*/  IMAD.MOV.U32 R4, RZ, RZ, 0x10 ;  /* 0x00000010ff047424 */ /* 0x000fe200078e00ff */
[----:B------:R-:W-:-:S04]  /*7a900*/  ISETP.GT.AND P3, PT, R52, R57, PT ;  /* 0x000000393400720c */ /* 0x000fc80003f64270 */
[----:B------:R-:W-:-:S05]  /*7a910*/  SEL R13, R6, RZ, !P3 ;  /* 0x000000ff060d7207 */ /* 0x000fca0005800000 */
[----:B------:R-:W-:-:S05]  /*7a920*/  IMAD.IADD R60, R58, 0x1, R13 ;  /* 0x000000013a3c7824 */ /* 0x000fca00078e020d */
[----:B------:R-:W-:-:S07]  /*7a930*/  MOV R5, R60 ;  /* 0x0000003c00057202 */ /* 0x000fce0000000f00 */
[----:B------:R-:W-:Y:S05]  /*7a940*/  WARPSYNC.COLLECTIVE R2, `(.L_x_1616) ;  /* 0x0000000002087348 */ /* 0x000fea0003c00000 */
[----:B------:R0:W1:Y:S02]  /*7a950*/  SHFL.DOWN P3, R6, R5, R4, R3 ;  /* 0x0800000405067389 */ /* 0x0000640000060003 */
[----:B01----:R-:W-:Y:S05]  /*7a960*/  ENDCOLLECTIVE ;  /* 0x000000000000791b */ /* 0x003fea0003800000 */
.L_x_1616:
[----:B------:R-:W-:-:S04]  /*7a970*/  ISETP.GT.AND P3, PT, R53, R57, PT ;  /* 0x000000393500720c */ /* 0x000fc80003f64270 */
[----:B------:R-:W-:Y:S02]  /*7a980*/  SEL R13, R6, RZ, !P3 ;  /* 0x000000ff060d7207 */ /* 0x000fe40005800000 */
[----:B------:R-:W-:Y:S02]  /*7a990*/  ISETP.NE.AND P3, PT, R12, 0x65, PT ;  /* 0x000000650c00780c */ /* 0x000fe40003f65270 */
[----:B------:R-:W-:-:S11]  /*7a9a0*/  IADD3 R56, PT, PT, R60, R13, RZ ;  /* 0x0000000d3c387210 */ /* 0x000fd60007ffe0ff */
[----:B------:R-:W-:Y:S05]  /*7a9b0*/  WARPSYNC.COLLECTIVE R2, `(.L_x_1617) ;  /* 0x0000000002087348 */ /* 0x000fea0003c00000 */
[----:B------:R-:W-:Y:S01]  /*7a9c0*/  VOTE.ALL P3, P3 ;  /* 0x0000000000ff7806 */ /* 0x000fe20001860000 */
[----:B------:R-:W-:-:S12]  /*7a9d0*/  ENDCOLLECTIVE ;  /* 0x000000000000791b */ /* 0x000fd80003800000 */
.L_x_1617:
[----:B------:R-:W-:Y:S05]  /*7a9e0*/  BRA `(.L_x_1618) ;  /* 0xfffffc0000447947 */ /* 0x000fea000383ffff */
.L_x_755:
[----:B------:R-:W-:Y:S01]  /*7a9f0*/  BSSY B0, `(.L_x_1619) ;  /* 0x0000006000007945 */ /* 0x000fe20003800000 */
[----:B------:R-:W-:Y:S01]  /*7aa00*/  PLOP3.LUT P3, PT, P3, PT, PT, 0x8, 0x80 ;  /* 0x000000000080781c */ /* 0x000fe20001f6e170 */
[----:B------:R-:W-:-:S12]  /*7aa10*/  IMAD.MOV.U32 R2, RZ, RZ, -0x1 ;  /* 0xffffffffff027424 */ /* 0x000fd800078e00ff */
[----:B------:R-:W-:Y:S05]  /*7aa20*/  WARPSYNC.COLLECTIVE R2, `(.L_x_1620) ;  /* 0x0000000002087348 */ /* 0x000fea0003c00000 */
[----:B------:R-:W-:Y:S01]  /*7aa30*/  VOTE.ANY P3, P3 ;  /* 0x0000000000ff7806 */ /* 0x000fe20001860100 */
[----:B------:R-:W-:-:S12]  /*7aa40*/  ENDCOLLECTIVE ;  /* 0x000000000000791b */ /* 0x000fd80003800000 */
.L_x_1620:
[----:B------:R-:W-:Y:S05]  /*7aa50*/  BSYNC B0 ;  /* 0x0000000000007941 */ /* 0x000fea0003800000 */
.L_x_1619:
[----:B------:R-:W-:Y:S05]  /*7aa60*/  BRA `(.L_x_1621) ;  /* 0xfffffc0000447947 */ /* 0x000fea000383ffff */
.L_x_759:
[----:B------:R-:W-:Y:S01]  /*7aa70*/  BSSY B0, `(.L_x_1622) ;  /* 0x0000006000007945 */ /* 0x000fe20003800000 */
[----:B------:R-:W-:Y:S02]  /*7aa80*/  PLOP3.LUT P3, PT, P3, PT, PT, 0x8, 0x80 ;  /* 0x000000000080781c */ /* 0x000fe40001f6e170 */
[----:B------:R-:W-:-:S11]  /*7aa90*/  MOV R2, 0xffffffff ;  /* 0xffffffff00027802 */ /* 0x000fd60000000f00 */
[----:B------:R-:W-:Y:S05]  /*7aaa0*/  WARPSYNC.COLLECTIVE R2, `(.L_x_1623) ;  /* 0x0000000002087348 */ /* 0x000fea0003c00000 */
[----:B------:R-:W-:Y:S01]  /*7aab0*/  VOTE.ANY P3, P3 ;  /* 0x0000000000ff7806 */ /* 0x000fe20001860100 */
[----:B------:R-:W-:-:S12]  /*7aac0*/  ENDCOLLECTIVE ;  /* 0x000000000000791b */ /* 0x000fd80003800000 */
.L_x_1623:
[----:B------:R-:W-:Y:S05]  /*7aad0*/  BSYNC B0 ;  /* 0x0000000000007941 */ /* 0x000fea0003800000 */
.L_x_1622:
[----:B------:R-:W-:Y:S05]  /*7aae0*/  BRA `(.L_x_1624) ;  /* 0xfffffc0000587947 */ /* 0x000fea000383ffff */
.L_x_761:
[----:B------:R-:W-:Y:S01]  /*7aaf0*/  BSSY B0, `(.L_x_1625) ;  /* 0x0000006000007945 */ /* 0x000fe20003800000 */
[----:B------:R-:W-:Y:S01]  /*7ab00*/  PLOP3.LUT P3, PT, P3, PT, PT, 0x8, 0x80 ;  /* 0x000000000080781c */ /* 0x000fe20001f6e170 */
[----:B------:R-:W-:-:S12]  /*7ab10*/  IMAD.MOV.U32 R2, RZ, RZ, -0x1 ;  /* 0xffffffffff027424 */ /* 0x000fd800078e00ff */
[----:B------:R-:W-:Y:S05]  /*7ab20*/  WARPSYNC.COLLECTIVE R2, `(.L_x_1626) ;  /* 0x0000000002087348 */ /* 0x000fea0003c00000 */
[----:B------:R-:W-:Y:S01]  /*7ab30*/  VOTE.ANY R2, PT, P3 ;  /* 0x0000000000027806 */ /* 0x000fe200018e0100 */
[----:B------:R-:W-:Y:S06]  /*7ab40*/  ENDCOLLECTIVE ;  /* 0x000000000000791b */ /* 0x000fec0003800000 */
.L_x_1626:
[----:B------:R-:W-:Y:S05]  /*7ab50*/  BSYNC B0 ;  /* 0x0000000000007941 */ /* 0x000fea0003800000 */
.L_x_1625:
[----:B------:R-:W-:Y:S01]  /*7ab60*/  LOP3.LUT R2, R2, 0x80000000, R27, 0xec, !PT ;  /* 0x8000000002027812 */ /* 0x000fe200078eec1b */
[----:B------:R-:W-:Y:S01]  /*7ab70*/  IMAD.MOV.U32 R4, RZ, RZ, 0x1 ;  /* 0x00000001ff047424 */ /* 0x000fe200078e00ff */
[----:B------:R-:W-:Y:S02]  /*7ab80*/  MOV R5, R13 ;  /* 0x0000000d00057202 */ /* 0x000fe40000000f00 */
[----:B------:R-:W-:Y:S01]  /*7ab90*/  IADD3 R26, PT, PT, R26, -0x20, RZ ;  /* 0xffffffe01a1a7810 */ /* 0x000fe20007ffe0ff */
[----:B------:R-:W-:-:S05]  /*7aba0*/  VIADD R3, R2, 0xffffffff ;  /* 0xffffffff02037836 */ /* 0x000fca0000000000 */
[----:B------:R-:W-:Y:S01]  /*7abb0*/  LOP3.LUT R57, R2, R3, RZ, 0xc, !PT ;  /* 0x0000000302397212 */ /* 0x000fe200078e0cff */
[----:B------:R-:W-:-:S03]  /*7abc0*/  IMAD.MOV.U32 R2, RZ, RZ, -0x1 ;  /* 0xffffffffff027424 */ /* 0x000fc600078e00ff */
[----:B------:R0:W1:Y:S04]  /*7abd0*/  POPC R3, R57 ;  /* 0x0000003900037309 */ /* 0x0000680000000000 */
[----:B01----:R-:W-:Y:S05]  /*7abe0*/  WARPSYNC.COLLECTIVE R2, `(.L_x_1627) ;  /* 0x0000000002087348 */ /* 0x003fea0003c00000 */
[----:B-1----:R1:W2:Y:S02]  /*7abf0*/  SHFL.DOWN P3, R6, R5, R4, R3 ;  /* 0x0800000405067389 */ /* 0x0022a40000060003 */
[----:B012---:R-:W-:Y:S05]  /*7ac00*/  ENDCOLLECTIVE ;  /* 0x000000000000791b */ /* 0x007fea0003800000 */
.L_x_1627:
[----:B------:R-:W-:Y:S01]  /*7ac10*/  IMAD.MOV.U32 R4, RZ, RZ, 0x2 ;  /* 0x00000002ff047424 */ /* 0x000fe200078e00ff */
[----:B------:R-:W-:-:S04]  /*7ac20*/  ISETP.GE.AND P3, PT, R0, R3, PT ;  /* 0x000000030000720c */ /* 0x000fc80003f66270 */
[----:B------:R-:W-:-:S04]  /*7ac30*/  SEL R6, R6, RZ, !P3 ;  /* 0x000000ff06067207 */ /* 0x000fc80005800000 */
[----:B------:R-:W-:-:S05]  /*7ac40*/  IADD3 R58, PT, PT, R6, R13, RZ ;  /* 0x0000000d063a7210 */ /* 0x000fca0007ffe0ff */
[----:B------:R-:W-:-:S07]  /*7ac50*/  IMAD.MOV.U32 R5, RZ, RZ, R58 ;  /* 0x000000ffff057224 */ /* 0x000fce00078e003a */
[----:B------:R-:W-:Y:S05]  /*7ac60*/  WARPSYNC.COLLECTIVE R2, `(.L_x_1628) ;  /* 0x0000000002087348 */ /* 0x000fea0003c00000 */
[----:B------:R0:W1:Y:S02]  /*7ac70*/  SHFL.DOWN P3, R6, R5, R4, R3 ;  /* 0x0800000405067389 */ /* 0x0000640000060003 */
[----:B01----:R-:W-:Y:S05]  /*7ac80*/  ENDCOLLECTIVE ;  /* 0x000000000000791b */ /* 0x003fea0003800000 */
.L_x_1628:
[----:B------:R-:W-:Y:S01]  /*7ac90*/  IMAD.MOV.U32 R4, RZ, RZ, 0x4 ;  /* 0x00000004ff047424 */ /* 0x000fe200078e00ff */
[----:B------:R-:W-:-:S04]  /*7aca0*/  ISETP.GT.AND P3, PT, R50, R3, PT ;  /* 0x000000033200720c */ /* 0x000fc80003f64270 */
[----:B------:R-:W-:-:S04]  /*7acb0*/  SEL R13, R6, RZ, !P3 ;  /* 0x000000ff060d7207 */ /* 0x000fc80005800000 */
[----:B------:R-:W-:-:S05]  /*7acc0*/  IADD3 R60, PT, PT, R58, R13, RZ ;  /* 0x0000000d3a3c7210 */ /* 0x000fca0007ffe0ff */
[----:B------:R-:W-:-:S07]  /*7acd0*/  IMAD.MOV.U32 R5, RZ, RZ, R60 ;  /* 0x000000ffff057224 */ /* 0x000fce00078e003c */
[----:B------:R-:W-:Y:S05]  /*7ace0*/  WARPSYNC.COLLECTIVE R2, `(.L_x_1629) ;  /* 0x0000000002087348 */ /* 0x000fea0003c00000 */
[----:B------:R0:W1:Y:S02]  /*7acf0*/  SHFL.DOWN P3, R6, R5, R4, R3 ;  /* 0x0800000405067389 */ /* 0x0000640000060003 */
[----:B01----:R-:W-:Y:S05]  /*7ad00*/  ENDCOLLECTIVE ;  /* 0x000000000000791b */ /* 0x003fea0003800000 */
.L_x_1629:
        /* <DEDUP_REMOVED lines=8> */
.L_x_1630:
        /* <DEDUP_REMOVED lines=8> */
.L_x_1631:
[----:B------:R-:W-:-:S04]  /*7ae10*/  ISETP.GT.AND P3, PT, R53, R3, PT ;  /* 0x000000033500720c */ /* 0x000fc80003f64270 */
[----:B------:R-:W-:Y:S02]  /*7ae20*/  SEL R6, R6, RZ, !P3 ;  /* 0x000000ff06067207 */ /* 0x000fe40005800000 */
[----:B------:R-:W-:Y:S02]  /*7ae30*/  ISETP.NE.AND P3, PT, R12, 0x65, PT ;  /* 0x000000650c00780c */ /* 0x000fe40003f65270 */
[----:B------:R-:W-:-:S11]  /*7ae40*/  IADD3 R56, PT, PT, R13, R6, R56 ;  /* 0x000000060d387210 */ /* 0x000fd60007ffe038 */
[----:B------:R-:W-:Y:S05]  /*7ae50*/  WARPSYNC.COLLECTIVE R2, `(.L_x_1632) ;  /* 0x0000000002087348 */ /* 0x000fea0003c00000 */
[----:B------:R-:W-:Y:S01]  /*7ae60*/  VOTE.ALL P3, P3 ;  /* 0x0000000000ff7806 */ /* 0x000fe20001860000 */
[----:B------:R-:W-:-:S12]  /*7ae70*/  ENDCOLLECTIVE ;  /* 0x000000000000791b */ /* 0x000fd80003800000 */
.L_x_1632:
[----:B------:R-:W-:Y:S05]  /*7ae80*/  BRA `(.L_x_1633) ;  /* 0xfffffbfc00f07947 */ /* 0x000fea000383ffff */
.L_x_1549:
[----:B------:R-:W-:Y:S01]  /*7ae90*/  BSSY B1, `(.L_x_1634) ;  /* 0x0000006000017945 */ /* 0x000fe20003800000 */
[----:B------:R-:W-:Y:S01]  /*7aea0*/  PLOP3.LUT P3, PT, P3, PT, PT, 0x8, 0x80 ;  /* 0x000000000080781c */ /* 0x000fe20001f6e170 */
[----:B------:R-:W-:-:S12]  /*7aeb0*/  IMAD.MOV.U32 R2, RZ, RZ, -0x1 ;  /* 0xffffffffff027424 */ /* 0x000fd800078e00ff */
[----:B---34-:R-:W-:Y:S05]  /*7aec0*/  WARPSYNC.COLLECTIVE R2, `(.L_x_1635) ;  /* 0x0000000002087348 */ /* 0x018fea0003c00000 */
[----:B------:R-:W-:Y:S01]  /*7aed0*/  VOTE.ANY P3, P3 ;  /* 0x0000000000ff7806 */ /* 0x000fe20001860100 */
[----:B---34-:R-:W-:-:S12]  /*7aee0*/  ENDCOLLECTIVE ;  /* 0x000000000000791b */ /* 0x018fd80003800000 */
.L_x_1635:
[----:B------:R-:W-:Y:S05]  /*7aef0*/  BSYNC B1 ;  /* 0x0000000000017941 */ /* 0x000fea0003800000 */
.L_x_1634:
[----:B------:R-:W-:Y:S05]  /*7af00*/  BRA `(.L_x_1636) ;  /* 0xffffffd400907947 */ /* 0x000fea000383ffff */
.L_x_1553:
[----:B------:R-:W-:Y:S01]  /*7af10*/  BSSY B1, `(.L_x_1637) ;  /* 0x0000006000017945 */ /* 0x000fe20003800000 */
[----:B------:R-:W-:Y:S01]  /*7af20*/  PLOP3.LUT P3, PT, P3, PT, PT, 0x8, 0x80 ;  /* 0x000000000080781c */ /* 0x000fe20001f6e170 */
[----:B------:R-:W-:-:S12]  /*7af30*/  IMAD.MOV.U32 R2, RZ, RZ, -0x1 ;  /* 0xffffffffff027424 */ /* 0x000fd800078e00ff */
[----:B---34-:R-:W-:Y:S05]  /*7af40*/  WARPSYNC.COLLECTIVE R2, `(.L_x_1638) ;  /* 0x0000000002087348 */ /* 0x018fea0003c00000 */
[----:B------:R-:W-:Y:S01]  /*7af50*/  VOTE.ANY P3, P3 ;  /* 0x0000000000ff7806 */ /* 0x000fe20001860100 */
[----:B---34-:R-:W-:-:S12]  /*7af60*/  ENDCOLLECTIVE ;  /* 0x000000000000791b */ /* 0x018fd80003800000 */
.L_x_1638:
[----:B------:R-:W-:Y:S05]  /*7af70*/  BSYNC B1 ;  /* 0x0000000000017941 */ /* 0x000fea0003800000 */
.L_x_1637:
[----:B------:R-:W-:Y:S05]  /*7af80*/  BRA `(.L_x_1639) ;  /* 0xffffffd400a07947 */ /* 0x000fea000383ffff */
.L_x_1555:
[----:B------:R-:W-:Y:S01]  /*7af90*/  BSSY B1, `(.L_x_1640) ;  /* 0x0000006000017945 */ /* 0x000fe20003800000 */
[----:B------:R-:W-:Y:S02]  /*7afa0*/  PLOP3.LUT P3, PT, P3, PT, PT, 0x8, 0x80 ;  /* 0x000000000080781c */ /* 0x000fe40001f6e170 */
[----:B------:R-:W-:-:S11]  /*7afb0*/  MOV R2, 0xffffffff ;  /* 0xffffffff00027802 */ /* 0x000fd60000000f00 */
[----:B---34-:R-:W-:Y:S05]  /*7afc0*/  WARPSYNC.COLLECTIVE R2, `(.L_x_1641) ;  /* 0x0000000002087348 */ /* 0x018fea0003c00000 */
[----:B------:R-:W-:Y:S01]  /*7afd0*/  VOTE.ANY R2, PT, P3 ;  /* 0x0000000000027806 */ /* 0x000fe200018e0100 */
[----:B---34-:R-:W-:Y:S06]  /*7afe0*/  ENDCOLLECTIVE ;  /* 0x000000000000791b */ /* 0x018fec0003800000 */
.L_x_1641:
[----:B------:R-:W-:Y:S05]  /*7aff0*/  BSYNC B1 ;  /* 0x0000000000017941 */ /* 0x000fea0003800000 */
.L_x_1640:
[----:B------:R-:W0:Y:S01]  /*7b000*/  S2R R27, SR_GEMASK ;  /* 0x00000000001b7919 */ /* 0x000e220000003c00 */
[----:B------:R-:W-:Y:S02]  /*7b010*/  HFMA2 R4, -RZ, RZ, 0, 5.9604644775390625e-08 ;  /* 0x00000001ff047431 */ /* 0x000fe400000001ff */
[----:B------:R-:W-:Y:S01]  /*7b020*/  IMAD.MOV.U32 R5, RZ, RZ, R15 ;  /* 0x000000ffff057224 */ /* 0x000fe200078e000f */
[C---:B------:R-:W-:Y:S01]  /*7b030*/  IADD3 R50, PT, PT, R0.reuse, 0x2, RZ ;  /* 0x0000000200327810 */ /* 0x040fe20007ffe0ff */
[C---:B------:R-:W-:Y:S01]  /*7b040*/  VIADD R51, R0.reuse, 0x4 ;  /* 0x0000000400337836 */ /* 0x040fe20000000000 */
[----:B------:R-:W1:Y:S01]  /*7b050*/  LDC.64 R54, c[0x0][0x3a0] ;  /* 0x0000e800ff367b82 */ /* 0x000e620000000a00 */
[----:B------:R-:W-:Y:S02]  /*7b060*/  IADD3 R53, PT, PT, R0, 0x10, RZ ;  /* 0x0000001000357810 */ /* 0x000fe40007ffe0ff */
[----:B-1----:R-:W-:Y:S02]  /*7b070*/  IADD3 R54, P5, PT, R54, 0x100, RZ ;  /* 0x0000010036367810 */ /* 0x002fe40007fbe0ff */
[----:B0-----:R-:W-:-:S03]  /*7b080*/  LOP3.LUT R2, R2, 0x80000000, R27, 0xec, !PT ;  /* 0x8000000002027812 */ /* 0x001fc600078eec1b */
[----:B------:R-:W-:Y:S02]  /*7b090*/  IMAD.X R55, RZ, RZ, R55, P5 ;  /* 0x000000ffff377224 */ /* 0x000fe400028e0637 */
[----:B------:R-:W-:-:S05]  /*7b0a0*/  VIADD R3, R2, 0xffffffff ;  /* 0xffffffff02037836 */ /* 0x000fca0000000000 */
[----:B------:R-:W-:Y:S01]  /*7b0b0*/  LOP3.LUT R57, R2, R3, RZ, 0xc, !PT ;  /* 0x0000000302397212 */ /* 0x000fe200078e0cff */
[----:B------:R-:W-:-:S05]  /*7b0c0*/  IMAD.MOV.U32 R2, RZ, RZ, -0x1 ;  /* 0xffffffffff027424 */ /* 0x000fca00078e00ff */
[----:B------:R-:W0:Y:S02]  /*7b0d0*/  POPC R57, R57 ;  /* 0x0000003900397309 */ /* 0x000e240000000000 */
[----:B0-----:R-:W-:-:S07]  /*7b0e0*/  IMAD.MOV.U32 R3, RZ, RZ, R57 ;  /* 0x000000ffff037224 */ /* 0x001fce00078e0039 */
[----:B------:R-:W-:Y:S05]  /*7b0f0*/  WARPSYNC.COLLECTIVE R2, `(.L_x_1642) ;  /* 0x0000000002087348 */ /* 0x000fea0003c00000 */
[----:B------:R0:W1:Y:S02]  /*7b100*/  SHFL.DOWN P3, R6, R5, R4, R3 ;  /* 0x0800000405067389 */ /* 0x0000640000060003 */
[----:B01----:R-:W-:Y:S05]  /*7b110*/  ENDCOLLECTIVE ;  /* 0x000000000000791b */ /* 0x003fea0003800000 */
.L_x_1642:
        /* <DEDUP_REMOVED lines=8> */
.L_x_1643:
[----:B------:R-:W-:Y:S02]  /*7b1a0*/  MOV R4, 0x4 ;  /* 0x0000000400047802 */ /* 0x000fe40000000f00 */
[----:B------:R-:W-:-:S04]  /*7b1b0*/  ISETP.GT.AND P3, PT, R50, R57, PT ;  /* 0x000000393200720c */ /* 0x000fc80003f64270 */
[----:B------:R-:W-:-:S05]  /*7b1c0*/  SEL R15, R6, RZ, !P3 ;  /* 0x000000ff060f7207 */ /* 0x000fca0005800000 */
[----:B------:R-:W-:Y:S02]  /*7b1d0*/  IMAD.IADD R56, R52, 0x1, R15 ;  /* 0x0000000134387824 */ /* 0x000fe400078e020f */
[----:B------:R-:W-:Y:S02]  /*7b1e0*/  VIADD R52, R0, 0x8 ;  /* 0x0000000800347836 */ /* 0x000fe40000000000 */
[----:B------:R-:W-:-:S07]  /*7b1f0*/  IMAD.MOV.U32 R5, RZ, RZ, R56 ;  /* 0x000000ffff057224 */ /* 0x000fce00078e0038 */
[----:B------:R-:W-:Y:S05]  /*7b200*/  WARPSYNC.COLLECTIVE R2, `(.L_x_1644) ;  /* 0x0000000002087348 */ /* 0x000fea0003c00000 */
[----:B------:R0:W1:Y:S02]  /*7b210*/  SHFL.DOWN P3, R6, R5, R4, R3 ;  /* 0x0800000405067389 */ /* 0x0000640000060003 */
[----:B01----:R-:W-:Y:S05]  /*7b220*/  ENDCOLLECTIVE ;  /* 0x000000000000791b */ /* 0x003fea0003800000 */
.L_x_1644:
        /* <DEDUP_REMOVED lines=8> */
.L_x_1645:
        /* <DEDUP_REMOVED lines=8> */
.L_x_1646:
[----:B------:R-:W-:-:S04]  /*7b330*/  ISETP.GT.AND P3, PT, R53, R57, PT ;  /* 0x000000393500720c */ /* 0x000fc80003f64270 */
[----:B------:R-:W-:Y:S02]  /*7b340*/  SEL R15, R6, RZ, !P3 ;  /* 0x000000ff060f7207 */ /* 0x000fe40005800000 */
[----:B------:R-:W-:-:S03]  /*7b350*/  ISETP.NE.AND P3, PT, R14, 0x65, PT ;  /* 0x000000650e00780c */ /* 0x000fc60003f65270 */
[----:B------:R-:W-:-:S10]  /*7b360*/  IMAD.IADD R56, R60, 0x1, R15 ;  /* 0x000000013c387824 */ /* 0x000fd400078e020f */
[----:B------:R-:W-:Y:S05]  /*7b370*/  WARPSYNC.COLLECTIVE R2, `(.L_x_1647) ;  /* 0x0000000002087348 */ /* 0x000fea0003c00000 */
[----:B------:R-:W-:Y:S01]  /*7b380*/  VOTE.ALL P3, P3 ;  /* 0x0000000000ff7806 */ /* 0x000fe20001860000 */
[----:B------:R-:W-:-:S12]  /*7b390*/  ENDCOLLECTIVE ;  /* 0x000000000000791b */ /* 0x000fd80003800000 */
.L_x_1647:
[----:B------:R-:W-:Y:S05]  /*7b3a0*/  BRA `(.L_x_1648) ;  /* 0xffffffd400347947 */ /* 0x000fea000383ffff */
.L_x_1557:
[----:B------:R-:W-:Y:S01]  /*7b3b0*/  BSSY B1, `(.L_x_1649) ;  /* 0x0000006000017945 */ /* 0x000fe20003800000 */
[----:B------:R-:W-:Y:S02]  /*7b3c0*/  PLOP3.LUT P3, PT, P3, PT, PT, 0x8, 0x80 ;  /* 0x000000000080781c */ /* 0x000fe40001f6e170 */
[----:B------:R-:W-:-:S11]  /*7b3d0*/  MOV R2, 0xffffffff ;  /* 0xffffffff00027802 */ /* 0x000fd60000000f00 */
[----:B---34-:R-:W-:Y:S05]  /*7b3e0*/  WARPSYNC.COLLECTIVE R2, `(.L_x_1650) ;  /* 0x0000000002087348 */ /* 0x018fea0003c00000 */
[----:B------:R-:W-:Y:S01]  /*7b3f0*/  VOTE.ANY P3, P3 ;  /* 0x0000000000ff7806 */ /* 0x000fe20001860100 */
[----:B---34-:R-:W-:-:S12]  /*7b400*/  ENDCOLLECTIVE ;  /* 0x000000000000791b */ /* 0x018fd80003800000 */
.L_x_1650:
[----:B------:R-:W-:Y:S05]  /*7b410*/  BSYNC B1 ;  /* 0x0000000000017941 */ /* 0x000fea0003800000 */
.L_x_1649:
[----:B------:R-:W-:Y:S05]  /*7b420*/  BRA `(.L_x_1651) ;  /* 0xffffffd400347947 */ /* 0x000fea000383ffff */
.L_x_1561:
[----:B------:R-:W-:Y:S01]  /*7b430*/  BSSY B1, `(.L_x_1652) ;  /* 0x0000006000017945 */ /* 0x000fe20003800000 */
[----:B------:R-:W-:Y:S01]  /*7b440*/  PLOP3.LUT P3, PT, P3, PT, PT, 0x8, 0x80 ;  /* 0x000000000080781c */ /* 0x000fe20001f6e170 */
[----:B------:R-:W-:-:S12]  /*7b450*/  IMAD.MOV.U32 R2, RZ, RZ, -0x1 ;  /* 0xffffffffff027424 */ /* 0x000fd800078e00ff */
[----:B---34-:R-:W-:Y:S05]  /*7b460*/  WARPSYNC.COLLECTIVE R2, `(.L_x_1653) ;  /* 0x0000000002087348 */ /* 0x018fea0003c00000 */
[----:B------:R-:W-:Y:S01]  /*7b470*/  VOTE.ANY P3, P3 ;  /* 0x0000000000ff7806 */ /* 0x000fe20001860100 */
[----:B---34-:R-:W-:-:S12]  /*7b480*/  ENDCOLLECTIVE ;  /* 0x000000000000791b */ /* 0x018fd80003800000 */
.L_x_1653:
[----:B------:R-:W-:Y:S05]  /*7b490*/  BSYNC B1 ;  /* 0x0000000000017941 */ /* 0x000fea0003800000 */
.L_x_1652:
[----:B------:R-:W-:Y:S05]  /*7b4a0*/  BRA `(.L_x_1654) ;  /* 0xffffffd400487947 */ /* 0x000fea000383ffff */
.L_x_1563:
[----:B------:R-:W-:Y:S01]  /*7b4b0*/  BSSY B1, `(.L_x_1655) ;  /* 0x0000006000017945 */ /* 0x000fe20003800000 */
[----:B------:R-:W-:Y:S01]  /*7b4c0*/  PLOP3.LUT P3, PT, P3, PT, PT, 0x8, 0x80 ;  /* 0x000000000080781c */ /* 0x000fe20001f6e170 */
[----:B------:R-:W-:-:S12]  /*7b4d0*/  IMAD.MOV.U32 R2, RZ, RZ, -0x1 ;  /* 0xffffffffff027424 */ /* 0x000fd800078e00ff */
[----:B---34-:R-:W-:Y:S05]  /*7b4e0*/  WARPSYNC.COLLECTIVE R2, `(.L_x_1656) ;  /* 0x0000000002087348 */ /* 0x018fea0003c00000 */
[----:B------:R-:W-:Y:S01]  /*7b4f0*/  VOTE.ANY R2, PT, P3 ;  /* 0x0000000000027806 */ /* 0x000fe200018e0100 */
[----:B---34-:R-:W-:Y:S06]  /*7b500*/  ENDCOLLECTIVE ;  /* 0x000000000000791b */ /* 0x018fec0003800000 */
.L_x_1656:
[----:B------:R-:W-:Y:S05]  /*7b510*/  BSYNC B1 ;  /* 0x0000000000017941 */ /* 0x000fea0003800000 */
.L_x_1655:
[----:B------:R-:W-:Y:S01]  /*7b520*/  LOP3.LUT R2, R2, 0x80000000, R27, 0xec, !PT ;  /* 0x8000000002027812 */ /* 0x000fe200078eec1b */
[----:B------:R-:W-:Y:S02]  /*7b530*/  IMAD.MOV.U32 R5, RZ, RZ, R15 ;  /* 0x000000ffff057224 */ /* 0x000fe400078e000f */
[----:B------:R-:W-:Y:S01]  /*7b540*/  IMAD.MOV.U32 R4, RZ, RZ, 0x1 ;  /* 0x00000001ff047424 */ /* 0x000fe200078e00ff */
[----:B------:R-:W-:Y:S01]  /*7b550*/  IADD3 R3, PT, PT, R2, -0x1, RZ ;  /* 0xffffffff02037810 */ /* 0x000fe20007ffe0ff */
[----:B------:R-:W-:-:S03]  /*7b560*/  VIADD R26, R26, 0xffffffe0 ;  /* 0xffffffe01a1a7836 */ /* 0x000fc60000000000 */
[----:B------:R-:W-:Y:S02]  /*7b570*/  LOP3.LUT R57, R2, R3, RZ, 0xc, !PT ;  /* 0x0000000302397212 */ /* 0x000fe400078e0cff */
[----:B------:R-:W-:Y:S02]  /*7b580*/  MOV R2, 0xffffffff ;  /* 0xffffffff00027802 */ /* 0x000fe40000000f00 */
[----:B------:R0:W1:Y:S05]  /*7b590*/  POPC R3, R57 ;  /* 0x0000003900037309 */ /* 0x00006a0000000000 */
[----:B01----:R-:W-:Y:S05]  /*7b5a0*/  WARPSYNC.COLLECTIVE R2, `(.L_x_1657) ;  /* 0x0000000002087348 */ /* 0x003fea0003c00000 */
[----:B-1----:R1:W2:Y:S02]  /*7b5b0*/  SHFL.DOWN P3, R6, R5, R4, R3 ;  /* 0x0800000405067389 */ /* 0x0022a40000060003 */
[----:B012---:R-:W-:Y:S05]  /*7b5c0*/  ENDCOLLECTIVE ;  /* 0x000000000000791b */ /* 0x007fea0003800000 */
.L_x_1657:
[----:B------:R-:W-:Y:S01]  /*7b5d0*/  HFMA2 R4, -RZ, RZ, 0, 1.1920928955078125e-07 ;  /* 0x00000002ff047431 */ /* 0x000fe200000001ff */
[----:B------:R-:W-:-:S04]  /*7b5e0*/  ISETP.GE.AND P3, PT, R0, R3, PT ;  /* 0x000000030000720c */ /* 0x000fc80003f66270 */
[----:B------:R-:W-:-:S05]  /*7b5f0*/  SEL R6, R6, RZ, !P3 ;  /* 0x000000ff06067207 */ /* 0x000fca0005800000 */
[----:B------:R-:W-:-:S04]  /*7b600*/  IMAD.IADD R58, R6, 0x1, R15 ;  /* 0x00000001063a7824 */ /* 0x000fc800078e020f */
[----:B------:R-:W-:-:S07]  /*7b610*/  IMAD.MOV.U32 R5, RZ, RZ, R58 ;  /* 0x000000ffff057224 */ /* 0x000fce00078e003a */
[----:B------:R-:W-:Y:S05]  /*7b620*/  WARPSYNC.COLLECTIVE R2, `(.L_x_1658) ;  /* 0x0000000002087348 */ /* 0x000fea0003c00000 */
[----:B------:R0:W1:Y:S02]  /*7b630*/  SHFL.DOWN P3, R6, R5, R4, R3 ;  /* 0x0800000405067389 */ /* 0x0000640000060003 */
[----:B01----:R-:W-:Y:S05]  /*7b640*/  ENDCOLLECTIVE ;  /* 0x000000000000791b */ /* 0x003fea0003800000 */
.L_x_1658:
[----:B------:R-:W-:Y:S02]  /*7b650*/  MOV R4, 0x4 ;  /* 0x0000000400047802 */ /* 0x000fe40000000f00 */
[----:B------:R-:W-:-:S04]  /*7b660*/  ISETP.GT.AND P3, PT, R50, R3, PT ;  /* 0x000000033200720c */ /* 0x000fc80003f64270 */
[----:B------:R-:W-:-:S05]  /*7b670*/  SEL R15, R6, RZ, !P3 ;  /* 0x000000ff060f7207 */ /* 0x000fca0005800000 */
[----:B------:R-:W-:-:S04]  /*7b680*/  IMAD.IADD R60, R58, 0x1, R15 ;  /* 0x000000013a3c7824 */ /* 0x000fc800078e020f */
[----:B------:R-:W-:-:S07]  /*7b690*/  IMAD.MOV.U32 R5, RZ, RZ, R60 ;  /* 0x000000ffff057224 */ /* 0x000fce00078e003c */
[----:B------:R-:W-:Y:S05]  /*7b6a0*/  WARPSYNC.COLLECTIVE R2, `(.L_x_1659) ;  /* 0x0000000002087348 */ /* 0x000fea0003c00000 */
[----:B------:R0:W1:Y:S02]  /*7b6b0*/  SHFL.DOWN P3, R6, R5, R4, R3 ;  /* 0x0800000405067389 */ /* 0x0000640000060003 */
[----:B01----:R-:W-:Y:S05]  /*7b6c0*/  ENDCOLLECTIVE ;  /* 0x000000000000791b */ /* 0x003fea0003800000 */
.L_x_1659:
        /* <DEDUP_REMOVED lines=8> */
.L_x_1660:
        /* <DEDUP_REMOVED lines=8> */
.L_x_1661:
[----:B------:R-:W-:-:S04]  /*7b7d0*/  ISETP.GT.AND P3, PT, R53, R3, PT ;  /* 0x000000033500720c */ /* 0x000fc80003f64270 */
[----:B------:R-:W-:Y:S02]  /*7b7e0*/  SEL R6, R6, RZ, !P3 ;  /* 0x000000ff06067207 */ /* 0x000fe40005800000 */
[----:B------:R-:W-:Y:S02]  /*7b7f0*/  ISETP.NE.AND P3, PT, R14, 0x65, PT ;  /* 0x000000650e00780c */ /* 0x000fe40003f65270 */
[----:B------:R-:W-:-:S11]  /*7b800*/  IADD3 R56, PT, PT, R15, R6, R56 ;  /* 0x000000060f387210 */ /* 0x000fd60007ffe038 */
[----:B------:R-:W-:Y:S05]  /*7b810*/  WARPSYNC.COLLECTIVE R2, `(.L_x_1662) ;  /* 0x0000000002087348 */ /* 0x000fea0003c00000 */
[----:B------:R-:W-:Y:S01]  /*7b820*/  VOTE.ALL P3, P3 ;  /* 0x0000000000ff7806 */ /* 0x000fe20001860000 */
[----:B------:R-:W-:-:S12]  /*7b830*/  ENDCOLLECTIVE ;  /* 0x000000000000791b */ /* 0x000fd80003800000 */
.L_x_1662:
[----:B------:R-:W-:Y:S05]  /*7b840*/  BRA `(.L_x_1663) ;  /* 0xffffffd000e07947 */ /* 0x000fea000383ffff */
        .weak           $__internal_0_$__cuda_sm20_div_u64
        .type           $__internal_0_$__cuda_sm20_div_u64,@function
        .size           $__internal_0_$__cuda_sm20_div_u64,($__internal_1_$__cuda_sm20_rem_u64 - $__internal_0_$__cuda_sm20_div_u64)
$__internal_0_$__cuda_sm20_div_u64:
[----:B------:R-:W0:Y:S01]  /*7b850*/  I2F.U64.RP R52, R10 ;  /* 0x0000000a00347312 */ /* 0x000e220000309000 */
[----:B------:R-:W-:-:S07]  /*7b860*/  P2R R25, PR, RZ, 0x1 ;  /* 0x00000001ff197803 */ /* 0x000fce0000000000 */
[----:B0-----:R-:W0:Y:S02]  /*7b870*/  MUFU.RCP R51, R52 ;  /* 0x0000003400337308 */ /* 0x001e240000001000 */
[----:B0-----:R-:W-:-:S06]  /*7b880*/  VIADD R51, R51, 0x1ffffffe ;  /* 0x1ffffffe33337836 */ /* 0x001fcc0000000000 */
[----:B------:R-:W0:Y:S02]  /*7b890*/  F2I.U64.TRUNC R56, R51 ;  /* 0x0000003300387311 */ /* 0x000e24000020d800 */
[----:B0-----:R-:W-:-:S04]  /*7b8a0*/  IMAD.WIDE.U32 R26, R56, R10, RZ ;  /* 0x0000000a381a7225 */ /* 0x001fc800078e00ff */
[C---:B------:R-:W-:Y:S01]  /*7b8b0*/  IMAD R27, R56.reuse, R11, R27 ;  /* 0x0000000b381b7224 */ /* 0x040fe200078e021b */
[----:B------:R-:W-:Y:S01]  /*7b8c0*/  IADD3 R26, P3, PT, RZ, -R26, RZ ;  /* 0x8000001aff1a7210 */ /* 0x000fe20007f7e0ff */
[----:B------:R-:W-:Y:S02]  /*7b8d0*/  IMAD.MOV.U32 R59, RZ, RZ, R56 ;  /* 0x000000ffff3b7224 */ /* 0x000fe400078e0038 */
[----:B------:R-:W-:Y:S02]  /*7b8e0*/  IMAD R50, R57, R10, R27 ;  /* 0x0000000a39327224 */ /* 0x000fe400078e021b */
[----:B------:R-:W-:-:S03]  /*7b8f0*/  IMAD.HI.U32 R58, R56, R26, RZ ;  /* 0x0000001a383a7227 */ /* 0x000fc600078e00ff */
[----:B------:R-:W-:-:S05]  /*7b900*/  IADD3.X R50, PT, PT, RZ, ~R50, RZ, P3, !PT ;  /* 0x80000032ff327210 */ /* 0x000fca0001ffe4ff */
[----:B------:R-:W-:-:S04]  /*7b910*/  IMAD.WIDE.U32 R58, P3, R56, R50, R58 ;  /* 0x00000032383a7225 */ /* 0x000fc8000786003a */
[----:B------:R-:W-:-:S04]  /*7b920*/  IMAD.HI.U32 R27, R57, R50, RZ ;  /* 0x00000032391b7227 */ /* 0x000fc800078e00ff */
[C---:B------:R-:W-:Y:S02]  /*7b930*/  IMAD R50, R57.reuse, R50, RZ ;  /* 0x0000003239327224 */ /* 0x040fe400078e02ff */
[----:B------:R-:W-:-:S04]  /*7b940*/  IMAD.HI.U32 R51, P0, R57, R26, R58 ;  /* 0x0000001a39337227 */ /* 0x000fc8000780003a */
[----:B------:R-:W-:Y:S01]  /*7b950*/  IMAD.X R27, R27, 0x1, R57, P3 ;  /* 0x000000011b1b7824 */ /* 0x000fe200018e0639 */
[----:B------:R-:W-:-:S04]  /*7b960*/  IADD3 R57, P3, PT, R50, R51, RZ ;  /* 0x0000003332397210 */ /* 0x000fc80007f7e0ff */
[----:B------:R-:W-:Y:S01]  /*7b970*/  IADD3.X R27, PT, PT, RZ, RZ, R27, P3, P0 ;  /* 0x000000ffff1b7210 */ /* 0x000fe20001fe041b */
[----:B------:R-:W-:-:S04]  /*7b980*/  IMAD.WIDE.U32 R50, R57, R10, RZ ;  /* 0x0000000a39327225 */ /* 0x000fc800078e00ff */
[----:B------:R-:W-:Y:S01]  /*7b990*/  IMAD R52, R57, R11, R51 ;  /* 0x0000000b39347224 */ /* 0x000fe200078e0233 */
[----:B------:R-:W-:-:S03]  /*7b9a0*/  IADD3 R26, P3, PT, RZ, -R50, RZ ;  /* 0x80000032ff1a7210 */ /* 0x000fc60007f7e0ff */
[----:B------:R-:W-:Y:S02]  /*7b9b0*/  IMAD R52, R27, R10, R52 ;  /* 0x0000000a1b347224 */ /* 0x000fe400078e0234 */
[----:B------:R-:W-:-:S03]  /*7b9c0*/  IMAD.HI.U32 R56, R57, R26, RZ ;  /* 0x0000001a39387227 */ /* 0x000fc600078e00ff */
[----:B------:R-:W-:-:S05]  /*7b9d0*/  IADD3.X R52, PT, PT, RZ, ~R52, RZ, P3, !PT ;  /* 0x80000034ff347210 */ /* 0x000fca0001ffe4ff */
[----:B------:R-:W-:-:S04]  /*7b9e0*/  IMAD.WIDE.U32 R56, P3, R57, R52, R56 ;  /* 0x0000003439387225 */ /* 0x000fc80007860038 */
[----:B------:R-:W-:-:S04]  /*7b9f0*/  IMAD.HI.U32 R50, R27, R52, RZ ;  /* 0x000000341b327227 */ /* 0x000fc800078e00ff */
[----:B------:R-:W-:Y:S02]  /*7ba00*/  IMAD.X R50, R50, 0x1, R27, P3 ;  /* 0x0000000132327824 */ /* 0x000fe400018e061b */
[C---:B------:R-:W-:Y:S02]  /*7ba10*/  IMAD R52, R27.reuse, R52, RZ ;  /* 0x000000341b347224 */ /* 0x040fe400078e02ff */
[----:B------:R-:W-:-:S04]  /*7ba20*/  IMAD.HI.U32 R27, P0, R27, R26, R56 ;  /* 0x0000001a1b1b7227 */ /* 0x000fc80007800038 */
[----:B------:R-:W-:Y:S01]  /*7ba30*/  IMAD.MOV.U32 R57, RZ, RZ, RZ ;  /* 0x000000ffff397224 */ /* 0x000fe200078e00ff */
[----:B------:R-:W-:-:S04]  /*7ba40*/  IADD3 R27, P3, PT, R52, R27, RZ ;  /* 0x0000001b341b7210 */ /* 0x000fc80007f7e0ff */
[----:B------:R-:W-:Y:S01]  /*7ba50*/  IADD3.X R50, PT, PT, RZ, RZ, R50, P3, P0 ;  /* 0x000000ffff327210 */ /* 0x000fe20001fe0432 */
[----:B------:R-:W-:Y:S01]  /*7ba60*/  IMAD.HI.U32 R56, R27, R54, RZ ;  /* 0x000000361b387227 */ /* 0x000fe200078e00ff */
[----:B------:R-:W-:-:S03]  /*7ba70*/  ISETP.NE.AND P0, PT, R25, RZ, PT ;  /* 0x000000ff1900720c */ /* 0x000fc60003f05270 */
[----:B------:R-:W-:-:S04]  /*7ba80*/  IMAD.HI.U32 R25, R50, R53, RZ ;  /* 0x0000003532197227 */ /* 0x000fc800078e00ff */
[----:B------:R-:W-:-:S04]  /*7ba90*/  IMAD.WIDE.U32 R26, R27, R53, R56 ;  /* 0x000000351b1a7225 */ /* 0x000fc800078e0038 */
[----:B------:R-:W-:-:S04]  /*7baa0*/  IMAD.HI.U32 R27, P3, R50, R54, R26 ;  /* 0x00000036321b7227 */ /* 0x000fc8000786001a */
[----:B------:R-:W-:Y:S01]  /*7bab0*/  IMAD R50, R50, R53, RZ ;  /* 0x0000003532327224 */ /* 0x000fe200078e02ff */
[----:B------:R-:W-:-:S04]  /*7bac0*/  IADD3.X R25, PT, PT, R25, RZ, RZ, P3, !PT ;  /* 0x000000ff19197210 */ /* 0x000fc80001ffe4ff */
[----:B------:R-:W-:-:S05]  /*7bad0*/  IADD3 R27, P3, PT, R50, R27, RZ ;  /* 0x0000001b321b7210 */ /* 0x000fca0007f7e0ff */
[----:B------:R-:W-:-:S04]  /*7bae0*/  IMAD.WIDE.U32 R56, R27, R10, RZ ;  /* 0x0000000a1b387225 */ /* 0x000fc800078e00ff */
[----:B------:R-:W-:Y:S01]  /*7baf0*/  IMAD.X R25, RZ, RZ, R25, P3 ;  /* 0x000000ffff197224 */ /* 0x000fe200018e0619 */
[C---:B------:R-:W-:Y:S01]  /*7bb00*/  IADD3 R50, P3, PT, R27.reuse, 0x1, RZ ;  /* 0x000000011b327810 */ /* 0x040fe20007f7e0ff */
[----:B------:R-:W-:-:S04]  /*7bb10*/  IMAD R52, R27, R11, R57 ;  /* 0x0000000b1b347224 */ /* 0x000fc800078e0239 */
[----:B------:R-:W-:Y:S01]  /*7bb20*/  IMAD.X R26, RZ, RZ, R25, P3 ;  /* 0x000000ffff1a7224 */ /* 0x000fe200018e0619 */
[----:B------:R-:W-:Y:S01]  /*7bb30*/  IADD3 R51, P3, PT, -R56, R54, RZ ;  /* 0x0000003638337210 */ /* 0x000fe20007f7e1ff */
[----:B------:R-:W-:-:S05]  /*7bb40*/  IMAD R52, R25, R10, R52 ;  /* 0x0000000a19347224 */ /* 0x000fca00078e0234 */
[----:B------:R-:W-:Y:S02]  /*7bb50*/  IADD3.X R52, PT, PT, ~R52, R53, RZ, P3, !PT ;  /* 0x0000003534347210 */ /* 0x000fe40001ffe5ff */
[----:B------:R-:W-:-:S05]  /*7bb60*/  IADD3 R54, P3, PT, -R10, R51, RZ ;  /* 0x000000330a367210 */ /* 0x000fca0007f7e1ff */
[----:B------:R-:W-:Y:S01]  /*7bb70*/  IMAD.X R53, R52, 0x1, ~R11, P3 ;  /* 0x0000000134357824 */ /* 0x000fe200018e0e0b */
[----:B------:R-:W-:-:S04]  /*7bb80*/  ISETP.GE.U32.AND P3, PT, R51, R10, PT ;  /* 0x0000000a3300720c */ /* 0x000fc80003f66070 */
[----:B------:R-:W-:-:S04]  /*7bb90*/  ISETP.GE.U32.AND.EX P3, PT, R52, R11, PT, P3 ;  /* 0x0000000b3400720c */ /* 0x000fc80003f66130 */
[----:B------:R-:W-:Y:S02]  /*7bba0*/  SEL R50, R50, R27, P3 ;  /* 0x0000001b32327207 */ /* 0x000fe40001800000 */
[----:B------:R-:W-:Y:S02]  /*7bbb0*/  SEL R51, R54, R51, P3 ;  /* 0x0000003336337207 */ /* 0x000fe40001800000 */
[----:B------:R-:W-:Y:S02]  /*7bbc0*/  SEL R52, R53, R52, P3 ;  /* 0x0000003435347207 */ /* 0x000fe40001800000 */
[----:B------:R-:W-:Y:S02]  /*7bbd0*/  SEL R26, R26, R25, P3 ;  /* 0x000000191a1a7207 */ /* 0x000fe40001800000 */
[----:B------:R-:W-:-:S05]  /*7bbe0*/  IADD3 R25, P3, PT, R50, 0x1, RZ ;  /* 0x0000000132197810 */ /* 0x000fca0007f7e0ff */
[----:B------:R-:W-:Y:S01]  /*7bbf0*/  IMAD.X R27, RZ, RZ, R26, P3 ;  /* 0x000000ffff1b7224 */ /* 0x000fe200018e061a */
[----:B------:R-:W-:-:S04]  /*7bc00*/  ISETP.GE.U32.AND P3, PT, R51, R10, PT ;  /* 0x0000000a3300720c */ /* 0x000fc80003f66070 */
[----:B------:R-:W-:-:S04]  /*7bc10*/  ISETP.GE.U32.AND.EX P3, PT, R52, R11, PT, P3 ;  /* 0x0000000b3400720c */ /* 0x000fc80003f66130 */
[----:B------:R-:W-:Y:S02]  /*7bc20*/  SEL R25, R25, R50, P3 ;  /* 0x0000003219197207 */ /* 0x000fe40001800000 */
[----:B------:R-:W-:Y:S02]  /*7bc30*/  SEL R27, R27, R26, P3 ;  /* 0x0000001a1b1b7207 */ /* 0x000fe40001800000 */
[----:B------:R-:W-:Y:S02]  /*7bc40*/  ISETP.NE.U32.AND P3, PT, R10, RZ, PT ;  /* 0x000000ff0a00720c */ /* 0x000fe40003f65070 */
[----:B------:R-:W-:Y:S02]  /*7bc50*/  MOV R26, R14 ;  /* 0x0000000e001a7202 */ /* 0x000fe40000000f00 */
[----:B------:R-:W-:-:S04]  /*7bc60*/  ISETP.NE.AND.EX P3, PT, R11, RZ, PT, P3 ;  /* 0x000000ff0b00720c */ /* 0x000fc80003f65330 */
[----:B------:R-:W-:Y:S01]  /*7bc70*/  SEL R11, R27, 0xffffffff, P3 ;  /* 0xffffffff1b0b7807 */ /* 0x000fe20001800000 */
[----:B------:R-:W-:Y:S01]  /*7bc80*/  IMAD.MOV.U32 R27, RZ, RZ, 0x0 ;  /* 0x00000000ff1b7424 */ /* 0x000fe200078e00ff */
[----:B------:R-:W-:-:S03]  /*7bc90*/  SEL R10, R25, 0xffffffff, P3 ;  /* 0xffffffff190a7807 */ /* 0x000fc60001800000 */
[----:B------:R-:W-:Y:S05]  /*7bca0*/  RET.REL.NODEC R26 `(_ZN3cub18CUB_300001_SM_10006detail6select23DeviceSelectSweepKernelINS2_10policy_hubIyNS0_8NullTypeEiLb0ELNS0_10SelectImplE0EE10Policy1000EN6thrust24THRUST_300001_SM_1000_NS17counting_iteratorIyNSA_11use_defaultESC_SC_EEPS5_NSA_6detail15normal_iteratorINSA_10device_ptrIyEEEEPlNS0_13ScanTileStateIiLb1EEE18GridPointValidatorS5_iNS2_19streaming_context_tIlLb1EEELS6_0EEEvT0_T1_T2_T3_T4_T5_T6_T7_iT8_NS1_7vsmem_tE) ;  /* 0xfffff8401ad47950 */ /* 0x000fea0003c3ffff */
        .weak           $__internal_1_$__cuda_sm20_rem_u64
        .type           $__internal_1_$__cuda_sm20_rem_u64,@function
        .size           $__internal_1_$__cuda_sm20_rem_u64,(.L_x_4040 - $__internal_1_$__cuda_sm20_rem_u64)
$__internal_1_$__cuda_sm20_rem_u64:
[----:B------:R-:W-:Y:S01]  /*7bcb0*/  IMAD.U32 R58, RZ, RZ, UR15 ;  /* 0x0000000fff3a7e24 */ /* 0x000fe2000f8e00ff */
[----:B------:R-:W-:Y:S02]  /*7bcc0*/  MOV R59, R11 ;  /* 0x0000000b003b7202 */ /* 0x000fe40000000f00 */
[----:B------:R-:W-:Y:S02]  /*7bcd0*/  P2R R26, PR, RZ, 0x1 ;  /* 0x00000001ff1a7803 */ /* 0x000fe40000000000 */
[----:B------:R-:W0:Y:S08]  /*7bce0*/  I2F.U64.RP R53, R58 ;  /* 0x0000003a00357312 */ /* 0x000e300000309000 */
[----:B0-----:R0:W1:Y:S02]  /*7bcf0*/  MUFU.RCP R52, R53 ;  /* 0x0000003500347308 */ /* 0x0010640000001000 */
[----:B0-----:R-:W-:-:S02]  /*7bd00*/  IMAD.MOV.U32 R53, RZ, RZ, RZ ;  /* 0x000000ffff357224 */ /* 0x001fc400078e00ff */
[----:B-1----:R-:W-:-:S04]  /*7bd10*/  VIADD R52, R52, 0x1ffffffe ;  /* 0x1ffffffe34347836 */ /* 0x002fc80000000000 */
[----:B------:R-:W0:Y:S02]  /*7bd20*/  F2I.U64.TRUNC R54, R52 ;  /* 0x0000003400367311 */ /* 0x000e24000020d800 */
[----:B0-----:R-:W-:Y:S01]  /*7bd30*/  IMAD.WIDE.U32 R50, R54, UR15, RZ ;  /* 0x0000000f36327c25 */ /* 0x001fe2000f8e00ff */
[----:B------:R-:W-:-:S03]  /*7bd40*/  MOV R57, R54 ;  /* 0x0000003600397202 */ /* 0x000fc60000000f00 */
[----:B------:R-:W-:Y:S01]  /*7bd50*/  IMAD R51, R54, R11, R51 ;  /* 0x0000000b36337224 */ /* 0x000fe200078e0233 */
[----:B------:R-:W-:-:S03]  /*7bd60*/  IADD3 R27, P3, PT, RZ, -R50, RZ ;  /* 0x80000032ff1b7210 */ /* 0x000fc60007f7e0ff */
[----:B------:R-:W-:Y:S02]  /*7bd70*/  IMAD R51, R55, UR15, R51 ;  /* 0x0000000f37337c24 */ /* 0x000fe4000f8e0233 */
[----:B------:R-:W-:-:S04]  /*7bd80*/  IMAD.HI.U32 R56, R54, R27, RZ ;  /* 0x0000001b36387227 */ /* 0x000fc800078e00ff */
[----:B------:R-:W-:-:S04]  /*7bd90*/  IMAD.X R51, RZ, RZ, ~R51, P3 ;  /* 0x000000ffff337224 */ /* 0x000fc800018e0e33 */
[----:B------:R-:W-:-:S04]  /*7bda0*/  IMAD.WIDE.U32 R56, P3, R54, R51, R56 ;  /* 0x0000003336387225 */ /* 0x000fc80007860038 */
[----:B------:R-:W-:-:S04]  /*7bdb0*/  IMAD.HI.U32 R50, R55, R51, RZ ;  /* 0x0000003337327227 */ /* 0x000fc800078e00ff */
[C---:B------:R-:W-:Y:S02]  /*7bdc0*/  IMAD R51, R55.reuse, R51, RZ ;  /* 0x0000003337337224 */ /* 0x040fe400078e02ff */
[----:B------:R-:W-:-:S04]  /*7bdd0*/  IMAD.HI.U32 R52, P0, R55, R27, R56 ;  /* 0x0000001b37347227 */ /* 0x000fc80007800038 */
[----:B------:R-:W-:Y:S01]  /*7bde0*/  IMAD.X R50, R50, 0x1, R55, P3 ;  /* 0x0000000132327824 */ /* 0x000fe200018e0637 */
[----:B------:R-:W-:-:S04]  /*7bdf0*/  IADD3 R57, P3, PT, R51, R52, RZ ;  /* 0x0000003433397210 */ /* 0x000fc80007f7e0ff */
[----:B------:R-:W-:Y:S01]  /*7be00*/  IADD3.X R27, PT, PT, RZ, RZ, R50, P3, P0 ;  /* 0x000000ffff1b7210 */ /* 0x000fe20001fe0432 */
[----:B------:R-:W-:-:S04]  /*7be10*/  IMAD.WIDE.U32 R50, R57, UR15, RZ ;  /* 0x0000000f39327c25 */ /* 0x000fc8000f8e00ff */
[----:B------:R-:W-:Y:S01]  /*7be20*/  IMAD R52, R57, R11, R51 ;  /* 0x0000000b39347224 */ /* 0x000fe200078e0233 */
[----:B------:R-:W-:-:S03]  /*7be30*/  IADD3 R50, P3, PT, RZ, -R50, RZ ;  /* 0x80000032ff327210 */ /* 0x000fc60007f7e0ff */
[----:B------:R-:W-:Y:S02]  /*7be40*/  IMAD R52, R27, UR15, R52 ;  /* 0x0000000f1b347c24 */ /* 0x000fe4000f8e0234 */
[----:B------:R-:W-:-:S04]  /*7be50*/  IMAD.HI.U32 R56, R57, R50, RZ ;  /* 0x0000003239387227 */ /* 0x000fc800078e00ff */
[----:B------:R-:W-:-:S04]  /*7be60*/  IMAD.X R52, RZ, RZ, ~R52, P3 ;  /* 0x000000ffff347224 */ /* 0x000fc800018e0e34 */
[----:B------:R-:W-:-:S04]  /*7be70*/  IMAD.HI.U32 R54, R27, R52, RZ ;  /* 0x000000341b367227 */ /* 0x000fc800078e00ff */
[----:B------:R-:W-:-:S04]  /*7be80*/  IMAD.WIDE.U32 R56, P3, R57, R52, R56 ;  /* 0x0000003439387225 */ /* 0x000fc80007860038 */
[C---:B------:R-:W-:Y:S01]  /*7be90*/  IMAD R52, R27.reuse, R52, RZ ;  /* 0x000000341b347224 */ /* 0x040fe200078e02ff */
[----:B------:R-:W-:Y:S01]  /*7bea0*/  IADD3.X R51, PT, PT, R54, R27, RZ, P3, !PT ;  /* 0x0000001b36337210 */ /* 0x000fe20001ffe4ff */
[----:B------:R-:W-:-:S05]  /*7beb0*/  IMAD.HI.U32 R27, P0, R27, R50, R56 ;  /* 0x000000321b1b7227 */ /* 0x000fca0007800038 */
[----:B------:R-:W-:-:S04]  /*7bec0*/  IADD3 R27, P3, PT, R52, R27, RZ ;  /* 0x0000001b341b7210 */ /* 0x000fc80007f7e0ff */
[----:B------:R-:W-:Y:S01]  /*7bed0*/  IADD3.X R50, PT, PT, RZ, RZ, R51, P3, P0 ;  /* 0x000000ffff327210 */ /* 0x000fe20001fe0433 */
[----:B------:R-:W-:Y:S01]  /*7bee0*/  IMAD.HI.U32 R52, R27, R14, RZ ;  /* 0x0000000e1b347227 */ /* 0x000fe200078e00ff */
[----:B------:R-:W-:-:S03]  /*7bef0*/  ISETP.NE.AND P0, PT, R26, RZ, PT ;  /* 0x000000ff1a00720c */ /* 0x000fc60003f05270 */
[-C--:B------:R-:W-:Y:S02]  /*7bf00*/  IMAD R51, R50, R25.reuse, RZ ;  /* 0x0000001932337224 */ /* 0x080fe400078e02ff */
[----:B------:R-:W-:-:S04]  /*7bf10*/  IMAD.WIDE.U32 R52, R27, R25, R52 ;  /* 0x000000191b347225 */ /* 0x000fc800078e0034 */
[----:B------:R-:W-:-:S04]  /*7bf20*/  IMAD.HI.U32 R27, R50, R25, RZ ;  /* 0x00000019321b7227 */ /* 0x000fc800078e00ff */
[----:B------:R-:W-:-:S04]  /*7bf30*/  IMAD.HI.U32 R26, P3, R50, R14, R52 ;  /* 0x0000000e321a7227 */ /* 0x000fc80007860034 */
[----:B------:R-:W-:Y:S01]  /*7bf40*/  IMAD.X R27, RZ, RZ, R27, P3 ;  /* 0x000000ffff1b7224 */ /* 0x000fe200018e061b */
[----:B------:R-:W-:-:S04]  /*7bf50*/  IADD3 R26, P3, PT, R51, R26, RZ ;  /* 0x0000001a331a7210 */ /* 0x000fc80007f7e0ff */
[----:B------:R-:W-:Y:S01]  /*7bf60*/  IADD3.X R27, PT, PT, RZ, R27, RZ, P3, !PT ;  /* 0x0000001bff1b7210 */ /* 0x000fe20001ffe4ff */
[----:B------:R-:W-:-:S04]  /*7bf70*/  IMAD.WIDE.U32 R50, R26, UR15, RZ ;  /* 0x0000000f1a327c25 */ /* 0x000fc8000f8e00ff */
[----:B------:R-:W-:Y:S01]  /*7bf80*/  IMAD R26, R26, R11, R51 ;  /* 0x0000000b1a1a7224 */ /* 0x000fe200078e0233 */
[----:B------:R-:W-:-:S03]  /*7bf90*/  IADD3 R14, P3, PT, -R50, R14, RZ ;  /* 0x0000000e320e7210 */ /* 0x000fc60007f7e1ff */
[----:B------:R-:W-:-:S04]  /*7bfa0*/  IMAD R26, R27, UR15, R26 ;  /* 0x0000000f1b1a7c24 */ /* 0x000fc8000f8e021a */
[----:B------:R-:W-:Y:S01]  /*7bfb0*/  IMAD.X R26, R25, 0x1, ~R26, P3 ;  /* 0x00000001191a7824 */ /* 0x000fe200018e0e1a */
[----:B------:R-:W-:-:S05]  /*7bfc0*/  IADD3 R27, P3, PT, R14, -UR15, RZ ;  /* 0x8000000f0e1b7c10 */ /* 0x000fca000ff7e0ff */
[----:B------:R-:W-:Y:S01]  /*7bfd0*/  IMAD.X R25, R26, 0x1, ~R11, P3 ;  /* 0x000000011a197824 */ /* 0x000fe200018e0e0b */
[----:B------:R-:W-:-:S04]  /*7bfe0*/  ISETP.GE.U32.AND P3, PT, R14, UR15, PT ;  /* 0x0000000f0e007c0c */ /* 0x000fc8000bf66070 */
[----:B------:R-:W-:-:S04]  /*7bff0*/  ISETP.GE.U32.AND.EX P3, PT, R26, R11, PT, P3 ;  /* 0x0000000b1a00720c */ /* 0x000fc80003f66130 */
[----:B------:R-:W-:Y:S02]  /*7c000*/  SEL R27, R27, R14, P3 ;  /* 0x0000000e1b1b7207 */ /* 0x000fe40001800000 */
[----:B------:R-:W-:Y:S02]  /*7c010*/  SEL R26, R25, R26, P3 ;  /* 0x0000001a191a7207 */ /* 0x000fe40001800000 */
[C---:B------:R-:W-:Y:S02]  /*7c020*/  ISETP.GE.U32.AND P3, PT, R27.reuse, UR15, PT ;  /* 0x0000000f1b007c0c */ /* 0x040fe4000bf66070 */
[----:B------:R-:W-:Y:S02]  /*7c030*/  IADD3 R14, PT, PT, R27, -UR15, RZ ;  /* 0x8000000f1b0e7c10 */ /* 0x000fe4000fffe0ff */
[----:B------:R-:W-:-:S04]  /*7c040*/  ISETP.GE.U32.AND.EX P3, PT, R26, R11, PT, P3 ;  /* 0x0000000b1a00720c */ /* 0x000fc80003f66130 */
[----:B------:R-:W-:Y:S02]  /*7c050*/  SEL R14, R14, R27, P3 ;  /* 0x0000001b0e0e7207 */ /* 0x000fe40001800000 */
[----:B------:R-:W-:-:S04]  /*7c060*/  ISETP.NE.U32.AND P3, PT, RZ, UR15, PT ;  /* 0x0000000fff007c0c */ /* 0x000fc8000bf65070 */
[----:B------:R-:W-:Y:S01]  /*7c070*/  ISETP.NE.AND.EX P3, PT, R11, RZ, PT, P3 ;  /* 0x000000ff0b00720c */ /* 0x000fe20003f65330 */
[----:B------:R-:W-:-:S03]  /*7c080*/  IMAD.MOV.U32 R11, RZ, RZ, 0x0 ;  /* 0x00000000ff0b7424 */ /* 0x000fc600078e00ff */
[----:B------:R-:W-:Y:S01]  /*7c090*/  SEL R14, R14, 0xffffffff, P3 ;  /* 0xffffffff0e0e7807 */ /* 0x000fe20001800000 */
[----:B------:R-:W-:Y:S08]  /*7c0a0*/  RET.REL.NODEC R10 `(_ZN3cub18CUB_300001_SM_10006detail6select23DeviceSelectSweepKernelINS2_10policy_hubIyNS0_8NullTypeEiLb0ELNS0_10SelectImplE0EE10Policy1000EN6thrust24THRUST_300001_SM_1000_NS17counting_iteratorIyNSA_11use_defaultESC_SC_EEPS5_NSA_6detail15normal_iteratorINSA_10device_ptrIyEEEEPlNS0_13ScanTileStateIiLb1EEE18GridPointValidatorS5_iNS2_19streaming_context_tIlLb1EEELS6_0EEEvT0_T1_T2_T3_T4_T5_T6_T7_iT8_NS1_7vsmem_tE) ;  /* 0xfffff83c0ad47950 */ /* 0x000ff00003c3ffff */
.L_x_1664:
[----:B------:R-:W-:-:S00]  /*7c0b0*/  BRA `(.L_x_1664) ;  /* 0xfffffffc00fc7947 */ /* 0x000fc0000383ffff */
[----:B------:R-:W-:-:S00]  /*7c0c0*/  NOP ;  /* 0x0000000000007918 */ /* 0x000fc00000000000 */
        /* <DEDUP_REMOVED lines=11> */
.L_x_4040:


//--------------------- .text._ZN3cub18CUB_300001_SM_10006detail4scan23DeviceCompactInitKernelINS0_13ScanTileStateIiLb1EEEPlEEvT_iT0_ --------------------------
	.section	.text._ZN3cub18CUB_300001_SM_10006detail4scan23DeviceCompactInitKernelINS0_13ScanTileStateIiLb1EEEPlEEvT_iT0_,"ax",@progbits
	.align	128
        .global         _ZN3cub18CUB_300001_SM_10006detail4scan23DeviceCompactInitKernelINS0_13ScanTileStateIiLb1EEEPlEEvT_iT0_
        .type           _ZN3cub18CUB_300001_SM_10006detail4scan23DeviceCompactInitKernelINS0_13ScanTileStateIiLb1EEEPlEEvT_iT0_,@function
        .size           _ZN3cub18CUB_300001_SM_10006detail4scan23DeviceCompactInitKernelINS0_13ScanTileStateIiLb1EEEPlEEvT_iT0_,(.L_x_4050 - _ZN3cub18CUB_300001_SM_10006detail4scan23DeviceCompactInitKernelINS0_13ScanTileStateIiLb1EEEPlEEvT_iT0_)
        .other          _ZN3cub18CUB_300001_SM_10006detail4scan23DeviceCompactInitKernelINS0_13ScanTileStateIiLb1EEEPlEEvT_iT0_,@"STO_CUDA_ENTRY STV_DEFAULT"
_ZN3cub18CUB_300001_SM_10006detail4scan23DeviceCompactInitKernelINS0_13ScanTileStateIiLb1EEEPlEEvT_iT0_:
.text._ZN3cub18CUB_300001_SM_10006detail4scan23DeviceCompactInitKernelINS0_13ScanTileStateIiLb1EEEPlEEvT_iT0_:
[----:B------:R-:W-:Y:S01]  /*0000*/  LDC R1, c[0x0][0x37c] ;  /* 0x0000df00ff017b82 */ /* 0x000fe20000000800 */
[----:B------:R-:W0:Y:S07]  /*0010*/  S2R R0, SR_TID.X ;  /* 0x0000000000007919 */ /* 0x000e2e0000002100 */
[----:B------:R-:W1:Y:S01]  /*0020*/  S2UR UR6, SR_CTAID.X ;  /* 0x00000000000679c3 */ /* 0x000e620000002500 */
[----:B------:R-:W2:Y:S07]  /*0030*/  LDCU UR4, c[0x0][0x388] ;  /* 0x00007100ff0477ac */ /* 0x000eae0008000800 */
[----:B------:R-:W1:Y:S01]  /*0040*/  LDC R7, c[0x0][0x360] ;  /* 0x0000d800ff077b82 */ /* 0x000e620000000800 */
[C---:B0-----:R-:W-:Y:S01]  /*0050*/  ISETP.GT.U32.AND P0, PT, R0.reuse, 0x1f, PT ;  /* 0x0000001f0000780c */ /* 0x041fe20003f04070 */
[----:B-1----:R-:W-:Y:S01]  /*0060*/  IMAD R7, R7, UR6, R0 ;  /* 0x0000000607077c24 */ /* 0x002fe2000f8e0200 */
[----:B------:R-:W-:-:S02]  /*0070*/  LOP3.LUT P2, RZ, R0, UR6, RZ, 0xfc, !PT ;  /* 0x0000000600ff7c12 */ /* 0x000fc4000f84fcff */
[----:B------:R-:W-:Y:S02]  /*0080*/  ISETP.NE.OR P0, PT, RZ, UR6, P0 ;  /* 0x00000006ff007c0c */ /* 0x000fe40008705670 */
[----:B--2---:R-:W-:Y:S01]  /*0090*/  ISETP.GE.AND P1, PT, R7, UR4, PT ;  /* 0x0000000407007c0c */ /* 0x004fe2000bf26270 */
[----:B------:R-:W0:Y:S10]  /*00a0*/  LDCU.64 UR4, c[0x0][0x358] ;  /* 0x00006b00ff0477ac */ /* 0x000e340008000a00 */
[----:B------:R-:W1:Y:S02]  /*00b0*/  @!P0 LDC.64 R4, c[0x0][0x380] ;  /* 0x0000e000ff048b82 */ /* 0x000e640000000a00 */
[----:B------:R-:W-:-:S06]  /*00c0*/  @!P1 MOV R6, 0x63 ;  /* 0x0000006300069802 */ /* 0x000fcc0000000f00 */
[----:B------:R-:W2:Y:S01]  /*00d0*/  @!P1 LDC.64 R2, c[0x0][0x380] ;  /* 0x0000e000ff029b82 */ /* 0x000ea20000000a00 */
[----:B-1----:R-:W-:-:S04]  /*00e0*/  @!P0 IMAD.WIDE.U32 R4, R0, 0x8, R4 ;  /* 0x0000000800048825 */ /* 0x002fc800078e0004 */
[----:B--2---:R-:W-:-:S04]  /*00f0*/  @!P1 IMAD.WIDE R2, R7, 0x8, R2 ;  /* 0x0000000807029825 */ /* 0x004fc800078e0202 */
[----:B------:R-:W-:-:S05]  /*0100*/  IMAD.MOV.U32 R7, RZ, RZ, RZ ;  /* 0x000000ffff077224 */ /* 0x000fca00078e00ff */
[----:B0-----:R0:W-:Y:S04]  /*0110*/  @!P1 STG.E.64 desc[UR4][R2.64+0x100], R6 ;  /* 0x0001000602009986 */ /* 0x0011e8000c101b04 */
[----:B------:R0:W-:Y:S01]  /*0120*/  @!P0 STG.E.64 desc[UR4][R4.64], RZ ;  /* 0x000000ff04008986 */ /* 0x0001e2000c101b04 */
[----:B------:R-:W-:Y:S05]  /*0130*/  @P2 EXIT ;  /* 0x000000000000294d */ /* 0x000fea0003800000 */
[----:B0-----:R-:W0:Y:S02]  /*0140*/  LDC.64 R2, c[0x0][0x390] ;  /* 0x0000e400ff027b82 */ /* 0x001e240000000a00 */
[----:B0-----:R-:W-:Y:S01]  /*0150*/  STG.E.64 desc[UR4][R2.64], RZ ;  /* 0x000000ff02007986 */ /* 0x001fe2000c101b04 */
[----:B------:R-:W-:Y:S05]  /*0160*/  EXIT ;  /* 0x000000000000794d */ /* 0x000fea0003800000 */
.L_x_1665:
        /* <DEDUP_REMOVED lines=9> */
.L_x_4050:


//--------------------- .text._ZN3cub18CUB_300001_SM_10006detail6reduce28DeviceReduceSingleTileKernelINS2_10policy_hubIlyN4cuda3std3__44plusIlEEE10Policy1000EPlSC_iS9_llNS7_10__identityEEEvT0_T1_T2_T3_T4_T6_ --------------------------
	.section	.text._ZN3cub18CUB_300001_SM_10006detail6reduce28DeviceReduceSingleTileKernelINS2_10policy_hubIlyN4cuda3std3__44plusIlEEE10Policy1000EPlSC_iS9_llNS7_10__identityEEEvT0_T1_T2_T3_T4_T6_,"ax",@progbits
	.align	128
        .global         _ZN3cub18CUB_300001_SM_10006detail6reduce28DeviceReduceSingleTileKernelINS2_10policy_hubIlyN4cuda3std3__44plusIlEEE10Policy1000EPlSC_iS9_llNS7_10__identityEEEvT0_T1_T2_T3_T4_T6_
        .type           _ZN3cub18CUB_300001_SM_10006detail6reduce28DeviceReduceSingleTileKernelINS2_10policy_hubIlyN4cuda3std3__44plusIlEEE10Policy1000EPlSC_iS9_llNS7_10__identityEEEvT0_T1_T2_T3_T4_T6_,@function
        .size           _ZN3cub18CUB_300001_SM_10006detail6reduce28DeviceReduceSingleTileKernelINS2_10policy_hubIlyN4cuda3std3__44plusIlEEE10Policy1000EPlSC_iS9_llNS7_10__identityEEEvT0_T1_T2_T3_T4_T6_,(.L_x_4051 - _ZN3cub18CUB_300001_SM_10006detail6reduce28DeviceReduceSingleTileKernelINS2_10policy_hubIlyN4cuda3std3__44plusIlEEE10Policy1000EPlSC_iS9_llNS7_10__identityEEEvT0_T1_T2_T3_T4_T6_)
        .other          _ZN3cub18CUB_300001_SM_10006detail6reduce28DeviceReduceSingleTileKernelINS2_10policy_hubIlyN4cuda3std3__44plusIlEEE10Policy1000EPlSC_iS9_llNS7_10__identityEEEvT0_T1_T2_T3_T4_T6_,@"STO_CUDA_ENTRY STV_DEFAULT"
_ZN3cub18CUB_300001_SM_10006detail6reduce28DeviceReduceSingleTileKernelINS2_10policy_hubIlyN4cuda3std3__44plusIlEEE10Policy1000EPlSC_iS9_llNS7_10__identityEEEvT0_T1_T2_T3_T4_T6_:
.text._ZN3cub18CUB_300001_SM_10006detail6reduce28DeviceReduceSingleTileKernelINS2_10policy_hubIlyN4cuda3std3__44plusIlEEE10Policy1000EPlSC_iS9_llNS7_10__identityEEEvT0_T1_T2_T3_T4_T6_:
[----:B------:R-:W-:Y:S01]  /*0000*/  LDC R1, c[0x0][0x37c] ;  /* 0x0000df00ff017b82 */ /* 0x000fe20000000800 */
[----:B------:R-:W0:Y:S01]  /*0010*/  LDCU UR4, c[0x0][0x390] ;  /* 0x00007200ff0477ac */ /* 0x000e220008000800 */
[----:B------:R-:W1:Y:S01]  /*0020*/  LDCU.64 UR6, c[0x0][0x358] ;  /* 0x00006b00ff0677ac */ /* 0x000e620008000a00 */
[----:B0-----:R-:W-:-:S05]  /*0030*/  IMAD.U32 R4, RZ, RZ, UR4 ;  /* 0x00000004ff047e24 */ /* 0x001fca000f8e00ff */
[----:B------:R-:W-:-:S13]  /*0040*/  ISETP.NE.AND P0, PT, R4, RZ, PT ;  /* 0x000000ff0400720c */ /* 0x000fda0003f05270 */
[----:B-1----:R-:W-:Y:S05]  /*0050*/  @P0 BRA `(.L_x_1666) ;  /* 0x00000000001c0947 */ /* 0x002fea0003800000 */
[----:B------:R-:W0:Y:S02]  /*0060*/  S2R R0, SR_TID.X ;  /* 0x0000000000007919 */ /* 0x000e240000002100 */
[----:B0-----:R-:W-:-:S13]  /*0070*/  ISETP.NE.AND P0, PT, R0, RZ, PT ;  /* 0x000000ff0000720c */ /* 0x001fda0003f05270 */
[----:B------:R-:W-:Y:S05]  /*0080*/  @P0 EXIT ;  /* 0x000000000000094d */ /* 0x000fea0003800000 */
[----:B------:R-:W0:Y:S08]  /*0090*/  LDC.64 R2, c[0x0][0x388] ;  /* 0x0000e200ff027b82 */ /* 0x000e300000000a00 */
[----:B------:R-:W0:Y:S02]  /*00a0*/  LDC.64 R4, c[0x0][0x398] ;  /* 0x0000e600ff047b82 */ /* 0x000e240000000a00 */
[----:B0-----:R-:W-:Y:S01]  /*00b0*/  STG.E.64 desc[UR6][R2.64], R4 ;  /* 0x0000000402007986 */ /* 0x001fe2000c101b06 */
[----:B------:R-:W-:Y:S05]  /*00c0*/  EXIT ;  /* 0x000000000000794d */ /* 0x000fea0003800000 */
.L_x_1666:
[----:B------:R-:W-:Y:S01]  /*00d0*/  ISETP.GT.AND P0, PT, R4, 0xdff, PT ;  /* 0x00000dff0400780c */ /* 0x000fe20003f04270 */
[----:B------:R-:W-:-:S12]  /*00e0*/  BSSY.RECONVERGENT B0, `(.L_x_1667) ;  /* 0x0000256000007945 */ /* 0x000fd80003800200 */
[----:B------:R-:W-:Y:S05]  /*00f0*/  @P0 BRA `(.L_x_1668) ;  /* 0x00000014004c0947 */ /* 0x000fea0003800000 */
[----:B------:R-:W0:Y:S01]  /*0100*/  S2R R5, SR_TID.X ;  /* 0x0000000000057919 */ /* 0x000e220000002100 */
[----:B------:R-:W-:Y:S01]  /*0110*/  BSSY.RECONVERGENT B1, `(.L_x_1669) ;  /* 0x0000009000017945 */ /* 0x000fe20003800200 */
[----:B------:R-:W-:Y:S02]  /*0120*/  CS2R R2, SRZ ;  /* 0x0000000000027805 */ /* 0x000fe4000001ff00 */
[----:B0-----:R-:W-:Y:S01]  /*0130*/  ISETP.GE.AND P0, PT, R5, R4, PT ;  /* 0x000000040500720c */ /* 0x001fe20003f06270 */
[----:B------:R-:W-:-:S12]  /*0140*/  IMAD.MOV.U32 R7, RZ, RZ, R5 ;  /* 0x000000ffff077224 */ /* 0x000fd800078e0005 */
[----:B------:R-:W-:Y:S05]  /*0150*/  @P0 BRA `(.L_x_1670) ;  /* 0x0000000000100947 */ /* 0x000fea0003800000 */
[----:B------:R-:W0:Y:S02]  /*0160*/  LDC.64 R2, c[0x0][0x380] ;  /* 0x0000e000ff027b82 */ /* 0x000e240000000a00 */
[----:B0-----:R-:W-:-:S06]  /*0170*/  IMAD.WIDE.U32 R2, R5, 0x8, R2 ;  /* 0x0000000805027825 */ /* 0x001fcc00078e0002 */
[----:B------:R-:W5:Y:S01]  /*0180*/  LDG.E.64.CONSTANT R2, desc[UR6][R2.64] ;  /* 0x0000000602027981 */ /* 0x000f62000c1e9b00 */
[----:B------:R-:W-:-:S07]  /*0190*/  VIADD R7, R5, 0x200 ;  /* 0x0000020005077836 */ /* 0x000fce0000000000 */
.L_x_1670:
[----:B------:R-:W-:Y:S05]  /*01a0*/  BSYNC.RECONVERGENT B1 ;  /* 0x0000000000017941 */ /* 0x000fea0003800200 */
.L_x_1669:
[----:B------:R-:W-:Y:S01]  /*01b0*/  ISETP.GE.AND P0, PT, R7, R4, PT ;  /* 0x000000040700720c */ /* 0x000fe20003f06270 */
[----:B------:R-:W-:-:S12]  /*01c0*/  BSSY.RECONVERGENT B1, `(.L_x_1671) ;  /* 0x0000077000017945 */ /* 0x000fd80003800200 */
[----:B------:R-:W-:Y:S05]  /*01d0*/  @P0 BRA `(.L_x_1672) ;  /* 0x0000000400d40947 */ /* 0x000fea0003800000 */
[----:B------:R-:W-:Y:S01]  /*01e0*/  LOP3.LUT R9, RZ, R7, RZ, 0x33, !PT ;  /* 0x00000007ff097212 */ /* 0x000fe200078e33ff */
[----:B------:R-:W-:Y:S04]  /*01f0*/  BSSY.RECONVERGENT B2, `(.L_x_1673) ;  /* 0x0000018000027945 */ /* 0x000fe80003800200 */
[----:B------:R-:W-:-:S05]  /*0200*/  IMAD.IADD R0, R9, 0x1, R4 ;  /* 0x0000000109007824 */ /* 0x000fca00078e0204 */
[C---:B------:R-:W-:Y:S02]  /*0210*/  LOP3.LUT R6, R0.reuse, 0x600, RZ, 0xc0, !PT ;  /* 0x0000060000067812 */ /* 0x040fe400078ec0ff */
[----:B------:R-:W-:Y:S02]  /*0220*/  ISETP.GE.U32.AND P1, PT, R0, 0x600, PT ;  /* 0x000006000000780c */ /* 0x000fe40003f26070 */
[----:B------:R-:W-:-:S13]  /*0230*/  ISETP.NE.AND P0, PT, R6, 0x600, PT ;  /* 0x000006000600780c */ /* 0x000fda0003f05270 */
[----:B------:R-:W-:Y:S05]  /*0240*/  @!P0 BRA `(.L_x_1674) ;  /* 0x0000000000488947 */ /* 0x000fea0003800000 */
[----:B------:R-:W0:Y:S01]  /*0250*/  LDC.64 R8, c[0x0][0x380] ;  /* 0x0000e000ff087b82 */ /* 0x000e220000000a00 */
[----:B------:R-:W-:-:S04]  /*0260*/  LEA.HI R0, R0, 0x1, RZ, 0x17 ;  /* 0x0000000100007811 */ /* 0x000fc800078fb8ff */
[----:B------:R-:W-:-:S05]  /*0270*/  LOP3.LUT R0, R0, 0x3, RZ, 0xc0, !PT ;  /* 0x0000000300007812 */ /* 0x000fca00078ec0ff */
[----:B------:R-:W-:Y:S02]  /*0280*/  IMAD.MOV R0, RZ, RZ, -R0 ;  /* 0x000000ffff007224 */ /* 0x000fe400078e0a00 */
[----:B0-----:R-:W-:-:S04]  /*0290*/  IMAD.WIDE.U32 R8, R7, 0x8, R8 ;  /* 0x0000000807087825 */ /* 0x001fc800078e0008 */
[----:B------:R-:W-:Y:S02]  /*02a0*/  IMAD.MOV.U32 R6, RZ, RZ, R8 ;  /* 0x000000ffff067224 */ /* 0x000fe400078e0008 */
[----:B------:R-:W-:-:S07]  /*02b0*/  IMAD.MOV.U32 R11, RZ, RZ, R9 ;  /* 0x000000ffff0b7224 */ /* 0x000fce00078e0009 */
.L_x_1675:
[----:B------:R-:W-:Y:S02]  /*02c0*/  IMAD.MOV.U32 R8, RZ, RZ, R6 ;  /* 0x000000ffff087224 */ /* 0x000fe400078e0006 */
[----:B------:R-:W-:-:S06]  /*02d0*/  IMAD.MOV.U32 R9, RZ, RZ, R11 ;  /* 0x000000ffff097224 */ /* 0x000fcc00078e000b */
[----:B------:R-:W2:Y:S01]  /*02e0*/  LDG.E.64.CONSTANT R8, desc[UR6][R8.64] ;  /* 0x0000000608087981 */ /* 0x000ea2000c1e9b00 */
[----:B------:R-:W-:Y:S01]  /*02f0*/  VIADD R0, R0, 0x1 ;  /* 0x0000000100007836 */ /* 0x000fe20000000000 */
[----:B------:R-:W-:Y:S01]  /*0300*/  IADD3 R6, P3, PT, R6, 0x1000, RZ ;  /* 0x0000100006067810 */ /* 0x000fe20007f7e0ff */
[----:B------:R-:W-:-:S03]  /*0310*/  VIADD R7, R7, 0x200 ;  /* 0x0000020007077836 */ /* 0x000fc60000000000 */
[----:B------:R-:W-:Y:S01]  /*0320*/  ISETP.NE.AND P0, PT, R0, RZ, PT ;  /* 0x000000ff0000720c */ /* 0x000fe20003f05270 */
[----:B------:R-:W-:Y:S01]  /*0330*/  IMAD.X R11, RZ, RZ, R11, P3 ;  /* 0x000000ffff0b7224 */ /* 0x000fe200018e060b */
[----:B--2--5:R-:W-:-:S05]  /*0340*/  IADD3 R2, P2, PT, R8, R2, RZ ;  /* 0x0000000208027210 */ /* 0x024fca0007f5e0ff */
[----:B------:R-:W-:-:S06]  /*0350*/  IMAD.X R3, R9, 0x1, R3, P2 ;  /* 0x0000000109037824 */ /* 0x000fcc00010e0603 */
[----:B------:R-:W-:Y:S05]  /*0360*/  @P0 BRA `(.L_x_1675) ;  /* 0xfffffffc00d40947 */ /* 0x000fea000383ffff */
.L_x_1674:
[----:B------:R-:W-:Y:S05]  /*0370*/  BSYNC.RECONVERGENT B2 ;  /* 0x0000000000027941 */ /* 0x000fea0003800200 */
.L_x_1673:
[----:B------:R-:W-:Y:S05]  /*0380*/  @!P1 BRA `(.L_x_1672) ;  /* 0x0000000400689947 */ /* 0x000fea0003800000 */
[----:B------:R-:W-:Y:S01]  /*0390*/  IMAD.IADD R0, R4, 0x1, -R7 ;  /* 0x0000000104007824 */ /* 0x000fe200078e0a07 */
[----:B------:R-:W-:Y:S01]  /*03a0*/  BSSY.RECONVERGENT B2, `(.L_x_1676) ;  /* 0x0000031000027945 */ /* 0x000fe20003800200 */
[----:B------:R-:W-:-:S03]  /*03b0*/  PLOP3.LUT P0, PT, PT, PT, PT, 0x80, 0x8 ;  /* 0x000000000008781c */ /* 0x000fc60003f0f070 */
[----:B------:R-:W-:-:S13]  /*03c0*/  ISETP.GT.AND P1, PT, R0, 0x1800, PT ;  /* 0x000018000000780c */ /* 0x000fda0003f24270 */
[----:B------:R-:W-:Y:S05]  /*03d0*/  @!P1 BRA `(.L_x_1677) ;  /* 0x0000000000b49947 */ /* 0x000fea0003800000 */
[----:B------:R-:W-:Y:S01]  /*03e0*/  PLOP3.LUT P0, PT, PT, PT, PT, 0x8, 0x80 ;  /* 0x000000000080781c */ /* 0x000fe20003f0e170 */
[----:B------:R-:W-:-:S12]  /*03f0*/  VIADD R0, R4, 0xffffe800 ;  /* 0xffffe80004007836 */ /* 0x000fd80000000000 */
.L_x_1678:
[----:B------:R-:W0:Y:S01]  /*0400*/  LDC.64 R44, c[0x0][0x380] ;  /* 0x0000e000ff2c7b82 */ /* 0x000e220000000a00 */
[C---:B------:R-:W-:Y:S02]  /*0410*/  VIADD R41, R7.reuse, 0x800 ;  /* 0x0000080007297836 */ /* 0x040fe40000000000 */
[C---:B------:R-:W-:Y:S02]  /*0420*/  VIADD R43, R7.reuse, 0x1000 ;  /* 0x00001000072b7836 */ /* 0x040fe40000000000 */
[----:B0-----:R-:W-:-:S05]  /*0430*/  IMAD.WIDE R28, R7, 0x8, R44 ;  /* 0x00000008071c7825 */ /* 0x001fca00078e022c */
[----:B------:R-:W2:Y:S01]  /*0440*/  LDG.E.64.CONSTANT R8, desc[UR6][R28.64] ;  /* 0x000000061c087981 */ /* 0x000ea2000c1e9b00 */
[----:B------:R-:W-:-:S03]  /*0450*/  IMAD.WIDE R40, R41, 0x8, R44 ;  /* 0x0000000829287825 */ /* 0x000fc600078e022c */
[----:B------:R-:W2:Y:S04]  /*0460*/  LDG.E.64.CONSTANT R10, desc[UR6][R28.64+0x1000] ;  /* 0x001000061c0a7981 */ /* 0x000ea8000c1e9b00 */
[----:B------:R-:W3:Y:S04]  /*0470*/  LDG.E.64.CONSTANT R12, desc[UR6][R28.64+0x2000] ;  /* 0x002000061c0c7981 */ /* 0x000ee8000c1e9b00 */
[----:B------:R-:W3:Y:S01]  /*0480*/  LDG.E.64.CONSTANT R14, desc[UR6][R28.64+0x3000] ;  /* 0x003000061c0e7981 */ /* 0x000ee2000c1e9b00 */
[----:B------:R-:W-:-:S03]  /*0490*/  IMAD.WIDE R42, R43, 0x8, R44 ;  /* 0x000000082b2a7825 */ /* 0x000fc600078e022c */
[----:B------:R-:W4:Y:S04]  /*04a0*/  LDG.E.64.CONSTANT R16, desc[UR6][R40.64] ;  /* 0x0000000628107981 */ /* 0x000f28000c1e9b00 */
[----:B------:R-:W4:Y:S04]  /*04b0*/  LDG.E.64.CONSTANT R18, desc[UR6][R40.64+0x1000] ;  /* 0x0010000628127981 */ /* 0x000f28000c1e9b00 */
[----:B------:R-:W4:Y:S04]  /*04c0*/  LDG.E.64.CONSTANT R20, desc[UR6][R40.64+0x2000] ;  /* 0x0020000628147981 */ /* 0x000f28000c1e9b00 */
[----:B------:R2:W4:Y:S01]  /*04d0*/  LDG.E.64.CONSTANT R26, desc[UR6][R40.64+0x3000] ;  /* 0x00300006281a7981 */ /* 0x000522000c1e9b00 */
[----:B------:R-:W-:-:S03]  /*04e0*/  VIADD R31, R7, 0x1800 ;  /* 0x00001800071f7836 */ /* 0x000fc60000000000 */
[----:B------:R-:W4:Y:S04]  /*04f0*/  LDG.E.64.CONSTANT R24, desc[UR6][R42.64] ;  /* 0x000000062a187981 */ /* 0x000f28000c1e9b00 */
[----:B------:R-:W4:Y:S01]  /*0500*/  LDG.E.64.CONSTANT R22, desc[UR6][R42.64+0x1000] ;  /* 0x001000062a167981 */ /* 0x000f22000c1e9b00 */
[----:B------:R-:W-:-:S03]  /*0510*/  IMAD.WIDE R44, R31, 0x8, R44 ;  /* 0x000000081f2c7825 */ /* 0x000fc600078e022c */
[----:B------:R-:W4:Y:S04]  /*0520*/  LDG.E.64.CONSTANT R28, desc[UR6][R42.64+0x2000] ;  /* 0x002000062a1c7981 */ /* 0x000f28000c1e9b00 */
[----:B------:R-:W4:Y:S04]  /*0530*/  LDG.E.64.CONSTANT R36, desc[UR6][R42.64+0x3000] ;  /* 0x003000062a247981 */ /* 0x000f28000c1e9b00 */
[----:B------:R-:W4:Y:S04]  /*0540*/  LDG.E.64.CONSTANT R34, desc[UR6][R44.64] ;  /* 0x000000062c227981 */ /* 0x000f28000c1e9b00 */
[----:B------:R-:W4:Y:S04]  /*0550*/  LDG.E.64.CONSTANT R32, desc[UR6][R44.64+0x1000] ;  /* 0x001000062c207981 */ /* 0x000f28000c1e9b00 */
[----:B------:R-:W4:Y:S04]  /*0560*/  LDG.E.64.CONSTANT R30, desc[UR6][R44.64+0x2000] ;  /* 0x002000062c1e7981 */ /* 0x000f28000c1e9b00 */
[----:B------:R-:W4:Y:S01]  /*0570*/  LDG.E.64.CONSTANT R38, desc[UR6][R44.64+0x3000] ;  /* 0x003000062c267981 */ /* 0x000f22000c1e9b00 */
[----:B------:R-:W-:Y:S01]  /*0580*/  VIADD R7, R7, 0x2000 ;  /* 0x0000200007077836 */ /* 0x000fe20000000000 */
[----:B--2--5:R-:W-:-:S04]  /*0590*/  IADD3 R41, P1, P2, R10, R8, R2 ;  /* 0x000000080a297210 */ /* 0x024fc80007a3e002 */
[----:B------:R-:W-:Y:S02]  /*05a0*/  IADD3.X R9, PT, PT, R11, R9, R3, P1, P2 ;  /* 0x000000090b097210 */ /* 0x000fe40000fe4403 */
[----:B---3--:R-:W-:-:S04]  /*05b0*/  IADD3 R41, P3, P4, R14, R12, R41 ;  /* 0x0000000c0e297210 */ /* 0x008fc80007c7e029 */
[----:B------:R-:W-:Y:S02]  /*05c0*/  IADD3.X R13, PT, PT, R15, R13, R9, P3, P4 ;  /* 0x0000000d0f0d7210 */ /* 0x000fe40001fe8409 */
[----:B----4-:R-:W-:-:S04]  /*05d0*/  IADD3 R3, P1, P2, R18, R16, R41 ;  /* 0x0000001012037210 */ /* 0x010fc80007a3e029 */
[----:B------:R-:W-:Y:S02]  /*05e0*/  IADD3.X R17, PT, PT, R19, R17, R13, P1, P2 ;  /* 0x0000001113117210 */ /* 0x000fe40000fe440d */
[----:B------:R-:W-:-:S04]  /*05f0*/  IADD3 R3, P3, P4, R26, R20, R3 ;  /* 0x000000141a037210 */ /* 0x000fc80007c7e003 */
[----:B------:R-:W-:Y:S02]  /*0600*/  IADD3.X R21, PT, PT, R27, R21, R17, P3, P4 ;  /* 0x000000151b157210 */ /* 0x000fe40001fe8411 */
[----:B------:R-:W-:-:S04]  /*0610*/  IADD3 R3, P1, P2, R22, R24, R3 ;  /* 0x0000001816037210 */ /* 0x000fc80007a3e003 */
[----:B------:R-:W-:Y:S02]  /*0620*/  IADD3.X R23, PT, PT, R23, R25, R21, P1, P2 ;  /* 0x0000001917177210 */ /* 0x000fe40000fe4415 */
[----:B------:R-:W-:-:S04]  /*0630*/  IADD3 R3, P3, P4, R36, R28, R3 ;  /* 0x0000001c24037210 */ /* 0x000fc80007c7e003 */
[----:B------:R-:W-:Y:S02]  /*0640*/  IADD3.X R29, PT, PT, R37, R29, R23, P3, P4 ;  /* 0x0000001d251d7210 */ /* 0x000fe40001fe8417 */
[----:B------:R-:W-:Y:S02]  /*0650*/  ISETP.GE.AND P3, PT, R7, R0, PT ;  /* 0x000000000700720c */ /* 0x000fe40003f66270 */
[----:B------:R-:W-:-:S04]  /*0660*/  IADD3 R3, P2, P1, R32, R34, R3 ;  /* 0x0000002220037210 */ /* 0x000fc8000795e003 */
[----:B------:R-:W-:Y:S02]  /*0670*/  IADD3 R2, P4, P5, R38, R30, R3 ;  /* 0x0000001e26027210 */ /* 0x000fe40007d9e003 */
[----:B------:R-:W-:-:S04]  /*0680*/  IADD3.X R3, PT, PT, R33, R35, R29, P2, P1 ;  /* 0x0000002321037210 */ /* 0x000fc800017e241d */
[----:B------:R-:W-:Y:S01]  /*0690*/  IADD3.X R3, PT, PT, R39, R31, R3, P4, P5 ;  /* 0x0000001f27037210 */ /* 0x000fe200027ea403 */
[----:B------:R-:W-:Y:S06]  /*06a0*/  @!P3 BRA `(.L_x_1678) ;  /* 0xfffffffc0054b947 */ /* 0x000fec000383ffff */
.L_x_1677:
[----:B------:R-:W-:Y:S05]  /*06b0*/  BSYNC.RECONVERGENT B2 ;  /* 0x0000000000027941 */ /* 0x000fea0003800200 */
.L_x_1676:
[----:B------:R-:W-:Y:S01]  /*06c0*/  IMAD.IADD R0, R4, 0x1, -R7 ;  /* 0x0000000104007824 */ /* 0x000fe200078e0a07 */
[----:B------:R-:W-:Y:S04]  /*06d0*/  BSSY.RECONVERGENT B2, `(.L_x_1679) ;  /* 0x0000019000027945 */ /* 0x000fe80003800200 */
[----:B------:R-:W-:-:S13]  /*06e0*/  ISETP.GT.AND P1, PT, R0, 0x800, PT ;  /* 0x000008000000780c */ /* 0x000fda0003f24270 */
[----:B------:R-:W-:Y:S05]  /*06f0*/  @!P1 BRA `(.L_x_1680) ;  /* 0x0000000000589947 */ /* 0x000fea0003800000 */
[----:B------:R-:W0:Y:S01]  /*0700*/  LDC.64 R18, c[0x0][0x380] ;  /* 0x0000e000ff127b82 */ /* 0x000e220000000a00 */
[C---:B------:R-:W-:Y:S02]  /*0710*/  VIADD R15, R7.reuse, 0x800 ;  /* 0x00000800070f7836 */ /* 0x040fe40000000000 */
[----:B0-----:R-:W-:-:S05]  /*0720*/  IMAD.WIDE R8, R7, 0x8, R18 ;  /* 0x0000000807087825 */ /* 0x001fca00078e0212 */
[----:B------:R-:W2:Y:S01]  /*0730*/  LDG.E.64.CONSTANT R10, desc[UR6][R8.64] ;  /* 0x00000006080a7981 */ /* 0x000ea2000c1e9b00 */
[----:B------:R-:W-:-:S03]  /*0740*/  IMAD.WIDE R18, R15, 0x8, R18 ;  /* 0x000000080f127825 */ /* 0x000fc600078e0212 */
[----:B------:R-:W2:Y:S04]  /*0750*/  LDG.E.64.CONSTANT R12, desc[UR6][R8.64+0x1000] ;  /* 0x00100006080c7981 */ /* 0x000ea8000c1e9b00 */
[----:B------:R-:W3:Y:S04]  /*0760*/  LDG.E.64.CONSTANT R14, desc[UR6][R8.64+0x2000] ;  /* 0x00200006080e7981 */ /* 0x000ee8000c1e9b00 */
[----:B------:R-:W3:Y:S04]  /*0770*/  LDG.E.64.CONSTANT R16, desc[UR6][R8.64+0x3000] ;  /* 0x0030000608107981 */ /* 0x000ee8000c1e9b00 */
[----:B------:R-:W4:Y:S04]  /*0780*/  LDG.E.64.CONSTANT R20, desc[UR6][R18.64] ;  /* 0x0000000612147981 */ /* 0x000f28000c1e9b00 */
[----:B------:R-:W4:Y:S04]  /*0790*/  LDG.E.64.CONSTANT R22, desc[UR6][R18.64+0x1000] ;  /* 0x0010000612167981 */ /* 0x000f28000c1e9b00 */
[----:B------:R-:W4:Y:S04]  /*07a0*/  LDG.E.64.CONSTANT R24, desc[UR6][R18.64+0x2000] ;  /* 0x0020000612187981 */ /* 0x000f28000c1e9b00 */
[----:B------:R-:W4:Y:S01]  /*07b0*/  LDG.E.64.CONSTANT R26, desc[UR6][R18.64+0x3000] ;  /* 0x00300006121a7981 */ /* 0x000f22000c1e9b00 */
[----:B------:R-:W-:Y:S01]  /*07c0*/  VIADD R7, R7, 0x1000 ;  /* 0x0000100007077836 */ /* 0x000fe20000000000 */
[----:B--2--5:R-:W-:-:S04]  /*07d0*/  IADD3 R29, P0, P1, R12, R10, R2 ;  /* 0x0000000a0c1d7210 */ /* 0x024fc8000791e002 */
[----:B------:R-:W-:Y:S02]  /*07e0*/  IADD3.X R11, PT, PT, R13, R11, R3, P0, P1 ;  /* 0x0000000b0d0b7210 */ /* 0x000fe400007e2403 */
[----:B------:R-:W-:Y:S02]  /*07f0*/  PLOP3.LUT P0, PT, PT, PT, PT, 0x8, 0x80 ;  /* 0x000000000080781c */ /* 0x000fe40003f0e170 */
[----:B---3--:R-:W-:-:S04]  /*0800*/  IADD3 R29, P2, P3, R16, R14, R29 ;  /* 0x0000000e101d7210 */ /* 0x008fc80007b5e01d */
[----:B------:R-:W-:Y:S02]  /*0810*/  IADD3.X R15, PT, PT, R17, R15, R11, P2, P3 ;  /* 0x0000000f110f7210 */ /* 0x000fe400017e640b */
[----:B----4-:R-:W-:-:S04]  /*0820*/  IADD3 R3, P1, P4, R22, R20, R29 ;  /* 0x0000001416037210 */ /* 0x010fc80007c3e01d */
[----:B------:R-:W-:Y:S02]  /*0830*/  IADD3 R2, P2, P3, R26, R24, R3 ;  /* 0x000000181a027210 */ /* 0x000fe40007b5e003 */
[----:B------:R-:W-:-:S04]  /*0840*/  IADD3.X R3, PT, PT, R23, R21, R15, P1, P4 ;  /* 0x0000001517037210 */ /* 0x000fc80000fe840f */
[----:B------:R-:W-:-:S07]  /*0850*/  IADD3.X R3, PT, PT, R27, R25, R3, P2, P3 ;  /* 0x000000191b037210 */ /* 0x000fce00017e6403 */
.L_x_1680:
[----:B------:R-:W-:Y:S05]  /*0860*/  BSYNC.RECONVERGENT B2 ;  /* 0x0000000000027941 */ /* 0x000fea0003800200 */
.L_x_1679:
[----:B------:R-:W-:-:S13]  /*0870*/  ISETP.LT.OR P0, PT, R7, R4, P0 ;  /* 0x000000040700720c */ /* 0x000fda0000701670 */
[----:B------:R-:W-:Y:S05]  /*0880*/  @!P0 BRA `(.L_x_1672) ;  /* 0x0000000000288947 */ /* 0x000fea0003800000 */
[----:B------:R-:W0:Y:S02]  /*0890*/  LDC.64 R8, c[0x0][0x380] ;  /* 0x0000e000ff087b82 */ /* 0x000e240000000a00 */
[----:B0-----:R-:W-:-:S05]  /*08a0*/  IMAD.WIDE R6, R7, 0x8, R8 ;  /* 0x0000000807067825 */ /* 0x001fca00078e0208 */
[----:B------:R-:W2:Y:S04]  /*08b0*/  LDG.E.64.CONSTANT R8, desc[UR6][R6.64] ;  /* 0x0000000606087981 */ /* 0x000ea8000c1e9b00 */
[----:B------:R-:W2:Y:S04]  /*08c0*/  LDG.E.64.CONSTANT R10, desc[UR6][R6.64+0x1000] ;  /* 0x00100006060a7981 */ /* 0x000ea8000c1e9b00 */
[----:B------:R-:W3:Y:S04]  /*08d0*/  LDG.E.64.CONSTANT R12, desc[UR6][R6.64+0x2000] ;  /* 0x00200006060c7981 */ /* 0x000ee8000c1e9b00 */
[----:B------:R-:W3:Y:S01]  /*08e0*/  LDG.E.64.CONSTANT R14, desc[UR6][R6.64+0x3000] ;  /* 0x00300006060e7981 */ /* 0x000ee2000c1e9b00 */
[----:B--2--5:R-:W-:-:S04]  /*08f0*/  IADD3 R17, P0, P1, R10, R8, R2 ;  /* 0x000000080a117210 */ /* 0x024fc8000791e002 */
[----:B------:R-:W-:Y:S02]  /*0900*/  IADD3.X R3, PT, PT, R11, R9, R3, P0, P1 ;  /* 0x000000090b037210 */ /* 0x000fe400007e2403 */
[----:B---3--:R-:W-:-:S04]  /*0910*/  IADD3 R2, P2, P3, R14, R12, R17 ;  /* 0x0000000c0e027210 */ /* 0x008fc80007b5e011 */
[----:B------:R-:W-:-:S09]  /*0920*/  IADD3.X R3, PT, PT, R15, R13, R3, P2, P3 ;  /* 0x0000000d0f037210 */ /* 0x000fd200017e6403 */
.L_x_1672:
[----:B------:R-:W-:Y:S05]  /*0930*/  BSYNC.RECONVERGENT B1 ;  /* 0x0000000000017941 */ /* 0x000fea0003800200 */
.L_x_1671:
[----:B------:R-:W-:-:S13]  /*0940*/  ISETP.GE.AND P0, PT, R4, 0x200, PT ;  /* 0x000002000400780c */ /* 0x000fda0003f06270 */
[----:B------:R-:W-:Y:S05]  /*0950*/  @!P0 BRA `(.L_x_1681) ;  /* 0x00000004002c8947 */ /* 0x000fea0003800000 */
[----:B------:R-:W0:Y:S01]  /*0960*/  S2R R8, SR_LANEID ;  /* 0x0000000000087919 */ /* 0x000e220000000000 */
[----:B-----5:R-:W1:Y:S04]  /*0970*/  SHFL.DOWN PT, R0, R2, 0x1, 0x1f ;  /* 0x08201f0002007f89 */ /* 0x020e6800000e0000 */
[----:B------:R-:W2:Y:S01]  /*0980*/  SHFL.DOWN PT, R4, R3, 0x1, 0x1f ;  /* 0x08201f0003047f89 */ /* 0x000ea200000e0000 */
[----:B0-----:R-:W-:-:S04]  /*0990*/  ISETP.GT.AND P0, PT, R8, 0x1e, PT ;  /* 0x0000001e0800780c */ /* 0x001fc80003f04270 */
[----:B-1----:R-:W-:Y:S02]  /*09a0*/  SEL R9, R0, RZ, !P0 ;  /* 0x000000ff00097207 */ /* 0x002fe40004000000 */
[----:B--2---:R-:W-:Y:S02]  /*09b0*/  SEL R4, R4, RZ, !P0 ;  /* 0x000000ff04047207 */ /* 0x004fe40004000000 */
[----:B------:R-:W-:-:S05]  /*09c0*/  IADD3 R9, P0, PT, R2, R9, RZ ;  /* 0x0000000902097210 */ /* 0x000fca0007f1e0ff */
[----:B------:R-:W-:Y:S01]  /*09d0*/  IMAD.X R6, R3, 0x1, R4, P0 ;  /* 0x0000000103067824 */ /* 0x000fe200000e0604 */
[----:B------:R-:W0:Y:S01]  /*09e0*/  SHFL.DOWN PT, R0, R9, 0x2, 0x1f ;  /* 0x08401f0009007f89 */ /* 0x000e2200000e0000 */
[----:B------:R-:W-:-:S03]  /*09f0*/  ISETP.GT.AND P0, PT, R8, 0x1d, PT ;  /* 0x0000001d0800780c */ /* 0x000fc60003f04270 */
[----:B------:R-:W1:Y:S01]  /*0a00*/  SHFL.DOWN PT, R4, R6, 0x2, 0x1f ;  /* 0x08401f0006047f89 */ /* 0x000e6200000e0000 */
[----:B0-----:R-:W-:-:S04]  /*0a10*/  SEL R0, R0, RZ, !P0 ;  /* 0x000000ff00007207 */ /* 0x001fc80004000000 */
[----:B------:R-:W-:Y:S02]  /*0a20*/  IADD3 R7, P1, PT, R0, R9, RZ ;  /* 0x0000000900077210 */ /* 0x000fe40007f3e0ff */
[----:B-1----:R-:W-:Y:S02]  /*0a30*/  SEL R3, R4, RZ, !P0 ;  /* 0x000000ff04037207 */ /* 0x002fe40004000000 */
[----:B------:R-:W-:Y:S01]  /*0a40*/  ISETP.GT.AND P0, PT, R8, 0x1b, PT ;  /* 0x0000001b0800780c */ /* 0x000fe20003f04270 */
[----:B------:R-:W0:Y:S02]  /*0a50*/  SHFL.DOWN PT, R0, R7, 0x4, 0x1f ;  /* 0x08801f0007007f89 */ /* 0x000e2400000e0000 */
[----:B------:R-:W-:-:S05]  /*0a60*/  IMAD.X R3, R3, 0x1, R6, P1 ;  /* 0x0000000103037824 */ /* 0x000fca00008e0606 */
[----:B------:R-:W1:Y:S01]  /*0a70*/  SHFL.DOWN PT, R2, R3, 0x4, 0x1f ;  /* 0x08801f0003027f89 */ /* 0x000e6200000e0000 */
[----:B0-----:R-:W-:-:S04]  /*0a80*/  SEL R0, R0, RZ, !P0 ;  /* 0x000000ff00007207 */ /* 0x001fc80004000000 */
[----:B------:R-:W-:Y:S02]  /*0a90*/  IADD3 R11, P1, PT, R0, R7, RZ ;  /* 0x00000007000b7210 */ /* 0x000fe40007f3e0ff */
[----:B-1----:R-:W-:-:S03]  /*0aa0*/  SEL R2, R2, RZ, !P0 ;  /* 0x000000ff02027207 */ /* 0x002fc60004000000 */
[----:B------:R-:W0:Y:S01]  /*0ab0*/  SHFL.DOWN PT, R0, R11, 0x8, 0x1f ;  /* 0x09001f000b007f89 */ /* 0x000e2200000e0000 */
[----:B------:R-:W-:Y:S01]  /*0ac0*/  ISETP.GT.AND P0, PT, R8, 0x17, PT ;  /* 0x000000170800780c */ /* 0x000fe20003f04270 */
[----:B------:R-:W-:Y:S01]  /*0ad0*/  IMAD.X R13, R2, 0x1, R3, P1 ;  /* 0x00000001020d7824 */ /* 0x000fe200008e0603 */
[----:B------:R-:W-:-:S04]  /*0ae0*/  ISETP.NE.AND P1, PT, R8, RZ, PT ;  /* 0x000000ff0800720c */ /* 0x000fc80003f25270 */
[----:B------:R-:W1:Y:S09]  /*0af0*/  SHFL.DOWN PT, R2, R13, 0x8, 0x1f ;  /* 0x09001f000d027f89 */ /* 0x000e7200000e0000 */
[----:B------:R-:W2:Y:S01]  /*0b00*/  @!P1 S2R R7, SR_CgaCtaId ;  /* 0x0000000000079919 */ /* 0x000ea20000008800 */
[----:B0-----:R-:W-:-:S04]  /*0b10*/  SEL R0, R0, RZ, !P0 ;  /* 0x000000ff00007207 */ /* 0x001fc80004000000 */
[----:B------:R-:W-:Y:S02]  /*0b20*/  IADD3 R9, P2, PT, R0, R11, RZ ;  /* 0x0000000b00097210 */ /* 0x000fe40007f5e0ff */
[----:B-1----:R-:W-:-:S03]  /*0b30*/  SEL R2, R2, RZ, !P0 ;  /* 0x000000ff02027207 */ /* 0x002fc60004000000 */
[----:B------:R-:W0:Y:S01]  /*0b40*/  SHFL.DOWN PT, R0, R9, 0x10, 0x1f ;  /* 0x0a001f0009007f89 */ /* 0x000e2200000e0000 */
[----:B------:R-:W-:Y:S01]  /*0b50*/  ISETP.GT.AND P0, PT, R8, 0xf, PT ;  /* 0x0000000f0800780c */ /* 0x000fe20003f04270 */
[----:B------:R-:W-:Y:S01]  /*0b60*/  IMAD.X R6, R2, 0x1, R13, P2 ;  /* 0x0000000102067824 */ /* 0x000fe200010e060d */
[----:B------:R-:W-:-:S04]  /*0b70*/  @!P1 MOV R2, 0x400 ;  /* 0x0000040000029802 */ /* 0x000fc80000000f00 */
[----:B------:R-:W1:Y:S01]  /*0b80*/  SHFL.DOWN PT, R3, R6, 0x10, 0x1f ;  /* 0x0a001f0006037f89 */ /* 0x000e6200000e0000 */
[----:B--2---:R-:W-:Y:S02]  /*0b90*/  @!P1 LEA R7, R7, R2, 0x18 ;  /* 0x0000000207079211 */ /* 0x004fe400078ec0ff */
[----:B0-----:R-:W-:Y:S02]  /*0ba0*/  SEL R4, R0, RZ, !P0 ;  /* 0x000000ff00047207 */ /* 0x001fe40004000000 */
[----:B------:R-:W-:Y:S02]  /*0bb0*/  @!P1 SHF.R.U32.HI R0, RZ, 0x2, R5 ;  /* 0x00000002ff009819 */ /* 0x000fe40000011605 */
[----:B------:R-:W-:Y:S02]  /*0bc0*/  IADD3 R2, P2, PT, R4, R9, RZ ;  /* 0x0000000904027210 */ /* 0x000fe40007f5e0ff */
[----:B------:R-:W-:Y:S02]  /*0bd0*/  @!P1 LOP3.LUT R0, R0, 0xf8, RZ, 0xc0, !PT ;  /* 0x000000f800009812 */ /* 0x000fe400078ec0ff */
[----:B-1----:R-:W-:-:S02]  /*0be0*/  SEL R3, R3, RZ, !P0 ;  /* 0x000000ff03037207 */ /* 0x002fc40004000000 */
[----:B------:R-:W-:Y:S01]  /*0bf0*/  ISETP.NE.AND P0, PT, R5, RZ, PT ;  /* 0x000000ff0500720c */ /* 0x000fe20003f05270 */
[----:B------:R-:W-:Y:S02]  /*0c00*/  @!P1 IMAD.IADD R7, R0, 0x1, R7 ;  /* 0x0000000100079824 */ /* 0x000fe400078e0207 */
[----:B------:R-:W-:-:S05]  /*0c10*/  IMAD.X R3, R3, 0x1, R6, P2 ;  /* 0x0000000103037824 */ /* 0x000fca00010e0606 */
[----:B------:R2:W-:Y:S01]  /*0c20*/  @!P1 STS.64 [R7+0x10], R2 ;  /* 0x0000100207009388 */ /* 0x0005e20000000a00 */
[----:B------:R-:W-:Y:S06]  /*0c30*/  BAR.SYNC.DEFER_BLOCKING 0x0 ;  /* 0x0000000000007b1d */ /* 0x000fec0000010000 */
[----:B------:R-:W-:Y:S05]  /*0c40*/  @P0 BRA `(.L_x_1682) ;  /* 0x00000018007c0947 */ /* 0x000fea0003800000 */
[----:B------:R-:W0:Y:S01]  /*0c50*/  S2UR UR5, SR_CgaCtaId ;  /* 0x00000000000579c3 */ /* 0x000e220000008800 */
[----:B------:R-:W-:Y:S02]  /*0c60*/  UMOV UR4, 0x400 ;  /* 0x0000040000047882 */ /* 0x000fe40000000000 */
[----:B0-----:R-:W-:-:S09]  /*0c70*/  ULEA UR4, UR5, UR4, 0x18 ;  /* 0x0000000405047291 */ /* 0x001fd2000f8ec0ff */
[----:B------:R-:W-:Y:S04]  /*0c80*/  LDS.64 R32, [UR4+0x18] ;  /* 0x00001804ff207984 */ /* 0x000fe80008000a00 */
[----:B------:R-:W0:Y:S04]  /*0c90*/  LDS.128 R28, [UR4+0x20] ;  /* 0x00002004ff1c7984 */ /* 0x000e280008000c00 */
[----:B------:R-:W1:Y:S04]  /*0ca0*/  LDS.128 R24, [UR4+0x30] ;  /* 0x00003004ff187984 */ /* 0x000e680008000c00 */
[----:B------:R-:W3:Y:S04]  /*0cb0*/  LDS.128 R20, [UR4+0x40] ;  /* 0x00004004ff147984 */ /* 0x000ee80008000c00 */
[----:B------:R-:W4:Y:S04]  /*0cc0*/  LDS.128 R16, [UR4+0x50] ;  /* 0x00005004ff107984 */ /* 0x000f280008000c00 */
[----:B------:R-:W5:Y:S04]  /*0cd0*/  LDS.128 R12, [UR4+0x60] ;  /* 0x00006004ff0c7984 */ /* 0x000f680008000c00 */
[----:B------:R-:W5:Y:S04]  /*0ce0*/  LDS.128 R8, [UR4+0x70] ;  /* 0x00007004ff087984 */ /* 0x000f680008000c00 */
[----:B--2---:R-:W2:Y:S01]  /*0cf0*/  LDS.128 R4, [UR4+0x80] ;  /* 0x00008004ff047984 */ /* 0x004ea20008000c00 */
[----:B0-----:R-:W-:-:S04]  /*0d00*/  IADD3 R35, P1, P2, R28, R32, R2 ;  /* 0x000000201c237210 */ /* 0x001fc80007a3e002 */
[----:B-1----:R-:W-:Y:S02]  /*0d10*/  IADD3 R35, P3, P4, R24, R35, R30 ;  /* 0x0000002318237210 */ /* 0x002fe40007c7e01e */
[----:B------:R-:W-:Y:S02]  /*0d20*/  IADD3.X R29, PT, PT, R29, R33, R3, P1, P2 ;  /* 0x000000211d1d7210 */ /* 0x000fe40000fe4403 */
[----:B---3--:R-:W-:Y:S02]  /*0d30*/  IADD3 R3, P1, P2, R20, R35, R26 ;  /* 0x0000002314037210 */ /* 0x008fe40007a3e01a */
[----:B------:R-:W-:Y:S02]  /*0d40*/  IADD3.X R25, PT, PT, R25, R29, R31, P3, P4 ;  /* 0x0000001d19197210 */ /* 0x000fe40001fe841f */
[----:B----4-:R-:W-:Y:S02]  /*0d50*/  IADD3 R3, P3, P4, R16, R3, R22 ;  /* 0x0000000310037210 */ /* 0x010fe40007c7e016 */
[----:B------:R-:W-:-:S02]  /*0d60*/  IADD3.X R21, PT, PT, R21, R25, R27, P1, P2 ;  /* 0x0000001915157210 */ /* 0x000fc40000fe441b */
[----:B-----5:R-:W-:Y:S02]  /*0d70*/  IADD3 R3, P1, P2, R12, R3, R18 ;  /* 0x000000030c037210 */ /* 0x020fe40007a3e012 */
[----:B------:R-:W-:Y:S02]  /*0d80*/  IADD3.X R17, PT, PT, R17, R21, R23, P3, P4 ;  /* 0x0000001511117210 */ /* 0x000fe40001fe8417 */
[----:B------:R-:W-:Y:S02]  /*0d90*/  IADD3 R3, P3, P4, R8, R3, R14 ;  /* 0x0000000308037210 */ /* 0x000fe40007c7e00e */
[----:B------:R-:W-:Y:S02]  /*0da0*/  IADD3.X R13, PT, PT, R13, R17, R19, P1, P2 ;  /* 0x000000110d0d7210 */ /* 0x000fe40000fe4413 */
[----:B--2---:R-:W-:Y:S02]  /*0db0*/  IADD3 R3, P1, P2, R4, R3, R10 ;  /* 0x0000000304037210 */ /* 0x004fe40007a3e00a */
[----:B------:R-:W-:-:S02]  /*0dc0*/  IADD3.X R9, PT, PT, R9, R13, R15, P3, P4 ;  /* 0x0000000d09097210 */ /* 0x000fc40001fe840f */
[----:B------:R-:W-:Y:S02]  /*0dd0*/  IADD3 R2, P3, PT, R3, R6, RZ ;  /* 0x0000000603027210 */ /* 0x000fe40007f7e0ff */
[----:B------:R-:W-:-:S05]  /*0de0*/  IADD3.X R3, PT, PT, R5, R9, R11, P1, P2 ;  /* 0x0000000905037210 */ /* 0x000fca0000fe440b */
[----:B------:R-:W-:Y:S01]  /*0df0*/  IMAD.X R3, R3, 0x1, R7, P3 ;  /* 0x0000000103037824 */ /* 0x000fe200018e0607 */
[----:B------:R-:W-:Y:S06]  /*0e00*/  BRA `(.L_x_1682) ;  /* 0x00000018000c7947 */ /* 0x000fec0003800000 */
.L_x_1681:
[----:B------:R-:W-:Y:S01]  /*0e10*/  LOP3.LUT R0, R5, 0x3e0, RZ, 0xc0, !PT ;  /* 0x000003e005007812 */ /* 0x000fe200078ec0ff */
[----:B------:R-:W0:Y:S03]  /*0e20*/  S2R R12, SR_LANEID ;  /* 0x00000000000c7919 */ /* 0x000e260000000000 */
[----:B------:R-:W-:Y:S01]  /*0e30*/  LOP3.LUT R9, RZ, R0, RZ, 0x33, !PT ;  /* 0x00000000ff097212 */ /* 0x000fe200078e33ff */
[----:B------:R-:W-:-:S04]  /*0e40*/  VIADD R7, R0, 0x20 ;  /* 0x0000002000077836 */ /* 0x000fc80000000000 */
[----:B------:R-:W-:Y:S01]  /*0e50*/  IMAD.IADD R9, R9, 0x1, R4 ;  /* 0x0000000109097824 */ /* 0x000fe200078e0204 */
[----:B------:R-:W-:-:S04]  /*0e60*/  ISETP.GT.AND P0, PT, R7, R4, PT ;  /* 0x000000040700720c */ /* 0x000fc80003f04270 */
[----:B------:R-:W-:-:S05]  /*0e70*/  SEL R9, R9, 0x1f, P0 ;  /* 0x0000001f09097807 */ /* 0x000fca0000000000 */
[----:B-----5:R-:W1:Y:S04]  /*0e80*/  SHFL.DOWN PT, R0, R2, 0x1, R9 ;  /* 0x0820000002007989 */ /* 0x020e6800000e0009 */
[----:B------:R-:W2:Y:S01]  /*0e90*/  SHFL.DOWN PT, R6, R3, 0x1, R9 ;  /* 0x0820000003067989 */ /* 0x000ea200000e0009 */
[C---:B0-----:R-:W-:Y:S01]  /*0ea0*/  ISETP.GE.AND P0, PT, R12.reuse, R9, PT ;  /* 0x000000090c00720c */ /* 0x041fe20003f06270 */
[C---:B------:R-:W-:Y:S01]  /*0eb0*/  VIADD R8, R12.reuse, 0x2 ;  /* 0x000000020c087836 */ /* 0x040fe20000000000 */
[----:B------:R-:W-:Y:S02]  /*0ec0*/  ISETP.NE.AND P2, PT, R12, RZ, PT ;  /* 0x000000ff0c00720c */ /* 0x000fe40003f45270 */
[----:B-1----:R-:W-:Y:S02]  /*0ed0*/  SEL R7, R0, RZ, !P0 ;  /* 0x000000ff00077207 */ /* 0x002fe40004000000 */
[----:B--2---:R-:W-:-:S02]  /*0ee0*/  SEL R6, R6, RZ, !P0 ;  /* 0x000000ff06067207 */ /* 0x004fc40004000000 */
[----:B------:R-:W-:-:S05]  /*0ef0*/  IADD3 R7, P0, PT, R2, R7, RZ ;  /* 0x0000000702077210 */ /* 0x000fca0007f1e0ff */
[----:B------:R-:W-:Y:S01]  /*0f00*/  IMAD.X R11, R3, 0x1, R6, P0 ;  /* 0x00000001030b7824 */ /* 0x000fe200000e0606 */
[----:B------:R-:W0:Y:S01]  /*0f10*/  SHFL.DOWN PT, R0, R7, 0x2, R9 ;  /* 0x0840000007007989 */ /* 0x000e2200000e0009 */
[----:B------:R-:W-:-:S03]  /*0f20*/  ISETP.GT.AND P0, PT, R8, R9, PT ;  /* 0x000000090800720c */ /* 0x000fc60003f04270 */
[----:B------:R-:W1:Y:S01]  /*0f30*/  SHFL.DOWN PT, R6, R11, 0x2, R9 ;  /* 0x084000000b067989 */ /* 0x000e6200000e0009 */
[----:B0-----:R-:W-:-:S04]  /*0f40*/  SEL R0, R0, RZ, !P0 ;  /* 0x000000ff00007207 */ /* 0x001fc80004000000 */
[----:B------:R-:W-:Y:S02]  /*0f50*/  IADD3 R8, P1, PT, R0, R7, RZ ;  /* 0x0000000700087210 */ /* 0x000fe40007f3e0ff */
[----:B-1----:R-:W-:-:S03]  /*0f60*/  SEL R6, R6, RZ, !P0 ;  /* 0x000000ff06067207 */ /* 0x002fc60004000000 */
[----:B------:R-:W0:Y:S02]  /*0f70*/  SHFL.DOWN PT, R0, R8, 0x4, R9 ;  /* 0x0880000008007989 */ /* 0x000e2400000e0009 */
[----:B------:R-:W-:Y:S02]  /*0f80*/  IMAD.X R10, R6, 0x1, R11, P1 ;  /* 0x00000001060a7824 */ /* 0x000fe400008e060b */
[----:B------:R-:W-:Y:S01]  /*0f90*/  VIADD R6, R12, 0x4 ;  /* 0x000000040c067836 */ /* 0x000fe20000000000 */
[----:B------:R-:W1:Y:S02]  /*0fa0*/  @!P2 S2R R11, SR_CgaCtaId ;  /* 0x00000000000ba919 */ /* 0x000e640000008800 */
[----:B------:R-:W2:Y:S02]  /*0fb0*/  SHFL.DOWN PT, R2, R10, 0x4, R9 ;  /* 0x088000000a027989 */ /* 0x000ea400000e0009 */
[----:B------:R-:W-:Y:S01]  /*0fc0*/  ISETP.GT.AND P0, PT, R6, R9, PT ;  /* 0x000000090600720c */ /* 0x000fe20003f04270 */
[----:B------:R-:W-:-:S03]  /*0fd0*/  VIADD R6, R12, 0x8 ;  /* 0x000000080c067836 */ /* 0x000fc60000000000 */
[----:B0-----:R-:W-:-:S04]  /*0fe0*/  SEL R0, R0, RZ, !P0 ;  /* 0x000000ff00007207 */ /* 0x001fc80004000000 */
[----:B------:R-:W-:Y:S02]  /*0ff0*/  IADD3 R3, P1, PT, R0, R8, RZ ;  /* 0x0000000800037210 */ /* 0x000fe40007f3e0ff */
[----:B--2---:R-:W-:-:S03]  /*1000*/  SEL R2, R2, RZ, !P0 ;  /* 0x000000ff02027207 */ /* 0x004fc60004000000 */
[----:B------:R-:W0:Y:S01]  /*1010*/  SHFL.DOWN PT, R0, R3, 0x8, R9 ;  /* 0x0900000003007989 */ /* 0x000e2200000e0009 */
[----:B------:R-:W-:Y:S01]  /*1020*/  ISETP.GT.AND P0, PT, R6, R9, PT ;  /* 0x000000090600720c */ /* 0x000fe20003f04270 */
[----:B------:R-:W-:-:S05]  /*1030*/  IMAD.X R7, R2, 0x1, R10, P1 ;  /* 0x0000000102077824 */ /* 0x000fca00008e060a */
[----:B------:R-:W2:Y:S01]  /*1040*/  SHFL.DOWN PT, R2, R7, 0x8, R9 ;  /* 0x0900000007027989 */ /* 0x000ea200000e0009 */
[----:B0-----:R-:W-:-:S04]  /*1050*/  SEL R0, R0, RZ, !P0 ;  /* 0x000000ff00007207 */ /* 0x001fc80004000000 */
[----:B------:R-:W-:Y:S02]  /*1060*/  IADD3 R6, P1, PT, R0, R3, RZ ;  /* 0x0000000300067210 */ /* 0x000fe40007f3e0ff */
[----:B--2---:R-:W-:-:S03]  /*1070*/  SEL R2, R2, RZ, !P0 ;  /* 0x000000ff02027207 */ /* 0x004fc60004000000 */
[----:B------:R-:W0:Y:S02]  /*1080*/  SHFL.DOWN PT, R0, R6, 0x10, R9 ;  /* 0x0a00000006007989 */ /* 0x000e2400000e0009 */
[----:B------:R-:W-:Y:S01]  /*1090*/  IMAD.X R8, R2, 0x1, R7, P1 ;  /* 0x0000000102087824 */ /* 0x000fe200008e0607 */
[----:B------:R-:W-:Y:S01]  /*10a0*/  @!P2 SHF.R.U32.HI R7, RZ, 0x2, R5 ;  /* 0x00000002ff07a819 */ /* 0x000fe20000011605 */
[----:B------:R-:W-:-:S03]  /*10b0*/  VIADD R2, R12, 0x10 ;  /* 0x000000100c027836 */ /* 0x000fc60000000000 */
[----:B------:R-:W2:Y:S01]  /*10c0*/  SHFL.DOWN PT, R3, R8, 0x10, R9 ;  /* 0x0a00000008037989 */ /* 0x000ea200000e0009 */
[----:B------:R-:W-:Y:S02]  /*10d0*/  @!P2 LOP3.LUT R7, R7, 0xf8, RZ, 0xc0, !PT ;  /* 0x000000f80707a812 */ /* 0x000fe400078ec0ff */
[----:B------:R-:W-:Y:S02]  /*10e0*/  ISETP.GT.AND P0, PT, R2, R9, PT ;  /* 0x000000090200720c */ /* 0x000fe40003f04270 */
[----:B------:R-:W-:-:S04]  /*10f0*/  @!P2 MOV R2, 0x400 ;  /* 0x000004000002a802 */ /* 0x000fc80000000f00 */
[----:B-1----:R-:W-:-:S05]  /*1100*/  @!P2 LEA R10, R11, R2, 0x18 ;  /* 0x000000020b0aa211 */ /* 0x002fca00078ec0ff */
[----:B------:R-:W-:Y:S01]  /*1110*/  @!P2 IMAD.IADD R7, R7, 0x1, R10 ;  /* 0x000000010707a824 */ /* 0x000fe200078e020a */
[----:B0-----:R-:W-:-:S04]  /*1120*/  SEL R0, R0, RZ, !P0 ;  /* 0x000000ff00007207 */ /* 0x001fc80004000000 */
[----:B------:R-:W-:Y:S02]  /*1130*/  IADD3 R2, P1, PT, R0, R6, RZ ;  /* 0x0000000600027210 */ /* 0x000fe40007f3e0ff */
[----:B--2---:R-:W-:Y:S02]  /*1140*/  SEL R3, R3, RZ, !P0 ;  /* 0x000000ff03037207 */ /* 0x004fe40004000000 */
[----:B------:R-:W-:-:S03]  /*1150*/  ISETP.NE.AND P0, PT, R5, RZ, PT ;  /* 0x000000ff0500720c */ /* 0x000fc60003f05270 */
[----:B------:R-:W-:-:S05]  /*1160*/  IMAD.X R3, R3, 0x1, R8, P1 ;  /* 0x0000000103037824 */ /* 0x000fca00008e0608 */
[----:B------:R1:W-:Y:S01]  /*1170*/  @!P2 STS.64 [R7+0x10], R2 ;  /* 0x000010020700a388 */ /* 0x0003e20000000a00 */
[----:B------:R-:W-:Y:S06]  /*1180*/  BAR.SYNC.DEFER_BLOCKING 0x0 ;  /* 0x0000000000007b1d */ /* 0x000fec0000010000 */
[----:B------:R-:W-:Y:S05]  /*1190*/  @P0 BRA `(.L_x_1682) ;  /* 0x0000001400280947 */ /* 0x000fea0003800000 */
[----:B------:R-:W0:Y:S01]  /*11a0*/  S2UR UR5, SR_CgaCtaId ;  /* 0x00000000000579c3 */ /* 0x000e220000008800 */
[----:B------:R-:W-:Y:S01]  /*11b0*/  UMOV UR4, 0x400 ;  /* 0x0000040000047882 */ /* 0x000fe20000000000 */
[C---:B------:R-:W-:Y:S02]  /*11c0*/  ISETP.GT.AND P2, PT, R4.reuse, 0x40, PT ;  /* 0x000000400400780c */ /* 0x040fe40003f44270 */
[C---:B------:R-:W-:Y:S02]  /*11d0*/  ISETP.GT.AND P1, PT, R4.reuse, 0x20, PT ;  /* 0x000000200400780c */ /* 0x040fe40003f24270 */
[C---:B------:R-:W-:Y:S02]  /*11e0*/  ISETP.GT.AND P5, PT, R4.reuse, 0x180, PT ;  /* 0x000001800400780c */ /* 0x040fe40003fa4270 */
[----:B------:R-:W-:Y:S01]  /*11f0*/  ISETP.GT.AND P6, PT, R4, 0x1a0, PT ;  /* 0x000001a00400780c */ /* 0x000fe20003fc4270 */
[----:B0-----:R-:W-:-:S09]  /*1200*/  ULEA UR4, UR5, UR4, 0x18 ;  /* 0x0000000405047291 */ /* 0x001fd2000f8ec0ff */
[----:B------:R-:W0:Y:S04]  /*1210*/  LDS.128 R8, [UR4+0x20] ;  /* 0x00002004ff087984 */ /* 0x000e280008000c00 */
[----:B-1----:R-:W1:Y:S04]  /*1220*/  LDS.64 R6, [UR4+0x18] ;  /* 0x00001804ff067984 */ /* 0x002e680008000a00 */
[----:B------:R-:W2:Y:S04]  /*1230*/  LDS.128 R12, [UR4+0x30] ;  /* 0x00003004ff0c7984 */ /* 0x000ea80008000c00 */
[----:B------:R-:W3:Y:S04]  /*1240*/  LDS.128 R16, [UR4+0x40] ;  /* 0x00004004ff107984 */ /* 0x000ee80008000c00 */
[----:B------:R-:W4:Y:S04]  /*1250*/  LDS.128 R20, [UR4+0x50] ;  /* 0x00005004ff147984 */ /* 0x000f280008000c00 */
[----:B------:R-:W5:Y:S04]  /*1260*/  LDS.128 R24, [UR4+0x60] ;  /* 0x00006004ff187984 */ /* 0x000f680008000c00 */
[----:B------:R-:W5:Y:S04]  /*1270*/  LDS.128 R32, [UR4+0x70] ;  /* 0x00007004ff207984 */ /* 0x000f680008000c00 */
[----:B------:R-:W5:Y:S01]  /*1280*/  LDS.128 R28, [UR4+0x80] ;  /* 0x00008004ff1c7984 */ /* 0x000f620008000c00 */
[----:B0-----:R-:W-:-:S02]  /*1290*/  SEL R5, R8, RZ, P2 ;  /* 0x000000ff08057207 */ /* 0x001fc40001000000 */
[----:B------:R-:W-:Y:S02]  /*12a0*/  SEL R8, R9, RZ, P2 ;  /* 0x000000ff09087207 */ /* 0x000fe40001000000 */
[----:B-1----:R-:W-:Y:S02]  /*12b0*/  SEL R0, R6, RZ, P1 ;  /* 0x000000ff06007207 */ /* 0x002fe40000800000 */
[----:B------:R-:W-:Y:S02]  /*12c0*/  SEL R7, R7, RZ, P1 ;  /* 0x000000ff07077207 */ /* 0x000fe40000800000 */
[C---:B------:R-:W-:Y:S02]  /*12d0*/  ISETP.GT.AND P1, PT, R4.reuse, 0x60, PT ;  /* 0x000000600400780c */ /* 0x040fe40003f24270 */
[----:B------:R-:W-:Y:S02]  /*12e0*/  ISETP.GT.AND P2, PT, R4, 0x80, PT ;  /* 0x000000800400780c */ /* 0x000fe40003f44270 */
[----:B------:R-:W-:-:S02]  /*12f0*/  IADD3 R0, P3, P4, R5, R0, R2 ;  /* 0x0000000005007210 */ /* 0x000fc40007c7e002 */
[----:B------:R-:W-:Y:S02]  /*1300*/  SEL R5, R10, RZ, P1 ;  /* 0x000000ff0a057207 */ /* 0x000fe40000800000 */
[----:B------:R-:W-:Y:S02]  /*1310*/  SEL R11, R11, RZ, P1 ;  /* 0x000000ff0b0b7207 */ /* 0x000fe40000800000 */
[----:B--2---:R-:W-:Y:S02]  /*1320*/  SEL R2, R12, RZ, P2 ;  /* 0x000000ff0c027207 */ /* 0x004fe40001000000 */
[----:B------:R-:W-:Y:S02]  /*1330*/  SEL R6, R13, RZ, P2 ;  /* 0x000000ff0d067207 */ /* 0x000fe40001000000 */
[C---:B------:R-:W-:Y:S02]  /*1340*/  ISETP.GT.AND P1, PT, R4.reuse, 0xa0, PT ;  /* 0x000000a00400780c */ /* 0x040fe40003f24270 */
[----:B------:R-:W-:-:S02]  /*1350*/  ISETP.GT.AND P2, PT, R4, 0xc0, PT ;  /* 0x000000c00400780c */ /* 0x000fc40003f44270 */
[----:B------:R-:W-:Y:S02]  /*1360*/  IADD3.X R7, PT, PT, R8, R7, R3, P3, P4 ;  /* 0x0000000708077210 */ /* 0x000fe40001fe8403 */
[----:B------:R-:W-:Y:S02]  /*1370*/  IADD3 R2, P3, P4, R2, R0, R5 ;  /* 0x0000000002027210 */ /* 0x000fe40007c7e005 */
[----:B------:R-:W-:Y:S02]  /*1380*/  SEL R3, R14, RZ, P1 ;  /* 0x000000ff0e037207 */ /* 0x000fe40000800000 */
[----:B---3--:R-:W-:Y:S02]  /*1390*/  SEL R0, R16, RZ, P2 ;  /* 0x000000ff10007207 */ /* 0x008fe40001000000 */
[----:B------:R-:W-:Y:S02]  /*13a0*/  SEL R14, R15, RZ, P1 ;  /* 0x000000ff0f0e7207 */ /* 0x000fe40000800000 */
[----:B------:R-:W-:-:S02]  /*13b0*/  ISETP.GT.AND P1, PT, R4, 0xe0, PT ;  /* 0x000000e00400780c */ /* 0x000fc40003f24270 */
[----:B------:R-:W-:Y:S02]  /*13c0*/  IADD3.X R6, PT, PT, R6, R7, R11, P3, P4 ;  /* 0x0000000706067210 */ /* 0x000fe40001fe840b */
[----:B------:R-:W-:Y:S02]  /*13d0*/  SEL R5, R17, RZ, P2 ;  /* 0x000000ff11057207 */ /* 0x000fe40001000000 */
[----:B------:R-:W-:Y:S02]  /*13e0*/  IADD3 R0, P3, P4, R0, R2, R3 ;  /* 0x0000000200007210 */ /* 0x000fe40007c7e003 */
[----:B------:R-:W-:Y:S02]  /*13f0*/  ISETP.GT.AND P2, PT, R4, 0x100, PT ;  /* 0x000001000400780c */ /* 0x000fe40003f44270 */
[----:B------:R-:W-:Y:S02]  /*1400*/  SEL R3, R18, RZ, P1 ;  /* 0x000000ff12037207 */ /* 0x000fe40000800000 */
[----:B------:R-:W-:-:S02]  /*1410*/  SEL R19, R19, RZ, P1 ;  /* 0x000000ff13137207 */ /* 0x000fc40000800000 */
[----:B------:R-:W-:Y:S02]  /*1420*/  ISETP.GT.AND P1, PT, R4, 0x120, PT ;  /* 0x000001200400780c */ /* 0x000fe40003f24270 */
[----:B------:R-:W-:Y:S02]  /*1430*/  IADD3.X R5, PT, PT, R5, R6, R14, P3, P4 ;  /* 0x0000000605057210 */ /* 0x000fe40001fe840e */
[----:B----4-:R-:W-:Y:S02]  /*1440*/  SEL R2, R20, RZ, P2 ;  /* 0x000000ff14027207 */ /* 0x010fe40001000000 */
[----:B------:R-:W-:Y:S02]  /*1450*/  SEL R6, R21, RZ, P2 ;  /* 0x000000ff15067207 */ /* 0x000fe40001000000 */
[----:B------:R-:W-:Y:S02]  /*1460*/  ISETP.GT.AND P2, PT, R4, 0x140, PT ;  /* 0x000001400400780c */ /* 0x000fe40003f44270 */
[----:B------:R-:W-:-:S02]  /*1470*/  SEL R7, R22, RZ, P1 ;  /* 0x000000ff16077207 */ /* 0x000fc40000800000 */
[----:B------:R-:W-:Y:S02]  /*1480*/  SEL R22, R23, RZ, P1 ;  /* 0x000000ff17167207 */ /* 0x000fe40000800000 */
[----:B------:R-:W-:Y:S02]  /*1490*/  IADD3 R2, P3, P4, R2, R0, R3 ;  /* 0x0000000002027210 */ /* 0x000fe40007c7e003 */
[----:B------:R-:W-:Y:S02]  /*14a0*/  ISETP.GT.AND P1, PT, R4, 0x160, PT ;  /* 0x000001600400780c */ /* 0x000fe40003f24270 */
[----:B-----5:R-:W-:Y:S02]  /*14b0*/  SEL R0, R24, RZ, P2 ;  /* 0x000000ff18007207 */ /* 0x020fe40001000000 */
[----:B------:R-:W-:Y:S02]  /*14c0*/  IADD3.X R6, PT, PT, R6, R5, R19, P3, P4 ;  /* 0x0000000506067210 */ /* 0x000fe40001fe8413 */
[----:B------:R-:W-:-:S02]  /*14d0*/  SEL R3, R26, RZ, P1 ;  /* 0x000000ff1a037207 */ /* 0x000fc40000800000 */
[----:B------:R-:W-:Y:S02]  /*14e0*/  SEL R27, R27, RZ, P1 ;  /* 0x000000ff1b1b7207 */ /* 0x000fe40000800000 */
[----:B------:R-:W-:Y:S02]  /*14f0*/  SEL R5, R25, RZ, P2 ;  /* 0x000000ff19057207 */ /* 0x000fe40001000000 */
[----:B------:R-:W-:Y:S02]  /*1500*/  IADD3 R0, P1, P3, R0, R2, R7 ;  /* 0x0000000200007210 */ /* 0x000fe40007b3e007 */
[----:B------:R-:W-:Y:S02]  /*1510*/  SEL R2, R32, RZ, P5 ;  /* 0x000000ff20027207 */ /* 0x000fe40002800000 */
[----:B------:R-:W-:Y:S02]  /*1520*/  ISETP.GT.AND P2, PT, R4, 0x1c0, PT ;  /* 0x000001c00400780c */ /* 0x000fe40003f44270 */
[----:B------:R-:W-:-:S02]  /*1530*/  IADD3.X R5, PT, PT, R5, R6, R22, P1, P3 ;  /* 0x0000000605057210 */ /* 0x000fc40000fe6416 */
[----:B------:R-:W-:Y:S02]  /*1540*/  IADD3 R2, P3, P4, R2, R0, R3 ;  /* 0x0000000002027210 */ /* 0x000fe40007c7e003 */
[----:B------:R-:W-:Y:S02]  /*1550*/  SEL R0, R34, RZ, P6 ;  /* 0x000000ff22007207 */ /* 0x000fe40003000000 */
[----:B------:R-:W-:Y:S02]  /*1560*/  SEL R3, R28, RZ, P2 ;  /* 0x000000ff1c037207 */ /* 0x000fe40001000000 */
[----:B------:R-:W-:Y:S02]  /*1570*/  ISETP.GT.AND P1, PT, R4, 0x1e0, PT ;  /* 0x000001e00400780c */ /* 0x000fe40003f24270 */
[----:B------:R-:W-:Y:S02]  /*1580*/  SEL R4, R33, RZ, P5 ;  /* 0x000000ff21047207 */ /* 0x000fe40002800000 */
[----:B------:R-:W-:-:S02]  /*1590*/  SEL R35, R35, RZ, P6 ;  /* 0x000000ff23237207 */ /* 0x000fc40003000000 */
[----:B------:R-:W-:Y:S02]  /*15a0*/  IADD3 R3, P5, P6, R3, R2, R0 ;  /* 0x0000000203037210 */ /* 0x000fe40007ebe000 */
[----:B------:R-:W-:Y:S02]  /*15b0*/  SEL R2, R30, RZ, P1 ;  /* 0x000000ff1e027207 */ /* 0x000fe40000800000 */
[----:B------:R-:W-:Y:S02]  /*15c0*/  IADD3.X R4, PT, PT, R4, R5, R27, P3, P4 ;  /* 0x0000000504047210 */ /* 0x000fe40001fe841b */
[----:B------:R-:W-:Y:S02]  /*15d0*/  SEL R0, R29, RZ, P2 ;  /* 0x000000ff1d007207 */ /* 0x000fe40001000000 */
[----:B------:R-:W-:Y:S02]  /*15e0*/  IADD3 R2, P2, PT, R2, R3, RZ ;  /* 0x0000000302027210 */ /* 0x000fe40007f5e0ff */
[----:B------:R-:W-:-:S02]  /*15f0*/  SEL R3, R31, RZ, P1 ;  /* 0x000000ff1f037207 */ /* 0x000fc40000800000 */
[----:B------:R-:W-:-:S05]  /*1600*/  IADD3.X R0, PT, PT, R0, R4, R35, P5, P6 ;  /* 0x0000000400007210 */ /* 0x000fca0002fec423 */
[----:B------:R-:W-:Y:S01]  /*1610*/  IMAD.X R3, R3, 0x1, R0, P2 ;  /* 0x0000000103037824 */ /* 0x000fe200010e0600 */
[----:B------:R-:W-:Y:S06]  /*1620*/  BRA `(.L_x_1682) ;  /* 0x0000001000047947 */ /* 0x000fec0003800000 */
.L_x_1668:
[----:B------:R-:W0:Y:S01]  /*1630*/  S2R R39, SR_TID.X ;  /* 0x0000000000277919 */ /* 0x000e220000002100 */
[----:B------:R-:W1:Y:S02]  /*1640*/  LDCU.64 UR4, c[0x0][0x380] ;  /* 0x00007000ff0477ac */ /* 0x000e640008000a00 */
[----:B-1----:R-:W-:Y:S02]  /*1650*/  IMAD.U32 R2, RZ, RZ, UR4 ;  /* 0x00000004ff027e24 */ /* 0x002fe4000f8e00ff */
[----:B------:R-:W-:Y:S02]  /*1660*/  IMAD.U32 R3, RZ, RZ, UR5 ;  /* 0x00000005ff037e24 */ /* 0x000fe4000f8e00ff */
[----:B0-----:R-:W-:-:S05]  /*1670*/  IMAD.WIDE.U32 R18, R39, 0x8, R2 ;  /* 0x0000000827127825 */ /* 0x001fca00078e0002 */
[----:B------:R-:W2:Y:S04]  /*1680*/  LDG.E.64.CONSTANT R20, desc[UR6][R18.64] ;  /* 0x0000000612147981 */ /* 0x000ea8000c1e9b00 */
[----:B------:R-:W2:Y:S04]  /*1690*/  LDG.E.64.CONSTANT R6, desc[UR6][R18.64+0x1000] ;  /* 0x0010000612067981 */ /* 0x000ea8000c1e9b00 */
[----:B------:R-:W2:Y:S04]  /*16a0*/  LDG.E.64.CONSTANT R8, desc[UR6][R18.64+0x2000] ;  /* 0x0020000612087981 */ /* 0x000ea8000c1e9b00 */
[----:B------:R-:W3:Y:S04]  /*16b0*/  LDG.E.64.CONSTANT R10, desc[UR6][R18.64+0x3000] ;  /* 0x00300006120a7981 */ /* 0x000ee8000c1e9b00 */
[----:B------:R-:W3:Y:S04]  /*16c0*/  LDG.E.64.CONSTANT R12, desc[UR6][R18.64+0x4000] ;  /* 0x00400006120c7981 */ /* 0x000ee8000c1e9b00 */
[----:B------:R-:W4:Y:S04]  /*16d0*/  LDG.E.64.CONSTANT R14, desc[UR6][R18.64+0x5000] ;  /* 0x00500006120e7981 */ /* 0x000f28000c1e9b00 */
[----:B------:R-:W4:Y:S01]  /*16e0*/  LDG.E.64.CONSTANT R16, desc[UR6][R18.64+0x6000] ;  /* 0x0060000612107981 */ /* 0x000f22000c1e9b00 */
[----:B------:R-:W-:Y:S01]  /*16f0*/  UMOV UR4, 0xe00 ;  /* 0x00000e0000047882 */ /* 0x000fe20000000000 */
[----:B--2---:R-:W-:-:S04]  /*1700*/  IADD3 R43, P0, P1, R8, R6, R20 ;  /* 0x00000006082b7210 */ /* 0x004fc8000791e014 */
[----:B------:R-:W-:Y:S02]  /*1710*/  IADD3.X R7, PT, PT, R9, R7, R21, P0, P1 ;  /* 0x0000000709077210 */ /* 0x000fe400007e2415 */
[----:B------:R-:W-:Y:S02]  /*1720*/  ISETP.GE.U32.AND P0, PT, R4, 0x1c00, PT ;  /* 0x00001c000400780c */ /* 0x000fe40003f06070 */
[----:B---3--:R-:W-:-:S04]  /*1730*/  IADD3 R43, P2, P3, R12, R10, R43 ;  /* 0x0000000a0c2b7210 */ /* 0x008fc80007b5e02b */
[----:B------:R-:W-:Y:S02]  /*1740*/  IADD3.X R11, PT, PT, R13, R11, R7, P2, P3 ;  /* 0x0000000b0d0b7210 */ /* 0x000fe400017e6407 */
[----:B----4-:R-:W-:-:S04]  /*1750*/  IADD3 R43, P1, P4, R16, R14, R43 ;  /* 0x0000000e102b7210 */ /* 0x010fc80007c3e02b */
[----:B------:R-:W-:Y:S01]  /*1760*/  IADD3.X R41, PT, PT, R17, R15, R11, P1, P4 ;  /* 0x0000000f11297210 */ /* 0x000fe20000fe840b */
[----:B------:R-:W-:Y:S08]  /*1770*/  @!P0 BRA `(.L_x_1683) ;  /* 0x0000000000708947 */ /* 0x000ff00003800000 */
[----:B------:R-:W0:Y:S01]  /*1780*/  LDC R20, c[0x0][0x390] ;  /* 0x0000e400ff147b82 */ /* 0x000e220000000800 */
[----:B------:R-:W-:Y:S01]  /*1790*/  VIADD R21, R4, 0xfffff200 ;  /* 0xfffff20004157836 */ /* 0x000fe20000000000 */
[----:B------:R-:W-:-:S06]  /*17a0*/  UMOV UR4, 0xe00 ;  /* 0x00000e0000047882 */ /* 0x000fcc0000000000 */
[----:B------:R-:W1:Y:S02]  /*17b0*/  LDC.64 R2, c[0x0][0x380] ;  /* 0x0000e000ff027b82 */ /* 0x000e640000000a00 */
.L_x_1685:
[----:B------:R-:W-:-:S04]  /*17c0*/  VIADD R7, R39, UR4 ;  /* 0x0000000427077c36 */ /* 0x000fc80008000000 */
[----:B-1----:R-:W-:-:S05]  /*17d0*/  IMAD.WIDE.U32 R6, R7, 0x8, R2 ;  /* 0x0000000807067825 */ /* 0x002fca00078e0002 */
[----:B------:R-:W2:Y:S04]  /*17e0*/  LDG.E.64.CONSTANT R4, desc[UR6][R6.64] ;  /* 0x0000000606047981 */ /* 0x000ea8000c1e9b00 */
[----:B------:R-:W2:Y:S04]  /*17f0*/  LDG.E.64.CONSTANT R8, desc[UR6][R6.64+0x1000] ;  /* 0x0010000606087981 */ /* 0x000ea8000c1e9b00 */
[----:B------:R-:W3:Y:S04]  /*1800*/  LDG.E.64.CONSTANT R10, desc[UR6][R6.64+0x2000] ;  /* 0x00200006060a7981 */ /* 0x000ee8000c1e9b00 */
[----:B------:R-:W3:Y:S04]  /*1810*/  LDG.E.64.CONSTANT R12, desc[UR6][R6.64+0x3000] ;  /* 0x00300006060c7981 */ /* 0x000ee8000c1e9b00 */
[----:B------:R-:W4:Y:S04]  /*1820*/  LDG.E.64.CONSTANT R14, desc[UR6][R6.64+0x4000] ;  /* 0x00400006060e7981 */ /* 0x000f28000c1e9b00 */
[----:B------:R-:W4:Y:S04]  /*1830*/  LDG.E.64.CONSTANT R16, desc[UR6][R6.64+0x5000] ;  /* 0x0050000606107981 */ /* 0x000f28000c1e9b00 */
[----:B------:R-:W5:Y:S01]  /*1840*/  LDG.E.64.CONSTANT R18, desc[UR6][R6.64+0x6000] ;  /* 0x0060000606127981 */ /* 0x000f62000c1e9b00 */
[----:B--2---:R-:W-:Y:S01]  /*1850*/  IADD3 R43, P0, P1, R8, R4, R43 ;  /* 0x00000004082b7210 */ /* 0x004fe2000791e02b */
[----:B0-----:R-:W-:-:S03]  /*1860*/  IMAD.MOV.U32 R4, RZ, RZ, R20 ;  /* 0x000000ffff047224 */ /* 0x001fc600078e0014 */
[----:B------:R-:W-:Y:S01]  /*1870*/  IADD3.X R5, PT, PT, R9, R5, R41, P0, P1 ;  /* 0x0000000509057210 */ /* 0x000fe200007e2429 */
[----:B------:R-:W-:Y:S01]  /*1880*/  VIADD R0, R4, -UR4 ;  /* 0x8000000404007c36 */ /* 0x000fe20008000000 */
[----:B---3--:R-:W-:-:S04]  /*1890*/  IADD3 R43, P2, P3, R12, R10, R43 ;  /* 0x0000000a0c2b7210 */ /* 0x008fc80007b5e02b */
[----:B------:R-:W-:Y:S02]  /*18a0*/  ISETP.GE.AND P0, PT, R0, 0xe00, PT ;  /* 0x00000e000000780c */ /* 0x000fe40003f06270 */
[----:B------:R-:W-:Y:S02]  /*18b0*/  IADD3.X R11, PT, PT, R13, R11, R5, P2, P3 ;  /* 0x0000000b0d0b7210 */ /* 0x000fe400017e6405 */
[----:B----4-:R-:W-:-:S04]  /*18c0*/  IADD3 R43, P1, P4, R16, R14, R43 ;  /* 0x0000000e102b7210 */ /* 0x010fc80007c3e02b */
[----:B-----5:R-:W-:Y:S02]  /*18d0*/  IADD3 R43, P2, PT, R18, R43, RZ ;  /* 0x0000002b122b7210 */ /* 0x020fe40007f5e0ff */
[----:B------:R-:W-:-:S05]  /*18e0*/  IADD3.X R15, PT, PT, R17, R15, R11, P1, P4 ;  /* 0x0000000f110f7210 */ /* 0x000fca0000fe840b */
[----:B------:R-:W-:Y:S01]  /*18f0*/  IMAD.X R41, R19, 0x1, R15, P2 ;  /* 0x0000000113297824 */ /* 0x000fe200010e060f */
[----:B------:R-:W-:Y:S06]  /*1900*/  @!P0 BRA `(.L_x_1684) ;  /* 0x0000000800248947 */ /* 0x000fec0003800000 */
[----:B------:R-:W-:-:S06]  /*1910*/  UIADD3 UR4, UPT, UPT, UR4, 0xe00, URZ ;  /* 0x00000e0004047890 */ /* 0x000fcc000fffe0ff */
[----:B------:R-:W-:-:S13]  /*1920*/  ISETP.LT.AND P0, PT, R21, UR4, PT ;  /* 0x0000000415007c0c */ /* 0x000fda000bf01270 */
[----:B------:R-:W-:Y:S05]  /*1930*/  @!P0 BRA `(.L_x_1685) ;  /* 0xfffffffc00a08947 */ /* 0x000fea000383ffff */
.L_x_1683:
[----:B------:R-:W-:-:S13]  /*1940*/  ISETP.LE.AND P0, PT, R4, UR4, PT ;  /* 0x0000000404007c0c */ /* 0x000fda000bf03270 */
[----:B------:R-:W-:Y:S05]  /*1950*/  @P0 BRA `(.L_x_1684) ;  /* 0x0000000800100947 */ /* 0x000fea0003800000 */
[----:B------:R-:W-:Y:S01]  /*1960*/  VIADD R0, R4, -UR4 ;  /* 0x8000000404007c36 */ /* 0x000fe20008000000 */
[----:B------:R-:W-:Y:S04]  /*1970*/  BSSY.RECONVERGENT B1, `(.L_x_1684) ;  /* 0x0000082000017945 */ /* 0x000fe80003800200 */
[----:B------:R-:W-:-:S13]  /*1980*/  ISETP.GE.AND P0, PT, R39, R0, PT ;  /* 0x000000002700720c */ /* 0x000fda0003f06270 */
[----:B------:R-:W-:Y:S05]  /*1990*/  @P0 BRA `(.L_x_1686) ;  /* 0x0000000400fc0947 */ /* 0x000fea0003800000 */
[----:B------:R-:W-:Y:S01]  /*19a0*/  LOP3.LUT R5, RZ, R39, RZ, 0x33, !PT ;  /* 0x00000027ff057212 */ /* 0x000fe200078e33ff */
[----:B------:R-:W-:Y:S01]  /*19b0*/  BSSY.RECONVERGENT B2, `(.L_x_1687) ;  /* 0x0000015000027945 */ /* 0x000fe20003800200 */
[----:B------:R-:W-:Y:S02]  /*19c0*/  IMAD.MOV.U32 R45, RZ, RZ, R39 ;  /* 0x000000ffff2d7224 */ /* 0x000fe400078e0027 */
[----:B------:R-:W-:-:S04]  /*19d0*/  IADD3 R4, PT, PT, R4, -UR4, R5 ;  /* 0x8000000404047c10 */ /* 0x000fc8000fffe005 */
[C---:B------:R-:W-:Y:S02]  /*19e0*/  LOP3.LUT R5, R4.reuse, 0x600, RZ, 0xc0, !PT ;  /* 0x0000060004057812 */ /* 0x040fe400078ec0ff */
[----:B------:R-:W-:Y:S02]  /*19f0*/  ISETP.GE.U32.AND P1, PT, R4, 0x600, PT ;  /* 0x000006000400780c */ /* 0x000fe40003f26070 */
[----:B------:R-:W-:-:S13]  /*1a00*/  ISETP.NE.AND P0, PT, R5, 0x600, PT ;  /* 0x000006000500780c */ /* 0x000fda0003f05270 */
[----:B------:R-:W-:Y:S05]  /*1a10*/  @!P0 BRA `(.L_x_1688) ;  /* 0x0000000000388947 */ /* 0x000fea0003800000 */
[----:B------:R-:W-:Y:S01]  /*1a20*/  LEA.HI R4, R4, 0x1, RZ, 0x17 ;  /* 0x0000000104047811 */ /* 0x000fe200078fb8ff */
[----:B------:R-:W-:Y:S02]  /*1a30*/  VIADD R7, R39, UR4 ;  /* 0x0000000427077c36 */ /* 0x000fe40008000000 */
[----:B------:R-:W-:Y:S01]  /*1a40*/  IMAD.MOV.U32 R45, RZ, RZ, R39 ;  /* 0x000000ffff2d7224 */ /* 0x000fe200078e0027 */
[----:B------:R-:W-:-:S05]  /*1a50*/  LOP3.LUT R4, R4, 0x3, RZ, 0xc0, !PT ;  /* 0x0000000304047812 */ /* 0x000fca00078ec0ff */
[----:B------:R-:W-:-:S07]  /*1a60*/  IMAD.MOV R6, RZ, RZ, -R4 ;  /* 0x000000ffff067224 */ /* 0x000fce00078e0a04 */
.L_x_1689:
[----:B------:R-:W-:-:S06]  /*1a70*/  IMAD.WIDE.U32 R4, R7, 0x8, R2 ;  /* 0x0000000807047825 */ /* 0x000fcc00078e0002 */
[----:B------:R-:W2:Y:S01]  /*1a80*/  LDG.E.64.CONSTANT R4, desc[UR6][R4.64] ;  /* 0x0000000604047981 */ /* 0x000ea2000c1e9b00 */
[----:B------:R-:W-:Y:S02]  /*1a90*/  VIADD R6, R6, 0x1 ;  /* 0x0000000106067836 */ /* 0x000fe40000000000 */
[----:B------:R-:W-:Y:S02]  /*1aa0*/  VIADD R45, R45, 0x200 ;  /* 0x000002002d2d7836 */ /* 0x000fe40000000000 */
[----:B------:R-:W-:Y:S01]  /*1ab0*/  VIADD R7, R7, 0x200 ;  /* 0x0000020007077836 */ /* 0x000fe20000000000 */
[----:B------:R-:W-:Y:S02]  /*1ac0*/  ISETP.NE.AND P0, PT, R6, RZ, PT ;  /* 0x000000ff0600720c */ /* 0x000fe40003f05270 */
[----:B--2---:R-:W-:-:S05]  /*1ad0*/  IADD3 R43, P2, PT, R4, R43, RZ ;  /* 0x0000002b042b7210 */ /* 0x004fca0007f5e0ff */
[----:B------:R-:W-:-:S06]  /*1ae0*/  IMAD.X R41, R5, 0x1, R41, P2 ;  /* 0x0000000105297824 */ /* 0x000fcc00010e0629 */
[----:B------:R-:W-:Y:S05]  /*1af0*/  @P0 BRA `(.L_x_1689) ;  /* 0xfffffffc00dc0947 */ /* 0x000fea000383ffff */
.L_x_1688:
[----:B------:R-:W-:Y:S05]  /*1b00*/  BSYNC.RECONVERGENT B2 ;  /* 0x0000000000027941 */ /* 0x000fea0003800200 */
.L_x_1687:
[----:B------:R-:W-:Y:S05]  /*1b10*/  @!P1 BRA `(.L_x_1686) ;  /* 0x00000004009c9947 */ /* 0x000fea0003800000 */
[----:B------:R-:W0:Y:S01]  /*1b20*/  LDCU.64 UR8, c[0x0][0x380] ;  /* 0x00007000ff0877ac */ /* 0x000e220008000a00 */
[----:B------:R-:W-:Y:S01]  /*1b30*/  IMAD.IADD R7, R0, 0x1, -R45 ;  /* 0x0000000100077824 */ /* 0x000fe200078e0a2d */
[C---:B------:R-:W-:Y:S01]  /*1b40*/  IADD3 R4, P0, PT, R45.reuse, UR4, RZ ;  /* 0x000000042d047c10 */ /* 0x040fe2000ff1e0ff */
[----:B------:R-:W-:Y:S01]  /*1b50*/  BSSY.RECONVERGENT B2, `(.L_x_1690) ;  /* 0x0000039000027945 */ /* 0x000fe20003800200 */
[----:B------:R-:W-:Y:S02]  /*1b60*/  VIADD R38, R45, UR4 ;  /* 0x000000042d267c36 */ /* 0x000fe40008000000 */
[----:B------:R-:W-:Y:S01]  /*1b70*/  ISETP.GT.AND P1, PT, R7, 0x1800, PT ;  /* 0x000018000700780c */ /* 0x000fe20003f24270 */
[----:B------:R-:W-:Y:S01]  /*1b80*/  IMAD.X R5, RZ, RZ, RZ, P0 ;  /* 0x000000ffff057224 */ /* 0x000fe200000e06ff */
[----:B0-----:R-:W-:-:S04]  /*1b90*/  LEA R6, P0, R4, UR8, 0x3 ;  /* 0x0000000804067c11 */ /* 0x001fc8000f8018ff */
[----:B------:R-:W-:Y:S02]  /*1ba0*/  LEA.HI.X R4, R4, UR9, R5, 0x3, P0 ;  /* 0x0000000904047c11 */ /* 0x000fe400080f1c05 */
[----:B------:R-:W-:-:S05]  /*1bb0*/  IADD3 R6, P0, PT, R6, 0x2000, RZ ;  /* 0x0000200006067810 */ /* 0x000fca0007f1e0ff */
[----:B------:R-:W-:Y:S01]  /*1bc0*/  IMAD.X R7, RZ, RZ, R4, P0 ;  /* 0x000000ffff077224 */ /* 0x000fe200000e0604 */
[----:B------:R-:W-:Y:S01]  /*1bd0*/  PLOP3.LUT P0, PT, PT, PT, PT, 0x80, 0x8 ;  /* 0x000000000008781c */ /* 0x000fe20003f0f070 */
[----:B------:R-:W-:-:S12]  /*1be0*/  @!P1 BRA `(.L_x_1691) ;  /* 0x0000000000bc9947 */ /* 0x000fd80003800000 */
[----:B------:R-:W-:Y:S01]  /*1bf0*/  PLOP3.LUT P0, PT, PT, PT, PT, 0x8, 0x80 ;  /* 0x000000000080781c */ /* 0x000fe20003f0e170 */
[----:B------:R-:W-:-:S12]  /*1c00*/  VIADD R40, R0, 0xffffe800 ;  /* 0xffffe80000287836 */ /* 0x000fd80000000000 */
.L_x_1692:
[C-C-:B------:R-:W-:Y:S01]  /*1c10*/  IMAD.WIDE.U32 R8, R38.reuse, 0x8, R2.reuse ;  /* 0x0000000826087825 */ /* 0x140fe200078e0002 */
[----:B------:R-:W2:Y:S03]  /*1c20*/  LDG.E.64.CONSTANT R4, desc[UR6][R6.64+-0x1000] ;  /* 0xfff0000606047981 */ /* 0x000ea6000c1e9b00 */
[----:B------:R-:W-:Y:S01]  /*1c30*/  VIADD R25, R38, 0x800 ;  /* 0x0000080026197836 */ /* 0x000fe20000000000 */
[----:B------:R-:W3:Y:S04]  /*1c40*/  LDG.E.64.CONSTANT R10, desc[UR6][R6.64] ;  /* 0x00000006060a7981 */ /* 0x000ee8000c1e9b00 */
[----:B------:R-:W2:Y:S01]  /*1c50*/  LDG.E.64.CONSTANT R8, desc[UR6][R8.64] ;  /* 0x0000000608087981 */ /* 0x000ea2000c1e9b00 */
[----:B------:R-:W-:-:S03]  /*1c60*/  IMAD.WIDE.U32 R24, R25, 0x8, R2 ;  /* 0x0000000819187825 */ /* 0x000fc600078e0002 */
[----:B------:R-:W3:Y:S01]  /*1c70*/  LDG.E.64.CONSTANT R26, desc[UR6][R6.64+0x1000] ;  /* 0x00100006061a7981 */ /* 0x000ee2000c1e9b00 */
[----:B------:R-:W-:-:S03]  /*1c80*/  VIADD R17, R38, 0x1000 ;  /* 0x0000100026117836 */ /* 0x000fc60000000000 */
[----:B------:R-:W4:Y:S01]  /*1c90*/  LDG.E.64.CONSTANT R22, desc[UR6][R6.64+0x3000] ;  /* 0x0030000606167981 */ /* 0x000f22000c1e9b00 */
[----:B------:R-:W-:-:S03]  /*1ca0*/  IMAD.WIDE.U32 R16, R17, 0x8, R2 ;  /* 0x0000000811107825 */ /* 0x000fc600078e0002 */
[----:B------:R-:W4:Y:S04]  /*1cb0*/  LDG.E.64.CONSTANT R24, desc[UR6][R24.64] ;  /* 0x0000000618187981 */ /* 0x000f28000c1e9b00 */
[----:B------:R-:W5:Y:S04]  /*1cc0*/  LDG.E.64.CONSTANT R20, desc[UR6][R6.64+0x4000] ;  /* 0x0040000606147981 */ /* 0x000f68000c1e9b00 */
[----:B------:R-:W5:Y:S04]  /*1cd0*/  LDG.E.64.CONSTANT R18, desc[UR6][R6.64+0x5000] ;  /* 0x0050000606127981 */ /* 0x000f68000c1e9b00 */
[----:B------:R-:W5:Y:S04]  /*1ce0*/  LDG.E.64.CONSTANT R14, desc[UR6][R6.64+0x7000] ;  /* 0x00700006060e7981 */ /* 0x000f68000c1e9b00 */
[----:B------:R-:W5:Y:S01]  /*1cf0*/  LDG.E.64.CONSTANT R16, desc[UR6][R16.64] ;  /* 0x0000000610107981 */ /* 0x000f62000c1e9b00 */
[----:B------:R-:W-:-:S03]  /*1d00*/  VIADD R33, R38, 0x1800 ;  /* 0x0000180026217836 */ /* 0x000fc60000000000 */
[----:B------:R-:W5:Y:S04]  /*1d10*/  LDG.E.64.CONSTANT R12, desc[UR6][R6.64+0x8000] ;  /* 0x00800006060c7981 */ /* 0x000f68000c1e9b00 */
[----:B------:R-:W5:Y:S01]  /*1d20*/  LDG.E.64.CONSTANT R28, desc[UR6][R6.64+0x9000] ;  /* 0x00900006061c7981 */ /* 0x000f62000c1e9b00 */
[----:B------:R-:W-:-:S03]  /*1d30*/  IMAD.WIDE.U32 R32, R33, 0x8, R2 ;  /* 0x0000000821207825 */ /* 0x000fc600078e0002 */
[----:B------:R-:W5:Y:S04]  /*1d40*/  LDG.E.64.CONSTANT R30, desc[UR6][R6.64+0xb000] ;  /* 0x00b00006061e7981 */ /* 0x000f68000c1e9b00 */
[----:B------:R-:W5:Y:S04]  /*1d50*/  LDG.E.64.CONSTANT R32, desc[UR6][R32.64] ;  /* 0x0000000620207981 */ /* 0x000f68000c1e9b00 */
[----:B------:R-:W5:Y:S04]  /*1d60*/  LDG.E.64.CONSTANT R34, desc[UR6][R6.64+0xc000] ;  /* 0x00c0000606227981 */ /* 0x000f68000c1e9b00 */
[----:B------:R0:W5:Y:S01]  /*1d70*/  LDG.E.64.CONSTANT R36, desc[UR6][R6.64+0xd000] ;  /* 0x00d0000606247981 */ /* 0x000162000c1e9b00 */
[----:B------:R-:W-:-:S02]  /*1d80*/  VIADD R45, R45, 0x2000 ;  /* 0x000020002d2d7836 */ /* 0x000fc40000000000 */
[----:B------:R-:W-:Y:S01]  /*1d90*/  VIADD R38, R38, 0x2000 ;  /* 0x0000200026267836 */ /* 0x000fe20000000000 */
[----:B0-----:R-:W-:-:S05]  /*1da0*/  IADD3 R6, P6, PT, R6, 0x10000, RZ ;  /* 0x0001000006067810 */ /* 0x001fca0007fde0ff */
[----:B------:R-:W-:Y:S01]  /*1db0*/  IMAD.X R7, RZ, RZ, R7, P6 ;  /* 0x000000ffff077224 */ /* 0x000fe200030e0607 */
[----:B--2---:R-:W-:-:S04]  /*1dc0*/  IADD3 R43, P1, P2, R4, R8, R43 ;  /* 0x00000008042b7210 */ /* 0x004fc80007a3e02b */
[----:B---3--:R-:W-:Y:S02]  /*1dd0*/  IADD3 R43, P3, P4, R26, R10, R43 ;  /* 0x0000000a1a2b7210 */ /* 0x008fe40007c7e02b */
[----:B------:R-:W-:-:S04]  /*1de0*/  IADD3.X R5, PT, PT, R5, R9, R41, P1, P2 ;  /* 0x0000000905057210 */ /* 0x000fc80000fe4429 */
[----:B------:R-:W-:Y:S02]  /*1df0*/  IADD3.X R11, PT, PT, R27, R11, R5, P3, P4 ;  /* 0x0000000b1b0b7210 */ /* 0x000fe40001fe8405 */
[----:B----4-:R-:W-:-:S04]  /*1e00*/  IADD3 R43, P1, P2, R22, R24, R43 ;  /* 0x00000018162b7210 */ /* 0x010fc80007a3e02b */
[----:B------:R-:W-:Y:S02]  /*1e10*/  IADD3.X R23, PT, PT, R23, R25, R11, P1, P2 ;  /* 0x0000001917177210 */ /* 0x000fe40000fe440b */
[----:B-----5:R-:W-:-:S04]  /*1e20*/  IADD3 R43, P3, P4, R18, R20, R43 ;  /* 0x00000014122b7210 */ /* 0x020fc80007c7e02b */
[----:B------:R-:W-:Y:S02]  /*1e30*/  IADD3.X R19, PT, PT, R19, R21, R23, P3, P4 ;  /* 0x0000001513137210 */ /* 0x000fe40001fe8417 */
[----:B------:R-:W-:-:S04]  /*1e40*/  IADD3 R43, P1, P2, R14, R16, R43 ;  /* 0x000000100e2b7210 */ /* 0x000fc80007a3e02b */
[----:B------:R-:W-:Y:S02]  /*1e50*/  IADD3.X R15, PT, PT, R15, R17, R19, P1, P2 ;  /* 0x000000110f0f7210 */ /* 0x000fe40000fe4413 */
[----:B------:R-:W-:-:S04]  /*1e60*/  IADD3 R43, P3, P4, R28, R12, R43 ;  /* 0x0000000c1c2b7210 */ /* 0x000fc80007c7e02b */
[----:B------:R-:W-:Y:S02]  /*1e70*/  IADD3.X R13, PT, PT, R29, R13, R15, P3, P4 ;  /* 0x0000000d1d0d7210 */ /* 0x000fe40001fe840f */
[----:B------:R-:W-:Y:S02]  /*1e80*/  ISETP.GE.AND P3, PT, R45, R40, PT ;  /* 0x000000282d00720c */ /* 0x000fe40003f66270 */
[----:B------:R-:W-:-:S04]  /*1e90*/  IADD3 R43, P2, P1, R30, R32, R43 ;  /* 0x000000201e2b7210 */ /* 0x000fc8000795e02b */
[----:B------:R-:W-:Y:S02]  /*1ea0*/  IADD3.X R31, PT, PT, R31, R33, R13, P2, P1 ;  /* 0x000000211f1f7210 */ /* 0x000fe400017e240d */
[----:B------:R-:W-:-:S04]  /*1eb0*/  IADD3 R43, P4, P5, R36, R34, R43 ;  /* 0x00000022242b7210 */ /* 0x000fc80007d9e02b */
[----:B------:R-:W-:Y:S01]  /*1ec0*/  IADD3.X R41, PT, PT, R37, R35, R31, P4, P5 ;  /* 0x0000002325297210 */ /* 0x000fe200027ea41f */
[----:B------:R-:W-:Y:S08]  /*1ed0*/  @!P3 BRA `(.L_x_1692) ;  /* 0xfffffffc004cb947 */ /* 0x000ff0000383ffff */
.L_x_1691:
[----:B------:R-:W-:Y:S05]  /*1ee0*/  BSYNC.RECONVERGENT B2 ;  /* 0x0000000000027941 */ /* 0x000fea0003800200 */
.L_x_1690:
[----:B------:R-:W-:Y:S01]  /*1ef0*/  IMAD.IADD R4, R0, 0x1, -R45 ;  /* 0x0000000100047824 */ /* 0x000fe200078e0a2d */
[----:B------:R-:W-:Y:S04]  /*1f00*/  BSSY.RECONVERGENT B2, `(.L_x_1693) ;  /* 0x000001d000027945 */ /* 0x000fe80003800200 */
[----:B------:R-:W-:-:S13]  /*1f10*/  ISETP.GT.AND P1, PT, R4, 0x800, PT ;  /* 0x000008000400780c */ /* 0x000fda0003f24270 */
[----:B------:R-:W-:Y:S05]  /*1f20*/  @!P1 BRA `(.L_x_1694) ;  /* 0x0000000000689947 */ /* 0x000fea0003800000 */
[C-C-:B------:R-:W-:Y:S01]  /*1f30*/  IMAD.WIDE.U32 R10, R38.reuse, 0x8, R2.reuse ;  /* 0x00000008260a7825 */ /* 0x140fe200078e0002 */
[----:B------:R-:W2:Y:S03]  /*1f40*/  LDG.E.64.CONSTANT R12, desc[UR6][R6.64+-0x1000] ;  /* 0xfff00006060c7981 */ /* 0x000ea6000c1e9b00 */
[----:B------:R-:W-:Y:S01]  /*1f50*/  VIADD R19, R38, 0x800 ;  /* 0x0000080026137836 */ /* 0x000fe20000000000 */
[----:B------:R-:W3:Y:S04]  /*1f60*/  LDG.E.64.CONSTANT R14, desc[UR6][R6.64] ;  /* 0x00000006060e7981 */ /* 0x000ee8000c1e9b00 */
[----:B------:R-:W2:Y:S01]  /*1f70*/  LDG.E.64.CONSTANT R10, desc[UR6][R10.64] ;  /* 0x000000060a0a7981 */ /* 0x000ea2000c1e9b00 */
[----:B------:R-:W-:-:S03]  /*1f80*/  IMAD.WIDE.U32 R18, R19, 0x8, R2 ;  /* 0x0000000813127825 */ /* 0x000fc600078e0002 */
[----:B------:R-:W3:Y:S04]  /*1f90*/  LDG.E.64.CONSTANT R16, desc[UR6][R6.64+0x1000] ;  /* 0x0010000606107981 */ /* 0x000ee8000c1e9b00 */
[----:B------:R-:W4:Y:S04]  /*1fa0*/  LDG.E.64.CONSTANT R20, desc[UR6][R6.64+0x3000] ;  /* 0x0030000606147981 */ /* 0x000f28000c1e9b00 */
[----:B------:R-:W4:Y:S04]  /*1fb0*/  LDG.E.64.CONSTANT R18, desc[UR6][R18.64] ;  /* 0x0000000612127981 */ /* 0x000f28000c1e9b00 */
[----:B------:R-:W5:Y:S04]  /*1fc0*/  LDG.E.64.CONSTANT R4, desc[UR6][R6.64+0x4000] ;  /* 0x0040000606047981 */ /* 0x000f68000c1e9b00 */
[----:B------:R-:W5:Y:S01]  /*1fd0*/  LDG.E.64.CONSTANT R8, desc[UR6][R6.64+0x5000] ;  /* 0x0050000606087981 */ /* 0x000f62000c1e9b00 */
[----:B------:R-:W-:-:S02]  /*1fe0*/  VIADD R45, R45, 0x1000 ;  /* 0x000010002d2d7836 */ /* 0x000fc40000000000 */
[----:B------:R-:W-:Y:S01]  /*1ff0*/  VIADD R38, R38, 0x1000 ;  /* 0x0000100026267836 */ /* 0x000fe20000000000 */
[----:B--2---:R-:W-:-:S04]  /*2000*/  IADD3 R43, P0, P1, R12, R10, R43 ;  /* 0x0000000a0c2b7210 */ /* 0x004fc8000791e02b */
[----:B------:R-:W-:Y:S02]  /*2010*/  IADD3.X R13, PT, PT, R13, R11, R41, P0, P1 ;  /* 0x0000000b0d0d7210 */ /* 0x000fe400007e2429 */
[----:B---3--:R-:W-:Y:S02]  /*2020*/  IADD3 R43, P0, P1, R16, R14, R43 ;  /* 0x0000000e102b7210 */ /* 0x008fe4000791e02b */
[----:B------:R-:W-:Y:S02]  /*2030*/  IADD3 R10, P3, PT, R6, 0x8000, RZ ;  /* 0x00008000060a7810 */ /* 0x000fe40007f7e0ff */
[----:B------:R-:W-:Y:S02]  /*2040*/  IADD3.X R15, PT, PT, R17, R15, R13, P0, P1 ;  /* 0x0000000f110f7210 */ /* 0x000fe400007e240d */
[----:B----4-:R-:W-:Y:S01]  /*2050*/  IADD3 R43, P0, P1, R20, R18, R43 ;  /* 0x00000012142b7210 */ /* 0x010fe2000791e02b */
[----:B------:R-:W-:-:S03]  /*2060*/  IMAD.X R11, RZ, RZ, R7, P3 ;  /* 0x000000ffff0b7224 */ /* 0x000fc600018e0607 */
[----:B------:R-:W-:Y:S02]  /*2070*/  IADD3.X R21, PT, PT, R21, R19, R15, P0, P1 ;  /* 0x0000001315157210 */ /* 0x000fe400007e240f */
[----:B-----5:R-:W-:Y:S01]  /*2080*/  IADD3 R43, P1, P2, R8, R4, R43 ;  /* 0x00000004082b7210 */ /* 0x020fe20007a3e02b */
[----:B------:R-:W-:Y:S01]  /*2090*/  IMAD.MOV.U32 R6, RZ, RZ, R10 ;  /* 0x000000ffff067224 */ /* 0x000fe200078e000a */
[----:B------:R-:W-:Y:S01]  /*20a0*/  PLOP3.LUT P0, PT, PT, PT, PT, 0x8, 0x80 ;  /* 0x000000000080781c */ /* 0x000fe20003f0e170 */
[----:B------:R-:W-:Y:S01]  /*20b0*/  IMAD.MOV.U32 R7, RZ, RZ, R11 ;  /* 0x000000ffff077224 */ /* 0x000fe200078e000b */
[----:B------:R-:W-:-:S11]  /*20c0*/  IADD3.X R41, PT, PT, R9, R5, R21, P1, P2 ;  /* 0x0000000509297210 */ /* 0x000fd60000fe4415 */
.L_x_1694:
[----:B------:R-:W-:Y:S05]  /*20d0*/  BSYNC.RECONVERGENT B2 ;  /* 0x0000000000027941 */ /* 0x000fea0003800200 */
.L_x_1693:
[----:B------:R-:W-:-:S13]  /*20e0*/  ISETP.LT.OR P0, PT, R45, R0, P0 ;  /* 0x000000002d00720c */ /* 0x000fda0000701670 */
[----:B------:R-:W-:Y:S05]  /*20f0*/  @!P0 BRA `(.L_x_1686) ;  /* 0x0000000000248947 */ /* 0x000fea0003800000 */
[----:B------:R-:W-:Y:S01]  /*2100*/  IMAD.WIDE.U32 R2, R38, 0x8, R2 ;  /* 0x0000000826027825 */ /* 0x000fe200078e0002 */
[----:B------:R-:W2:Y:S04]  /*2110*/  LDG.E.64.CONSTANT R4, desc[UR6][R6.64+-0x1000] ;  /* 0xfff0000606047981 */ /* 0x000ea8000c1e9b00 */
[----:B------:R-:W3:Y:S04]  /*2120*/  LDG.E.64.CONSTANT R8, desc[UR6][R6.64] ;  /* 0x0000000606087981 */ /* 0x000ee8000c1e9b00 */
[----:B------:R-:W2:Y:S04]  /*2130*/  LDG.E.64.CONSTANT R2, desc[UR6][R2.64] ;  /* 0x0000000602027981 */ /* 0x000ea8000c1e9b00 */
[----:B------:R-:W3:Y:S01]  /*2140*/  LDG.E.64.CONSTANT R10, desc[UR6][R6.64+0x1000] ;  /* 0x00100006060a7981 */ /* 0x000ee2000c1e9b00 */
[----:B--2---:R-:W-:-:S04]  /*2150*/  IADD3 R43, P0, P1, R4, R2, R43 ;  /* 0x00000002042b7210 */ /* 0x004fc8000791e02b */
[----:B---3--:R-:W-:Y:S02]  /*2160*/  IADD3 R43, P2, P3, R10, R8, R43 ;  /* 0x000000080a2b7210 */ /* 0x008fe40007b5e02b */
[----:B------:R-:W-:-:S04]  /*2170*/  IADD3.X R41, PT, PT, R5, R3, R41, P0, P1 ;  /* 0x0000000305297210 */ /* 0x000fc800007e2429 */
[----:B------:R-:W-:-:S07]  /*2180*/  IADD3.X R41, PT, PT, R11, R9, R41, P2, P3 ;  /* 0x000000090b297210 */ /* 0x000fce00017e6429 */
.L_x_1686:
[----:B------:R-:W-:Y:S05]  /*2190*/  BSYNC.RECONVERGENT B1 ;  /* 0x0000000000017941 */ /* 0x000fea0003800200 */
.L_x_1684:
[----:B------:R-:W0:Y:S01]  /*21a0*/  S2R R6, SR_LANEID ;  /* 0x0000000000067919 */ /* 0x000e220000000000 */
[----:B------:R-:W1:Y:S04]  /*21b0*/  SHFL.DOWN PT, R0, R43, 0x1, 0x1f ;  /* 0x08201f002b007f89 */ /* 0x000e6800000e0000 */
[----:B------:R-:W2:Y:S01]  /*21c0*/  SHFL.DOWN PT, R2, R41, 0x1, 0x1f ;  /* 0x08201f0029027f89 */ /* 0x000ea200000e0000 */
[C---:B0-----:R-:W-:Y:S02]  /*21d0*/  ISETP.GT.AND P0, PT, R6.reuse, 0x1e, PT ;  /* 0x0000001e0600780c */ /* 0x041fe40003f04270 */
[----:B------:R-:W-:Y:S02]  /*21e0*/  ISETP.GT.AND P1, PT, R6, 0x1d, PT ;  /* 0x0000001d0600780c */ /* 0x000fe40003f24270 */
[----:B-1----:R-:W-:-:S02]  /*21f0*/  SEL R0, R0, RZ, !P0 ;  /* 0x000000ff00007207 */ /* 0x002fc40004000000 */
[----:B--2---:R-:W-:Y:S02]  /*2200*/  SEL R2, R2, RZ, !P0 ;  /* 0x000000ff02027207 */ /* 0x004fe40004000000 */
[----:B------:R-:W-:Y:S02]  /*2210*/  IADD3 R7, P0, PT, R43, R0, RZ ;  /* 0x000000002b077210 */ /* 0x000fe40007f1e0ff */
[----:B------:R-:W-:-:S03]  /*2220*/  ISETP.NE.AND P2, PT, R6, RZ, PT ;  /* 0x000000ff0600720c */ /* 0x000fc60003f45270 */
[----:B------:R-:W-:Y:S01]  /*2230*/  IMAD.X R9, R41, 0x1, R2, P0 ;  /* 0x0000000129097824 */ /* 0x000fe200000e0602 */
[----:B------:R-:W0:Y:S04]  /*2240*/  SHFL.DOWN PT, R0, R7, 0x2, 0x1f ;  /* 0x08401f0007007f89 */ /* 0x000e2800000e0000 */
[----:B------:R-:W1:Y:S05]  /*2250*/  SHFL.DOWN PT, R2, R9, 0x2, 0x1f ;  /* 0x08401f0009027f89 */ /* 0x000e6a00000e0000 */
[----:B------:R-:W2:Y:S01]  /*2260*/  @!P2 S2R R11, SR_CgaCtaId ;  /* 0x00000000000ba919 */ /* 0x000ea20000008800 */
        /* <DEDUP_REMOVED lines=12> */
[----:B------:R-:W-:-:S05]  /*2330*/  IMAD.X R9, R2, 0x1, R5, P0 ;  /* 0x0000000102097824 */ /* 0x000fca00000e0605 */
[----:B------:R-:W1:Y:S01]  /*2340*/  SHFL.DOWN PT, R2, R9, 0x8, 0x1f ;  /* 0x09001f0009027f89 */ /* 0x000e6200000e0000 */
[----:B0-----:R-:W-:-:S04]  /*2350*/  SEL R0, R0, RZ, !P1 ;  /* 0x000000ff00007207 */ /* 0x001fc80004800000 */
[----:B------:R-:W-:Y:S02]  /*2360*/  IADD3 R5, P0, PT, R0, R7, RZ ;  /* 0x0000000700057210 */ /* 0x000fe40007f1e0ff */
[----:B-1----:R-:W-:-:S03]  /*2370*/  SEL R2, R2, RZ, !P1 ;  /* 0x000000ff02027207 */ /* 0x002fc60004800000 */
[----:B------:R-:W0:Y:S01]  /*2380*/  SHFL.DOWN PT, R0, R5, 0x10, 0x1f ;  /* 0x0a001f0005007f89 */ /* 0x000e2200000e0000 */
[----:B------:R-:W-:Y:S02]  /*2390*/  ISETP.GT.AND P1, PT, R6, 0xf, PT ;  /* 0x0000000f0600780c */ /* 0x000fe40003f24270 */
[----:B------:R-:W-:Y:S01]  /*23a0*/  @!P2 SHF.R.U32.HI R6, RZ, 0x2, R39 ;  /* 0x00000002ff06a819 */ /* 0x000fe20000011627 */
[----:B------:R-:W-:Y:S01]  /*23b0*/  IMAD.X R4, R2, 0x1, R9, P0 ;  /* 0x0000000102047824 */ /* 0x000fe200000e0609 */
[----:B------:R-:W-:Y:S02]  /*23c0*/  @!P2 MOV R2, 0x400 ;  /* 0x000004000002a802 */ /* 0x000fe40000000f00 */
[----:B------:R-:W-:Y:S02]  /*23d0*/  @!P2 LOP3.LUT R6, R6, 0xf8, RZ, 0xc0, !PT ;  /* 0x000000f80606a812 */ /* 0x000fe400078ec0ff */
[----:B------:R-:W1:Y:S01]  /*23e0*/  SHFL.DOWN PT, R3, R4, 0x10, 0x1f ;  /* 0x0a001f0004037f89 */ /* 0x000e6200000e0000 */
[----:B--2---:R-:W-:-:S05]  /*23f0*/  @!P2 LEA R11, R11, R2, 0x18 ;  /* 0x000000020b0ba211 */ /* 0x004fca00078ec0ff */
[----:B------:R-:W-:Y:S01]  /*2400*/  @!P2 IMAD.IADD R11, R6, 0x1, R11 ;  /* 0x00000001060ba824 */ /* 0x000fe200078e020b */
[----:B0-----:R-:W-:-:S04]  /*2410*/  SEL R0, R0, RZ, !P1 ;  /* 0x000000ff00007207 */ /* 0x001fc80004800000 */
[----:B------:R-:W-:Y:S02]  /*2420*/  IADD3 R2, P0, PT, R0, R5, RZ ;  /* 0x0000000500027210 */ /* 0x000fe40007f1e0ff */
[----:B-1----:R-:W-:-:S05]  /*2430*/  SEL R3, R3, RZ, !P1 ;  /* 0x000000ff03037207 */ /* 0x002fca0004800000 */
[----:B------:R-:W-:Y:S01]  /*2440*/  IMAD.X R3, R3, 0x1, R4, P0 ;  /* 0x0000000103037824 */ /* 0x000fe200000e0604 */
[----:B------:R-:W-:-:S04]  /*2450*/  ISETP.NE.AND P0, PT, R39, RZ, PT ;  /* 0x000000ff2700720c */ /* 0x000fc80003f05270 */
[----:B------:R0:W-:Y:S01]  /*2460*/  @!P2 STS.64 [R11+0x10], R2 ;  /* 0x000010020b00a388 */ /* 0x0001e20000000a00 */
[----:B------:R-:W-:Y:S08]  /*2470*/  BAR.SYNC.DEFER_BLOCKING 0x0 ;  /* 0x0000000000007b1d */ /* 0x000ff00000010000 */
[----:B------:R-:W-:Y:S05]  /*2480*/  @P0 BRA `(.L_x_1682) ;  /* 0x00000000006c0947 */ /* 0x000fea0003800000 */
[----:B------:R-:W1:Y:S01]  /*2490*/  S2UR UR5, SR_CgaCtaId ;  /* 0x00000000000579c3 */ /* 0x000e620000008800 */
[----:B------:R-:W-:Y:S02]  /*24a0*/  UMOV UR4, 0x400 ;  /* 0x0000040000047882 */ /* 0x000fe40000000000 */
[----:B-1----:R-:W-:-:S09]  /*24b0*/  ULEA UR4, UR5, UR4, 0x18 ;  /* 0x0000000405047291 */ /* 0x002fd2000f8ec0ff */
[----:B------:R-:W-:Y:S04]  /*24c0*/  LDS.64 R32, [UR4+0x18] ;  /* 0x00001804ff207984 */ /* 0x000fe80008000a00 */
[----:B------:R-:W1:Y:S04]  /*24d0*/  LDS.128 R28, [UR4+0x20] ;  /* 0x00002004ff1c7984 */ /* 0x000e680008000c00 */
[----:B------:R-:W2:Y:S04]  /*24e0*/  LDS.128 R24, [UR4+0x30] ;  /* 0x00003004ff187984 */ /* 0x000ea80008000c00 */
[----:B------:R-:W3:Y:S04]  /*24f0*/  LDS.128 R20, [UR4+0x40] ;  /* 0x00004004ff147984 */ /* 0x000ee80008000c00 */
[----:B------:R-:W4:Y:S04]  /*2500*/  LDS.128 R16, [UR4+0x50] ;  /* 0x00005004ff107984 */ /* 0x000f280008000c00 */
[----:B------:R-:W5:Y:S04]  /*2510*/  LDS.128 R12, [UR4+0x60] ;  /* 0x00006004ff0c7984 */ /* 0x000f680008000c00 */
[----:B0-----:R-:W0:Y:S04]  /*2520*/  LDS.128 R8, [UR4+0x70] ;  /* 0x00007004ff087984 */ /* 0x001e280008000c00 */
[----:B------:R-:W0:Y:S01]  /*2530*/  LDS.128 R4, [UR4+0x80] ;  /* 0x00008004ff047984 */ /* 0x000e220008000c00 */
[----:B-1----:R-:W-:-:S04]  /*2540*/  IADD3 R35, P1, P2, R28, R32, R2 ;  /* 0x000000201c237210 */ /* 0x002fc80007a3e002 */
[----:B--2---:R-:W-:Y:S02]  /*2550*/  IADD3 R35, P3, P4, R24, R35, R30 ;  /* 0x0000002318237210 */ /* 0x004fe40007c7e01e */
[----:B------:R-:W-:Y:S02]  /*2560*/  IADD3.X R29, PT, PT, R29, R33, R3, P1, P2 ;  /* 0x000000211d1d7210 */ /* 0x000fe40000fe4403 */
[----:B---3--:R-:W-:Y:S02]  /*2570*/  IADD3 R3, P1, P2, R20, R35, R26 ;  /* 0x0000002314037210 */ /* 0x008fe40007a3e01a */
[----:B------:R-:W-:Y:S02]  /*2580*/  IADD3.X R25, PT, PT, R25, R29, R31, P3, P4 ;  /* 0x0000001d19197210 */ /* 0x000fe40001fe841f */
[----:B----4-:R-:W-:Y:S02]  /*2590*/  IADD3 R3, P3, P4, R16, R3, R22 ;  /* 0x0000000310037210 */ /* 0x010fe40007c7e016 */
[----:B------:R-:W-:-:S02]  /*25a0*/  IADD3.X R21, PT, PT, R21, R25, R27, P1, P2 ;  /* 0x0000001915157210 */ /* 0x000fc40000fe441b */
[----:B-----5:R-:W-:Y:S02]  /*25b0*/  IADD3 R3, P1, P2, R12, R3, R18 ;  /* 0x000000030c037210 */ /* 0x020fe40007a3e012 */
[----:B------:R-:W-:Y:S02]  /*25c0*/  IADD3.X R17, PT, PT, R17, R21, R23, P3, P4 ;  /* 0x0000001511117210 */ /* 0x000fe40001fe8417 */
[----:B0-----:R-:W-:Y:S02]  /*25d0*/  IADD3 R3, P3, P4, R8, R3, R14 ;  /* 0x0000000308037210 */ /* 0x001fe40007c7e00e */
[----:B------:R-:W-:Y:S02]  /*25e0*/  IADD3.X R13, PT, PT, R13, R17, R19, P1, P2 ;  /* 0x000000110d0d7210 */ /* 0x000fe40000fe4413 */
[----:B------:R-:W-:Y:S02]  /*25f0*/  IADD3 R3, P1, P2, R4, R3, R10 ;  /* 0x0000000304037210 */ /* 0x000fe40007a3e00a */
[----:B------:R-:W-:-:S02]  /*2600*/  IADD3.X R9, PT, PT, R9, R13, R15, P3, P4 ;  /* 0x0000000d09097210 */ /* 0x000fc40001fe840f */
[----:B------:R-:W-:Y:S02]  /*2610*/  IADD3 R2, P3, PT, R3, R6, RZ ;  /* 0x0000000603027210 */ /* 0x000fe40007f7e0ff */
[----:B------:R-:W-:-:S05]  /*2620*/  IADD3.X R3, PT, PT, R5, R9, R11, P1, P2 ;  /* 0x0000000905037210 */ /* 0x000fca0000fe440b */
[----:B------:R-:W-:-:S07]  /*2630*/  IMAD.X R3, R3, 0x1, R7, P3 ;  /* 0x0000000103037824 */ /* 0x000fce00018e0607 */
.L_x_1682:
[----:B------:R-:W-:Y:S05]  /*2640*/  BSYNC.RECONVERGENT B0 ;  /* 0x0000000000007941 */ /* 0x000fea0003800200 */
.L_x_1667:
[----:B------:R-:W-:Y:S05]  /*2650*/  @P0 EXIT ;  /* 0x000000000000094d */ /* 0x000fea0003800000 */
[----:B------:R-:W0:Y:S01]  /*2660*/  LDCU.64 UR4, c[0x0][0x398] ;  /* 0x00007300ff0477ac */ /* 0x000e220008000a00 */
[----:B------:R-:W3:Y:S01]  /*2670*/  LDC.64 R4, c[0x0][0x388] ;  /* 0x0000e200ff047b82 */ /* 0x000ee20000000a00 */
[----:B012---:R-:W-:-:S04]  /*2680*/  IADD3 R2, P0, PT, R2, UR4, RZ ;  /* 0x0000000402027c10 */ /* 0x007fc8000ff1e0ff */
[----:B------:R-:W-:-:S05]  /*2690*/  IADD3.X R3, PT, PT, R3, UR5, RZ, P0, !PT ;  /* 0x0000000503037c10 */ /* 0x000fca00087fe4ff */
[----:B---3--:R-:W-:Y:S01]  /*26a0*/  STG.E.64 desc[UR6][R4.64], R2 ;  /* 0x0000000204007986 */ /* 0x008fe2000c101b06 */
[----:B------:R-:W-:Y:S05]  /*26b0*/  EXIT ;  /* 0x000000000000794d */ /* 0x000fea0003800000 */
.L_x_1695:
        /* <DEDUP_REMOVED lines=12> */
.L_x_4051:


//--------------------- .text._ZN3cub18CUB_300001_SM_10006detail6reduce18DeviceReduceKernelINS2_10policy_hubIlyN4cuda3std3__44plusIlEEE10Policy1000EN6thrust24THRUST_300001_SM_1000_NS18transform_iteratorI18GridPointValidatorNSD_17counting_iteratorIyNSD_11use_defaultESH_SH_EEllEEyS9_lNS7_10__identityEEEvT0_PT3_T1_NS0_13GridEvenShareISO_EET2_T4_ --------------------------
	.section	.text._ZN3cub18CUB_300001_SM_10006detail6reduce18DeviceReduceKernelINS2_10policy_hubIlyN4cuda3std3__44plusIlEEE10Policy1000EN6thrust24THRUST_300001_SM_1000_NS18transform_iteratorI18GridPointValidatorNSD_17counting_iteratorIyNSD_11use_defaultESH_SH_EEllEEyS9_lNS7_10__identityEEEvT0_PT3_T1_NS0_13GridEvenShareISO_EET2_T4_,"ax",@progbits
	.align	128
        .global         _ZN3cub18CUB_300001_SM_10006detail6reduce18DeviceReduceKernelINS2_10policy_hubIlyN4cuda3std3__44plusIlEEE10Policy1000EN6thrust24THRUST_300001_SM_1000_NS18transform_iteratorI18GridPointValidatorNSD_17counting_iteratorIyNSD_11use_defaultESH_SH_EEllEEyS9_lNS7_10__identityEEEvT0_PT3_T1_NS0_13GridEvenShareISO_EET2_T4_
        .type           _ZN3cub18CUB_300001_SM_10006detail6reduce18DeviceReduceKernelINS2_10policy_hubIlyN4cuda3std3__44plusIlEEE10Policy1000EN6thrust24THRUST_300001_SM_1000_NS18transform_iteratorI18GridPointValidatorNSD_17counting_iteratorIyNSD_11use_defaultESH_SH_EEllEEyS9_lNS7_10__identityEEEvT0_PT3_T1_NS0_13GridEvenShareISO_EET2_T4_,@function
        .size           _ZN3cub18CUB_300001_SM_10006detail6reduce18DeviceReduceKernelINS2_10policy_hubIlyN4cuda3std3__44plusIlEEE10Policy1000EN6thrust24THRUST_300001_SM_1000_NS18transform_iteratorI18GridPointValidatorNSD_17counting_iteratorIyNSD_11use_defaultESH_SH_EEllEEyS9_lNS7_10__identityEEEvT0_PT3_T1_NS0_13GridEvenShareISO_EET2_T4_,(.L_x_4042 - _ZN3cub18CUB_300001_SM_10006detail6reduce18DeviceReduceKernelINS2_10policy_hubIlyN4cuda3std3__44plusIlEEE10Policy1000EN6thrust24THRUST_300001_SM_1000_NS18transform_iteratorI18GridPointValidatorNSD_17counting_iteratorIyNSD_11use_defaultESH_SH_EEllEEyS9_lNS7_10__identityEEEvT0_PT3_T1_NS0_13GridEvenShareISO_EET2_T4_)
        .other          _ZN3cub18CUB_300001_SM_10006detail6reduce18DeviceReduceKernelINS2_10policy_hubIlyN4cuda3std3__44plusIlEEE10Policy1000EN6thrust24THRUST_300001_SM_1000_NS18transform_iteratorI18GridPointValidatorNSD_17counting_iteratorIyNSD_11use_defaultESH_SH_EEllEEyS9_lNS7_10__identityEEEvT0_PT3_T1_NS0_13GridEvenShareISO_EET2_T4_,@"STO_CUDA_ENTRY STV_DEFAULT"
_ZN3cub18CUB_300001_SM_10006detail6reduce18DeviceReduceKernelINS2_10policy_hubIlyN4cuda3std3__44plusIlEEE10Policy1000EN6thrust24THRUST_300001_SM_1000_NS18transform_iteratorI18GridPointValidatorNSD_17counting_iteratorIyNSD_11use_defaultESH_SH_EEllEEyS9_lNS7_10__identityEEEvT0_PT3_T1_NS0_13GridEvenShareISO_EET2_T4_:
.text._ZN3cub18CUB_300001_SM_10006detail6reduce18DeviceReduceKernelINS2_10policy_hubIlyN4cuda3std3__44plusIlEEE10Policy1000EN6thrust24THRUST_300001_SM_1000_NS18transform_iteratorI18GridPointValidatorNSD_17counting_iteratorIyNSD_11use_defaultESH_SH_EEllEEyS9_lNS7_10__identityEEEvT0_PT3_T1_NS0_13GridEvenShareISO_EET2_T4_:
[----:B------:R-:W0:Y:S01]  /*0000*/  LDC R1, c[0x0][0x37c] ;  /* 0x0000df00ff017b82 */ /* 0x000e220000000800 */
[----:B------:R-:W1:Y:S07]  /*0010*/  S2R R3, SR_CTAID.X ;  /* 0x0000000000037919 */ /* 0x000e6e0000002500 */
[----:B------:R-:W2:Y:S01]  /*0020*/  LDC.64 R12, c[0x0][0x8a0] ;  /* 0x00022800ff0c7b82 */ /* 0x000ea20000000a00 */
[----:B------:R-:W3:Y:S01]  /*0030*/  LDCU UR4, c[0x0][0x860] ;  /* 0x00010c00ff0477ac */ /* 0x000ee20008000800 */
[----:B------:R-:W-:Y:S01]  /*0040*/  BSSY.RECONVERGENT B0, `(.L_x_1696) ;  /* 0x0002df4000007945 */ /* 0x000fe20003800200 */
[----:B0-----:R-:W-:Y:S01]  /*0050*/  VIADD R1, R1, 0xffffffa0 ;  /* 0xffffffa001017836 */ /* 0x001fe20000000000 */
[----:B------:R-:W0:Y:S01]  /*0060*/  LDCU UR5, c[0x0][0x858] ;  /* 0x00010b00ff0577ac */ /* 0x000e220008000800 */
[----:B------:R-:W4:Y:S01]  /*0070*/  LDCU UR6, c[0x0][0x850] ;  /* 0x00010a00ff0677ac */ /* 0x000f220008000800 */
[----:B------:R-:W5:Y:S01]  /*0080*/  LDCU UR7, c[0x0][0x848] ;  /* 0x00010900ff0777ac */ /* 0x000f620008000800 */
[----:B------:R-:W2:Y:S01]  /*0090*/  LDCU UR8, c[0x0][0x840] ;  /* 0x00010800ff0877ac */ /* 0x000ea20008000800 */
[----:B---3--:R-:W-:-:S02]  /*00a0*/  USHF.R.S32.HI UR4, URZ, 0x1f, UR4 ;  /* 0x0000001fff047899 */ /* 0x008fc40008011404 */
[----:B0-----:R-:W-:Y:S02]  /*00b0*/  USHF.R.S32.HI UR5, URZ, 0x1f, UR5 ;  /* 0x0000001fff057899 */ /* 0x001fe40008011405 */
[----:B----4-:R-:W-:Y:S02]  /*00c0*/  USHF.R.S32.HI UR6, URZ, 0x1f, UR6 ;  /* 0x0000001fff067899 */ /* 0x010fe40008011406 */
[----:B------:R-:W-:Y:S02]  /*00d0*/  IMAD.U32 R10, RZ, RZ, UR4 ;  /* 0x00000004ff0a7e24 */ /* 0x000fe4000f8e00ff */
[----:B------:R-:W-:Y:S01]  /*00e0*/  MOV R9, UR5 ;  /* 0x0000000500097c02 */ /* 0x000fe20008000f00 */
[----:B-1----:R-:W-:Y:S01]  /*00f0*/  IMAD R5, R3, 0xe00, RZ ;  /* 0x00000e0003057824 */ /* 0x002fe200078e02ff */
[----:B-----5:R-:W-:Y:S01]  /*0100*/  USHF.R.S32.HI UR7, URZ, 0x1f, UR7 ;  /* 0x0000001fff077899 */ /* 0x020fe20008011407 */
[----:B------:R-:W-:Y:S01]  /*0110*/  IMAD.U32 R8, RZ, RZ, UR6 ;  /* 0x00000006ff087e24 */ /* 0x000fe2000f8e00ff */
[----:B--2---:R-:W-:-:S02]  /*0120*/  USHF.R.S32.HI UR8, URZ, 0x1f, UR8 ;  /* 0x0000001fff087899 */ /* 0x004fc40008011408 */
[----:B------:R-:W-:Y:S02]  /*0130*/  IADD3 R0, P1, PT, -R5, R12, RZ ;  /* 0x0000000c05007210 */ /* 0x000fe40007f3e1ff */
[----:B------:R-:W-:Y:S02]  /*0140*/  IMAD.U32 R7, RZ, RZ, UR7 ;  /* 0x00000007ff077e24 */ /* 0x000fe4000f8e00ff */
[----:B------:R-:W-:Y:S02]  /*0150*/  ISETP.GT.U32.AND P0, PT, R0, 0xdff, PT ;  /* 0x00000dff0000780c */ /* 0x000fe40003f04070 */
[----:B------:R-:W-:Y:S02]  /*0160*/  IADD3.X R0, PT, PT, R13, -0x1, RZ, P1, !PT ;  /* 0xffffffff0d007810 */ /* 0x000fe40000ffe4ff */
[----:B------:R-:W-:Y:S02]  /*0170*/  MOV R6, UR8 ;  /* 0x0000000800067c02 */ /* 0x000fe40008000f00 */
[----:B------:R-:W-:-:S13]  /*0180*/  ISETP.GT.U32.AND.EX P0, PT, R0, RZ, PT, P0 ;  /* 0x000000ff0000720c */ /* 0x000fda0003f04100 */
[----:B------:R-:W-:Y:S05]  /*0190*/  @P0 BRA `(.L_x_1697) ;  /* 0x0000006400600947 */ /* 0x000fea0003800000 */
[----:B------:R-:W0:Y:S01]  /*01a0*/  S2R R2, SR_TID.X ;  /* 0x0000000000027919 */ /* 0x000e220000002100 */
[----:B------:R-:W1:Y:S01]  /*01b0*/  LDCU UR4, c[0x0][0x85c] ;  /* 0x00010b80ff0477ac */ /* 0x000e620008000800 */
[----:B------:R-:W-:Y:S01]  /*01c0*/  IMAD R53, R3, -0xe00, R12 ;  /* 0xfffff20003357824 */ /* 0x000fe200078e020c */
[----:B------:R-:W-:Y:S01]  /*01d0*/  BSSY.RECONVERGENT B2, `(.L_x_1698) ;  /* 0x00002a9000027945 */ /* 0x000fe20003800200 */
[----:B------:R-:W-:Y:S01]  /*01e0*/  CS2R R56, SRZ ;  /* 0x0000000000387805 */ /* 0x000fe2000001ff00 */
[----:B------:R-:W2:Y:S01]  /*01f0*/  LDCU UR5, c[0x0][0x854] ;  /* 0x00010a80ff0577ac */ /* 0x000ea20008000800 */
[----:B------:R-:W3:Y:S01]  /*0200*/  LDCU UR8, c[0x0][0x864] ;  /* 0x00010c80ff0877ac */ /* 0x000ee20008000800 */
[----:B------:R-:W4:Y:S01]  /*0210*/  LDCU UR6, c[0x0][0x844] ;  /* 0x00010880ff0677ac */ /* 0x000f220008000800 */
[----:B------:R-:W5:Y:S01]  /*0220*/  LDCU UR7, c[0x0][0x84c] ;  /* 0x00010980ff0777ac */ /* 0x000f620008000800 */
[----:B-1----:R-:W-:Y:S02]  /*0230*/  USHF.R.S32.HI UR9, URZ, 0x1f, UR4 ;  /* 0x0000001fff097899 */ /* 0x002fe40008011404 */
[----:B--2---:R-:W-:-:S02]  /*0240*/  USHF.R.S32.HI UR4, URZ, 0x1f, UR5 ;  /* 0x0000001fff047899 */ /* 0x004fc40008011405 */
[----:B---3--:R-:W-:Y:S02]  /*0250*/  USHF.R.S32.HI UR10, URZ, 0x1f, UR8 ;  /* 0x0000001fff0a7899 */ /* 0x008fe40008011408 */
[----:B------:R-:W-:Y:S02]  /*0260*/  IMAD.U32 R27, RZ, RZ, UR9 ;  /* 0x00000009ff1b7e24 */ /* 0x000fe4000f8e00ff */
[----:B------:R-:W-:Y:S01]  /*0270*/  MOV R26, UR4 ;  /* 0x00000004001a7c02 */ /* 0x000fe20008000f00 */
[----:B----4-:R-:W-:Y:S01]  /*0280*/  USHF.R.S32.HI UR5, URZ, 0x1f, UR6 ;  /* 0x0000001fff057899 */ /* 0x010fe20008011406 */
[----:B0-----:R-:W-:Y:S01]  /*0290*/  ISETP.GE.AND P0, PT, R2, R53, PT ;  /* 0x000000350200720c */ /* 0x001fe20003f06270 */
[----:B------:R-:W-:Y:S01]  /*02a0*/  IMAD.U32 R52, RZ, RZ, UR10 ;  /* 0x0000000aff347e24 */ /* 0x000fe2000f8e00ff */
[----:B------:R-:W-:Y:S01]  /*02b0*/  MOV R0, R2 ;  /* 0x0000000200007202 */ /* 0x000fe20000000f00 */
[----:B-----5:R-:W-:Y:S02]  /*02c0*/  USHF.R.S32.HI UR4, URZ, 0x1f, UR7 ;  /* 0x0000001fff047899 */ /* 0x020fe40008011407 */
[----:B------:R-:W-:-:S04]  /*02d0*/  IMAD.U32 R25, RZ, RZ, UR5 ;  /* 0x00000005ff197e24 */ /* 0x000fc8000f8e00ff */
[----:B------:R-:W-:-:S04]  /*02e0*/  IMAD.U32 R24, RZ, RZ, UR4 ;  /* 0x00000004ff187e24 */ /* 0x000fc8000f8e00ff */
[----:B------:R-:W-:Y:S05]  /*02f0*/  @P0 BRA `(.L_x_1699) ;  /* 0x0000002800580947 */ /* 0x000fea0003800000 */
[----:B------:R-:W0:Y:S01]  /*0300*/  LDCU.64 UR4, c[0x0][0x380] ;  /* 0x00007000ff0477ac */ /* 0x000e220008000a00 */
[----:B------:R-:W-:Y:S01]  /*0310*/  IMAD R0, R3, 0xe00, R2 ;  /* 0x00000e0003007824 */ /* 0x000fe200078e0202 */
[----:B------:R-:W-:Y:S01]  /*0320*/  BSSY.RECONVERGENT B1, `(.L_x_1700) ;  /* 0x0000291000017945 */ /* 0x000fe20003800200 */
[----:B------:R-:W-:Y:S01]  /*0330*/  CS2R R56, SRZ ;  /* 0x0000000000387805 */ /* 0x000fe2000001ff00 */
[----:B------:R-:W1:Y:S02]  /*0340*/  LDCU.64 UR6, c[0x0][0x868] ;  /* 0x00010d00ff0677ac */ /* 0x000e640008000a00 */
[----:B0-----:R-:W-:-:S05]  /*0350*/  IADD3 R0, P0, PT, R0, UR4, RZ ;  /* 0x0000000400007c10 */ /* 0x001fca000ff1e0ff */
[----:B------:R-:W-:Y:S01]  /*0360*/  IMAD.X R17, RZ, RZ, UR5, P0 ;  /* 0x00000005ff117e24 */ /* 0x000fe200080e06ff */
[----:B-1----:R-:W-:-:S04]  /*0370*/  ISETP.GE.U32.AND P0, PT, R0, UR6, PT ;  /* 0x0000000600007c0c */ /* 0x002fc8000bf06070 */
[----:B------:R-:W-:-:S13]  /*0380*/  ISETP.GE.U32.AND.EX P0, PT, R17, UR7, PT, P0 ;  /* 0x0000000711007c0c */ /* 0x000fda000bf06100 */
[----:B------:R-:W-:Y:S05]  /*0390*/  @P0 BRA `(.L_x_1701) ;  /* 0x0000002800240947 */ /* 0x000fea0003800000 */
[----:B------:R-:W-:Y:S01]  /*03a0*/  USHF.R.S32.HI UR4, URZ, 0x1f, UR8 ;  /* 0x0000001fff047899 */ /* 0x000fe20008011408 */
[----:B------:R-:W-:Y:S05]  /*03b0*/  BSSY.RECONVERGENT B3, `(.L_x_1702) ;  /* 0x0000026000037945 */ /* 0x000fea0003800200 */
[----:B------:R-:W-:-:S04]  /*03c0*/  LOP3.LUT R2, R17, UR4, RZ, 0xfc, !PT ;  /* 0x0000000411027c12 */ /* 0x000fc8000f8efcff */
[----:B------:R-:W-:-:S13]  /*03d0*/  ISETP.NE.U32.AND P0, PT, R2, RZ, PT ;  /* 0x000000ff0200720c */ /* 0x000fda0003f05070 */
[----:B------:R-:W-:Y:S05]  /*03e0*/  @P0 BRA `(.L_x_1703) ;  /* 0x0000000000580947 */ /* 0x000fea0003800000 */
[----:B------:R-:W0:Y:S01]  /*03f0*/  I2F.U32.RP R4, UR8 ;  /* 0x0000000800047d06 */ /* 0x000e220008209000 */
[----:B------:R-:W-:-:S07]  /*0400*/  ISETP.NE.U32.AND P2, PT, RZ, UR8, PT ;  /* 0x00000008ff007c0c */ /* 0x000fce000bf45070 */
[----:B0-----:R-:W0:Y:S02]  /*0410*/  MUFU.RCP R4, R4 ;  /* 0x0000000400047308 */ /* 0x001e240000001000 */
[----:B0-----:R-:W-:-:S06]  /*0420*/  VIADD R2, R4, 0xffffffe ;  /* 0x0ffffffe04027836 */ /* 0x001fcc0000000000 */
[----:B------:R0:W1:Y:S02]  /*0430*/  F2I.FTZ.U32.TRUNC.NTZ R3, R2 ;  /* 0x0000000200037305 */ /* 0x000064000021f000 */
[----:B0-----:R-:W-:Y:S01]  /*0440*/  IMAD.MOV.U32 R2, RZ, RZ, RZ ;  /* 0x000000ffff027224 */ /* 0x001fe200078e00ff */
[----:B-1----:R-:W-:-:S05]  /*0450*/  IADD3 R5, PT, PT, RZ, -R3, RZ ;  /* 0x80000003ff057210 */ /* 0x002fca0007ffe0ff */
[----:B------:R-:W-:-:S04]  /*0460*/  IMAD R5, R5, UR8, RZ ;  /* 0x0000000805057c24 */ /* 0x000fc8000f8e02ff */
[----:B------:R-:W-:-:S06]  /*0470*/  IMAD.HI.U32 R3, R3, R5, R2 ;  /* 0x0000000503037227 */ /* 0x000fcc00078e0002 */
[----:B------:R-:W-:-:S04]  /*0480*/  IMAD.HI.U32 R2, R3, R0, RZ ;  /* 0x0000000003027227 */ /* 0x000fc800078e00ff */
[----:B------:R-:W-:-:S04]  /*0490*/  IMAD.MOV R3, RZ, RZ, -R2 ;  /* 0x000000ffff037224 */ /* 0x000fc800078e0a02 */
[----:B------:R-:W-:-:S05]  /*04a0*/  IMAD R3, R3, UR8, R0 ;  /* 0x0000000803037c24 */ /* 0x000fca000f8e0200 */
[----:B------:R-:W-:-:S13]  /*04b0*/  ISETP.GE.U32.AND P0, PT, R3, UR8, PT ;  /* 0x0000000803007c0c */ /* 0x000fda000bf06070 */
[----:B------:R-:W-:Y:S01]  /*04c0*/  @P0 IADD3 R3, PT, PT, R3, -UR8, RZ ;  /* 0x8000000803030c10 */ /* 0x000fe2000fffe0ff */
[----:B------:R-:W-:-:S03]  /*04d0*/  @P0 VIADD R2, R2, 0x1 ;  /* 0x0000000102020836 */ /* 0x000fc60000000000 */
[----:B------:R-:W-:-:S13]  /*04e0*/  ISETP.GE.U32.AND P1, PT, R3, UR8, PT ;  /* 0x0000000803007c0c */ /* 0x000fda000bf26070 */
[----:B------:R-:W-:Y:S01]  /*04f0*/  @P1 VIADD R2, R2, 0x1 ;  /* 0x0000000102021836 */ /* 0x000fe20000000000 */
[----:B------:R-:W-:-:S04]  /*0500*/  @!P2 LOP3.LUT R2, RZ, UR8, RZ, 0x33, !PT ;  /* 0x00000008ff02ac12 */ /* 0x000fc8000f8e33ff */
[----:B------:R-:W-:-:S05]  /*0510*/  IADD3 R3, PT, PT, -R2, RZ, RZ ;  /* 0x000000ff02037210 */ /* 0x000fca0007ffe1ff */
[----:B------:R-:W-:Y:S02]  /*0520*/  IMAD R18, R3, UR8, R0 ;  /* 0x0000000803127c24 */ /* 0x000fe4000f8e0200 */
[----:B------:R-:W-:Y:S01]  /*0530*/  IMAD.MOV.U32 R3, RZ, RZ, RZ ;  /* 0x000000ffff037224 */ /* 0x000fe200078e00ff */
[----:B------:R-:W-:Y:S06]  /*0540*/  BRA `(.L_x_1704) ;  /* 0x0000000000307947 */ /* 0x000fec0003800000 */
.L_x_1703:
[----:B------:R-:W0:Y:S01]  /*0550*/  LDCU UR4, c[0x0][0x864] ;  /* 0x00010c80ff0477ac */ /* 0x000e220008000800 */
[----:B------:R-:W-:Y:S01]  /*0560*/  IMAD.MOV.U32 R16, RZ, RZ, R0 ;  /* 0x000000ffff107224 */ /* 0x000fe200078e0000 */
[----:B------:R-:W-:Y:S01]  /*0570*/  MOV R11, 0x5c0 ;  /* 0x000005c0000b7802 */ /* 0x000fe20000000f00 */
[----:B------:R-:W-:-:S06]  /*0580*/  USHF.R.S32.HI UR5, URZ, 0x1f, UR8 ;  /* 0x0000001fff057899 */ /* 0x000fcc0008011408 */
[----:B------:R-:W-:Y:S01]  /*0590*/  MOV R15, UR5 ;  /* 0x00000005000f7c02 */ /* 0x000fe20008000f00 */
[----:B0-----:R-:W-:-:S07]  /*05a0*/  IMAD.U32 R14, RZ, RZ, UR4 ;  /* 0x00000004ff0e7e24 */ /* 0x001fce000f8e00ff */
[----:B------:R-:W-:Y:S05]  /*05b0*/  CALL.REL.NOINC `($__internal_2_$__cuda_sm20_div_u64) ;  /* 0x000002d800907944 */ /* 0x000fea0003c00000 */
[----:B------:R-:W0:Y:S01]  /*05c0*/  LDCU UR4, c[0x0][0x864] ;  /* 0x00010c80ff0477ac */ /* 0x000e220008000800 */
[----:B------:R-:W-:Y:S01]  /*05d0*/  IMAD.MOV R3, RZ, RZ, -R14 ;  /* 0x000000ffff037224 */ /* 0x000fe200078e0a0e */
[----:B------:R-:W-:-:S03]  /*05e0*/  MOV R2, R14 ;  /* 0x0000000e00027202 */ /* 0x000fc60000000f00 */
[----:B0-----:R-:W-:Y:S02]  /*05f0*/  IMAD R18, R3, UR4, R0 ;  /* 0x0000000403127c24 */ /* 0x001fe4000f8e0200 */
[----:B------:R-:W-:-:S07]  /*0600*/  IMAD.MOV.U32 R3, RZ, RZ, R15 ;  /* 0x000000ffff037224 */ /* 0x000fce00078e000f */
.L_x_1704:
[----:B------:R-:W-:Y:S05]  /*0610*/  BSYNC.RECONVERGENT B3 ;  /* 0x0000000000037941 */ /* 0x000fea0003800200 */
.L_x_1702:
[----:B------:R-:W-:Y:S01]  /*0620*/  LOP3.LUT R0, R3, R10, RZ, 0xfc, !PT ;  /* 0x0000000a03007212 */ /* 0x000fe200078efcff */
[----:B------:R-:W-:Y:S03]  /*0630*/  BSSY.RECONVERGENT B3, `(.L_x_1705) ;  /* 0x0000027000037945 */ /* 0x000fe60003800200 */
[----:B------:R-:W-:-:S13]  /*0640*/  ISETP.NE.U32.AND P0, PT, R0, RZ, PT ;  /* 0x000000ff0000720c */ /* 0x000fda0003f05070 */
[----:B------:R-:W-:Y:S05]  /*0650*/  @P0 BRA `(.L_x_1706) ;  /* 0x0000000000600947 */ /* 0x000fea0003800000 */
[----:B------:R-:W0:Y:S02]  /*0660*/  LDCU UR4, c[0x0][0x860] ;  /* 0x00010c00ff0477ac */ /* 0x000e240008000800 */
[----:B0-----:R-:W0:Y:S01]  /*0670*/  I2F.U32.RP R0, UR4 ;  /* 0x0000000400007d06 */ /* 0x001e220008209000 */
        /* <DEDUP_REMOVED lines=14> */
[----:B------:R-:W-:Y:S01]  /*0760*/  ISETP.GE.U32.AND P1, PT, R3, UR4, PT ;  /* 0x0000000403007c0c */ /* 0x000fe2000bf26070 */
[----:B------:R-:W-:-:S12]  /*0770*/  IMAD.MOV.U32 R3, RZ, RZ, RZ ;  /* 0x000000ffff037224 */ /* 0x000fd800078e00ff */
[----:B------:R-:W-:Y:S01]  /*0780*/  @P1 VIADD R5, R5, 0x1 ;  /* 0x0000000105051836 */ /* 0x000fe20000000000 */
[----:B------:R-:W-:-:S04]  /*0790*/  @!P2 LOP3.LUT R5, RZ, UR4, RZ, 0x33, !PT ;  /* 0x00000004ff05ac12 */ /* 0x000fc8000f8e33ff */
[----:B------:R-:W-:-:S05]  /*07a0*/  IADD3 R13, PT, PT, -R5, RZ, RZ ;  /* 0x000000ff050d7210 */ /* 0x000fca0007ffe1ff */
[----:B------:R-:W-:Y:S02]  /*07b0*/  IMAD R13, R13, UR4, R2 ;  /* 0x000000040d0d7c24 */ /* 0x000fe4000f8e0202 */
[----:B------:R-:W-:Y:S01]  /*07c0*/  IMAD.MOV.U32 R2, RZ, RZ, R5 ;  /* 0x000000ffff027224 */ /* 0x000fe200078e0005 */
[----:B------:R-:W-:Y:S06]  /*07d0*/  BRA `(.L_x_1707) ;  /* 0x0000000000307947 */ /* 0x000fec0003800000 */
.L_x_1706:
[----:B------:R-:W0:Y:S01]  /*07e0*/  LDCU UR4, c[0x0][0x860] ;  /* 0x00010c00ff0477ac */ /* 0x000e220008000800 */
[----:B------:R-:W-:Y:S01]  /*07f0*/  MOV R15, R10 ;  /* 0x0000000a000f7202 */ /* 0x000fe20000000f00 */
[----:B------:R-:W-:Y:S01]  /*0800*/  IMAD.MOV.U32 R16, RZ, RZ, R2 ;  /* 0x000000ffff107224 */ /* 0x000fe200078e0002 */
[----:B------:R-:W-:Y:S01]  /*0810*/  MOV R11, 0x850 ;  /* 0x00000850000b7802 */ /* 0x000fe20000000f00 */
[----:B------:R-:W-:Y:S01]  /*0820*/  IMAD.MOV.U32 R17, RZ, RZ, R3 ;  /* 0x000000ffff117224 */ /* 0x000fe200078e0003 */
[----:B0-----:R-:W-:-:S07]  /*0830*/  MOV R14, UR4 ;  /* 0x00000004000e7c02 */ /* 0x001fce0008000f00 */
[----:B------:R-:W-:Y:S05]  /*0840*/  CALL.REL.NOINC `($__internal_2_$__cuda_sm20_div_u64) ;  /* 0x000002d400ec7944 */ /* 0x000fea0003c00000 */
[----:B------:R-:W0:Y:S01]  /*0850*/  LDCU UR4, c[0x0][0x860] ;  /* 0x00010c00ff0477ac */ /* 0x000e220008000800 */
[----:B------:R-:W-:Y:S01]  /*0860*/  IMAD.MOV R13, RZ, RZ, -R14 ;  /* 0x000000ffff0d7224 */ /* 0x000fe200078e0a0e */
[----:B------:R-:W-:-:S03]  /*0870*/  MOV R3, R15 ;  /* 0x0000000f00037202 */ /* 0x000fc60000000f00 */
[----:B0-----:R-:W-:Y:S02]  /*0880*/  IMAD R13, R13, UR4, R2 ;  /* 0x000000040d0d7c24 */ /* 0x001fe4000f8e0202 */
[----:B------:R-:W-:-:S07]  /*0890*/  IMAD.MOV.U32 R2, RZ, RZ, R14 ;  /* 0x000000ffff027224 */ /* 0x000fce00078e000e */
.L_x_1707:
[----:B------:R-:W-:Y:S05]  /*08a0*/  BSYNC.RECONVERGENT B3 ;  /* 0x0000000000037941 */ /* 0x000fea0003800200 */
.L_x_1705:
[----:B------:R-:W-:Y:S01]  /*08b0*/  R2UR UR4, R27 ;  /* 0x000000001b0472ca */ /* 0x000fe200000e0000 */
[----:B------:R-:W-:-:S12]  /*08c0*/  BSSY.RECONVERGENT B3, `(.L_x_1708) ;  /* 0x0000029000037945 */ /* 0x000fd80003800200 */
[----:B------:R-:W-:-:S04]  /*08d0*/  LOP3.LUT R0, R3, UR4, RZ, 0xfc, !PT ;  /* 0x0000000403007c12 */ /* 0x000fc8000f8efcff */
        /* <DEDUP_REMOVED lines=8> */
[----:B0-----:R-:W-:Y:S02]  /*0960*/  HFMA2 R4, -RZ, RZ, 0, 0 ;  /* 0x00000000ff047431 */ /* 0x001fe400000001ff */
[----:B-1----:R-:W-:-:S04]  /*0970*/  IMAD.MOV R3, RZ, RZ, -R5 ;  /* 0x000000ffff037224 */ /* 0x002fc800078e0a05 */
[----:B------:R-:W-:-:S04]  /*0980*/  IMAD R3, R3, UR4, RZ ;  /* 0x0000000403037c24 */ /* 0x000fc8000f8e02ff */
[----:B------:R-:W-:-:S06]  /*0990*/  IMAD.HI.U32 R5, R5, R3, R4 ;  /* 0x0000000305057227 */ /* 0x000fcc00078e0004 */
[----:B------:R-:W-:-:S04]  /*09a0*/  IMAD.HI.U32 R5, R5, R2, RZ ;  /* 0x0000000205057227 */ /* 0x000fc800078e00ff */
[----:B------:R-:W-:-:S04]  /*09b0*/  IMAD.MOV R3, RZ, RZ, -R5 ;  /* 0x000000ffff037224 */ /* 0x000fc800078e0a05 */
[----:B------:R-:W-:-:S05]  /*09c0*/  IMAD R3, R3, UR4, R2 ;  /* 0x0000000403037c24 */ /* 0x000fca000f8e0202 */
[----:B------:R-:W-:-:S13]  /*09d0*/  ISETP.GE.U32.AND P0, PT, R3, UR4, PT ;  /* 0x0000000403007c0c */ /* 0x000fda000bf06070 */
[----:B------:R-:W-:Y:S01]  /*09e0*/  @P0 VIADD R3, R3, -UR4 ;  /* 0x8000000403030c36 */ /* 0x000fe20008000000 */
[----:B------:R-:W-:-:S04]  /*09f0*/  @P0 IADD3 R5, PT, PT, R5, 0x1, RZ ;  /* 0x0000000105050810 */ /* 0x000fc80007ffe0ff */
[----:B------:R-:W-:-:S13]  /*0a00*/  ISETP.GE.U32.AND P1, PT, R3, UR4, PT ;  /* 0x0000000403007c0c */ /* 0x000fda000bf26070 */
[----:B------:R-:W-:Y:S01]  /*0a10*/  @P1 VIADD R5, R5, 0x1 ;  /* 0x0000000105051836 */ /* 0x000fe20000000000 */
[----:B------:R-:W-:-:S05]  /*0a20*/  @!P2 LOP3.LUT R5, RZ, UR4, RZ, 0x33, !PT ;  /* 0x00000004ff05ac12 */ /* 0x000fca000f8e33ff */
[----:B------:R-:W-:-:S04]  /*0a30*/  IMAD.MOV R3, RZ, RZ, -R5 ;  /* 0x000000ffff037224 */ /* 0x000fc800078e0a05 */
[----:B------:R-:W-:Y:S01]  /*0a40*/  IMAD R12, R3, UR4, R2 ;  /* 0x00000004030c7c24 */ /* 0x000fe2000f8e0202 */
[----:B------:R-:W-:Y:S01]  /*0a50*/  MOV R2, R5 ;  /* 0x0000000500027202 */ /* 0x000fe20000000f00 */
[----:B------:R-:W-:Y:S01]  /*0a60*/  IMAD.MOV.U32 R3, RZ, RZ, RZ ;  /* 0x000000ffff037224 */ /* 0x000fe200078e00ff */
[----:B------:R-:W-:Y:S06]  /*0a70*/  BRA `(.L_x_1710) ;  /* 0x0000000000347947 */ /* 0x000fec0003800000 */
.L_x_1709:
[----:B------:R-:W0:Y:S01]  /*0a80*/  LDCU UR4, c[0x0][0x85c] ;  /* 0x00010b80ff0477ac */ /* 0x000e220008000800 */
[----:B------:R-:W-:Y:S01]  /*0a90*/  R2UR UR5, R27 ;  /* 0x000000001b0572ca */ /* 0x000fe200000e0000 */
[----:B------:R-:W-:Y:S01]  /*0aa0*/  IMAD.MOV.U32 R16, RZ, RZ, R2 ;  /* 0x000000ffff107224 */ /* 0x000fe200078e0002 */
[----:B------:R-:W-:Y:S02]  /*0ab0*/  MOV R17, R3 ;  /* 0x0000000300117202 */ /* 0x000fe40000000f00 */
[----:B------:R-:W-:-:S09]  /*0ac0*/  MOV R11, 0xb00 ;  /* 0x00000b00000b7802 */ /* 0x000fd20000000f00 */
[----:B------:R-:W-:Y:S02]  /*0ad0*/  IMAD.U32 R15, RZ, RZ, UR5 ;  /* 0x00000005ff0f7e24 */ /* 0x000fe4000f8e00ff */
[----:B0-----:R-:W-:-:S07]  /*0ae0*/  IMAD.U32 R14, RZ, RZ, UR4 ;  /* 0x00000004ff0e7e24 */ /* 0x001fce000f8e00ff */
[----:B------:R-:W-:Y:S05]  /*0af0*/  CALL.REL.NOINC `($__internal_2_$__cuda_sm20_div_u64) ;  /* 0x000002d400407944 */ /* 0x000fea0003c00000 */
[----:B------:R-:W0:Y:S01]  /*0b00*/  LDCU UR4, c[0x0][0x85c] ;  /* 0x00010b80ff0477ac */ /* 0x000e220008000800 */
[----:B------:R-:W-:-:S05]  /*0b10*/  IADD3 R3, PT, PT, -R14, RZ, RZ ;  /* 0x000000ff0e037210 */ /* 0x000fca0007ffe1ff */
[----:B0-----:R-:W-:Y:S02]  /*0b20*/  IMAD R12, R3, UR4, R2 ;  /* 0x00000004030c7c24 */ /* 0x001fe4000f8e0202 */
[----:B------:R-:W-:Y:S02]  /*0b30*/  IMAD.MOV.U32 R2, RZ, RZ, R14 ;  /* 0x000000ffff027224 */ /* 0x000fe400078e000e */
[----:B------:R-:W-:-:S07]  /*0b40*/  IMAD.MOV.U32 R3, RZ, RZ, R15 ;  /* 0x000000ffff037224 */ /* 0x000fce00078e000f */
.L_x_1710:
[----:B------:R-:W-:Y:S05]  /*0b50*/  BSYNC.RECONVERGENT B3 ;  /* 0x0000000000037941 */ /* 0x000fea0003800200 */
.L_x_1708:
        /* <DEDUP_REMOVED lines=8> */
[----:B0-----:R-:W-:-:S06]  /*0be0*/  IADD3 R4, PT, PT, R0, 0xffffffe, RZ ;  /* 0x0ffffffe00047810 */ /* 0x001fcc0007ffe0ff */
[----:B------:R0:W1:Y:S02]  /*0bf0*/  F2I.FTZ.U32.TRUNC.NTZ R5, R4 ;  /* 0x0000000400057305 */ /* 0x000064000021f000 */
[----:B0-----:R-:W-:Y:S02]  /*0c00*/  IMAD.MOV.U32 R4, RZ, RZ, RZ ;  /* 0x000000ffff047224 */ /* 0x001fe400078e00ff */
[----:B-1----:R-:W-:-:S04]  /*0c10*/  IMAD.MOV R3, RZ, RZ, -R5 ;  /* 0x000000ffff037224 */ /* 0x002fc800078e0a05 */
[----:B------:R-:W-:-:S04]  /*0c20*/  IMAD R3, R3, UR4, RZ ;  /* 0x0000000403037c24 */ /* 0x000fc8000f8e02ff */
[----:B------:R-:W-:-:S06]  /*0c30*/  IMAD.HI.U32 R5, R5, R3, R4 ;  /* 0x0000000305057227 */ /* 0x000fcc00078e0004 */
[----:B------:R-:W-:-:S05]  /*0c40*/  IMAD.HI.U32 R5, R5, R2, RZ ;  /* 0x0000000205057227 */ /* 0x000fca00078e00ff */
[----:B------:R-:W-:-:S05]  /*0c50*/  IADD3 R3, PT, PT, -R5, RZ, RZ ;  /* 0x000000ff05037210 */ /* 0x000fca0007ffe1ff */
[----:B------:R-:W-:-:S05]  /*0c60*/  IMAD R3, R3, UR4, R2 ;  /* 0x0000000403037c24 */ /* 0x000fca000f8e0202 */
[----:B------:R-:W-:-:S13]  /*0c70*/  ISETP.GE.U32.AND P0, PT, R3, UR4, PT ;  /* 0x0000000403007c0c */ /* 0x000fda000bf06070 */
[----:B------:R-:W-:Y:S02]  /*0c80*/  @P0 VIADD R3, R3, -UR4 ;  /* 0x8000000403030c36 */ /* 0x000fe40008000000 */
[----:B------:R-:W-:-:S03]  /*0c90*/  @P0 VIADD R5, R5, 0x1 ;  /* 0x0000000105050836 */ /* 0x000fc60000000000 */
[----:B------:R-:W-:-:S13]  /*0ca0*/  ISETP.GE.U32.AND P1, PT, R3, UR4, PT ;  /* 0x0000000403007c0c */ /* 0x000fda000bf26070 */
[----:B------:R-:W-:Y:S02]  /*0cb0*/  @P1 IADD3 R5, PT, PT, R5, 0x1, RZ ;  /* 0x0000000105051810 */ /* 0x000fe40007ffe0ff */
[----:B------:R-:W-:-:S05]  /*0cc0*/  @!P2 LOP3.LUT R5, RZ, UR4, RZ, 0x33, !PT ;  /* 0x00000004ff05ac12 */ /* 0x000fca000f8e33ff */
[----:B------:R-:W-:-:S04]  /*0cd0*/  IMAD.MOV R3, RZ, RZ, -R5 ;  /* 0x000000ffff037224 */ /* 0x000fc800078e0a05 */
[----:B------:R-:W-:Y:S02]  /*0ce0*/  IMAD R10, R3, UR4, R2 ;  /* 0x00000004030a7c24 */ /* 0x000fe4000f8e0202 */
[----:B------:R-:W-:Y:S02]  /*0cf0*/  HFMA2 R3, -RZ, RZ, 0, 0 ;  /* 0x00000000ff037431 */ /* 0x000fe400000001ff */
[----:B------:R-:W-:Y:S01]  /*0d00*/  IMAD.MOV.U32 R2, RZ, RZ, R5 ;  /* 0x000000ffff027224 */ /* 0x000fe200078e0005 */
[----:B------:R-:W-:Y:S06]  /*0d10*/  BRA `(.L_x_1713) ;  /* 0x0000000000307947 */ /* 0x000fec0003800000 */
.L_x_1712:
[----:B------:R-:W0:Y:S01]  /*0d20*/  LDCU UR4, c[0x0][0x858] ;  /* 0x00010b00ff0477ac */ /* 0x000e220008000800 */
[----:B------:R-:W-:Y:S01]  /*0d30*/  IMAD.MOV.U32 R15, RZ, RZ, R9 ;  /* 0x000000ffff0f7224 */ /* 0x000fe200078e0009 */
[----:B------:R-:W-:Y:S01]  /*0d40*/  MOV R17, R3 ;  /* 0x0000000300117202 */ /* 0x000fe20000000f00 */
[----:B------:R-:W-:Y:S01]  /*0d50*/  IMAD.MOV.U32 R16, RZ, RZ, R2 ;  /* 0x000000ffff107224 */ /* 0x000fe200078e0002 */
[----:B------:R-:W-:Y:S01]  /*0d60*/  MOV R11, 0xd90 ;  /* 0x00000d90000b7802 */ /* 0x000fe20000000f00 */
[----:B0-----:R-:W-:-:S07]  /*0d70*/  IMAD.U32 R14, RZ, RZ, UR4 ;  /* 0x00000004ff0e7e24 */ /* 0x001fce000f8e00ff */
[----:B------:R-:W-:Y:S05]  /*0d80*/  CALL.REL.NOINC `($__internal_2_$__cuda_sm20_div_u64) ;  /* 0x000002d0009c7944 */ /* 0x000fea0003c00000 */
[----:B------:R-:W0:Y:S01]  /*0d90*/  LDCU UR4, c[0x0][0x858] ;  /* 0x00010b00ff0477ac */ /* 0x000e220008000800 */
[----:B------:R-:W-:-:S04]  /*0da0*/  IMAD.MOV R3, RZ, RZ, -R14 ;  /* 0x000000ffff037224 */ /* 0x000fc800078e0a0e */
[----:B0-----:R-:W-:Y:S01]  /*0db0*/  IMAD R10, R3, UR4, R2 ;  /* 0x00000004030a7c24 */ /* 0x001fe2000f8e0202 */
[----:B------:R-:W-:Y:S01]  /*0dc0*/  MOV R2, R14 ;  /* 0x0000000e00027202 */ /* 0x000fe20000000f00 */
[----:B------:R-:W-:-:S07]  /*0dd0*/  IMAD.MOV.U32 R3, RZ, RZ, R15 ;  /* 0x000000ffff037224 */ /* 0x000fce00078e000f */
.L_x_1713:
[----:B------:R-:W-:Y:S05]  /*0de0*/  BSYNC.RECONVERGENT B3 ;  /* 0x0000000000037941 */ /* 0x000fea0003800200 */
.L_x_1711:
        /* <DEDUP_REMOVED lines=29> */
.L_x_1715:
[----:B------:R-:W0:Y:S01]  /*0fc0*/  LDCU UR4, c[0x0][0x854] ;  /* 0x00010a80ff0477ac */ /* 0x000e220008000800 */
[----:B------:R-:W-:Y:S01]  /*0fd0*/  R2UR UR5, R26 ;  /* 0x000000001a0572ca */ /* 0x000fe200000e0000 */
[----:B------:R-:W-:Y:S01]  /*0fe0*/  IMAD.MOV.U32 R17, RZ, RZ, R3 ;  /* 0x000000ffff117224 */ /* 0x000fe200078e0003 */
[----:B------:R-:W-:Y:S02]  /*0ff0*/  MOV R16, R2 ;  /* 0x0000000200107202 */ /* 0x000fe40000000f00 */
[----:B------:R-:W-:-:S09]  /*1000*/  MOV R11, 0x1040 ;  /* 0x00001040000b7802 */ /* 0x000fd20000000f00 */
[----:B------:R-:W-:Y:S01]  /*1010*/  IMAD.U32 R15, RZ, RZ, UR5 ;  /* 0x00000005ff0f7e24 */ /* 0x000fe2000f8e00ff */
[----:B0-----:R-:W-:-:S07]  /*1020*/  MOV R14, UR4 ;  /* 0x00000004000e7c02 */ /* 0x001fce0008000f00 */
[----:B------:R-:W-:Y:S05]  /*1030*/  CALL.REL.NOINC `($__internal_2_$__cuda_sm20_div_u64) ;  /* 0x000002cc00f07944 */ /* 0x000fea0003c00000 */
[----:B------:R-:W0:Y:S01]  /*1040*/  LDCU UR4, c[0x0][0x854] ;  /* 0x00010a80ff0477ac */ /* 0x000e220008000800 */
[----:B------:R-:W-:Y:S01]  /*1050*/  IMAD.MOV R9, RZ, RZ, -R14 ;  /* 0x000000ffff097224 */ /* 0x000fe200078e0a0e */
[----:B------:R-:W-:-:S03]  /*1060*/  MOV R3, R15 ;  /* 0x0000000f00037202 */ /* 0x000fc60000000f00 */
[----:B0-----:R-:W-:Y:S02]  /*1070*/  IMAD R9, R9, UR4, R2 ;  /* 0x0000000409097c24 */ /* 0x001fe4000f8e0202 */
[----:B------:R-:W-:-:S07]  /*1080*/  IMAD.MOV.U32 R2, RZ, RZ, R14 ;  /* 0x000000ffff027224 */ /* 0x000fce00078e000e */
.L_x_1716:
[----:B------:R-:W-:Y:S05]  /*1090*/  BSYNC.RECONVERGENT B3 ;  /* 0x0000000000037941 */ /* 0x000fea0003800200 */
.L_x_1714:
        /* <DEDUP_REMOVED lines=20> */
[----:B------:R-:W-:Y:S01]  /*11e0*/  ISETP.GE.U32.AND P1, PT, R3, UR4, PT ;  /* 0x0000000403007c0c */ /* 0x000fe2000bf26070 */
[----:B------:R-:W-:-:S12]  /*11f0*/  IMAD.MOV.U32 R3, RZ, RZ, RZ ;  /* 0x000000ffff037224 */ /* 0x000fd800078e00ff */
[----:B------:R-:W-:Y:S01]  /*1200*/  @P1 VIADD R8, R8, 0x1 ;  /* 0x0000000108081836 */ /* 0x000fe20000000000 */
[----:B------:R-:W-:-:S05]  /*1210*/  @!P2 LOP3.LUT R8, RZ, UR4, RZ, 0x33, !PT ;  /* 0x00000004ff08ac12 */ /* 0x000fca000f8e33ff */
[----:B------:R-:W-:-:S04]  /*1220*/  IMAD.MOV R5, RZ, RZ, -R8 ;  /* 0x000000ffff057224 */ /* 0x000fc800078e0a08 */
[----:B------:R-:W-:Y:S01]  /*1230*/  IMAD R5, R5, UR4, R2 ;  /* 0x0000000405057c24 */ /* 0x000fe2000f8e0202 */
[----:B------:R-:W-:Y:S01]  /*1240*/  MOV R2, R8 ;  /* 0x0000000800027202 */ /* 0x000fe20000000f00 */
[----:B------:R-:W-:Y:S06]  /*1250*/  BRA `(.L_x_1719) ;  /* 0x0000000000307947 */ /* 0x000fec0003800000 */
.L_x_1718:
        /* <DEDUP_REMOVED lines=8> */
[----:B------:R-:W-:Y:S01]  /*12e0*/  IADD3 R5, PT, PT, -R14, RZ, RZ ;  /* 0x000000ff0e057210 */ /* 0x000fe20007ffe1ff */
[----:B------:R-:W-:-:S04]  /*12f0*/  IMAD.MOV.U32 R3, RZ, RZ, R15 ;  /* 0x000000ffff037224 */ /* 0x000fc800078e000f */
[----:B0-----:R-:W-:Y:S02]  /*1300*/  IMAD R5, R5, UR4, R2 ;  /* 0x0000000405057c24 */ /* 0x001fe4000f8e0202 */
[----:B------:R-:W-:-:S07]  /*1310*/  IMAD.MOV.U32 R2, RZ, RZ, R14 ;  /* 0x000000ffff027224 */ /* 0x000fce00078e000e */
.L_x_1719:
[----:B------:R-:W-:Y:S05]  /*1320*/  BSYNC.RECONVERGENT B3 ;  /* 0x0000000000037941 */ /* 0x000fea0003800200 */
.L_x_1717:
        /* <DEDUP_REMOVED lines=29> */
.L_x_1721:
[----:B------:R-:W0:Y:S01]  /*1500*/  LDCU UR4, c[0x0][0x84c] ;  /* 0x00010980ff0477ac */ /* 0x000e220008000800 */
[----:B------:R-:W-:Y:S01]  /*1510*/  R2UR UR5, R24 ;  /* 0x00000000180572ca */ /* 0x000fe200000e0000 */
[----:B------:R-:W-:Y:S01]  /*1520*/  IMAD.MOV.U32 R16, RZ, RZ, R2 ;  /* 0x000000ffff107224 */ /* 0x000fe200078e0002 */
[----:B------:R-:W-:Y:S01]  /*1530*/  MOV R11, 0x1580 ;  /* 0x00001580000b7802 */ /* 0x000fe20000000f00 */
[----:B------:R-:W-:-:S10]  /*1540*/  IMAD.MOV.U32 R17, RZ, RZ, R3 ;  /* 0x000000ffff117224 */ /* 0x000fd400078e0003 */
[----:B------:R-:W-:Y:S01]  /*1550*/  MOV R15, UR5 ;  /* 0x00000005000f7c02 */ /* 0x000fe20008000f00 */
[----:B0-----:R-:W-:-:S07]  /*1560*/  IMAD.U32 R14, RZ, RZ, UR4 ;  /* 0x00000004ff0e7e24 */ /* 0x001fce000f8e00ff */
[----:B------:R-:W-:Y:S05]  /*1570*/  CALL.REL.NOINC `($__internal_2_$__cuda_sm20_div_u64) ;  /* 0x000002c800a07944 */ /* 0x000fea0003c00000 */
[----:B------:R-:W0:Y:S01]  /*1580*/  LDCU UR4, c[0x0][0x84c] ;  /* 0x00010980ff0477ac */ /* 0x000e220008000800 */
[----:B------:R-:W-:-:S04]  /*1590*/  IMAD.MOV R3, RZ, RZ, -R14 ;  /* 0x000000ffff037224 */ /* 0x000fc800078e0a0e */
[----:B0-----:R-:W-:Y:S01]  /*15a0*/  IMAD R4, R3, UR4, R2 ;  /* 0x0000000403047c24 */ /* 0x001fe2000f8e0202 */
[----:B------:R-:W-:Y:S01]  /*15b0*/  MOV R2, R14 ;  /* 0x0000000e00027202 */ /* 0x000fe20000000f00 */
[----:B------:R-:W-:-:S07]  /*15c0*/  IMAD.MOV.U32 R3, RZ, RZ, R15 ;  /* 0x000000ffff037224 */ /* 0x000fce00078e000f */
.L_x_1722:
[----:B------:R-:W-:Y:S05]  /*15d0*/  BSYNC.RECONVERGENT B3 ;  /* 0x0000000000037941 */ /* 0x000fea0003800200 */
.L_x_1720:
        /* <DEDUP_REMOVED lines=25> */
[----:B------:R-:W-:Y:S02]  /*1770*/  IMAD.MOV.U32 R2, RZ, RZ, R15 ;  /* 0x000000ffff027224 */ /* 0x000fe400078e000f */
[----:B------:R-:W-:Y:S01]  /*1780*/  IMAD.MOV.U32 R3, RZ, RZ, RZ ;  /* 0x000000ffff037224 */ /* 0x000fe200078e00ff */
[----:B------:R-:W-:Y:S06]  /*1790*/  BRA `(.L_x_1725) ;  /* 0x0000000000307947 */ /* 0x000fec0003800000 */
.L_x_1724:
        /* <DEDUP_REMOVED lines=8> */
[----:B------:R-:W-:-:S04]  /*1820*/  IMAD.MOV R3, RZ, RZ, -R14 ;  /* 0x000000ffff037224 */ /* 0x000fc800078e0a0e */
[----:B0-----:R-:W-:Y:S01]  /*1830*/  IMAD R0, R3, UR4, R2 ;  /* 0x0000000403007c24 */ /* 0x001fe2000f8e0202 */
[----:B------:R-:W-:Y:S01]  /*1840*/  MOV R3, R15 ;  /* 0x0000000f00037202 */ /* 0x000fe20000000f00 */
[----:B------:R-:W-:-:S07]  /*1850*/  IMAD.MOV.U32 R2, RZ, RZ, R14 ;  /* 0x000000ffff027224 */ /* 0x000fce00078e000e */
.L_x_1725:
[----:B------:R-:W-:Y:S05]  /*1860*/  BSYNC.RECONVERGENT B3 ;  /* 0x0000000000037941 */ /* 0x000fea0003800200 */
.L_x_1723:
        /* <DEDUP_REMOVED lines=15> */
[----:B------:R-:W-:Y:S01]  /*1960*/  IMAD.HI.U32 R14, R15, R2, RZ ;  /* 0x000000020f0e7227 */ /* 0x000fe200078e00ff */
[----:B------:R-:W-:-:S03]  /*1970*/  MOV R15, RZ ;  /* 0x000000ff000f7202 */ /* 0x000fc60000000f00 */
        /* <DEDUP_REMOVED lines=10> */
[----:B------:R-:W-:Y:S06]  /*1a20*/  BRA `(.L_x_1728) ;  /* 0x00000000002c7947 */ /* 0x000fec0003800000 */
.L_x_1727:
        /* <DEDUP_REMOVED lines=10> */
[----:B0-----:R-:W-:-:S07]  /*1ad0*/  IMAD R2, R3, UR4, R2 ;  /* 0x0000000403027c24 */ /* 0x001fce000f8e0202 */
.L_x_1728:
[----:B------:R-:W-:Y:S05]  /*1ae0*/  BSYNC.RECONVERGENT B3 ;  /* 0x0000000000037941 */ /* 0x000fea0003800200 */
.L_x_1726:
        /* <DEDUP_REMOVED lines=18> */
[----:B------:R-:W-:-:S05]  /*1c10*/  @P0 VIADD R14, R14, -UR4 ;  /* 0x800000040e0e0c36 */ /* 0x000fca0008000000 */
[----:B------:R-:W-:-:S13]  /*1c20*/  ISETP.GE.U32.AND P0, PT, R14, UR4, PT ;  /* 0x000000040e007c0c */ /* 0x000fda000bf06070 */
[----:B------:R-:W-:Y:S01]  /*1c30*/  @P0 VIADD R14, R14, -UR4 ;  /* 0x800000040e0e0c36 */ /* 0x000fe20008000000 */
[----:B------:R-:W-:-:S04]  /*1c40*/  @!P1 LOP3.LUT R14, RZ, UR4, RZ, 0x33, !PT ;  /* 0x00000004ff0e9c12 */ /* 0x000fc8000f8e33ff */
[----:B------:R-:W-:Y:S01]  /*1c50*/  MOV R11, R14 ;  /* 0x0000000e000b7202 */ /* 0x000fe20000000f00 */
[----:B------:R-:W-:Y:S06]  /*1c60*/  BRA `(.L_x_1731) ;  /* 0x0000000000107947 */ /* 0x000fec0003800000 */
.L_x_1730:
[----:B------:R-:W-:Y:S01]  /*1c70*/  IMAD.MOV.U32 R16, RZ, RZ, R14 ;  /* 0x000000ffff107224 */ /* 0x000fe200078e000e */
[----:B------:R-:W-:Y:S01]  /*1c80*/  MOV R17, 0x1cb0 ;  /* 0x00001cb000117802 */ /* 0x000fe20000000f00 */
[----:B------:R-:W-:-:S07]  /*1c90*/  IMAD.MOV.U32 R11, RZ, RZ, R15 ;  /* 0x000000ffff0b7224 */ /* 0x000fce00078e000f */
[----:B------:R-:W-:Y:S05]  /*1ca0*/  CALL.REL.NOINC `($__internal_3_$__cuda_sm20_rem_u64) ;  /* 0x000002c400e47944 */ /* 0x000fea0003c00000 */
.L_x_1731:
[----:B------:R-:W-:Y:S05]  /*1cb0*/  BSYNC.RECONVERGENT B3 ;  /* 0x0000000000037941 */ /* 0x000fea0003800200 */
.L_x_1729:
        /* <DEDUP_REMOVED lines=14> */
[----:B------:R-:W5:Y:S06]  /*1da0*/  I2F.F64 R32, R4 ;  /* 0x0000000400207312 */ /* 0x000f6c0000201c00 */
[----:B------:R-:W0:Y:S01]  /*1db0*/  LDC.64 R20, c[0x0][0x3f8] ;  /* 0x0000fe00ff147b82 */ /* 0x000e220000000a00 */
[----:B-1----:R-:W-:Y:S01]  /*1dc0*/  DFMA R14, R2, UR12, R22 ;  /* 0x0000000c020e7c2b */ /* 0x002fe20008000016 */
[----:B------:R-:W0:Y:S01]  /*1dd0*/  I2F.F64 R30, R5 ;  /* 0x00000005001e7312 */ /* 0x000e220000201c00 */
[----:B--2---:R-:W-:Y:S01]  /*1de0*/  DFMA R36, R6, UR6, RZ ;  /* 0x0000000606247c2b */ /* 0x004fe200080000ff */
[----:B------:R-:W1:Y:S04]  /*1df0*/  LDCU.64 UR6, c[0x0][0x4d0] ;  /* 0x00009a00ff0677ac */ /* 0x000e680008000a00 */
[----:B------:R-:W2:Y:S01]  /*1e00*/  LDC.64 R22, c[0x0][0x400] ;  /* 0x00010000ff167b82 */ /* 0x000ea20000000a00 */
[----:B----4-:R-:W-:Y:S01]  /*1e10*/  DFMA R2, R34, R28, UR14 ;  /* 0x0000000e22027e2b */ /* 0x010fe2000800001c */
[----:B------:R-:W2:Y:S01]  /*1e20*/  LDCU.128 UR12, c[0x0][0x410] ;  /* 0x00008200ff0c77ac */ /* 0x000ea20008000c00 */
[----:B---3--:R-:W-:Y:S01]  /*1e30*/  DFMA R36, R14, UR20, R36 ;  /* 0x000000140e247c2b */ /* 0x008fe20008000024 */
[----:B------:R-:W2:Y:S04]  /*1e40*/  I2F.F64 R8, R9 ;  /* 0x0000000900087312 */ /* 0x000ea80000201c00 */
[----:B------:R-:W3:Y:S01]  /*1e50*/  LDC.64 R28, c[0x0][0x428] ;  /* 0x00010a00ff1c7b82 */ /* 0x000ee20000000a00 */
[----:B-----5:R-:W-:-:S02]  /*1e60*/  DFMA R16, R32, UR16, R16 ;  /* 0x0000001020107c2b */ /* 0x020fc40008000010 */
[----:B------:R-:W-:Y:S01]  /*1e70*/  DFMA R36, R2, UR22, R36 ;  /* 0x0000001602247c2b */ /* 0x000fe20008000024 */
[----:B------:R-:W3:Y:S01]  /*1e80*/  I2F.F64 R10, R10 ;  /* 0x0000000a000a7312 */ /* 0x000ee20000201c00 */
[----:B------:R-:W4:Y:S01]  /*1e90*/  LDCU.128 UR20, c[0x0][0x4a0] ;  /* 0x00009400ff1477ac */ /* 0x000f220008000c00 */
[----:B0-----:R-:W-:Y:S01]  /*1ea0*/  DFMA R4, R30, R20, UR18 ;  /* 0x000000121e047e2b */ /* 0x001fe20008000014 */
[----:B------:R-:W0:Y:S01]  /*1eb0*/  LDCU.128 UR16, c[0x0][0x440] ;  /* 0x00008800ff1077ac */ /* 0x000e220008000c00 */
[----:B------:R-:W0:Y:S03]  /*1ec0*/  LDC.64 R20, c[0x0][0x430] ;  /* 0x00010c00ff147b82 */ /* 0x000e260000000a00 */
[----:B------:R-:W-:Y:S01]  /*1ed0*/  DFMA R36, R16, UR24, R36 ;  /* 0x0000001810247c2b */ /* 0x000fe20008000024 */
[----:B------:R-:W0:Y:S01]  /*1ee0*/  I2F.F64 R30, R12 ;  /* 0x0000000c001e7312 */ /* 0x000e220000201c00 */
[----:B--2---:R-:W-:-:S03]  /*1ef0*/  DFMA R22, R8, UR12, R22 ;  /* 0x0000000c08167c2b */ /* 0x004fc60008000016 */
[----:B------:R-:W2:Y:S03]  /*1f00*/  LDC.64 R8, c[0x0][0x458] ;  /* 0x00011600ff087b82 */ /* 0x000ea60000000a00 */
[----:B------:R-:W-:Y:S01]  /*1f10*/  DFMA R36, R4, UR26, R36 ;  /* 0x0000001a04247c2b */ /* 0x000fe20008000024 */
[----:B------:R-:W-:Y:S01]  /*1f20*/  I2F.F64 R18, R18 ;  /* 0x0000001200127312 */ /* 0x000fe20000201c00 */
[----:B---3--:R-:W-:Y:S01]  /*1f30*/  DFMA R28, R10, R28, UR14 ;  /* 0x0000000e0a1c7e2b */ /* 0x008fe2000800001c */
[----:B------:R-:W3:Y:S02]  /*1f40*/  LDCU.128 UR12, c[0x0][0x4b0] ;  /* 0x00009600ff0c77ac */ /* 0x000ee40008000c00 */
[----:B------:R-:W5:Y:S03]  /*1f50*/  LDC.64 R32, c[0x0][0x460] ;  /* 0x00011800ff207b82 */ /* 0x000f660000000a00 */
[----:B----4-:R-:W-:Y:S01]  /*1f60*/  DFMA R36, R22, UR20, R36 ;  /* 0x0000001416247c2b */ /* 0x010fe20008000024 */
[----:B------:R-:W2:Y:S01]  /*1f70*/  I2F.F64 R10, R13 ;  /* 0x0000000d000a7312 */ /* 0x000ea20000201c00 */
[----:B0-----:R-:W-:-:S06]  /*1f80*/  DFMA R20, R30, UR16, R20 ;  /* 0x000000101e147c2b */ /* 0x001fcc0008000014 */
[----:B------:R-:W-:Y:S02]  /*1f90*/  DFMA R36, R28, UR22, R36 ;  /* 0x000000161c247c2b */ /* 0x000fe40008000024 */
[----:B--2---:R-:W-:Y:S01]  /*1fa0*/  DFMA R8, R10, R8, UR18 ;  /* 0x000000120a087e2b */ /* 0x004fe20008000008 */
[----:B------:R-:W0:Y:S01]  /*1fb0*/  LDCU.128 UR16, c[0x0][0x4c0] ;  /* 0x00009800ff1077ac */ /* 0x000e220008000c00 */
[----:B------:R-:W1:Y:S04]  /*1fc0*/  LDC.64 R10, c[0x0][0x838] ;  /* 0x00020e00ff0a7b82 */ /* 0x000e680000000a00 */
[----:B---3--:R-:W-:Y:S02]  /*1fd0*/  DFMA R36, R20, UR12, R36 ;  /* 0x0000000c14247c2b */ /* 0x008fe40008000024 */
[----:B-----5:R-:W-:-:S06]  /*1fe0*/  DFMA R12, R18, UR4, R32 ;  /* 0x00000004120c7c2b */ /* 0x020fcc0008000020 */
        /* <DEDUP_REMOVED lines=194> */
[----:B------:R-:W-:Y:S01]  /*2c10*/  @!P0 MOV R57, 0x1 ;  /* 0x0000000100398802 */ /* 0x000fe20000000f00 */
[----:B------:R-:W-:-:S07]  /*2c20*/  @!P0 IMAD.MOV.U32 R56, RZ, RZ, RZ ;  /* 0x000000ffff388224 */ /* 0x000fce00078e00ff */
.L_x_1701:
[----:B------:R-:W-:Y:S05]  /*2c30*/  BSYNC.RECONVERGENT B1 ;  /* 0x0000000000017941 */ /* 0x000fea0003800200 */
.L_x_1700:
[----:B------:R-:W0:Y:S02]  /*2c40*/  S2R R0, SR_TID.X ;  /* 0x0000000000007919 */ /* 0x000e240000002100 */
[----:B0-----:R-:W-:-:S07]  /*2c50*/  VIADD R0, R0, 0x200 ;  /* 0x0000020000007836 */ /* 0x001fce0000000000 */
.L_x_1699:
[----:B------:R-:W-:Y:S05]  /*2c60*/  BSYNC.RECONVERGENT B2 ;  /* 0x0000000000027941 */ /* 0x000fea0003800200 */
.L_x_1698:
[----:B------:R-:W0:Y:S01]  /*2c70*/  LDCU.128 UR12, c[0x0][0x3b0] ;  /* 0x00007600ff0c77ac */ /* 0x000e220008000c00 */
[----:B------:R-:W-:Y:S01]  /*2c80*/  ISETP.GE.AND P0, PT, R0, R53, PT ;  /* 0x000000350000720c */ /* 0x000fe20003f06270 */
[----:B------:R-:W-:Y:S01]  /*2c90*/  BSSY.RECONVERGENT B2, `(.L_x_1732) ;  /* 0x00002d7000027945 */ /* 0x000fe20003800200 */
[----:B------:R-:W1:Y:S01]  /*2ca0*/  LDCU.128 UR4, c[0x0][0x3e0] ;  /* 0x00007c00ff0477ac */ /* 0x000e620008000c00 */
[----:B------:R-:W2:Y:S01]  /*2cb0*/  LDCU.128 UR8, c[0x0][0x410] ;  /* 0x00008200ff0877ac */ /* 0x000ea20008000c00 */
[----:B------:R-:W3:Y:S01]  /*2cc0*/  LDCU.64 UR76, c[0x0][0x868] ;  /* 0x00010d00ff4c77ac */ /* 0x000ee20008000a00 */
[----:B------:R-:W4:Y:S01]  /*2cd0*/  LDCU.128 UR16, c[0x0][0x4a0] ;  /* 0x00009400ff1077ac */ /* 0x000f220008000c00 */
[----:B0-----:R-:W-:Y:S01]  /*2ce0*/  MOV R46, UR12 ;  /* 0x0000000c002e7c02 */ /* 0x001fe20008000f00 */
[----:B------:R-:W-:Y:S01]  /*2cf0*/  IMAD.U32 R47, RZ, RZ, UR13 ;  /* 0x0000000dff2f7e24 */ /* 0x000fe2000f8e00ff */
[----:B------:R-:W-:Y:S01]  /*2d00*/  MOV R3, UR15 ;  /* 0x0000000f00037c02 */ /* 0x000fe20008000f00 */
[----:B------:R-:W-:Y:S01]  /*2d10*/  IMAD.U32 R2, RZ, RZ, UR14 ;  /* 0x0000000eff027e24 */ /* 0x000fe2000f8e00ff */
[----:B------:R-:W0:Y:S01]  /*2d20*/  LDCU.128 UR12, c[0x0][0x440] ;  /* 0x00008800ff0c77ac */ /* 0x000e220008000c00 */
[----:B-1----:R-:W-:Y:S01]  /*2d30*/  IMAD.U32 R4, RZ, RZ, UR4 ;  /* 0x00000004ff047e24 */ /* 0x002fe2000f8e00ff */
[----:B------:R-:W-:Y:S01]  /*2d40*/  MOV R8, UR6 ;  /* 0x0000000600087c02 */ /* 0x000fe20008000f00 */
[----:B------:R-:W-:Y:S01]  /*2d50*/  IMAD.U32 R5, RZ, RZ, UR5 ;  /* 0x00000005ff057e24 */ /* 0x000fe2000f8e00ff */
[----:B--2---:R-:W-:Y:S01]  /*2d60*/  MOV R13, UR9 ;  /* 0x00000009000d7c02 */ /* 0x004fe20008000f00 */
[----:B------:R-:W-:Y:S01]  /*2d70*/  IMAD.U32 R9, RZ, RZ, UR7 ;  /* 0x00000007ff097e24 */ /* 0x000fe2000f8e00ff */
[----:B------:R-:W1:Y:S01]  /*2d80*/  LDCU.128 UR4, c[0x0][0x470] ;  /* 0x00008e00ff0477ac */ /* 0x000e620008000c00 */
[----:B------:R-:W-:-:S02]  /*2d90*/  IMAD.U32 R12, RZ, RZ, UR8 ;  /* 0x00000008ff0c7e24 */ /* 0x000fc4000f8e00ff */
[----:B------:R-:W-:Y:S01]  /*2da0*/  IMAD.U32 R18, RZ, RZ, UR10 ;  /* 0x0000000aff127e24 */ /* 0x000fe2000f8e00ff */
[----:B------:R-:W2:Y:S01]  /*2db0*/  LDCU.128 UR20, c[0x0][0x4b0] ;  /* 0x00009600ff1477ac */ /* 0x000ea20008000c00 */
[----:B------:R-:W-:Y:S01]  /*2dc0*/  IMAD.U32 R19, RZ, RZ, UR11 ;  /* 0x0000000bff137e24 */ /* 0x000fe2000f8e00ff */
[----:B------:R-:W1:Y:S01]  /*2dd0*/  LDCU.128 UR8, c[0x0][0x480] ;  /* 0x00009000ff0877ac */ /* 0x000e620008000c00 */
[----:B0-----:R-:W-:Y:S01]  /*2de0*/  MOV R20, UR12 ;  /* 0x0000000c00147c02 */ /* 0x001fe20008000f00 */
[----:B------:R-:W-:Y:S01]  /*2df0*/  IMAD.U32 R21, RZ, RZ, UR13 ;  /* 0x0000000dff157e24 */ /* 0x000fe2000f8e00ff */
[----:B------:R-:W-:Y:S01]  /*2e00*/  MOV R23, UR15 ;  /* 0x0000000f00177c02 */ /* 0x000fe20008000f00 */
[----:B------:R-:W-:Y:S01]  /*2e10*/  IMAD.U32 R22, RZ, RZ, UR14 ;  /* 0x0000000eff167e24 */ /* 0x000fe2000f8e00ff */
[----:B------:R-:W0:Y:S01]  /*2e20*/  LDCU.128 UR12, c[0x0][0x490] ;  /* 0x00009200ff0c77ac */ /* 0x000e220008000c00 */
        /* <DEDUP_REMOVED lines=12> */
[----:B-1234-:R-:W-:Y:S05]  /*2ef0*/  @P0 BRA `(.L_x_1733) ;  /* 0x0000002800c00947 */ /* 0x01efea0003800000 */
[----:B------:R-:W1:Y:S08]  /*2f00*/  S2UR UR72, SR_CTAID.X ;  /* 0x00000000004879c3 */ /* 0x000e700000002500 */
[----:B------:R-:W2:Y:S01]  /*2f10*/  LDC.64 R16, c[0x0][0x380] ;  /* 0x0000e000ff107b82 */ /* 0x000ea20000000a00 */
[----:B-1----:R-:W-:-:S06]  /*2f20*/  UIMAD UR72, UR72, 0xe00, URZ ;  /* 0x00000e00484878a4 */ /* 0x002fcc000f8e02ff */
[----:B--2---:R-:W-:-:S04]  /*2f30*/  IADD3 R7, P0, P1, R0, UR72, R16 ;  /* 0x0000004800077c10 */ /* 0x004fc8000f91e010 */
[----:B------:R-:W-:-:S09]  /*2f40*/  IADD3.X R10, PT, PT, RZ, R17, RZ, P0, P1 ;  /* 0x00000011ff0a7210 */ /* 0x000fd200007e24ff */
.L_x_1766:
[----:B------:R-:W-:Y:S01]  /*2f50*/  ISETP.GE.U32.AND P0, PT, R7, UR76, PT ;  /* 0x0000004c07007c0c */ /* 0x000fe2000bf06070 */
[----:B------:R-:W-:Y:S01]  /*2f60*/  BSSY.RECONVERGENT B1, `(.L_x_1734) ;  /* 0x00002a1000017945 */ /* 0x000fe20003800200 */
[----:B------:R-:W-:Y:S02]  /*2f70*/  IMAD.MOV.U32 R28, RZ, RZ, RZ ;  /* 0x000000ffff1c7224 */ /* 0x000fe400078e00ff */
[----:B------:R-:W-:-:S13]  /*2f80*/  ISETP.GE.U32.AND.EX P0, PT, R10, UR77, PT, P0 ;  /* 0x0000004d0a007c0c */ /* 0x000fda000bf06100 */
[----:B------:R-:W-:Y:S05]  /*2f90*/  @P0 BRA `(.L_x_1735) ;  /* 0x0000002800740947 */ /* 0x000fea0003800000 */
[----:B------:R-:W-:Y:S01]  /*2fa0*/  R2UR UR72, R52 ;  /* 0x00000000344872ca */ /* 0x000fe200000e0000 */
[----:B------:R-:W-:-:S12]  /*2fb0*/  BSSY.RECONVERGENT B3, `(.L_x_1736) ;  /* 0x0000028000037945 */ /* 0x000fd80003800200 */
[----:B------:R-:W-:-:S04]  /*2fc0*/  LOP3.LUT R6, R10, UR72, RZ, 0xfc, !PT ;  /* 0x000000480a067c12 */ /* 0x000fc8000f8efcff */
[----:B------:R-:W-:-:S13]  /*2fd0*/  ISETP.NE.U32.AND P0, PT, R6, RZ, PT ;  /* 0x000000ff0600720c */ /* 0x000fda0003f05070 */
[----:B------:R-:W-:Y:S05]  /*2fe0*/  @P0 BRA `(.L_x_1737) ;  /* 0x00000000005c0947 */ /* 0x000fea0003800000 */
[----:B------:R-:W1:Y:S01]  /*2ff0*/  LDCU UR72, c[0x0][0x864] ;  /* 0x00010c80ff4877ac */ /* 0x000e620008000800 */
[----:B------:R-:W-:Y:S01]  /*3000*/  IMAD.MOV.U32 R49, RZ, RZ, RZ ;  /* 0x000000ffff317224 */ /* 0x000fe200078e00ff */
[----:B-1----:R-:W1:Y:S01]  /*3010*/  I2F.U32.RP R11, UR72 ;  /* 0x00000048000b7d06 */ /* 0x002e620008209000 */
[----:B------:R-:W-:-:S07]  /*3020*/  ISETP.NE.U32.AND P2, PT, RZ, UR72, PT ;  /* 0x00000048ff007c0c */ /* 0x000fce000bf45070 */
[----:B-1----:R-:W1:Y:S02]  /*3030*/  MUFU.RCP R11, R11 ;  /* 0x0000000b000b7308 */ /* 0x002e640000001000 */
[----:B-1----:R-:W-:-:S06]  /*3040*/  VIADD R14, R11, 0xffffffe ;  /* 0x0ffffffe0b0e7836 */ /* 0x002fcc0000000000 */
[----:B------:R1:W2:Y:S02]  /*3050*/  F2I.FTZ.U32.TRUNC.NTZ R15, R14 ;  /* 0x0000000e000f7305 */ /* 0x0002a4000021f000 */
[----:B-1----:R-:W-:Y:S01]  /*3060*/  IMAD.MOV.U32 R14, RZ, RZ, RZ ;  /* 0x000000ffff0e7224 */ /* 0x002fe200078e00ff */
[----:B--2---:R-:W-:-:S05]  /*3070*/  IADD3 R17, PT, PT, RZ, -R15, RZ ;  /* 0x8000000fff117210 */ /* 0x004fca0007ffe0ff */
        /* <DEDUP_REMOVED lines=12> */
[----:B------:R-:W-:Y:S01]  /*3140*/  IMAD R29, R6, UR72, R7 ;  /* 0x00000048061d7c24 */ /* 0x000fe2000f8e0207 */
[----:B------:R-:W-:Y:S06]  /*3150*/  BRA `(.L_x_1738) ;  /* 0x0000000000347947 */ /* 0x000fec0003800000 */
.L_x_1737:
[----:B------:R-:W1:Y:S01]  /*3160*/  LDCU UR72, c[0x0][0x864] ;  /* 0x00010c80ff4877ac */ /* 0x000e620008000800 */
[----:B------:R-:W-:Y:S01]  /*3170*/  R2UR UR73, R52 ;  /* 0x00000000344972ca */ /* 0x000fe200000e0000 */
[----:B------:R-:W-:Y:S01]  /*3180*/  IMAD.MOV.U32 R17, RZ, RZ, R10 ;  /* 0x000000ffff117224 */ /* 0x000fe200078e000a */
[----:B------:R-:W-:Y:S02]  /*3190*/  MOV R16, R7 ;  /* 0x0000000700107202 */ /* 0x000fe40000000f00 */
[----:B------:R-:W-:-:S09]  /*31a0*/  MOV R11, 0x31e0 ;  /* 0x000031e0000b7802 */ /* 0x000fd20000000f00 */
[----:B------:R-:W-:Y:S02]  /*31b0*/  IMAD.U32 R15, RZ, RZ, UR73 ;  /* 0x00000049ff0f7e24 */ /* 0x000fe4000f8e00ff */
[----:B-1----:R-:W-:-:S07]  /*31c0*/  IMAD.U32 R14, RZ, RZ, UR72 ;  /* 0x00000048ff0e7e24 */ /* 0x002fce000f8e00ff */
[----:B0-----:R-:W-:Y:S05]  /*31d0*/  CALL.REL.NOINC `($__internal_2_$__cuda_sm20_div_u64) ;  /* 0x000002ac00887944 */ /* 0x001fea0003c00000 */
[----:B------:R-:W0:Y:S01]  /*31e0*/  LDCU UR72, c[0x0][0x864] ;  /* 0x00010c80ff4877ac */ /* 0x000e220008000800 */
[----:B------:R-:W-:Y:S01]  /*31f0*/  IADD3 R6, PT, PT, -R14, RZ, RZ ;  /* 0x000000ff0e067210 */ /* 0x000fe20007ffe1ff */
[----:B------:R-:W-:Y:S02]  /*3200*/  IMAD.MOV.U32 R48, RZ, RZ, R14 ;  /* 0x000000ffff307224 */ /* 0x000fe400078e000e */
[----:B------:R-:W-:Y:S02]  /*3210*/  IMAD.MOV.U32 R49, RZ, RZ, R15 ;  /* 0x000000ffff317224 */ /* 0x000fe400078e000f */
[----:B0-----:R-:W-:-:S07]  /*3220*/  IMAD R29, R6, UR72, R7 ;  /* 0x00000048061d7c24 */ /* 0x001fce000f8e0207 */
.L_x_1738:
[----:B0-----:R-:W-:Y:S05]  /*3230*/  BSYNC.RECONVERGENT B3 ;  /* 0x0000000000037941 */ /* 0x001fea0003800200 */
.L_x_1736:
[----:B------:R-:W0:Y:S01]  /*3240*/  LDC R30, c[0x0][0x860] ;  /* 0x00021800ff1e7b82 */ /* 0x000e220000000800 */
[----:B------:R-:W-:Y:S01]  /*3250*/  BSSY.RECONVERGENT B3, `(.L_x_1739) ;  /* 0x0000028000037945 */ /* 0x000fe20003800200 */
[----:B0-----:R-:W-:-:S04]  /*3260*/  SHF.R.S32.HI R30, RZ, 0x1f, R30 ;  /* 0x0000001fff1e7819 */ /* 0x001fc8000001141e */
[----:B------:R-:W-:-:S04]  /*3270*/  LOP3.LUT R6, R49, R30, RZ, 0xfc, !PT ;  /* 0x0000001e31067212 */ /* 0x000fc800078efcff */
[----:B------:R-:W-:-:S13]  /*3280*/  ISETP.NE.U32.AND P0, PT, R6, RZ, PT ;  /* 0x000000ff0600720c */ /* 0x000fda0003f05070 */
[----:B------:R-:W-:Y:S05]  /*3290*/  @P0 BRA `(.L_x_1740) ;  /* 0x00000000005c0947 */ /* 0x000fea0003800000 */
[----:B------:R-:W0:Y:S01]  /*32a0*/  LDCU UR72, c[0x0][0x860] ;  /* 0x00010c00ff4877ac */ /* 0x000e220008000800 */
[----:B------:R-:W-:Y:S01]  /*32b0*/  IMAD.MOV.U32 R51, RZ, RZ, RZ ;  /* 0x000000ffff337224 */ /* 0x000fe200078e00ff */
        /* <DEDUP_REMOVED lines=19> */
[----:B------:R-:W-:Y:S01]  /*33f0*/  IMAD R48, R11, UR72, R48 ;  /* 0x000000480b307c24 */ /* 0x000fe2000f8e0230 */
[----:B------:R-:W-:Y:S06]  /*3400*/  BRA `(.L_x_1741) ;  /* 0x0000000000307947 */ /* 0x000fec0003800000 */
.L_x_1740:
[----:B------:R-:W0:Y:S01]  /*3410*/  LDCU UR72, c[0x0][0x860] ;  /* 0x00010c00ff4877ac */ /* 0x000e220008000800 */
[----:B------:R-:W-:Y:S01]  /*3420*/  IMAD.MOV.U32 R16, RZ, RZ, R48 ;  /* 0x000000ffff107224 */ /* 0x000fe200078e0030 */
[----:B------:R-:W-:Y:S01]  /*3430*/  MOV R15, R30 ;  /* 0x0000001e000f7202 */ /* 0x000fe20000000f00 */
[----:B------:R-:W-:Y:S01]  /*3440*/  IMAD.MOV.U32 R17, RZ, RZ, R49 ;  /* 0x000000ffff117224 */ /* 0x000fe200078e0031 */
[----:B------:R-:W-:Y:S02]  /*3450*/  MOV R11, 0x3480 ;  /* 0x00003480000b7802 */ /* 0x000fe40000000f00 */
[----:B0-----:R-:W-:-:S07]  /*3460*/  MOV R14, UR72 ;  /* 0x00000048000e7c02 */ /* 0x001fce0008000f00 */
[----:B------:R-:W-:Y:S05]  /*3470*/  CALL.REL.NOINC `($__internal_2_$__cuda_sm20_div_u64) ;  /* 0x000002a800e07944 */ /* 0x000fea0003c00000 */
[----:B------:R-:W0:Y:S01]  /*3480*/  LDCU UR72, c[0x0][0x860] ;  /* 0x00010c00ff4877ac */ /* 0x000e220008000800 */
[--C-:B------:R-:W-:Y:S01]  /*3490*/  IMAD.MOV R11, RZ, RZ, -R14.reuse ;  /* 0x000000ffff0b7224 */ /* 0x100fe200078e0a0e */
[----:B------:R-:W-:Y:S01]  /*34a0*/  MOV R51, R15 ;  /* 0x0000000f00337202 */ /* 0x000fe20000000f00 */
[----:B------:R-:W-:Y:S02]  /*34b0*/  IMAD.MOV.U32 R50, RZ, RZ, R14 ;  /* 0x000000ffff327224 */ /* 0x000fe400078e000e */
[----:B0-----:R-:W-:-:S07]  /*34c0*/  IMAD R48, R11, UR72, R48 ;  /* 0x000000480b307c24 */ /* 0x001fce000f8e0230 */
.L_x_1741:
[----:B------:R-:W-:Y:S05]  /*34d0*/  BSYNC.RECONVERGENT B3 ;  /* 0x0000000000037941 */ /* 0x000fea0003800200 */
.L_x_1739:
[----:B------:R-:W-:Y:S01]  /*34e0*/  R2UR UR72, R27 ;  /* 0x000000001b4872ca */ /* 0x000fe200000e0000 */
[----:B------:R-:W-:-:S12]  /*34f0*/  BSSY.RECONVERGENT B3, `(.L_x_1742) ;  /* 0x0000028000037945 */ /* 0x000fd80003800200 */
[----:B------:R-:W-:-:S04]  /*3500*/  LOP3.LUT R6, R51, UR72, RZ, 0xfc, !PT ;  /* 0x0000004833067c12 */ /* 0x000fc8000f8efcff */
[----:B------:R-:W-:-:S13]  /*3510*/  ISETP.NE.U32.AND P0, PT, R6, RZ, PT ;  /* 0x000000ff0600720c */ /* 0x000fda0003f05070 */
[----:B------:R-:W-:Y:S05]  /*3520*/  @P0 BRA `(.L_x_1743) ;  /* 0x00000000005c0947 */ /* 0x000fea0003800000 */
[----:B------:R-:W0:Y:S01]  /*3530*/  LDCU UR72, c[0x0][0x85c] ;  /* 0x00010b80ff4877ac */ /* 0x000e220008000800 */
[----:B------:R-:W-:Y:S01]  /*3540*/  MOV R35, RZ ;  /* 0x000000ff00237202 */ /* 0x000fe20000000f00 */
        /* <DEDUP_REMOVED lines=21> */
.L_x_1743:
        /* <DEDUP_REMOVED lines=9> */
[----:B------:R-:W-:Y:S01]  /*3730*/  IMAD.MOV R11, RZ, RZ, -R14 ;  /* 0x000000ffff0b7224 */ /* 0x000fe200078e0a0e */
[----:B------:R-:W-:Y:S01]  /*3740*/  MOV R34, R14 ;  /* 0x0000000e00227202 */ /* 0x000fe20000000f00 */
[----:B------:R-:W-:Y:S02]  /*3750*/  IMAD.MOV.U32 R35, RZ, RZ, R15 ;  /* 0x000000ffff237224 */ /* 0x000fe400078e000f */
[----:B0-----:R-:W-:-:S07]  /*3760*/  IMAD R50, R11, UR72, R50 ;  /* 0x000000480b327c24 */ /* 0x001fce000f8e0232 */
.L_x_1744:
[----:B------:R-:W-:Y:S05]  /*3770*/  BSYNC.RECONVERGENT B3 ;  /* 0x0000000000037941 */ /* 0x000fea0003800200 */
.L_x_1742:
        /* <DEDUP_REMOVED lines=28> */
[----:B------:R-:W-:Y:S01]  /*3940*/  IMAD.MOV.U32 R34, RZ, RZ, R6 ;  /* 0x000000ffff227224 */ /* 0x000fe200078e0006 */
[----:B------:R-:W-:Y:S06]  /*3950*/  BRA `(.L_x_1747) ;  /* 0x0000000000307947 */ /* 0x000fec0003800000 */
.L_x_1746:
        /* <DEDUP_REMOVED lines=8> */
[----:B------:R-:W-:Y:S01]  /*39e0*/  IMAD.MOV R49, RZ, RZ, -R14 ;  /* 0x000000ffff317224 */ /* 0x000fe200078e0a0e */
[----:B------:R-:W-:-:S03]  /*39f0*/  MOV R35, R15 ;  /* 0x0000000f00237202 */ /* 0x000fc60000000f00 */
[----:B0-----:R-:W-:Y:S02]  /*3a00*/  IMAD R49, R49, UR72, R34 ;  /* 0x0000004831317c24 */ /* 0x001fe4000f8e0222 */
[----:B------:R-:W-:-:S07]  /*3a10*/  IMAD.MOV.U32 R34, RZ, RZ, R14 ;  /* 0x000000ffff227224 */ /* 0x000fce00078e000e */
.L_x_1747:
[----:B------:R-:W-:Y:S05]  /*3a20*/  BSYNC.RECONVERGENT B3 ;  /* 0x0000000000037941 */ /* 0x000fea0003800200 */
.L_x_1745:
        /* <DEDUP_REMOVED lines=28> */
.L_x_1749:
        /* <DEDUP_REMOVED lines=13> */
.L_x_1750:
[----:B------:R-:W-:Y:S05]  /*3cc0*/  BSYNC.RECONVERGENT B3 ;  /* 0x0000000000037941 */ /* 0x000fea0003800200 */
.L_x_1748:
        /* <DEDUP_REMOVED lines=30> */
.L_x_1752:
        /* <DEDUP_REMOVED lines=12> */
.L_x_1753:
[----:B------:R-:W-:Y:S05]  /*3f70*/  BSYNC.RECONVERGENT B3 ;  /* 0x0000000000037941 */ /* 0x000fea0003800200 */
.L_x_1751:
        /* <DEDUP_REMOVED lines=28> */
.L_x_1755:
        /* <DEDUP_REMOVED lines=13> */
.L_x_1756:
[----:B------:R-:W-:Y:S05]  /*4210*/  BSYNC.RECONVERGENT B3 ;  /* 0x0000000000037941 */ /* 0x000fea0003800200 */
.L_x_1754:
        /* <DEDUP_REMOVED lines=30> */
.L_x_1758:
        /* <DEDUP_REMOVED lines=12> */
.L_x_1759:
[----:B------:R-:W-:Y:S05]  /*44c0*/  BSYNC.RECONVERGENT B3 ;  /* 0x0000000000037941 */ /* 0x000fea0003800200 */
.L_x_1757:
[----:B------:R-:W-:Y:S01]  /*44d0*/  R2UR UR72, R25 ;  /* 0x00000000194872ca */ /* 0x000fe200000e0000 */
[----:B------:R-:W-:-:S12]  /*44e0*/  BSSY.RECONVERGENT B3, `(.L_x_1760) ;  /* 0x0000026000037945 */ /* 0x000fd80003800200 */
[----:B------:R-:W-:-:S04]  /*44f0*/  LOP3.LUT R6, R39, UR72, RZ, 0xfc, !PT ;  /* 0x0000004827067c12 */ /* 0x000fc8000f8efcff */
[----:B------:R-:W-:-:S13]  /*4500*/  ISETP.NE.U32.AND P0, PT, R6, RZ, PT ;  /* 0x000000ff0600720c */ /* 0x000fda0003f05070 */
[----:B------:R-:W-:Y:S05]  /*4510*/  @P0 BRA `(.L_x_1761) ;  /* 0x00000000005c0947 */ /* 0x000fea0003800000 */
[----:B------:R-:W0:Y:S01]  /*4520*/  LDCU UR72, c[0x0][0x844] ;  /* 0x00010880ff4877ac */ /* 0x000e220008000800 */
[----:B------:R-:W-:Y:S01]  /*4530*/  HFMA2 R14, -RZ, RZ, 0, 0 ;  /* 0x00000000ff0e7431 */ /* 0x000fe200000001ff */
[----:B0-----:R-:W0:Y:S01]  /*4540*/  I2F.U32.RP R16, UR72 ;  /* 0x0000004800107d06 */ /* 0x001e220008209000 */
[----:B------:R-:W-:-:S07]  /*4550*/  ISETP.NE.U32.AND P2, PT, RZ, UR72, PT ;  /* 0x00000048ff007c0c */ /* 0x000fce000bf45070 */
[----:B0-----:R-:W0:Y:S02]  /*4560*/  MUFU.RCP R16, R16 ;  /* 0x0000001000107308 */ /* 0x001e240000001000 */
[----:B0-----:R-:W-:-:S06]  /*4570*/  VIADD R15, R16, 0xffffffe ;  /* 0x0ffffffe100f7836 */ /* 0x001fcc0000000000 */
[----:B------:R-:W0:Y:S02]  /*4580*/  F2I.FTZ.U32.TRUNC.NTZ R15, R15 ;  /* 0x0000000f000f7305 */ /* 0x000e24000021f000 */
[----:B0-----:R-:W-:-:S04]  /*4590*/  IMAD.MOV R11, RZ, RZ, -R15 ;  /* 0x000000ffff0b7224 */ /* 0x001fc800078e0a0f */
[----:B------:R-:W-:-:S04]  /*45a0*/  IMAD R11, R11, UR72, RZ ;  /* 0x000000480b0b7c24 */ /* 0x000fc8000f8e02ff */
[----:B------:R-:W-:Y:S01]  /*45b0*/  IMAD.HI.U32 R11, R15, R11, R14 ;  /* 0x0000000b0f0b7227 */ /* 0x000fe200078e000e */
[----:B------:R-:W-:-:S05]  /*45c0*/  MOV R15, RZ ;  /* 0x000000ff000f7202 */ /* 0x000fca0000000f00 */
        /* <DEDUP_REMOVED lines=12> */
.L_x_1761:
        /* <DEDUP_REMOVED lines=9> */
[----:B------:R-:W-:-:S04]  /*4720*/  IMAD.MOV R11, RZ, RZ, -R14 ;  /* 0x000000ffff0b7224 */ /* 0x000fc800078e0a0e */
[----:B0-----:R-:W-:-:S07]  /*4730*/  IMAD R38, R11, UR72, R38 ;  /* 0x000000480b267c24 */ /* 0x001fce000f8e0226 */
.L_x_1762:
[----:B------:R-:W-:Y:S05]  /*4740*/  BSYNC.RECONVERGENT B3 ;  /* 0x0000000000037941 */ /* 0x000fea0003800200 */
.L_x_1760:
[----:B------:R-:W0:Y:S01]  /*4750*/  LDC R30, c[0x0][0x840] ;  /* 0x00021000ff1e7b82 */ /* 0x000e220000000800 */
[----:B------:R-:W-:Y:S01]  /*4760*/  BSSY.RECONVERGENT B3, `(.L_x_1763) ;  /* 0x000001f000037945 */ /* 0x000fe20003800200 */
[----:B0-----:R-:W-:-:S04]  /*4770*/  SHF.R.S32.HI R30, RZ, 0x1f, R30 ;  /* 0x0000001fff1e7819 */ /* 0x001fc8000001141e */
[----:B------:R-:W-:-:S04]  /*4780*/  LOP3.LUT R6, R15, R30, RZ, 0xfc, !PT ;  /* 0x0000001e0f067212 */ /* 0x000fc800078efcff */
        /* <DEDUP_REMOVED lines=22> */
.L_x_1764:
[----:B------:R-:W-:Y:S01]  /*48f0*/  IMAD.MOV.U32 R16, RZ, RZ, R14 ;  /* 0x000000ffff107224 */ /* 0x000fe200078e000e */
[----:B------:R-:W-:Y:S01]  /*4900*/  MOV R6, R30 ;  /* 0x0000001e00067202 */ /* 0x000fe20000000f00 */
[----:B------:R-:W-:Y:S01]  /*4910*/  IMAD.MOV.U32 R11, RZ, RZ, R15 ;  /* 0x000000ffff0b7224 */ /* 0x000fe200078e000f */
[----:B------:R-:W-:-:S07]  /*4920*/  MOV R17, 0x4940 ;  /* 0x0000494000117802 */ /* 0x000fce0000000f00 */
[----:B------:R-:W-:Y:S05]  /*4930*/  CALL.REL.NOINC `($__internal_3_$__cuda_sm20_rem_u64) ;  /* 0x0000029800c07944 */ /* 0x000fea0003c00000 */
[----:B------:R-:W-:-:S07]  /*4940*/  IMAD.MOV.U32 R51, RZ, RZ, R11 ;  /* 0x000000ffff337224 */ /* 0x000fce00078e000b */
.L_x_1765:
[----:B------:R-:W-:Y:S05]  /*4950*/  BSYNC.RECONVERGENT B3 ;  /* 0x0000000000037941 */ /* 0x000fea0003800200 */
.L_x_1763:
[----:B------:R-:W0:Y:S01]  /*4960*/  LDC.64 R44, c[0x0][0x3a0] ;  /* 0x0000e800ff2c7b82 */ /* 0x000e220000000a00 */
[----:B------:R-:W-:Y:S01]  /*4970*/  MOV.SPILL R14, UR33 ;  /* 0x00000021000e7c02 */ /* 0x000fe20009000f00 */
[----:B------:R-:W0:Y:S01]  /*4980*/  I2F.F64 R38, R38 ;  /* 0x0000002600267312 */ /* 0x000e220000201c00 */
[----:B------:R-:W-:Y:S01]  /*4990*/  MOV.SPILL R15, UR32 ;  /* 0x00000020000f7c02 */ /* 0x000fe20009000f00 */
[----:B------:R-:W1:Y:S01]  /*49a0*/  LDCU.64 UR32, c[0x0][0x398] ;  /* 0x00007300ff2077ac */ /* 0x000e620008000a00 */
[----:B------:R-:W-:Y:S02]  /*49b0*/  R2UR UR74, R46 ;  /* 0x000000002e4a72ca */ /* 0x000fe400000e0000 */
[----:B------:R-:W-:Y:S01]  /*49c0*/  R2UR UR75, R47 ;  /* 0x000000002f4b72ca */ /* 0x000fe200000e0000 */
[----:B------:R-:W1:Y:S01]  /*49d0*/  LDC.64 R42, c[0x0][0x388] ;  /* 0x0000e200ff2a7b82 */ /* 0x000e620000000a00 */
[----:B------:R-:W-:Y:S01]  /*49e0*/  R2UR UR72, R2 ;  /* 0x00000000024872ca */ /* 0x000fe200000e0000 */
[----:B------:R-:W1:Y:S01]  /*49f0*/  I2F.F64 R32, R51 ;  /* 0x0000003300207312 */ /* 0x000e620000201c00 */
[----:B------:R-:W-:-:S02]  /*4a00*/  R2UR UR73, R3 ;  /* 0x00000000034972ca */ /* 0x000fc400000e0000 */
[----:B------:R-:W-:Y:S02]  /*4a10*/  MOV.SPILL R6, UR35 ;  /* 0x0000002300067c02 */ /* 0x000fe40009000f00 */
[----:B------:R-:W-:Y:S01]  /*4a20*/  MOV.SPILL R11, UR34 ;  /* 0x00000022000b7c02 */ /* 0x000fe20009000f00 */
[----:B------:R-:W2:Y:S01]  /*4a30*/  LDC.64 R58, c[0x0][0x3f8] ;  /* 0x0000fe00ff3a7b82 */ /* 0x000ea20000000a00 */
[----:B------:R-:W-:Y:S01]  /*4a40*/  R2UR UR34, R4 ;  /* 0x00000000042272ca */ /* 0x000fe200000e0000 */
[----:B------:R-:W3:Y:S01]  /*4a50*/  I2F.F64 R40, R37 ;  /* 0x0000002500287312 */ /* 0x000ee20000201c00 */
[----:B------:R-:W-:Y:S02]  /*4a60*/  R2UR UR35, R5 ;  /* 0x00000000052372ca */ /* 0x000fe400000e0000 */
[----:B------:R-:W-:Y:S02]  /*4a70*/  MOV.SPILL R16, UR31 ;  /* 0x0000001f00107c02 */ /* 0x000fe40009000f00 */
[----:B------:R-:W-:Y:S01]  /*4a80*/  MOV.SPILL R17, UR30 ;  /* 0x0000001e00117c02 */ /* 0x000fe20009000f00 */
[----:B------:R-:W3:Y:S01]  /*4a90*/  LDC.64 R54, c[0x0][0x3c8] ;  /* 0x0000f200ff367b82 */ /* 0x000ee20000000a00 */
[----:B0-----:R-:W-:Y:S01]  /*4aa0*/  DFMA R38, R38, UR74, R44 ;  /* 0x0000004a26267c2b */ /* 0x001fe2000800002c */
[----:B------:R-:W-:Y:S01]  /*4ab0*/  I2F.F64 R36, R36 ;  /* 0x0000002400247312 */ /* 0x000fe20000201c00 */
[----:B------:R-:W-:-:S02]  /*4ac0*/  R2UR UR30, R12 ;  /* 0x000000000c1e72ca */ /* 0x000fc400000e0000 */
[----:B------:R-:W-:Y:S02]  /*4ad0*/  R2UR UR31, R13 ;  /* 0x000000000d1f72ca */ /* 0x000fe400000e0000 */
[----:B------:R-:W-:Y:S01]  /*4ae0*/  MOV.SPILL R30, UR29 ;  /* 0x0000001d001e7c02 */ /* 0x000fe20009000f00 */
[----:B------:R-:W0:Y:S01]  /*4af0*/  LDC.64 R60, c[0x0][0x3d0] ;  /* 0x0000f400ff3c7b82 */ /* 0x000e220000000a00 */
[----:B-1----:R-:W-:Y:S01]  /*4b00*/  DFMA R32, R32, UR32, R42 ;  /* 0x0000002020207c2b */ /* 0x002fe2000800002a */
[----:B------:R-:W2:Y:S01]  /*4b10*/  I2F.F64 R44, R35 ;  /* 0x00000023002c7312 */ /* 0x000ea20000201c00 */
[----:B------:R-:W-:Y:S02]  /*4b20*/  R2UR UR32, R8 ;  /* 0x00000000082072ca */ /* 0x000fe400000e0000 */
[----:B------:R-:W-:Y:S02]  /*4b30*/  R2UR UR33, R9 ;  /* 0x00000000092172ca */ /* 0x000fe400000e0000 */
[----:B------:R-:W-:-:S02]  /*4b40*/  MOV.SPILL R31, UR28 ;  /* 0x0000001c001f7c02 */ /* 0x000fc40009000f00 */
[----:B------:R-:W-:Y:S01]  /*4b50*/  DFMA R42, R32, UR6, RZ ;  /* 0x00000006202a7c2b */ /* 0x000fe200080000ff */
[----:B------:R-:W-:Y:S01]  /*4b60*/  I2F.F64 R34, R34 ;  /* 0x0000002200227312 */ /* 0x000fe20000201c00 */
[----:B------:R-:W-:Y:S02]  /*4b70*/  R2UR UR28, R18 ;  /* 0x00000000121c72ca */ /* 0x000fe400000e0000 */
[----:B------:R-:W-:Y:S02]  /*4b80*/  R2UR UR29, R19 ;  /* 0x00000000131d72ca */ /* 0x000fe400000e0000 */
[----:B------:R-:W-:Y:S01]  /*4b90*/  R2UR UR74, R20 ;  /* 0x00000000144a72ca */ /* 0x000fe200000e0000 */
[----:B---3--:R-:W-:Y:S01]  /*4ba0*/  DFMA R40, R40, R54, UR72 ;  /* 0x0000004828287e2b */ /* 0x008fe20008000036 */
[----:B------:R-:W-:Y:S01]  /*4bb0*/  R2UR UR75, R21 ;  /* 0x00000000154b72ca */ /* 0x000fe200000e0000 */
[----:B--2---:R-:W-:Y:S01]  /*4bc0*/  DFMA R44, R44, R58, UR32 ;  /* 0x000000202c2c7e2b */ /* 0x004fe2000800003a */
[----:B------:R-:W1:Y:S01]  /*4bd0*/  LDC.64 R54, c[0x0][0x428] ;  /* 0x00010a00ff367b82 */ /* 0x000e620000000a00 */
[----:B------:R-:W-:Y:S01]  /*4be0*/  DFMA R42, R38, UR8, R42 ;  /* 0x00000008262a7c2b */ /* 0x000fe2000800002a */
[----:B------:R-:W-:Y:S01]  /*4bf0*/  R2UR.FILL UR33, R14 ;  /* 0x000000000e2172ca */ /* 0x000fe200004e0000 */
[----:B------:R-:W-:Y:S01]  /*4c00*/  I2F.F64 R50, R50 ;  /* 0x0000003200327312 */ /* 0x000fe20000201c00 */
[----:B------:R-:W-:Y:S01]  /*4c10*/  R2UR.FILL UR32, R15 ;  /* 0x000000000f2072ca */ /* 0x000fe200004e0000 */
[----:B0-----:R-:W-:Y:S01]  /*4c20*/  DFMA R36, R36, UR34, R60 ;  /* 0x0000002224247c2b */ /* 0x001fe2000800003c */
[----:B------:R-:W-:-:S02]  /*4c30*/  R2UR UR72, R22 ;  /* 0x00000000164872ca */ /* 0x000fc400000e0000 */
[----:B------:R-:W0:Y:S01]  /*4c40*/  LDC.64 R58, c[0x0][0x400] ;  /* 0x00010000ff3a7b82 */ /* 0x000e220000000a00 */
[----:B------:R-:W-:Y:S01]  /*4c50*/  DFMA R42, R40, UR10, R42 ;  /* 0x0000000a282a7c2b */ /* 0x000fe2000800002a */
[----:B------:R-:W-:Y:S01]  /*4c60*/  R2UR UR73, R23 ;  /* 0x00000000174972ca */ /* 0x000fe200000e0000 */
[----:B------:R-:W1:Y:S01]  /*4c70*/  I2F.F64 R14, R49 ;  /* 0x00000031000e7312 */ /* 0x000e620000201c00 */
[----:B------:R-:W-:Y:S02]  /*4c80*/  R2UR.FILL UR35, R6 ;  /* 0x00000000062372ca */ /* 0x000fe400004e0000 */
[----:B------:R-:W-:Y:S02]  /*4c90*/  R2UR.FILL UR34, R11 ;  /* 0x000000000b2272ca */ /* 0x000fe400004e0000 */
[----:B------:R-:W2:Y:S01]  /*4ca0*/  LDC.64 R60, c[0x0][0x430] ;  /* 0x00010c00ff3c7b82 */ /* 0x000ea20000000a00 */
[----:B------:R-:W-:Y:S02]  /*4cb0*/  DFMA R42, R36, UR12, R42 ;  /* 0x0000000c242a7c2b */ /* 0x000fe4000800002a */
[----:B------:R-:W-:Y:S06]  /*4cc0*/  I2F.F64 R48, R48 ;  /* 0x0000003000307312 */ /* 0x000fec0000201c00 */
[----:B------:R-:W-:-:S02]  /*4cd0*/  DFMA R42, R44, UR14, R42 ;  /* 0x0000000e2c2a7c2b */ /* 0x000fc4000800002a */
[----:B-1----:R-:W-:Y:S01]  /*4ce0*/  DFMA R14, R14, R54, UR28 ;  /* 0x0000001c0e0e7e2b */ /* 0x002fe20008000036 */
[----:B------:R-:W-:Y:S01]  /*4cf0*/  R2UR.FILL UR29, R30 ;  /* 0x000000001e1d72ca */ /* 0x000fe200004e0000 */
[----:B------:R-:W1:Y:S01]  /*4d00*/  LDC.64 R54, c[0x0][0x460] ;  /* 0x00011800ff367b82 */ /* 0x000e620000000a00 */
[----:B------:R-:W-:Y:S01]  /*4d10*/  R2UR.FILL UR28, R31 ;  /* 0x000000001f1c72ca */ /* 0x000fe200004e0000 */
[----:B0-----:R-:W-:Y:S01]  /*4d20*/  DFMA R34, R34, UR30, R58 ;  /* 0x0000001e22227c2b */ /* 0x001fe2000800003a */
[----:B------:R-:W-:Y:S02]  /*4d30*/  R2UR.FILL UR31, R16 ;  /* 0x00000000101f72ca */ /* 0x000fe400004e0000 */
[----:B------:R-:W-:-:S03]  /*4d40*/  R2UR.FILL UR30, R17 ;  /* 0x00000000111e72ca */ /* 0x000fc600004e0000 */
[----:B------:R-:W0:Y:S01]  /*4d50*/  LDC.64 R58, c[0x0][0x458] ;  /* 0x00011600ff3a7b82 */ /* 0x000e220000000a00 */
[----:B------:R-:W1:Y:S01]  /*4d60*/  I2F.F64 R16, R29 ;  /* 0x0000001d00107312 */ /* 0x000e620000201c00 */
[----:B------:R-:W-:Y:S02]  /*4d70*/  DFMA R42, R34, UR16, R42 ;  /* 0x00000010222a7c2b */ /* 0x000fe4000800002a */
[----:B--2---:R-:W-:-:S04]  /*4d80*/  DFMA R50, R50, UR74, R60 ;  /* 0x0000004a32327c2b */ /* 0x004fc8000800003c */
[----:B------:R-:W2:Y:S02]  /*4d90*/  LDC.64 R30, c[0x0][0x838] ;  /* 0x00020e00ff1e7b82 */ /* 0x000ea40000000a00 */
[----:B------:R-:W-:Y:S02]  /*4da0*/  DFMA R42, R14, UR18, R42 ;  /* 0x000000120e2a7c2b */ /* 0x000fe4000800002a */
[----:B-1----:R-:W-:-:S06]  /*4db0*/  DFMA R16, R16, UR4, R54 ;  /* 0x0000000410107c2b */ /* 0x002fcc0008000036 */
[----:B------:R-:W-:Y:S02]  /*4dc0*/  DFMA R42, R50, UR20, R42 ;  /* 0x00000014322a7c2b */ /* 0x000fe4000800002a */
[----:B0-----:R-:W-:Y:S01]  /*4dd0*/  DFMA R48, R48, R58, UR72 ;  /* 0x0000004830307e2b */ /* 0x001fe2000800003a */
[----:B------:R-:W2:Y:S07]  /*4de0*/  LDCU.64 UR72, c[0x0][0x4d0] ;  /* 0x00009a00ff4877ac */ /* 0x000eae0008000a00 */
[----:B------:R-:W-:-:S08]  /*4df0*/  DFMA R42, R48, UR22, R42 ;  /* 0x00000016302a7c2b */ /* 0x000fd0000800002a */
[----:B------:R-:W-:Y:S02]  /*4e00*/  DFMA R54, R16, UR24, R42 ;  /* 0x0000001810367c2b */ /* 0x000fe4000800002a */
[----:B--2---:R-:W-:-:S06]  /*4e10*/  DMUL R42, R30, UR72 ;  /* 0x000000481e2a7c28 */ /* 0x004fcc0008000000 */
[----:B------:R-:W-:-:S08]  /*4e20*/  DADD R54, R54, -UR26 ;  /* 0x8000001a36367e29 */ /* 0x000fd00008000000 */
[----:B------:R-:W-:-:S14]  /*4e30*/  DSETP.GT.AND P0, PT, |R54|, R42, PT ;  /* 0x0000002a3600722a */ /* 0x000fdc0003f04200 */
[----:B------:R-:W-:Y:S05]  /*4e40*/  @P0 BRA `(.L_x_1735) ;  /* 0x0000000800c80947 */ /* 0x000fea0003800000 */
[----:B------:R-:W0:Y:S01]  /*4e50*/  LDCU.64 UR74, c[0x0][0x4d8] ;  /* 0x00009b00ff4a77ac */ /* 0x000e220008000a00 */
[----:B------:R-:W1:Y:S01]  /*4e60*/  LDCU.64 UR72, c[0x0][0x530] ;  /* 0x0000a600ff4877ac */ /* 0x000e620008000a00 */
[----:B0-----:R-:W-:Y:S02]  /*4e70*/  DFMA R54, R32, UR74, RZ ;  /* 0x0000004a20367c2b */ /* 0x001fe400080000ff */
[----:B-1----:R-:W-:-:S06]  /*4e80*/  DMUL R42, R30, UR72 ;  /* 0x000000481e2a7c28 */ /* 0x002fcc0008000000 */
[----:B------:R-:W-:-:S08]  /*4e90*/  DFMA R54, R38, UR28, R54 ;  /* 0x0000001c26367c2b */ /* 0x000fd00008000036 */
        /* <DEDUP_REMOVED lines=27> */
[----:B------:R-:W0:Y:S02]  /*5050*/  LDCU.64 UR72, c[0x0][0x598] ;  /* 0x0000b300ff4877ac */ /* 0x000e240008000a00 */
[----:B0-----:R-:W-:Y:S01]  /*5060*/  DFMA R42, R32, UR72, RZ ;  /* 0x00000048202a7c2b */ /* 0x001fe200080000ff */
[----:B------:R-:W0:Y:S07]  /*5070*/  LDCU.128 UR72, c[0x0][0x5b0] ;  /* 0x0000b600ff4877ac */ /* 0x000e2e0008000c00 */
[----:B------:R-:W-:-:S08]  /*5080*/  DFMA R42, R38, UR68, R42 ;  /* 0x00000044262a7c2b */ /* 0x000fd0000800002a */
[----:B------:R-:W-:-:S08]  /*5090*/  DFMA R42, R40, UR70, R42 ;  /* 0x00000046282a7c2b */ /* 0x000fd0000800002a */
[----:B0-----:R-:W-:-:S08]  /*50a0*/  DFMA R42, R36, UR72, R42 ;  /* 0x00000048242a7c2b */ /* 0x001fd0000800002a */
[----:B------:R-:W-:Y:S01]  /*50b0*/  DFMA R42, R44, UR74, R42 ;  /* 0x0000004a2c2a7c2b */ /* 0x000fe2000800002a */
[----:B------:R-:W0:Y:S07]  /*50c0*/  LDCU.128 UR72, c[0x0][0x5c0] ;  /* 0x0000b800ff4877ac */ /* 0x000e2e0008000c00 */
[----:B0-----:R-:W-:-:S08]  /*50d0*/  DFMA R42, R34, UR72, R42 ;  /* 0x00000048222a7c2b */ /* 0x001fd0000800002a */
[----:B------:R-:W-:Y:S01]  /*50e0*/  DFMA R42, R14, UR74, R42 ;  /* 0x0000004a0e2a7c2b */ /* 0x000fe2000800002a */
[----:B------:R-:W0:Y:S07]  /*50f0*/  LDCU.128 UR72, c[0x0][0x5d0] ;  /* 0x0000ba00ff4877ac */ /* 0x000e2e0008000c00 */
[----:B0-----:R-:W-:-:S08]  /*5100*/  DFMA R42, R50, UR72, R42 ;  /* 0x00000048322a7c2b */ /* 0x001fd0000800002a */
[----:B------:R-:W-:Y:S01]  /*5110*/  DFMA R42, R48, UR74, R42 ;  /* 0x0000004a302a7c2b */ /* 0x000fe2000800002a */
[----:B------:R-:W0:Y:S07]  /*5120*/  LDCU.128 UR72, c[0x0][0x5e0] ;  /* 0x0000bc00ff4877ac */ /* 0x000e2e0008000c00 */
[----:B0-----:R-:W-:Y:S01]  /*5130*/  DFMA R54, R16, UR72, R42 ;  /* 0x0000004810367c2b */ /* 0x001fe2000800002a */
[----:B------:R-:W0:Y:S07]  /*5140*/  LDCU.64 UR72, c[0x0][0x5f0] ;  /* 0x0000be00ff4877ac */ /* 0x000e2e0008000a00 */
[----:B------:R-:W-:-:S02]  /*5150*/  DADD R54, R54, -UR74 ;  /* 0x8000004a36367e29 */ /* 0x000fc40008000000 */
[----:B0-----:R-:W-:-:S08]  /*5160*/  DMUL R42, R30, UR72 ;  /* 0x000000481e2a7c28 */ /* 0x001fd00008000000 */
[----:B------:R-:W-:-:S14]  /*5170*/  DSETP.GT.AND P0, PT, |R54|, R42, PT ;  /* 0x0000002a3600722a */ /* 0x000fdc0003f04200 */
[----:B------:R-:W-:Y:S05]  /*5180*/  @P0 BRA `(.L_x_1735) ;  /* 0x0000000400f80947 */ /* 0x000fea0003800000 */
[----:B------:R-:W0:Y:S02]  /*5190*/  LDCU.64 UR72, c[0x0][0x5f8] ;  /* 0x0000bf00ff4877ac */ /* 0x000e240008000a00 */
[----:B0-----:R-:W-:Y:S01]  /*51a0*/  DFMA R42, R32, UR72, RZ ;  /* 0x00000048202a7c2b */ /* 0x001fe200080000ff */
[----:B------:R-:W0:Y:S07]  /*51b0*/  LDCU.128 UR72, c[0x0][0x600] ;  /* 0x0000c000ff4877ac */ /* 0x000e2e0008000c00 */
        /* <DEDUP_REMOVED lines=122> */
[----:B------:R-:W-:-:S07]  /*5960*/  @!P0 IMAD.MOV.U32 R28, RZ, RZ, 0x1 ;  /* 0x00000001ff1c8424 */ /* 0x000fce00078e00ff */
.L_x_1735:
[----:B0-----:R-:W-:Y:S05]  /*5970*/  BSYNC.RECONVERGENT B1 ;  /* 0x0000000000017941 */ /* 0x001fea0003800200 */
.L_x_1734:
[----:B------:R-:W-:Y:S01]  /*5980*/  MOV R6, RZ ;  /* 0x000000ff00067202 */ /* 0x000fe20000000f00 */
[----:B------:R-:W-:Y:S01]  /*5990*/  VIADD R0, R0, 0x200 ;  /* 0x0000020000007836 */ /* 0x000fe20000000000 */
[----:B------:R-:W-:Y:S02]  /*59a0*/  IADD3 R57, P0, PT, R57, R28, RZ ;  /* 0x0000001c39397210 */ /* 0x000fe40007f1e0ff */
[----:B------:R-:W-:-:S03]  /*59b0*/  IADD3 R7, P1, PT, R7, 0x200, RZ ;  /* 0x0000020007077810 */ /* 0x000fc60007f3e0ff */
[----:B------:R-:W-:Y:S01]  /*59c0*/  IMAD.X R56, R56, 0x1, R6, P0 ;  /* 0x0000000138387824 */ /* 0x000fe200000e0606 */
[----:B------:R-:W-:Y:S02]  /*59d0*/  ISETP.GE.AND P0, PT, R0, R53, PT ;  /* 0x000000350000720c */ /* 0x000fe40003f06270 */
[----:B------:R-:W-:-:S11]  /*59e0*/  IADD3.X R10, PT, PT, RZ, R10, RZ, P1, !PT ;  /* 0x0000000aff0a7210 */ /* 0x000fd60000ffe4ff */
[----:B------:R-:W-:Y:S05]  /*59f0*/  @!P0 BRA `(.L_x_1766) ;  /* 0xffffffd400548947 */ /* 0x000fea000383ffff */
.L_x_1733:
[----:B0-----:R-:W-:Y:S05]  /*5a00*/  BSYNC.RECONVERGENT B2 ;  /* 0x0000000000027941 */ /* 0x001fea0003800200 */
.L_x_1732:
[----:B------:R-:W-:-:S13]  /*5a10*/  ISETP.GE.AND P0, PT, R53, 0x200, PT ;  /* 0x000002003500780c */ /* 0x000fda0003f06270 */
[----:B------:R-:W-:Y:S05]  /*5a20*/  @!P0 BRA `(.L_x_1767) ;  /* 0x0000000400308947 */ /* 0x000fea0003800000 */
[----:B------:R-:W0:Y:S01]  /*5a30*/  S2R R4, SR_LANEID ;  /* 0x0000000000047919 */ /* 0x000e220000000000 */
[----:B------:R-:W1:Y:S04]  /*5a40*/  SHFL.DOWN PT, R0, R57, 0x1, 0x1f ;  /* 0x08201f0039007f89 */ /* 0x000e6800000e0000 */
[----:B------:R-:W2:Y:S01]  /*5a50*/  SHFL.DOWN PT, R2, R56, 0x1, 0x1f ;  /* 0x08201f0038027f89 */ /* 0x000ea200000e0000 */
[----:B------:R-:W3:Y:S01]  /*5a60*/  S2R R14, SR_TID.X ;  /* 0x00000000000e7919 */ /* 0x000ee20000002100 */
        /* <DEDUP_REMOVED lines=19> */
[----:B------:R-:W-:Y:S02]  /*5ba0*/  ISETP.GT.AND P0, PT, R4, 0x17, PT ;  /* 0x000000170400780c */ /* 0x000fe40003f04270 */
[----:B------:R-:W-:Y:S02]  /*5bb0*/  IADD3.X R11, PT, PT, R2, R5, RZ, P1, !PT ;  /* 0x00000005020b7210 */ /* 0x000fe40000ffe4ff */
[----:B------:R-:W-:-:S03]  /*5bc0*/  ISETP.NE.AND P1, PT, R4, RZ, PT ;  /* 0x000000ff0400720c */ /* 0x000fc60003f25270 */
[----:B------:R-:W1:Y:S10]  /*5bd0*/  SHFL.DOWN PT, R2, R11, 0x8, 0x1f ;  /* 0x09001f000b027f89 */ /* 0x000e7400000e0000 */
        /* <DEDUP_REMOVED lines=11> */
[----:B---3--:R-:W-:Y:S02]  /*5c90*/  @!P1 SHF.R.U32.HI R0, RZ, 0x2, R14 ;  /* 0x00000002ff009819 */ /* 0x008fe4000001160e */
[----:B------:R-:W-:Y:S02]  /*5ca0*/  IADD3 R2, P2, PT, R4, R7, RZ ;  /* 0x0000000704027210 */ /* 0x000fe40007f5e0ff */
[----:B------:R-:W-:Y:S02]  /*5cb0*/  @!P1 LOP3.LUT R0, R0, 0xf8, RZ, 0xc0, !PT ;  /* 0x000000f800009812 */ /* 0x000fe400078ec0ff */
[----:B-1----:R-:W-:-:S02]  /*5cc0*/  SEL R3, R3, RZ, !P0 ;  /* 0x000000ff03037207 */ /* 0x002fc40004000000 */
[----:B------:R-:W-:Y:S02]  /*5cd0*/  ISETP.NE.AND P0, PT, R14, RZ, PT ;  /* 0x000000ff0e00720c */ /* 0x000fe40003f05270 */
[----:B------:R-:W-:Y:S01]  /*5ce0*/  @!P1 IADD3 R5, PT, PT, R0, R5, RZ ;  /* 0x0000000500059210 */ /* 0x000fe20007ffe0ff */
        /* <DEDUP_REMOVED lines=9> */
[----:B------:R-:W2:Y:S04]  /*5d80*/  LDS.128 R24, [UR4+0x30] ;  /* 0x00003004ff187984 */ /* 0x000ea80008000c00 */
[----:B------:R-:W3:Y:S04]  /*5d90*/  LDS.128 R20, [UR4+0x40] ;  /* 0x00004004ff147984 */ /* 0x000ee80008000c00 */
[----:B------:R-:W4:Y:S04]  /*5da0*/  LDS.128 R16, [UR4+0x50] ;  /* 0x00005004ff107984 */ /* 0x000f280008000c00 */
[----:B------:R-:W5:Y:S04]  /*5db0*/  LDS.128 R12, [UR4+0x60] ;  /* 0x00006004ff0c7984 */ /* 0x000f680008000c00 */
[----:B------:R-:W5:Y:S04]  /*5dc0*/  LDS.128 R8, [UR4+0x70] ;  /* 0x00007004ff087984 */ /* 0x000f680008000c00 */
[----:B-1----:R-:W1:Y:S01]  /*5dd0*/  LDS.128 R4, [UR4+0x80] ;  /* 0x00008004ff047984 */ /* 0x002e620008000c00 */
[----:B0-----:R-:W-:-:S04]  /*5de0*/  IADD3 R31, P1, P2, R32, R28, R2 ;  /* 0x0000001c201f7210 */ /* 0x001fc80007a3e002 */
        /* <DEDUP_REMOVED lines=10> */
[----:B-1----:R-:W-:Y:S02]  /*5e90*/  IADD3 R3, P1, P2, R4, R3, R10 ;  /* 0x0000000304037210 */ /* 0x002fe40007a3e00a */
[----:B------:R-:W-:-:S02]  /*5ea0*/  IADD3.X R9, PT, PT, R9, R13, R15, P3, P4 ;  /* 0x0000000d09097210 */ /* 0x000fc40001fe840f */
[----:B------:R-:W-:Y:S02]  /*5eb0*/  IADD3 R2, P3, PT, R3, R6, RZ ;  /* 0x0000000603027210 */ /* 0x000fe40007f7e0ff */
[----:B------:R-:W-:-:S05]  /*5ec0*/  IADD3.X R3, PT, PT, R5, R9, R11, P1, P2 ;  /* 0x0000000905037210 */ /* 0x000fca0000fe440b */
[----:B------:R-:W-:Y:S01]  /*5ed0*/  IMAD.X R3, R3, 0x1, R7, P3 ;  /* 0x0000000103037824 */ /* 0x000fe200018e0607 */
[----:B------:R-:W-:Y:S06]  /*5ee0*/  BRA `(.L_x_1768) ;  /* 0x0000028000247947 */ /* 0x000fec0003800000 */
.L_x_1767:
[----:B------:R-:W0:Y:S01]  /*5ef0*/  S2R R8, SR_TID.X ;  /* 0x0000000000087919 */ /* 0x000e220000002100 */
[----:B------:R-:W1:Y:S01]  /*5f00*/  S2R R11, SR_LANEID ;  /* 0x00000000000b7919 */ /* 0x000e620000000000 */
[----:B0-----:R-:W-:Y:S01]  /*5f10*/  LOP3.LUT R0, R8, 0x3e0, RZ, 0xc0, !PT ;  /* 0x000003e008007812 */ /* 0x001fe200078ec0ff */
[C---:B-1----:R-:W-:Y:S01]  /*5f20*/  VIADD R5, R11.reuse, 0x2 ;  /* 0x000000020b057836 */ /* 0x042fe20000000000 */
[----:B------:R-:W-:-:S03]  /*5f30*/  ISETP.NE.AND P2, PT, R11, RZ, PT ;  /* 0x000000ff0b00720c */ /* 0x000fc60003f45270 */
[----:B------:R-:W-:Y:S01]  /*5f40*/  VIADD R2, R0, 0x20 ;  /* 0x0000002000027836 */ /* 0x000fe20000000000 */
[----:B------:R-:W-:-:S04]  /*5f50*/  LOP3.LUT R0, RZ, R0, RZ, 0x33, !PT ;  /* 0x00000000ff007212 */ /* 0x000fc800078e33ff */
[----:B------:R-:W-:Y:S02]  /*5f60*/  ISETP.GT.AND P0, PT, R2, R53, PT ;  /* 0x000000350200720c */ /* 0x000fe40003f04270 */
[----:B------:R-:W-:-:S04]  /*5f70*/  IADD3 R0, PT, PT, R53, R0, RZ ;  /* 0x0000000035007210 */ /* 0x000fc80007ffe0ff */
[----:B------:R-:W-:Y:S01]  /*5f80*/  SEL R0, R0, 0x1f, P0 ;  /* 0x0000001f00007807 */ /* 0x000fe20000000000 */
[----:B------:R-:W0:Y:S03]  /*5f90*/  @!P2 S2R R13, SR_CgaCtaId ;  /* 0x00000000000da919 */ /* 0x000e260000008800 */
[----:B------:R-:W-:Y:S01]  /*5fa0*/  ISETP.GE.AND P0, PT, R11, R0, PT ;  /* 0x000000000b00720c */ /* 0x000fe20003f06270 */
[----:B------:R-:W1:Y:S04]  /*5fb0*/  SHFL.DOWN PT, R2, R57, 0x1, R0 ;  /* 0x0820000039027989 */ /* 0x000e6800000e0000 */
[----:B------:R-:W2:Y:S01]  /*5fc0*/  SHFL.DOWN PT, R3, R56, 0x1, R0 ;  /* 0x0820000038037989 */ /* 0x000ea200000e0000 */
[----:B-1----:R-:W-:-:S02]  /*5fd0*/  SEL R2, R2, RZ, !P0 ;  /* 0x000000ff02027207 */ /* 0x002fc40004000000 */
[----:B--2---:R-:W-:Y:S02]  /*5fe0*/  SEL R3, R3, RZ, !P0 ;  /* 0x000000ff03037207 */ /* 0x004fe40004000000 */
[----:B------:R-:W-:-:S05]  /*5ff0*/  IADD3 R9, P0, PT, R57, R2, RZ ;  /* 0x0000000239097210 */ /* 0x000fca0007f1e0ff */
[----:B------:R-:W-:Y:S01]  /*6000*/  IMAD.X R6, R56, 0x1, R3, P0 ;  /* 0x0000000138067824 */ /* 0x000fe200000e0603 */
[----:B------:R-:W1:Y:S01]  /*6010*/  SHFL.DOWN PT, R2, R9, 0x2, R0 ;  /* 0x0840000009027989 */ /* 0x000e6200000e0000 */
[----:B------:R-:W-:Y:S01]  /*6020*/  ISETP.GT.AND P0, PT, R5, R0, PT ;  /* 0x000000000500720c */ /* 0x000fe20003f04270 */
[----:B------:R-:W-:Y:S02]  /*6030*/  VIADD R5, R11, 0x4 ;  /* 0x000000040b057836 */ /* 0x000fe40000000000 */
[----:B------:R-:W2:Y:S01]  /*6040*/  SHFL.DOWN PT, R3, R6, 0x2, R0 ;  /* 0x0840000006037989 */ /* 0x000ea200000e0000 */
[----:B-1----:R-:W-:-:S04]  /*6050*/  SEL R2, R2, RZ, !P0 ;  /* 0x000000ff02027207 */ /* 0x002fc80004000000 */
[----:B------:R-:W-:Y:S02]  /*6060*/  IADD3 R7, P1, PT, R2, R9, RZ ;  /* 0x0000000902077210 */ /* 0x000fe40007f3e0ff */
[----:B--2---:R-:W-:Y:S02]  /*6070*/  SEL R3, R3, RZ, !P0 ;  /* 0x000000ff03037207 */ /* 0x004fe40004000000 */
[----:B------:R-:W-:Y:S01]  /*6080*/  ISETP.GT.AND P0, PT, R5, R0, PT ;  /* 0x000000000500720c */ /* 0x000fe20003f04270 */
[----:B------:R-:W1:Y:S01]  /*6090*/  SHFL.DOWN PT, R2, R7, 0x4, R0 ;  /* 0x0880000007027989 */ /* 0x000e6200000e0000 */
[----:B------:R-:W-:Y:S02]  /*60a0*/  IADD3.X R4, PT, PT, R3, R6, RZ, P1, !PT ;  /* 0x0000000603047210 */ /* 0x000fe40000ffe4ff */
[----:B------:R-:W-:-:S03]  /*60b0*/  IADD3 R5, PT, PT, R11, 0x8, RZ ;  /* 0x000000080b057810 */ /* 0x000fc60007ffe0ff */
[----:B------:R-:W2:Y:S01]  /*60c0*/  SHFL.DOWN PT, R3, R4, 0x4, R0 ;  /* 0x0880000004037989 */ /* 0x000ea200000e0000 */
[----:B-1----:R-:W-:-:S04]  /*60d0*/  SEL R2, R2, RZ, !P0 ;  /* 0x000000ff02027207 */ /* 0x002fc80004000000 */
[----:B------:R-:W-:Y:S02]  /*60e0*/  IADD3 R9, P1, PT, R2, R7, RZ ;  /* 0x0000000702097210 */ /* 0x000fe40007f3e0ff */
[----:B--2---:R-:W-:Y:S02]  /*60f0*/  SEL R3, R3, RZ, !P0 ;  /* 0x000000ff03037207 */ /* 0x004fe40004000000 */
[----:B------:R-:W-:Y:S01]  /*6100*/  ISETP.GT.AND P0, PT, R5, R0, PT ;  /* 0x000000000500720c */ /* 0x000fe20003f04270 */
[----:B------:R-:W1:Y:S01]  /*6110*/  SHFL.DOWN PT, R2, R9, 0x8, R0 ;  /* 0x0900000009027989 */ /* 0x000e6200000e0000 */
[----:B------:R-:W-:Y:S02]  /*6120*/  VIADD R5, R11, 0x10 ;  /* 0x000000100b057836 */ /* 0x000fe40000000000 */
[----:B------:R-:W-:-:S05]  /*6130*/  IMAD.X R6, R3, 0x1, R4, P1 ;  /* 0x0000000103067824 */ /* 0x000fca00008e0604 */
[----:B------:R-:W2:Y:S01]  /*6140*/  SHFL.DOWN PT, R3, R6, 0x8, R0 ;  /* 0x0900000006037989 */ /* 0x000ea200000e0000 */
[----:B-1----:R-:W-:-:S04]  /*6150*/  SEL R2, R2, RZ, !P0 ;  /* 0x000000ff02027207 */ /* 0x002fc80004000000 */
[----:B------:R-:W-:Y:S02]  /*6160*/  IADD3 R7, P1, PT, R2, R9, RZ ;  /* 0x0000000902077210 */ /* 0x000fe40007f3e0ff */
[----:B--2---:R-:W-:-:S03]  /*6170*/  SEL R3, R3, RZ, !P0 ;  /* 0x000000ff03037207 */ /* 0x004fc60004000000 */
[----:B------:R-:W1:Y:S01]  /*6180*/  SHFL.DOWN PT, R2, R7, 0x10, R0 ;  /* 0x0a00000007027989 */ /* 0x000e6200000e0000 */
[----:B------:R-:W-:Y:S02]  /*6190*/  ISETP.GT.AND P0, PT, R5, R0, PT ;  /* 0x000000000500720c */ /* 0x000fe40003f04270 */
[----:B------:R-:W-:Y:S01]  /*61a0*/  @!P2 SHF.R.U32.HI R5, RZ, 0x2, R8 ;  /* 0x00000002ff05a819 */ /* 0x000fe20000011608 */
[----:B------:R-:W-:Y:S01]  /*61b0*/  IMAD.X R4, R3, 0x1, R6, P1 ;  /* 0x0000000103047824 */ /* 0x000fe200008e0606 */
[----:B------:R-:W-:Y:S02]  /*61c0*/  @!P2 MOV R6, 0x400 ;  /* 0x000004000006a802 */ /* 0x000fe40000000f00 */
[----:B------:R-:W-:Y:S02]  /*61d0*/  @!P2 LOP3.LUT R5, R5, 0xf8, RZ, 0xc0, !PT ;  /* 0x000000f80505a812 */ /* 0x000fe400078ec0ff */
[----:B------:R-:W2:Y:S01]  /*61e0*/  SHFL.DOWN PT, R3, R4, 0x10, R0 ;  /* 0x0a00000004037989 */ /* 0x000ea200000e0000 */
[----:B0-----:R-:W-:-:S05]  /*61f0*/  @!P2 LEA R6, R13, R6, 0x18 ;  /* 0x000000060d06a211 */ /* 0x001fca00078ec0ff */
[----:B------:R-:W-:Y:S01]  /*6200*/  @!P2 IMAD.IADD R5, R5, 0x1, R6 ;  /* 0x000000010505a824 */ /* 0x000fe200078e0206 */
[----:B-1----:R-:W-:-:S04]  /*6210*/  SEL R2, R2, RZ, !P0 ;  /* 0x000000ff02027207 */ /* 0x002fc80004000000 */
[----:B------:R-:W-:Y:S02]  /*6220*/  IADD3 R2, P1, PT, R2, R7, RZ ;  /* 0x0000000702027210 */ /* 0x000fe40007f3e0ff */
[----:B--2---:R-:W-:Y:S02]  /*6230*/  SEL R3, R3, RZ, !P0 ;  /* 0x000000ff03037207 */ /* 0x004fe40004000000 */
[----:B------:R-:W-:Y:S02]  /*6240*/  ISETP.NE.AND P0, PT, R8, RZ, PT ;  /* 0x000000ff0800720c */ /* 0x000fe40003f05270 */
[----:B------:R-:W-:-:S05]  /*6250*/  IADD3.X R3, PT, PT, R3, R4, RZ, P1, !PT ;  /* 0x0000000403037210 */ /* 0x000fca0000ffe4ff */
[----:B------:R0:W-:Y:S01]  /*6260*/  @!P2 STS.64 [R5+0x10], R2 ;  /* 0x000010020500a388 */ /* 0x0001e20000000a00 */
[----:B------:R-:W-:Y:S06]  /*6270*/  BAR.SYNC.DEFER_BLOCKING 0x0 ;  /* 0x0000000000007b1d */ /* 0x000fec0000010000 */
[----:B------:R-:W-:Y:S05]  /*6280*/  @P0 BRA `(.L_x_1768) ;  /* 0x0000027c003c0947 */ /* 0x000fea0003800000 */
[----:B------:R-:W1:Y:S01]  /*6290*/  S2UR UR5, SR_CgaCtaId ;  /* 0x00000000000579c3 */ /* 0x000e620000008800 */
[----:B------:R-:W-:Y:S01]  /*62a0*/  UMOV UR4, 0x400 ;  /* 0x0000040000047882 */ /* 0x000fe20000000000 */
[C---:B------:R-:W-:Y:S02]  /*62b0*/  ISETP.GT.AND P1, PT, R53.reuse, 0x20, PT ;  /* 0x000000203500780c */ /* 0x040fe40003f24270 */
[C---:B------:R-:W-:Y:S02]  /*62c0*/  ISETP.GT.AND P2, PT, R53.reuse, 0x40, PT ;  /* 0x000000403500780c */ /* 0x040fe40003f44270 */
[C---:B------:R-:W-:Y:S02]  /*62d0*/  ISETP.GT.AND P5, PT, R53.reuse, 0x180, PT ;  /* 0x000001803500780c */ /* 0x040fe40003fa4270 */
[----:B------:R-:W-:Y:S01]  /*62e0*/  ISETP.GT.AND P6, PT, R53, 0x1a0, PT ;  /* 0x000001a03500780c */ /* 0x000fe20003fc4270 */
[----:B-1----:R-:W-:-:S09]  /*62f0*/  ULEA UR4, UR5, UR4, 0x18 ;  /* 0x0000000405047291 */ /* 0x002fd2000f8ec0ff */
[----:B0-----:R-:W0:Y:S04]  /*6300*/  LDS.64 R4, [UR4+0x18] ;  /* 0x00001804ff047984 */ /* 0x001e280008000a00 */
[----:B------:R-:W1:Y:S04]  /*6310*/  LDS.128 R28, [UR4+0x20] ;  /* 0x00002004ff1c7984 */ /* 0x000e680008000c00 */
[----:B------:R-:W2:Y:S04]  /*6320*/  LDS.128 R24, [UR4+0x30] ;  /* 0x00003004ff187984 */ /* 0x000ea80008000c00 */
[----:B------:R-:W3:Y:S04]  /*6330*/  LDS.128 R20, [UR4+0x40] ;  /* 0x00004004ff147984 */ /* 0x000ee80008000c00 */
[----:B------:R-:W4:Y:S04]  /*6340*/  LDS.128 R16, [UR4+0x50] ;  /* 0x00005004ff107984 */ /* 0x000f280008000c00 */
[----:B------:R-:W5:Y:S04]  /*6350*/  LDS.128 R12, [UR4+0x60] ;  /* 0x00006004ff0c7984 */ /* 0x000f680008000c00 */
[----:B------:R-:W5:Y:S01]  /*6360*/  LDS.128 R8, [UR4+0x70] ;  /* 0x00007004ff087984 */ /* 0x000f620008000c00 */
[----:B0-----:R-:W-:-:S02]  /*6370*/  SEL R32, R5, RZ, P1 ;  /* 0x000000ff05207207 */ /* 0x001fc40000800000 */
[----:B------:R-:W-:Y:S02]  /*6380*/  SEL R0, R4, RZ, P1 ;  /* 0x000000ff04007207 */ /* 0x000fe40000800000 */
[----:B-1----:R-:W-:Y:S02]  /*6390*/  SEL R5, R28, RZ, P2 ;  /* 0x000000ff1c057207 */ /* 0x002fe40001000000 */
[----:B------:R-:W-:Y:S02]  /*63a0*/  SEL R28, R29, RZ, P2 ;  /* 0x000000ff1d1c7207 */ /* 0x000fe40001000000 */
[----:B------:R-:W-:Y:S02]  /*63b0*/  IADD3 R0, P3, P4, R5, R0, R2 ;  /* 0x0000000005007210 */ /* 0x000fe40007c7e002 */
[----:B------:R-:W0:Y:S01]  /*63c0*/  LDS.128 R4, [UR4+0x80] ;  /* 0x00008004ff047984 */ /* 0x000e220008000c00 */
[C---:B------:R-:W-:Y:S02]  /*63d0*/  ISETP.GT.AND P2, PT, R53.reuse, 0x80, PT ;  /* 0x000000803500780c */ /* 0x040fe40003f44270 */
[----:B------:R-:W-:-:S02]  /*63e0*/  ISETP.GT.AND P1, PT, R53, 0x60, PT ;  /* 0x000000603500780c */ /* 0x000fc40003f24270 */
[----:B--2---:R-:W-:Y:S02]  /*63f0*/  SEL R2, R24, RZ, P2 ;  /* 0x000000ff18027207 */ /* 0x004fe40001000000 */
[----:B------:R-:W-:Y:S02]  /*6400*/  SEL R29, R30, RZ, P1 ;  /* 0x000000ff1e1d7207 */ /* 0x000fe40000800000 */
[----:B------:R-:W-:Y:S02]  /*6410*/  SEL R31, R31, RZ, P1 ;  /* 0x000000ff1f1f7207 */ /* 0x000fe40000800000 */
[----:B------:R-:W-:Y:S02]  /*6420*/  SEL R24, R25, RZ, P2 ;  /* 0x000000ff19187207 */ /* 0x000fe40001000000 */
[C---:B------:R-:W-:Y:S02]  /*6430*/  ISETP.GT.AND P1, PT, R53.reuse, 0xa0, PT ;  /* 0x000000a03500780c */ /* 0x040fe40003f24270 */
[----:B------:R-:W-:-:S02]  /*6440*/  ISETP.GT.AND P2, PT, R53, 0xc0, PT ;  /* 0x000000c03500780c */ /* 0x000fc40003f44270 */
[----:B------:R-:W-:Y:S02]  /*6450*/  IADD3.X R28, PT, PT, R28, R32, R3, P3, P4 ;  /* 0x000000201c1c7210 */ /* 0x000fe40001fe8403 */
[----:B------:R-:W-:Y:S02]  /*6460*/  IADD3 R2, P3, P4, R2, R0, R29 ;  /* 0x0000000002027210 */ /* 0x000fe40007c7e01d */
[----:B------:R-:W-:Y:S02]  /*6470*/  SEL R3, R26, RZ, P1 ;  /* 0x000000ff1a037207 */ /* 0x000fe40000800000 */
[----:B------:R-:W-:Y:S02]  /*6480*/  SEL R27, R27, RZ, P1 ;  /* 0x000000ff1b1b7207 */ /* 0x000fe40000800000 */
[----:B---3--:R-:W-:Y:S02]  /*6490*/  SEL R0, R20, RZ, P2 ;  /* 0x000000ff14007207 */ /* 0x008fe40001000000 */
[----:B------:R-:W-:-:S02]  /*64a0*/  ISETP.GT.AND P1, PT, R53, 0xe0, PT ;  /* 0x000000e03500780c */ /* 0x000fc40003f24270 */
[----:B------:R-:W-:Y:S02]  /*64b0*/  SEL R20, R21, RZ, P2 ;  /* 0x000000ff15147207 */ /* 0x000fe40001000000 */
[----:B------:R-:W-:Y:S02]  /*64c0*/  ISETP.GT.AND P2, PT, R53, 0x100, PT ;  /* 0x000001003500780c */ /* 0x000fe40003f44270 */
[----:B------:R-:W-:Y:S02]  /*64d0*/  IADD3.X R24, PT, PT, R24, R28, R31, P3, P4 ;  /* 0x0000001c18187210 */ /* 0x000fe40001fe841f */
[----:B------:R-:W-:Y:S02]  /*64e0*/  IADD3 R0, P3, P4, R0, R2, R3 ;  /* 0x0000000200007210 */ /* 0x000fe40007c7e003 */
[----:B------:R-:W-:Y:S02]  /*64f0*/  SEL R3, R22, RZ, P1 ;  /* 0x000000ff16037207 */ /* 0x000fe40000800000 */
[----:B------:R-:W-:-:S02]  /*6500*/  SEL R23, R23, RZ, P1 ;  /* 0x000000ff17177207 */ /* 0x000fc40000800000 */
[----:B----4-:R-:W-:Y:S02]  /*6510*/  SEL R2, R16, RZ, P2 ;  /* 0x000000ff10027207 */ /* 0x010fe40001000000 */
[----:B------:R-:W-:Y:S02]  /*6520*/  ISETP.GT.AND P1, PT, R53, 0x120, PT ;  /* 0x000001203500780c */ /* 0x000fe40003f24270 */
[----:B------:R-:W-:Y:S02]  /*6530*/  SEL R16, R17, RZ, P2 ;  /* 0x000000ff11107207 */ /* 0x000fe40001000000 */
[----:B------:R-:W-:Y:S02]  /*6540*/  ISETP.GT.AND P2, PT, R53, 0x140, PT ;  /* 0x000001403500780c */ /* 0x000fe40003f44270 */
[----:B------:R-:W-:Y:S02]  /*6550*/  IADD3.X R20, PT, PT, R20, R24, R27, P3, P4 ;  /* 0x0000001814147210 */ /* 0x000fe40001fe841b */
        /* <DEDUP_REMOVED lines=15> */
[----:B0-----:R-:W-:Y:S02]  /*6650*/  SEL R3, R4, RZ, P2 ;  /* 0x000000ff04037207 */ /* 0x001fe40001000000 */
        /* <DEDUP_REMOVED lines=12> */
.L_x_1697:
[----:B------:R-:W0:Y:S01]  /*6720*/  S2R R4, SR_TID.X ;  /* 0x0000000000047919 */ /* 0x000e220000002100 */
[----:B------:R-:W0:Y:S01]  /*6730*/  LDCU.64 UR6, c[0x0][0x380] ;  /* 0x00007000ff0677ac */ /* 0x000e220008000a00 */
[----:B------:R-:W-:Y:S01]  /*6740*/  BSSY.RECONVERGENT B1, `(.L_x_1769) ;  /* 0x0000289000017945 */ /* 0x000fe20003800200 */
[----:B------:R-:W-:Y:S01]  /*6750*/  HFMA2 R26, -RZ, RZ, 0, 0 ;  /* 0x00000000ff1a7431 */ /* 0x000fe200000001ff */
[----:B------:R-:W1:Y:S01]  /*6760*/  LDCU.64 UR4, c[0x0][0x868] ;  /* 0x00010d00ff0477ac */ /* 0x000e620008000a00 */
[----:B0-----:R-:W-:-:S04]  /*6770*/  IADD3 R0, P1, P2, R4, UR6, R5 ;  /* 0x0000000604007c10 */ /* 0x001fc8000fa3e005 */
[----:B-1----:R-:W-:Y:S01]  /*6780*/  ISETP.GE.U32.AND P0, PT, R0, UR4, PT ;  /* 0x0000000400007c0c */ /* 0x002fe2000bf06070 */
[----:B------:R-:W-:Y:S01]  /*6790*/  UMOV UR4, URZ ;  /* 0x000000ff00047c82 */ /* 0x000fe20008000000 */
[----:B------:R-:W-:-:S04]  /*67a0*/  IADD3.X R17, PT, PT, RZ, UR7, RZ, P1, P2 ;  /* 0x00000007ff117c10 */ /* 0x000fc80008fe44ff */
        /* <DEDUP_REMOVED lines=10> */
[----:B------:R-:W-:Y:S02]  /*6850*/  IADD3 R5, PT, PT, R4, UR6, R5 ;  /* 0x0000000604057c10 */ /* 0x000fe4000fffe005 */
[----:B------:R-:W-:-:S04]  /*6860*/  ISETP.NE.U32.AND P2, PT, R11, RZ, PT ;  /* 0x000000ff0b00720c */ /* 0x000fc80003f45070 */
        /* <DEDUP_REMOVED lines=19> */
.L_x_1772:
[----:B------:R-:W0:Y:S01]  /*69a0*/  LDCU UR5, c[0x0][0x864] ;  /* 0x00010c80ff0577ac */ /* 0x000e220008000800 */
        /* <DEDUP_REMOVED lines=9> */
.L_x_1773:
[----:B------:R-:W-:Y:S05]  /*6a40*/  BSYNC.RECONVERGENT B2 ;  /* 0x0000000000027941 */ /* 0x000fea0003800200 */
.L_x_1771:
        /* <DEDUP_REMOVED lines=20> */
[----:B------:R-:W-:Y:S01]  /*6b90*/  ISETP.GE.U32.AND P1, PT, R3, UR5, PT ;  /* 0x0000000503007c0c */ /* 0x000fe2000bf26070 */
[----:B------:R-:W-:-:S12]  /*6ba0*/  HFMA2 R3, -RZ, RZ, 0, 0 ;  /* 0x00000000ff037431 */ /* 0x000fd800000001ff */
[----:B------:R-:W-:Y:S02]  /*6bb0*/  @P1 IADD3 R0, PT, PT, R0, 0x1, RZ ;  /* 0x0000000100001810 */ /* 0x000fe40007ffe0ff */
[----:B------:R-:W-:-:S05]  /*6bc0*/  @!P2 LOP3.LUT R0, RZ, UR5, RZ, 0x33, !PT ;  /* 0x00000005ff00ac12 */ /* 0x000fca000f8e33ff */
[----:B------:R-:W-:-:S04]  /*6bd0*/  IMAD.MOV R19, RZ, RZ, -R0 ;  /* 0x000000ffff137224 */ /* 0x000fc800078e0a00 */
[----:B------:R-:W-:Y:S02]  /*6be0*/  IMAD R19, R19, UR5, R2 ;  /* 0x0000000513137c24 */ /* 0x000fe4000f8e0202 */
[----:B------:R-:W-:Y:S01]  /*6bf0*/  IMAD.MOV.U32 R2, RZ, RZ, R0 ;  /* 0x000000ffff027224 */ /* 0x000fe200078e0000 */
[----:B------:R-:W-:Y:S06]  /*6c00*/  BRA `(.L_x_1776) ;  /* 0x0000000000307947 */ /* 0x000fec0003800000 */
.L_x_1775:
        /* <DEDUP_REMOVED lines=8> */
[----:B------:R-:W-:Y:S02]  /*6c90*/  IMAD.MOV R19, RZ, RZ, -R14 ;  /* 0x000000ffff137224 */ /* 0x000fe400078e0a0e */
[----:B------:R-:W-:Y:S02]  /*6ca0*/  IMAD.MOV.U32 R3, RZ, RZ, R15 ;  /* 0x000000ffff037224 */ /* 0x000fe400078e000f */
[----:B0-----:R-:W-:Y:S01]  /*6cb0*/  IMAD R19, R19, UR5, R2 ;  /* 0x0000000513137c24 */ /* 0x001fe2000f8e0202 */
[----:B------:R-:W-:-:S07]  /*6cc0*/  MOV R2, R14 ;  /* 0x0000000e00027202 */ /* 0x000fce0000000f00 */
.L_x_1776:
[----:B------:R-:W-:Y:S05]  /*6cd0*/  BSYNC.RECONVERGENT B2 ;  /* 0x0000000000027941 */ /* 0x000fea0003800200 */
.L_x_1774:
        /* <DEDUP_REMOVED lines=26> */
[----:B------:R-:W-:Y:S02]  /*6e80*/  IMAD.MOV.U32 R2, RZ, RZ, R0 ;  /* 0x000000ffff027224 */ /* 0x000fe400078e0000 */
[----:B------:R-:W-:Y:S01]  /*6e90*/  IMAD.MOV.U32 R3, RZ, RZ, RZ ;  /* 0x000000ffff037224 */ /* 0x000fe200078e00ff */
[----:B------:R-:W-:Y:S06]  /*6ea0*/  BRA `(.L_x_1779) ;  /* 0x00000000002c7947 */ /* 0x000fec0003800000 */
.L_x_1778:
[----:B------:R-:W0:Y:S01]  /*6eb0*/  LDCU UR5, c[0x0][0x85c] ;  /* 0x00010b80ff0577ac */ /* 0x000e220008000800 */
[----:B------:R-:W-:Y:S01]  /*6ec0*/  MOV R16, R2 ;  /* 0x0000000200107202 */ /* 0x000fe20000000f00 */
[----:B------:R-:W-:Y:S01]  /*6ed0*/  IMAD.MOV.U32 R17, RZ, RZ, R3 ;  /* 0x000000ffff117224 */ /* 0x000fe200078e0003 */
[----:B------:R-:W-:Y:S01]  /*6ee0*/  MOV R11, 0x6f10 ;  /* 0x00006f10000b7802 */ /* 0x000fe20000000f00 */
[----:B0-----:R-:W-:-:S07]  /*6ef0*/  IMAD.U32 R14, RZ, RZ, UR5 ;  /* 0x00000005ff0e7e24 */ /* 0x001fce000f8e00ff */
[----:B------:R-:W-:Y:S05]  /*6f00*/  CALL.REL.NOINC `($__internal_2_$__cuda_sm20_div_u64) ;  /* 0x00000270003c7944 */ /* 0x000fea0003c00000 */
[----:B------:R-:W0:Y:S01]  /*6f10*/  LDCU UR5, c[0x0][0x85c] ;  /* 0x00010b80ff0577ac */ /* 0x000e220008000800 */
[----:B------:R-:W-:-:S05]  /*6f20*/  IADD3 R3, PT, PT, -R14, RZ, RZ ;  /* 0x000000ff0e037210 */ /* 0x000fca0007ffe1ff */
[----:B0-----:R-:W-:Y:S02]  /*6f30*/  IMAD R18, R3, UR5, R2 ;  /* 0x0000000503127c24 */ /* 0x001fe4000f8e0202 */
[----:B------:R-:W-:Y:S02]  /*6f40*/  IMAD.MOV.U32 R2, RZ, RZ, R14 ;  /* 0x000000ffff027224 */ /* 0x000fe400078e000e */
[----:B------:R-:W-:-:S07]  /*6f50*/  IMAD.MOV.U32 R3, RZ, RZ, R15 ;  /* 0x000000ffff037224 */ /* 0x000fce00078e000f */
.L_x_1779:
[----:B------:R-:W-:Y:S05]  /*6f60*/  BSYNC.RECONVERGENT B2 ;  /* 0x0000000000027941 */ /* 0x000fea0003800200 */
.L_x_1777:
        /* <DEDUP_REMOVED lines=28> */
.L_x_1781:
        /* <DEDUP_REMOVED lines=12> */
.L_x_1782:
[----:B------:R-:W-:Y:S05]  /*71f0*/  BSYNC.RECONVERGENT B2 ;  /* 0x0000000000027941 */ /* 0x000fea0003800200 */
.L_x_1780:
        /* <DEDUP_REMOVED lines=29> */
.L_x_1784:
        /* <DEDUP_REMOVED lines=11> */
.L_x_1785:
[----:B------:R-:W-:Y:S05]  /*7480*/  BSYNC.RECONVERGENT B2 ;  /* 0x0000000000027941 */ /* 0x000fea0003800200 */
.L_x_1783:
        /* <DEDUP_REMOVED lines=28> */
.L_x_1787:
        /* <DEDUP_REMOVED lines=12> */
.L_x_1788:
[----:B------:R-:W-:Y:S05]  /*7710*/  BSYNC.RECONVERGENT B2 ;  /* 0x0000000000027941 */ /* 0x000fea0003800200 */
.L_x_1786:
        /* <DEDUP_REMOVED lines=29> */
.L_x_1790:
        /* <DEDUP_REMOVED lines=11> */
.L_x_1791:
[----:B------:R-:W-:Y:S05]  /*79a0*/  BSYNC.RECONVERGENT B2 ;  /* 0x0000000000027941 */ /* 0x000fea0003800200 */
.L_x_1789:
        /* <DEDUP_REMOVED lines=28> */
.L_x_1793:
        /* <DEDUP_REMOVED lines=12> */
.L_x_1794:
[----:B------:R-:W-:Y:S05]  /*7c30*/  BSYNC.RECONVERGENT B2 ;  /* 0x0000000000027941 */ /* 0x000fea0003800200 */
.L_x_1792:
        /* <DEDUP_REMOVED lines=28> */
.L_x_1796:
[----:B------:R-:W0:Y:S01]  /*7e00*/  LDCU UR5, c[0x0][0x844] ;  /* 0x00010880ff0577ac */ /* 0x000e220008000800 */
[----:B------:R-:W-:Y:S01]  /*7e10*/  IMAD.MOV.U32 R16, RZ, RZ, R2 ;  /* 0x000000ffff107224 */ /* 0x000fe200078e0002 */
[----:B------:R-:W-:Y:S02]  /*7e20*/  MOV R17, R3 ;  /* 0x0000000300117202 */ /* 0x000fe40000000f00 */
[----:B------:R-:W-:Y:S01]  /*7e30*/  MOV R11, 0x7e60 ;  /* 0x00007e60000b7802 */ /* 0x000fe20000000f00 */
[----:B0-----:R-:W-:-:S07]  /*7e40*/  IMAD.U32 R14, RZ, RZ, UR5 ;  /* 0x00000005ff0e7e24 */ /* 0x001fce000f8e00ff */
[----:B------:R-:W-:Y:S05]  /*7e50*/  CALL.REL.NOINC `($__internal_2_$__cuda_sm20_div_u64) ;  /* 0x0000026000687944 */ /* 0x000fea0003c00000 */
[----:B------:R-:W0:Y:S01]  /*7e60*/  LDCU UR5, c[0x0][0x844] ;  /* 0x00010880ff0577ac */ /* 0x000e220008000800 */
[----:B------:R-:W-:-:S04]  /*7e70*/  IMAD.MOV R3, RZ, RZ, -R14 ;  /* 0x000000ffff037224 */ /* 0x000fc800078e0a0e */
[----:B0-----:R-:W-:-:S07]  /*7e80*/  IMAD R2, R3, UR5, R2 ;  /* 0x0000000503027c24 */ /* 0x001fce000f8e0202 */
.L_x_1797:
[----:B------:R-:W-:Y:S05]  /*7e90*/  BSYNC.RECONVERGENT B2 ;  /* 0x0000000000027941 */ /* 0x000fea0003800200 */
.L_x_1795:
        /* <DEDUP_REMOVED lines=24> */
.L_x_1799:
[----:B------:R-:W-:Y:S01]  /*8020*/  IMAD.MOV.U32 R16, RZ, RZ, R14 ;  /* 0x000000ffff107224 */ /* 0x000fe200078e000e */
[----:B------:R-:W-:Y:S01]  /*8030*/  MOV R17, 0x8060 ;  /* 0x0000806000117802 */ /* 0x000fe20000000f00 */
[----:B------:R-:W-:-:S07]  /*8040*/  IMAD.MOV.U32 R11, RZ, RZ, R15 ;  /* 0x000000ffff0b7224 */ /* 0x000fce00078e000f */
[----:B------:R-:W-:Y:S05]  /*8050*/  CALL.REL.NOINC `($__internal_3_$__cuda_sm20_rem_u64) ;  /* 0x0000026000f87944 */ /* 0x000fea0003c00000 */
.L_x_1800:
[----:B------:R-:W-:Y:S05]  /*8060*/  BSYNC.RECONVERGENT B2 ;  /* 0x0000000000027941 */ /* 0x000fea0003800200 */
.L_x_1798:
        /* <DEDUP_REMOVED lines=10> */
[----:B------:R-:W4:Y:S06]  /*8110*/  I2F.F64 R30, R0 ;  /* 0x00000000001e7312 */ /* 0x000f2c0000201c00 */
        /* <DEDUP_REMOVED lines=12> */
[----:B------:R-:W-:Y:S04]  /*81e0*/  I2F.F64 R20, R20 ;  /* 0x0000001400147312 */ /* 0x000fe80000201c00 */
[----:B------:R-:W2:Y:S01]  /*81f0*/  LDC.64 R30, c[0x0][0x428] ;  /* 0x00010a00ff1e7b82 */ /* 0x000ea20000000a00 */
[----:B-----5:R-:W-:-:S02]  /*8200*/  DFMA R22, R32, UR8, R22 ;  /* 0x0000000820167c2b */ /* 0x020fc40008000016 */
[----:B------:R-:W-:Y:S01]  /*8210*/  DFMA R38, R2, UR22, R38 ;  /* 0x0000001602267c2b */ /* 0x000fe20008000026 */
[----:B------:R-:W1:Y:S01]  /*8220*/  I2F.F64 R36, R12 ;  /* 0x0000000c00247312 */ /* 0x000e620000201c00 */
[----:B------:R-:W3:Y:S01]  /*8230*/  LDCU.128 UR20, c[0x0][0x4a0] ;  /* 0x00009400ff1477ac */ /* 0x000ee20008000c00 */
[----:B0-----:R-:W-:Y:S02]  /*8240*/  DFMA R4, R34, R24, UR10 ;  /* 0x0000000a22047e2b */ /* 0x001fe40008000018 */
[----:B------:R-:W0:Y:S01]  /*8250*/  LDC.64 R40, c[0x0][0x430] ;  /* 0x00010c00ff287b82 */ /* 0x000e220000000a00 */
[----:B------:R-:W0:Y:S02]  /*8260*/  LDCU.128 UR8, c[0x0][0x440] ;  /* 0x00008800ff0877ac */ /* 0x000e240008000c00 */
[----:B------:R-:W-:Y:S01]  /*8270*/  DFMA R38, R22, UR24, R38 ;  /* 0x0000001816267c2b */ /* 0x000fe20008000026 */
[----:B------:R-:W2:Y:S04]  /*8280*/  I2F.F64 R32, R13 ;  /* 0x0000000d00207312 */ /* 0x000ea80000201c00 */
[----:B------:R-:W4:Y:S01]  /*8290*/  LDC.64 R42, c[0x0][0x460] ;  /* 0x00011800ff2a7b82 */ /* 0x000f220000000a00 */
[----:B-1----:R-:W-:-:S03]  /*82a0*/  DFMA R24, R36, UR12, R28 ;  /* 0x0000000c24187c2b */ /* 0x002fc6000800001c */
[----:B------:R-:W0:Y:S01]  /*82b0*/  I2F.F64 R34, R18 ;  /* 0x0000001200227312 */ /* 0x000e220000201c00 */
[----:B------:R-:W-:-:S03]  /*82c0*/  DFMA R38, R4, UR26, R38 ;  /* 0x0000001a04267c2b */ /* 0x000fc60008000026 */
[----:B------:R-:W1:Y:S01]  /*82d0*/  LDC.64 R36, c[0x0][0x458] ;  /* 0x00011600ff247b82 */ /* 0x000e620000000a00 */
[----:B--2---:R-:W-:Y:S01]  /*82e0*/  DFMA R28, R32, R30, UR14 ;  /* 0x0000000e201c7e2b */ /* 0x004fe2000800001e */
[----:B------:R-:W2:Y:S02]  /*82f0*/  LDCU.128 UR12, c[0x0][0x4b0] ;  /* 0x00009600ff0c77ac */ /* 0x000ea40008000c00 */
[----:B------:R4:W1:Y:S01]  /*8300*/  I2F.F64 R30, R19 ;  /* 0x00000013001e7312 */ /* 0x0008620000201c00 */
[----:B---3--:R-:W-:-:S03]  /*8310*/  DFMA R38, R24, UR20, R38 ;  /* 0x0000001418267c2b */ /* 0x008fc60008000026 */
[----:B------:R-:W3:Y:S01]  /*8320*/  LDC.64 R32, c[0x0][0x838] ;  /* 0x00020e00ff207b82 */ /* 0x000ee20000000a00 */
[----:B0-----:R-:W-:-:S04]  /*8330*/  DFMA R12, R34, UR8, R40 ;  /* 0x00000008220c7c2b */ /* 0x001fc80008000028 */
[----:B------:R-:W-:Y:S02]  /*8340*/  DFMA R38, R28, UR22, R38 ;  /* 0x000000161c267c2b */ /* 0x000fe40008000026 */
[----:B----4-:R-:W-:-:S06]  /*8350*/  DFMA R18, R20, UR16, R42 ;  /* 0x0000001014127c2b */ /* 0x010fcc000800002a */
[----:B--2---:R-:W-:Y:S01]  /*8360*/  DFMA R38, R12, UR12, R38 ;  /* 0x0000000c0c267c2b */ /* 0x004fe20008000026 */
[----:B------:R-:W3:Y:S01]  /*8370*/  LDCU.64 UR12, c[0x0][0x4d0] ;  /* 0x00009a00ff0c77ac */ /* 0x000ee20008000a00 */
[----:B-1----:R-:W-:Y:S01]  /*8380*/  DFMA R30, R30, R36, UR10 ;  /* 0x0000000a1e1e7e2b */ /* 0x002fe20008000024 */
[----:B------:R-:W0:Y:S07]  /*8390*/  LDCU.128 UR8, c[0x0][0x4c0] ;  /* 0x00009800ff0877ac */ /* 0x000e2e0008000c00 */
[----:B------:R-:W-:-:S02]  /*83a0*/  DFMA R38, R30, UR14, R38 ;  /* 0x0000000e1e267c2b */ /* 0x000fc40008000026 */
[----:B---3--:R-:W-:-:S06]  /*83b0*/  DMUL R34, R32, UR12 ;  /* 0x0000000c20227c28 */ /* 0x008fcc0008000000 */
        /* <DEDUP_REMOVED lines=192> */
[----:B------:R-:W-:-:S07]  /*8fc0*/  @!P0 MOV R26, 0x1 ;  /* 0x00000001001a8802 */ /* 0x000fce0000000f00 */
.L_x_1770:
[----:B------:R-:W-:Y:S05]  /*8fd0*/  BSYNC.RECONVERGENT B1 ;  /* 0x0000000000017941 */ /* 0x000fea0003800200 */
.L_x_1769:
[----:B------:R-:W0:Y:S01]  /*8fe0*/  S2R R3, SR_TID.X ;  /* 0x0000000000037919 */ /* 0x000e220000002100 */
[----:B------:R-:W1:Y:S01]  /*8ff0*/  S2UR UR5, SR_CTAID.X ;  /* 0x00000000000579c3 */ /* 0x000e620000002500 */
[----:B------:R-:W2:Y:S01]  /*9000*/  LDCU.64 UR6, c[0x0][0x868] ;  /* 0x00010d00ff0677ac */ /* 0x000ea20008000a00 */
[----:B------:R-:W-:Y:S01]  /*9010*/  BSSY.RECONVERGENT B1, `(.L_x_1801) ;  /* 0x000028f000017945 */ /* 0x000fe20003800200 */
[----:B------:R-:W-:Y:S01]  /*9020*/  IMAD.MOV.U32 R25, RZ, RZ, RZ ;  /* 0x000000ffff197224 */ /* 0x000fe200078e00ff */
[----:B------:R-:W-:-:S04]  /*9030*/  MOV R29, RZ ;  /* 0x000000ff001d7202 */ /* 0x000fc80000000f00 */
[----:B------:R-:W0:Y:S01]  /*9040*/  LDC.64 R4, c[0x0][0x380] ;  /* 0x0000e000ff047b82 */ /* 0x000e220000000a00 */
[----:B-1----:R-:W-:-:S06]  /*9050*/  UIMAD UR5, UR5, 0xe00, URZ ;  /* 0x00000e00050578a4 */ /* 0x002fcc000f8e02ff */
[----:B0-----:R-:W-:-:S04]  /*9060*/  IADD3 R0, P0, P1, R3, UR5, R4 ;  /* 0x0000000503007c10 */ /* 0x001fc8000f91e004 */
[----:B------:R-:W-:Y:S02]  /*9070*/  IADD3.X R5, PT, PT, RZ, R5, RZ, P0, P1 ;  /* 0x00000005ff057210 */ /* 0x000fe400007e24ff */
[----:B------:R-:W-:-:S05]  /*9080*/  IADD3 R0, P0, PT, R0, 0x200, RZ ;  /* 0x0000020000007810 */ /* 0x000fca0007f1e0ff */
[----:B------:R-:W-:Y:S01]  /*9090*/  IMAD.X R17, RZ, RZ, R5, P0 ;  /* 0x000000ffff117224 */ /* 0x000fe200000e0605 */
[----:B--2---:R-:W-:-:S04]  /*90a0*/  ISETP.GE.U32.AND P0, PT, R0, UR6, PT ;  /* 0x0000000600007c0c */ /* 0x004fc8000bf06070 */
        /* <DEDUP_REMOVED lines=30> */
.L_x_1804:
        /* <DEDUP_REMOVED lines=10> */
.L_x_1805:
[----:B------:R-:W-:Y:S05]  /*9330*/  BSYNC.RECONVERGENT B2 ;  /* 0x0000000000027941 */ /* 0x000fea0003800200 */
.L_x_1803:
        /* <DEDUP_REMOVED lines=28> */
.L_x_1807:
        /* <DEDUP_REMOVED lines=12> */
.L_x_1808:
[----:B------:R-:W-:Y:S05]  /*95c0*/  BSYNC.RECONVERGENT B2 ;  /* 0x0000000000027941 */ /* 0x000fea0003800200 */
.L_x_1806:
        /* <DEDUP_REMOVED lines=29> */
.L_x_1810:
        /* <DEDUP_REMOVED lines=11> */
.L_x_1811:
[----:B------:R-:W-:Y:S05]  /*9850*/  BSYNC.RECONVERGENT B2 ;  /* 0x0000000000027941 */ /* 0x000fea0003800200 */
.L_x_1809:
        /* <DEDUP_REMOVED lines=22> */
[----:B------:R-:W-:-:S12]  /*99c0*/  HFMA2 R3, -RZ, RZ, 0, 0 ;  /* 0x00000000ff037431 */ /* 0x000fd800000001ff */
[----:B------:R-:W-:Y:S02]  /*99d0*/  @P1 IADD3 R0, PT, PT, R0, 0x1, RZ ;  /* 0x0000000100001810 */ /* 0x000fe40007ffe0ff */
[----:B------:R-:W-:-:S05]  /*99e0*/  @!P2 LOP3.LUT R0, RZ, R6, RZ, 0x33, !PT ;  /* 0x00000006ff00a212 */ /* 0x000fca00078e33ff */
[----:B------:R-:W-:-:S04]  /*99f0*/  IMAD.MOV R13, RZ, RZ, -R0 ;  /* 0x000000ffff0d7224 */ /* 0x000fc800078e0a00 */
[----:B------:R-:W-:Y:S02]  /*9a00*/  IMAD R13, R6, R13, R2 ;  /* 0x0000000d060d7224 */ /* 0x000fe400078e0202 */
[----:B------:R-:W-:Y:S01]  /*9a10*/  IMAD.MOV.U32 R2, RZ, RZ, R0 ;  /* 0x000000ffff027224 */ /* 0x000fe200078e0000 */
[----:B------:R-:W-:Y:S06]  /*9a20*/  BRA `(.L_x_1814) ;  /* 0x0000000000307947 */ /* 0x000fec0003800000 */
.L_x_1813:
        /* <DEDUP_REMOVED lines=12> */
.L_x_1814:
[----:B------:R-:W-:Y:S05]  /*9af0*/  BSYNC.RECONVERGENT B2 ;  /* 0x0000000000027941 */ /* 0x000fea0003800200 */
.L_x_1812:
        /* <DEDUP_REMOVED lines=29> */
.L_x_1816:
        /* <DEDUP_REMOVED lines=11> */
.L_x_1817:
[----:B------:R-:W-:Y:S05]  /*9d80*/  BSYNC.RECONVERGENT B2 ;  /* 0x0000000000027941 */ /* 0x000fea0003800200 */
.L_x_1815:
        /* <DEDUP_REMOVED lines=29> */
.L_x_1819:
        /* <DEDUP_REMOVED lines=12> */
.L_x_1820:
[----:B------:R-:W-:Y:S05]  /*a020*/  BSYNC.RECONVERGENT B2 ;  /* 0x0000000000027941 */ /* 0x000fea0003800200 */
.L_x_1818:
        /* <DEDUP_REMOVED lines=29> */
.L_x_1822:
        /* <DEDUP_REMOVED lines=11> */
.L_x_1823:
[----:B------:R-:W-:Y:S05]  /*a2b0*/  BSYNC.RECONVERGENT B2 ;  /* 0x0000000000027941 */ /* 0x000fea0003800200 */
.L_x_1821:
        /* <DEDUP_REMOVED lines=26> */
[----:B------:R-:W-:Y:S02]  /*a460*/  HFMA2 R3, -RZ, RZ, 0, 0 ;  /* 0x00000000ff037431 */ /* 0x000fe400000001ff */
[----:B------:R-:W-:Y:S01]  /*a470*/  IMAD.MOV.U32 R2, RZ, RZ, R6 ;  /* 0x000000ffff027224 */ /* 0x000fe200078e0006 */
[----:B------:R-:W-:Y:S06]  /*a480*/  BRA `(.L_x_1826) ;  /* 0x0000000000307947 */ /* 0x000fec0003800000 */
.L_x_1825:
        /* <DEDUP_REMOVED lines=12> */
.L_x_1826:
[----:B------:R-:W-:Y:S05]  /*a550*/  BSYNC.RECONVERGENT B2 ;  /* 0x0000000000027941 */ /* 0x000fea0003800200 */
.L_x_1824:
        /* <DEDUP_REMOVED lines=28> */
.L_x_1828:
        /* <DEDUP_REMOVED lines=9> */
.L_x_1829:
[----:B------:R-:W-:Y:S05]  /*a7b0*/  BSYNC.RECONVERGENT B2 ;  /* 0x0000000000027941 */ /* 0x000fea0003800200 */
.L_x_1827:
        /* <DEDUP_REMOVED lines=25> */
.L_x_1831:
[----:B------:R-:W-:Y:S01]  /*a950*/  IMAD.MOV.U32 R16, RZ, RZ, R14 ;  /* 0x000000ffff107224 */ /* 0x000fe200078e000e */
[----:B------:R-:W-:Y:S01]  /*a960*/  MOV R17, 0xa990 ;  /* 0x0000a99000117802 */ /* 0x000fe20000000f00 */
[----:B------:R-:W-:-:S07]  /*a970*/  IMAD.MOV.U32 R11, RZ, RZ, R15 ;  /* 0x000000ffff0b7224 */ /* 0x000fce00078e000f */
[----:B------:R-:W-:Y:S05]  /*a980*/  CALL.REL.NOINC `($__internal_3_$__cuda_sm20_rem_u64) ;  /* 0x0000023800ac7944 */ /* 0x000fea0003c00000 */
.L_x_1832:
[----:B------:R-:W-:Y:S05]  /*a990*/  BSYNC.RECONVERGENT B2 ;  /* 0x0000000000027941 */ /* 0x000fea0003800200 */
.L_x_1830:
        /* <DEDUP_REMOVED lines=14> */
[----:B------:R-:W5:Y:S01]  /*aa80*/  I2F.F64 R36, R4 ;  /* 0x0000000400247312 */ /* 0x000f620000201c00 */
[----:B------:R-:W0:Y:S05]  /*aa90*/  LDCU.64 UR6, c[0x0][0x4d0] ;  /* 0x00009a00ff0677ac */ /* 0x000e2a0008000a00 */
[----:B------:R-:W0:Y:S01]  /*aaa0*/  LDC.64 R32, c[0x0][0x3f8] ;  /* 0x0000fe00ff207b82 */ /* 0x000e220000000a00 */
[----:B-1----:R-:W-:Y:S01]  /*aab0*/  DFMA R16, R2, UR8, R30 ;  /* 0x0000000802107c2b */ /* 0x002fe2000800001e */
[----:B------:R-:W0:Y:S01]  /*aac0*/  I2F.F64 R38, R5 ;  /* 0x0000000500267312 */ /* 0x000e220000201c00 */
[----:B--2---:R-:W-:-:S05]  /*aad0*/  DFMA R40, R14, UR18, RZ ;  /* 0x000000120e287c2b */ /* 0x004fca00080000ff */
[----:B------:R-:W1:Y:S01]  /*aae0*/  LDC.64 R30, c[0x0][0x400] ;  /* 0x00010000ff1e7b82 */ /* 0x000e620000000a00 */
[----:B----4-:R-:W-:Y:S01]  /*aaf0*/  DFMA R2, R34, R42, UR10 ;  /* 0x0000000a22027e2b */ /* 0x010fe2000800002a */
[----:B------:R-:W1:Y:S01]  /*ab00*/  LDCU.128 UR8, c[0x0][0x410] ;  /* 0x00008200ff0877ac */ /* 0x000e620008000c00 */
[----:B---3--:R-:W-:Y:S01]  /*ab10*/  DFMA R42, R16, UR20, R40 ;  /* 0x00000014102a7c2b */ /* 0x008fe20008000028 */
[----:B------:R-:W-:Y:S04]  /*ab20*/  I2F.F64 R20, R20 ;  /* 0x0000001400147312 */ /* 0x000fe80000201c00 */
[----:B------:R-:W2:Y:S01]  /*ab30*/  LDC.64 R34, c[0x0][0x428] ;  /* 0x00010a00ff227b82 */ /* 0x000ea20000000a00 */
[----:B-----5:R-:W-:Y:S02]  /*ab40*/  DFMA R22, R36, UR12, R22 ;  /* 0x0000000c24167c2b */ /* 0x020fe40008000016 */
[----:B------:R-:W-:Y:S01]  /*ab50*/  DFMA R42, R2, UR22, R42 ;  /* 0x00000016022a7c2b */ /* 0x000fe2000800002a */
[----:B------:R-:W1:Y:S01]  /*ab60*/  I2F.F64 R40, R12 ;  /* 0x0000000c00287312 */ /* 0x000e620000201c00 */
[----:B------:R-:W3:Y:S01]  /*ab70*/  LDCU.128 UR20, c[0x0][0x4a0] ;  /* 0x00009400ff1477ac */ /* 0x000ee20008000c00 */
[----:B0-----:R-:W-:Y:S01]  /*ab80*/  DFMA R4, R38, R32, UR14 ;  /* 0x0000000e26047e2b */ /* 0x001fe20008000020 */
[----:B------:R-:W0:Y:S01]  /*ab90*/  LDCU.128 UR12, c[0x0][0x440] ;  /* 0x00008800ff0c77ac */ /* 0x000e220008000c00 */
[----:B------:R-:W0:Y:S03]  /*aba0*/  LDC.64 R32, c[0x0][0x430] ;  /* 0x00010c00ff207b82 */ /* 0x000e260000000a00 */
        /* <DEDUP_REMOVED lines=10> */
[----:B---3--:R-:W-:Y:S02]  /*ac50*/  DFMA R42, R30, UR20, R42 ;  /* 0x000000141e2a7c2b */ /* 0x008fe4000800002a */
[----:B0-----:R-:W-:-:S06]  /*ac60*/  DFMA R12, R38, UR12, R32 ;  /* 0x0000000c260c7c2b */ /* 0x001fcc0008000020 */
[----:B------:R-:W-:Y:S02]  /*ac70*/  DFMA R42, R34, UR22, R42 ;  /* 0x00000016222a7c2b */ /* 0x000fe4000800002a */
[----:B----4-:R-:W-:-:S06]  /*ac80*/  DFMA R18, R20, UR16, R44 ;  /* 0x0000001014127c2b */ /* 0x010fcc000800002c */
[----:B--2---:R-:W-:Y:S02]  /*ac90*/  DFMA R42, R12, UR8, R42 ;  /* 0x000000080c2a7c2b */ /* 0x004fe4000800002a */
[----:B-1----:R-:W-:Y:S01]  /*aca0*/  DFMA R32, R36, R40, UR14 ;  /* 0x0000000e24207e2b */ /* 0x002fe20008000028 */
[----:B------:R-:W0:Y:S01]  /*acb0*/  LDCU.128 UR12, c[0x0][0x4c0] ;  /* 0x00009800ff0c77ac */ /* 0x000e220008000c00 */
[----:B------:R-:W1:Y:S06]  /*acc0*/  LDC.64 R36, c[0x0][0x838] ;  /* 0x00020e00ff247b82 */ /* 0x000e6c0000000a00 */
        /* <DEDUP_REMOVED lines=194> */
[----:B------:R-:W-:-:S07]  /*b8f0*/  @!P0 MOV R25, 0x1 ;  /* 0x0000000100198802 */ /* 0x000fce0000000f00 */
.L_x_1802:
[----:B------:R-:W-:Y:S05]  /*b900*/  BSYNC.RECONVERGENT B1 ;  /* 0x0000000000017941 */ /* 0x000fea0003800200 */
.L_x_1801:
        /* <DEDUP_REMOVED lines=43> */
.L_x_1836:
        /* <DEDUP_REMOVED lines=10> */
.L_x_1837:
[----:B------:R-:W-:Y:S05]  /*bc60*/  BSYNC.RECONVERGENT B2 ;  /* 0x0000000000027941 */ /* 0x000fea0003800200 */
.L_x_1835:
        /* <DEDUP_REMOVED lines=28> */
.L_x_1839:
        /* <DEDUP_REMOVED lines=12> */
.L_x_1840:
[----:B------:R-:W-:Y:S05]  /*bef0*/  BSYNC.RECONVERGENT B2 ;  /* 0x0000000000027941 */ /* 0x000fea0003800200 */
.L_x_1838:
        /* <DEDUP_REMOVED lines=29> */
.L_x_1842:
        /* <DEDUP_REMOVED lines=11> */
.L_x_1843:
[----:B------:R-:W-:Y:S05]  /*c180*/  BSYNC.RECONVERGENT B2 ;  /* 0x0000000000027941 */ /* 0x000fea0003800200 */
.L_x_1841:
        /* <DEDUP_REMOVED lines=29> */
.L_x_1845:
        /* <DEDUP_REMOVED lines=12> */
.L_x_1846:
[----:B------:R-:W-:Y:S05]  /*c420*/  BSYNC.RECONVERGENT B2 ;  /* 0x0000000000027941 */ /* 0x000fea0003800200 */
.L_x_1844:
        /* <DEDUP_REMOVED lines=29> */
.L_x_1848:
        /* <DEDUP_REMOVED lines=11> */
.L_x_1849:
[----:B------:R-:W-:Y:S05]  /*c6b0*/  BSYNC.RECONVERGENT B2 ;  /* 0x0000000000027941 */ /* 0x000fea0003800200 */
.L_x_1847:
        /* <DEDUP_REMOVED lines=29> */
.L_x_1851:
        /* <DEDUP_REMOVED lines=12> */
.L_x_1852:
[----:B------:R-:W-:Y:S05]  /*c950*/  BSYNC.RECONVERGENT B2 ;  /* 0x0000000000027941 */ /* 0x000fea0003800200 */
.L_x_1850:
        /* <DEDUP_REMOVED lines=29> */
.L_x_1854:
        /* <DEDUP_REMOVED lines=11> */
.L_x_1855:
[----:B------:R-:W-:Y:S05]  /*cbe0*/  BSYNC.RECONVERGENT B2 ;  /* 0x0000000000027941 */ /* 0x000fea0003800200 */
.L_x_1853:
        /* <DEDUP_REMOVED lines=29> */
.L_x_1857:
        /* <DEDUP_REMOVED lines=12> */
.L_x_1858:
[----:B------:R-:W-:Y:S05]  /*ce80*/  BSYNC.RECONVERGENT B2 ;  /* 0x0000000000027941 */ /* 0x000fea0003800200 */
.L_x_1856:
        /* <DEDUP_REMOVED lines=28> */
.L_x_1860:
        /* <DEDUP_REMOVED lines=9> */
.L_x_1861:
[----:B------:R-:W-:Y:S05]  /*d0e0*/  BSYNC.RECONVERGENT B2 ;  /* 0x0000000000027941 */ /* 0x000fea0003800200 */
.L_x_1859:
        /* <DEDUP_REMOVED lines=25> */
.L_x_1863:
[----:B------:R-:W-:Y:S01]  /*d280*/  IMAD.MOV.U32 R16, RZ, RZ, R14 ;  /* 0x000000ffff107224 */ /* 0x000fe200078e000e */
[----:B------:R-:W-:Y:S01]  /*d290*/  MOV R17, 0xd2c0 ;  /* 0x0000d2c000117802 */ /* 0x000fe20000000f00 */
[----:B------:R-:W-:-:S07]  /*d2a0*/  IMAD.MOV.U32 R11, RZ, RZ, R15 ;  /* 0x000000ffff0b7224 */ /* 0x000fce00078e000f */
[----:B------:R-:W-:Y:S05]  /*d2b0*/  CALL.REL.NOINC `($__internal_3_$__cuda_sm20_rem_u64) ;  /* 0x0000021000607944 */ /* 0x000fea0003c00000 */
.L_x_1864:
[----:B------:R-:W-:Y:S05]  /*d2c0*/  BSYNC.RECONVERGENT B2 ;  /* 0x0000000000027941 */ /* 0x000fea0003800200 */
.L_x_1862:
        /* <DEDUP_REMOVED lines=24> */
[----:B------:R-:W1:Y:S04]  /*d450*/  I2F.F64 R40, R12 ;  /* 0x0000000c00287312 */ /* 0x000e680000201c00 */
[----:B------:R-:W2:Y:S01]  /*d460*/  LDC.64 R34, c[0x0][0x428] ;  /* 0x00010a00ff227b82 */ /* 0x000ea20000000a00 */
[----:B-----5:R-:W-:Y:S02]  /*d470*/  DFMA R22, R36, UR12, R22 ;  /* 0x0000000c24167c2b */ /* 0x020fe40008000016 */
[----:B------:R-:W-:Y:S01]  /*d480*/  DFMA R42, R2, UR22, R42 ;  /* 0x00000016022a7c2b */ /* 0x000fe2000800002a */
[----:B------:R-:W2:Y:S01]  /*d490*/  I2F.F64 R36, R13 ;  /* 0x0000000d00247312 */ /* 0x000ea20000201c00 */
[----:B------:R-:W3:Y:S01]  /*d4a0*/  LDCU.128 UR20, c[0x0][0x4a0] ;  /* 0x00009400ff1477ac */ /* 0x000ee20008000c00 */
[----:B0-----:R-:W-:Y:S01]  /*d4b0*/  DFMA R4, R38, R32, UR14 ;  /* 0x0000000e26047e2b */ /* 0x001fe20008000020 */
[----:B------:R-:W0:Y:S01]  /*d4c0*/  LDCU.128 UR12, c[0x0][0x440] ;  /* 0x00008800ff0c77ac */ /* 0x000e220008000c00 */
[----:B------:R-:W0:Y:S03]  /*d4d0*/  LDC.64 R32, c[0x0][0x430] ;  /* 0x00010c00ff207b82 */ /* 0x000e260000000a00 */
        /* <DEDUP_REMOVED lines=10> */
[----:B------:R-:W1:Y:S01]  /*d580*/  I2F.F64 R36, R19 ;  /* 0x0000001300247312 */ /* 0x000e620000201c00 */
        /* <DEDUP_REMOVED lines=202> */
.L_x_1834:
[----:B------:R-:W-:Y:S05]  /*e230*/  BSYNC.RECONVERGENT B1 ;  /* 0x0000000000017941 */ /* 0x000fea0003800200 */
.L_x_1833:
[----:B------:R-:W0:Y:S01]  /*e240*/  S2R R3, SR_TID.X ;  /* 0x0000000000037919 */ /* 0x000e220000002100 */
[----:B------:R-:W1:Y:S01]  /*e250*/  S2UR UR5, SR_CTAID.X ;  /* 0x00000000000579c3 */ /* 0x000e620000002500 */
[----:B------:R-:W2:Y:S01]  /*e260*/  LDCU.64 UR6, c[0x0][0x868] ;  /* 0x00010d00ff0677ac */ /* 0x000ea20008000a00 */
[----:B------:R-:W-:Y:S01]  /*e270*/  BSSY.RECONVERGENT B1, `(.L_x_1865) ;  /* 0x0000290000017945 */ /* 0x000fe20003800200 */
[----:B------:R-:W-:-:S05]  /*e280*/  IMAD.MOV.U32 R23, RZ, RZ, RZ ;  /* 0x000000ffff177224 */ /* 0x000fca00078e00ff */
[----:B------:R-:W0:Y:S01]  /*e290*/  LDC.64 R4, c[0x0][0x380] ;  /* 0x0000e000ff047b82 */ /* 0x000e220000000a00 */
[----:B-1----:R-:W-:-:S06]  /*e2a0*/  UIMAD UR5, UR5, 0xe00, URZ ;  /* 0x00000e00050578a4 */ /* 0x002fcc000f8e02ff */
[----:B0-----:R-:W-:Y:S01]  /*e2b0*/  IADD3 R0, P0, P1, R3, UR5, R4 ;  /* 0x0000000503007c10 */ /* 0x001fe2000f91e004 */
[----:B------:R-:W-:-:S03]  /*e2c0*/  UMOV UR5, URZ ;  /* 0x000000ff00057c82 */ /* 0x000fc60008000000 */
        /* <DEDUP_REMOVED lines=34> */
.L_x_1868:
[----:B------:R-:W0:Y:S01]  /*e4f0*/  LDCU UR6, c[0x0][0x864] ;  /* 0x00010c80ff0677ac */ /* 0x000e220008000800 */
[----:B------:R-:W-:Y:S02]  /*e500*/  MOV R16, R0 ;  /* 0x0000000000107202 */ /* 0x000fe40000000f00 */
[----:B------:R-:W-:Y:S01]  /*e510*/  MOV R11, 0xe540 ;  /* 0x0000e540000b7802 */ /* 0x000fe20000000f00 */
[----:B0-----:R-:W-:-:S07]  /*e520*/  IMAD.U32 R14, RZ, RZ, UR6 ;  /* 0x00000006ff0e7e24 */ /* 0x001fce000f8e00ff */
[----:B------:R-:W-:Y:S05]  /*e530*/  CALL.REL.NOINC `($__internal_2_$__cuda_sm20_div_u64) ;  /* 0x000001f800b07944 */ /* 0x000fea0003c00000 */
[----:B------:R-:W0:Y:S01]  /*e540*/  LDCU UR6, c[0x0][0x864] ;  /* 0x00010c80ff0677ac */ /* 0x000e220008000800 */
[----:B------:R-:W-:Y:S01]  /*e550*/  IMAD.MOV R3, RZ, RZ, -R14 ;  /* 0x000000ffff037224 */ /* 0x000fe200078e0a0e */
[----:B------:R-:W-:-:S03]  /*e560*/  MOV R2, R14 ;  /* 0x0000000e00027202 */ /* 0x000fc60000000f00 */
[----:B0-----:R-:W-:Y:S02]  /*e570*/  IMAD R20, R3, UR6, R0 ;  /* 0x0000000603147c24 */ /* 0x001fe4000f8e0200 */
[----:B------:R-:W-:-:S07]  /*e580*/  IMAD.MOV.U32 R3, RZ, RZ, R15 ;  /* 0x000000ffff037224 */ /* 0x000fce00078e000f */
.L_x_1869:
[----:B------:R-:W-:Y:S05]  /*e590*/  BSYNC.RECONVERGENT B2 ;  /* 0x0000000000027941 */ /* 0x000fea0003800200 */
.L_x_1867:
        /* <DEDUP_REMOVED lines=29> */
.L_x_1871:
        /* <DEDUP_REMOVED lines=12> */
.L_x_1872:
[----:B------:R-:W-:Y:S05]  /*e830*/  BSYNC.RECONVERGENT B2 ;  /* 0x0000000000027941 */ /* 0x000fea0003800200 */
.L_x_1870:
        /* <DEDUP_REMOVED lines=27> */
[----:B------:R-:W-:Y:S01]  /*e9f0*/  IMAD.MOV.U32 R3, RZ, RZ, RZ ;  /* 0x000000ffff037224 */ /* 0x000fe200078e00ff */
[----:B------:R-:W-:Y:S06]  /*ea00*/  BRA `(.L_x_1875) ;  /* 0x00000000002c7947 */ /* 0x000fec0003800000 */
.L_x_1874:
        /* <DEDUP_REMOVED lines=11> */
.L_x_1875:
[----:B------:R-:W-:Y:S05]  /*eac0*/  BSYNC.RECONVERGENT B2 ;  /* 0x0000000000027941 */ /* 0x000fea0003800200 */
.L_x_1873:
        /* <DEDUP_REMOVED lines=29> */
.L_x_1877:
        /* <DEDUP_REMOVED lines=12> */
.L_x_1878:
[----:B------:R-:W-:Y:S05]  /*ed60*/  BSYNC.RECONVERGENT B2 ;  /* 0x0000000000027941 */ /* 0x000fea0003800200 */
.L_x_1876:
        /* <DEDUP_REMOVED lines=29> */
.L_x_1880:
        /* <DEDUP_REMOVED lines=11> */
.L_x_1881:
[----:B------:R-:W-:Y:S05]  /*eff0*/  BSYNC.RECONVERGENT B2 ;  /* 0x0000000000027941 */ /* 0x000fea0003800200 */
.L_x_1879:
        /* <DEDUP_REMOVED lines=29> */
.L_x_1883:
        /* <DEDUP_REMOVED lines=12> */
.L_x_1884:
[----:B------:R-:W-:Y:S05]  /*f290*/  BSYNC.RECONVERGENT B2 ;  /* 0x0000000000027941 */ /* 0x000fea0003800200 */
.L_x_1882:
        /* <DEDUP_REMOVED lines=29> */
.L_x_1886:
        /* <DEDUP_REMOVED lines=11> */
.L_x_1887:
[----:B------:R-:W-:Y:S05]  /*f520*/  BSYNC.RECONVERGENT B2 ;  /* 0x0000000000027941 */ /* 0x000fea0003800200 */
.L_x_1885:
        /* <DEDUP_REMOVED lines=29> */
.L_x_1889:
        /* <DEDUP_REMOVED lines=12> */
.L_x_1890:
[----:B------:R-:W-:Y:S05]  /*f7c0*/  BSYNC.RECONVERGENT B2 ;  /* 0x0000000000027941 */ /* 0x000fea0003800200 */
.L_x_1888:
        /* <DEDUP_REMOVED lines=28> */
.L_x_1892:
[----:B------:R-:W0:Y:S01]  /*f990*/  LDCU UR6, c[0x0][0x844] ;  /* 0x00010880ff0677ac */ /* 0x000e220008000800 */
[----:B------:R-:W-:Y:S01]  /*f9a0*/  IMAD.MOV.U32 R16, RZ, RZ, R2 ;  /* 0x000000ffff107224 */ /* 0x000fe200078e0002 */
[----:B------:R-:W-:Y:S01]  /*f9b0*/  MOV R11, 0xf9f0 ;  /* 0x0000f9f0000b7802 */ /* 0x000fe20000000f00 */
[----:B------:R-:W-:Y:S01]  /*f9c0*/  IMAD.MOV.U32 R17, RZ, RZ, R3 ;  /* 0x000000ffff117224 */ /* 0x000fe200078e0003 */
[----:B0-----:R-:W-:-:S07]  /*f9d0*/  MOV R14, UR6 ;  /* 0x00000006000e7c02 */ /* 0x001fce0008000f00 */
[----:B------:R-:W-:Y:S05]  /*f9e0*/  CALL.REL.NOINC `($__internal_2_$__cuda_sm20_div_u64) ;  /* 0x000001e400847944 */ /* 0x000fea0003c00000 */
[----:B------:R-:W0:Y:S01]  /*f9f0*/  LDCU UR6, c[0x0][0x844] ;  /* 0x00010880ff0677ac */ /* 0x000e220008000800 */
[----:B------:R-:W-:-:S04]  /*fa00*/  IMAD.MOV R3, RZ, RZ, -R14 ;  /* 0x000000ffff037224 */ /* 0x000fc800078e0a0e */
[----:B0-----:R-:W-:-:S07]  /*fa10*/  IMAD R2, R3, UR6, R2 ;  /* 0x0000000603027c24 */ /* 0x001fce000f8e0202 */
.L_x_1893:
[----:B------:R-:W-:Y:S05]  /*fa20*/  BSYNC.RECONVERGENT B2 ;  /* 0x0000000000027941 */ /* 0x000fea0003800200 */
.L_x_1891:
        /* <DEDUP_REMOVED lines=25> */
.L_x_1895:
[----:B------:R-:W-:Y:S01]  /*fbc0*/  MOV R16, R14 ;  /* 0x0000000e00107202 */ /* 0x000fe20000000f00 */
[----:B------:R-:W-:Y:S01]  /*fbd0*/  IMAD.MOV.U32 R11, RZ, RZ, R15 ;  /* 0x000000ffff0b7224 */ /* 0x000fe200078e000f */
[----:B------:R-:W-:-:S07]  /*fbe0*/  MOV R17, 0xfc00 ;  /* 0x0000fc0000117802 */ /* 0x000fce0000000f00 */
[----:B------:R-:W-:Y:S05]  /*fbf0*/  CALL.REL.NOINC `($__internal_3_$__cuda_sm20_rem_u64) ;  /* 0x000001e800107944 */ /* 0x000fea0003c00000 */
.L_x_1896:
[----:B------:R-:W-:Y:S05]  /*fc00*/  BSYNC.RECONVERGENT B2 ;  /* 0x0000000000027941 */ /* 0x000fea0003800200 */
.L_x_1894:
        /* <DEDUP_REMOVED lines=245> */
[----:B------:R-:W-:-:S07]  /*10b60*/  @!P0 IMAD.MOV.U32 R23, RZ, RZ, 0x1 ;  /* 0x00000001ff178424 */ /* 0x000fce00078e00ff */
.L_x_1866:
[----:B------:R-:W-:Y:S05]  /*10b70*/  BSYNC.RECONVERGENT B1 ;  /* 0x0000000000017941 */ /* 0x000fea0003800200 */
.L_x_1865:
[----:B------:R-:W0:Y:S01]  /*10b80*/  S2R R3, SR_TID.X ;  /* 0x0000000000037919 */ /* 0x000e220000002100 */
[----:B------:R-:W1:Y:S01]  /*10b90*/  S2UR UR6, SR_CTAID.X ;  /* 0x00000000000679c3 */ /* 0x000e620000002500 */
[----:B------:R-:W2:Y:S01]  /*10ba0*/  LDCU.64 UR8, c[0x0][0x868] ;  /* 0x00010d00ff0877ac */ /* 0x000ea20008000a00 */
[----:B------:R-:W-:Y:S01]  /*10bb0*/  BSSY.RECONVERGENT B1, `(.L_x_1897) ;  /* 0x0000290000017945 */ /* 0x000fe20003800200 */
[----:B------:R-:W-:Y:S02]  /*10bc0*/  IMAD.MOV.U32 R22, RZ, RZ, RZ ;  /* 0x000000ffff167224 */ /* 0x000fe400078e00ff */
[----:B------:R-:W-:-:S03]  /*10bd0*/  IMAD.MOV.U32 R27, RZ, RZ, RZ ;  /* 0x000000ffff1b7224 */ /* 0x000fc600078e00ff */
[----:B------:R-:W0:Y:S01]  /*10be0*/  LDC.64 R4, c[0x0][0x380] ;  /* 0x0000e000ff047b82 */ /* 0x000e220000000a00 */
[----:B-1----:R-:W-:-:S06]  /*10bf0*/  UIMAD UR6, UR6, 0xe00, URZ ;  /* 0x00000e00060678a4 */ /* 0x002fcc000f8e02ff */
[----:B0-----:R-:W-:-:S04]  /*10c00*/  IADD3 R0, P0, P1, R3, UR6, R4 ;  /* 0x0000000603007c10 */ /* 0x001fc8000f91e004 */
[----:B------:R-:W-:Y:S02]  /*10c10*/  IADD3.X R5, PT, PT, RZ, R5, RZ, P0, P1 ;  /* 0x00000005ff057210 */ /* 0x000fe400007e24ff */
[----:B------:R-:W-:-:S04]  /*10c20*/  IADD3 R0, P0, PT, R0, 0x800, RZ ;  /* 0x0000080000007810 */ /* 0x000fc80007f1e0ff */
[----:B------:R-:W-:Y:S02]  /*10c30*/  IADD3.X R17, PT, PT, RZ, R5, RZ, P0, !PT ;  /* 0x00000005ff117210 */ /* 0x000fe400007fe4ff */
        /* <DEDUP_REMOVED lines=31> */
.L_x_1900:
        /* <DEDUP_REMOVED lines=10> */
.L_x_1901:
[----:B------:R-:W-:Y:S05]  /*10ed0*/  BSYNC.RECONVERGENT B2 ;  /* 0x0000000000027941 */ /* 0x000fea0003800200 */
.L_x_1899:
        /* <DEDUP_REMOVED lines=29> */
.L_x_1903:
        /* <DEDUP_REMOVED lines=12> */
.L_x_1904:
[----:B------:R-:W-:Y:S05]  /*11170*/  BSYNC.RECONVERGENT B2 ;  /* 0x0000000000027941 */ /* 0x000fea0003800200 */
.L_x_1902:
        /* <DEDUP_REMOVED lines=29> */
.L_x_1906:
        /* <DEDUP_REMOVED lines=11> */
.L_x_1907:
[----:B------:R-:W-:Y:S05]  /*11400*/  BSYNC.RECONVERGENT B2 ;  /* 0x0000000000027941 */ /* 0x000fea0003800200 */
.L_x_1905:
        /* <DEDUP_REMOVED lines=29> */
.L_x_1909:
        /* <DEDUP_REMOVED lines=12> */
.L_x_1910:
[----:B------:R-:W-:Y:S05]  /*116a0*/  BSYNC.RECONVERGENT B2 ;  /* 0x0000000000027941 */ /* 0x000fea0003800200 */
.L_x_1908:
        /* <DEDUP_REMOVED lines=29> */
.L_x_1912:
        /* <DEDUP_REMOVED lines=11> */
.L_x_1913:
[----:B------:R-:W-:Y:S05]  /*11930*/  BSYNC.RECONVERGENT B2 ;  /* 0x0000000000027941 */ /* 0x000fea0003800200 */
.L_x_1911:
        /* <DEDUP_REMOVED lines=29> */
.L_x_1915:
        /* <DEDUP_REMOVED lines=12> */
.L_x_1916:
[----:B------:R-:W-:Y:S05]  /*11bd0*/  BSYNC.RECONVERGENT B2 ;  /* 0x0000000000027941 */ /* 0x000fea0003800200 */
.L_x_1914:
        /* <DEDUP_REMOVED lines=29> */
.L_x_1918:
        /* <DEDUP_REMOVED lines=11> */
.L_x_1919:
[----:B------:R-:W-:Y:S05]  /*11e60*/  BSYNC.RECONVERGENT B2 ;  /* 0x0000000000027941 */ /* 0x000fea0003800200 */
.L_x_1917:
        /* <DEDUP_REMOVED lines=29> */
.L_x_1921:
        /* <DEDUP_REMOVED lines=12> */
.L_x_1922:
[----:B------:R-:W-:Y:S05]  /*12100*/  BSYNC.RECONVERGENT B2 ;  /* 0x0000000000027941 */ /* 0x000fea0003800200 */
.L_x_1920:
        /* <DEDUP_REMOVED lines=28> */
.L_x_1924:
        /* <DEDUP_REMOVED lines=9> */
.L_x_1925:
[----:B------:R-:W-:Y:S05]  /*12360*/  BSYNC.RECONVERGENT B2 ;  /* 0x0000000000027941 */ /* 0x000fea0003800200 */
.L_x_1923:
        /* <DEDUP_REMOVED lines=25> */
.L_x_1927:
[----:B------:R-:W-:Y:S01]  /*12500*/  MOV R16, R14 ;  /* 0x0000000e00107202 */ /* 0x000fe20000000f00 */
[----:B------:R-:W-:Y:S01]  /*12510*/  IMAD.MOV.U32 R11, RZ, RZ, R15 ;  /* 0x000000ffff0b7224 */ /* 0x000fe200078e000f */
[----:B------:R-:W-:-:S07]  /*12520*/  MOV R17, 0x12540 ;  /* 0x0001254000117802 */ /* 0x000fce0000000f00 */
[----:B------:R-:W-:Y:S05]  /*12530*/  CALL.REL.NOINC `($__internal_3_$__cuda_sm20_rem_u64) ;  /* 0x000001bc00c07944 */ /* 0x000fea0003c00000 */
.L_x_1928:
[----:B------:R-:W-:Y:S05]  /*12540*/  BSYNC.RECONVERGENT B2 ;  /* 0x0000000000027941 */ /* 0x000fea0003800200 */
.L_x_1926:
        /* <DEDUP_REMOVED lines=30> */
[----:B0-----:R-:W-:-:S02]  /*12730*/  DFMA R32, R34, R32, UR14 ;  /* 0x0000000e22207e2b */ /* 0x001fc40008000020 */
[----:B------:R-:W0:Y:S01]  /*12740*/  LDC.64 R4, c[0x0][0x430] ;  /* 0x00010c00ff047b82 */ /* 0x000e220000000a00 */
[----:B------:R-:W0:Y:S02]  /*12750*/  LDCU.128 UR12, c[0x0][0x440] ;  /* 0x00008800ff0c77ac */ /* 0x000e240008000c00 */
[----:B------:R-:W-:Y:S01]  /*12760*/  DFMA R44, R30, UR24, R44 ;  /* 0x000000181e2c7c2b */ /* 0x000fe2000800002c */
[----:B------:R4:W2:Y:S04]  /*12770*/  I2F.F64 R42, R13 ;  /* 0x0000000d002a7312 */ /* 0x0008a80000201c00 */
[----:B------:R-:W5:Y:S01]  /*12780*/  LDC.64 R34, c[0x0][0x458] ;  /* 0x00011600ff227b82 */ /* 0x000f620000000a00 */
[----:B-1----:R-:W-:Y:S02]  /*12790*/  DFMA R2, R40, UR8, R2 ;  /* 0x0000000828027c2b */ /* 0x002fe40008000002 */
[----:B------:R-:W-:Y:S01]  /*127a0*/  DFMA R44, R32, UR26, R44 ;  /* 0x0000001a202c7c2b */ /* 0x000fe2000800002c */
[----:B------:R-:W0:Y:S04]  /*127b0*/  I2F.F64 R40, R18 ;  /* 0x0000001200287312 */ /* 0x000e280000201c00 */
[----:B----4-:R-:W1:Y:S01]  /*127c0*/  LDC.64 R12, c[0x0][0x460] ;  /* 0x00011800ff0c7b82 */ /* 0x010e620000000a00 */
[----:B--2---:R-:W-:Y:S01]  /*127d0*/  DFMA R38, R42, R38, UR10 ;  /* 0x0000000a2a267e2b */ /* 0x004fe20008000026 */
[----:B------:R-:W2:Y:S01]  /*127e0*/  LDCU.128 UR8, c[0x0][0x4b0] ;  /* 0x00009600ff0877ac */ /* 0x000ea20008000c00 */
[----:B---3--:R-:W-:Y:S01]  /*127f0*/  DFMA R44, R2, UR20, R44 ;  /* 0x00000014022c7c2b */ /* 0x008fe2000800002c */
[----:B------:R-:W5:Y:S01]  /*12800*/  I2F.F64 R42, R19 ;  /* 0x00000013002a7312 */ /* 0x000f620000201c00 */
[----:B0-----:R-:W-:-:S06]  /*12810*/  DFMA R4, R40, UR12, R4 ;  /* 0x0000000c28047c2b */ /* 0x001fcc0008000004 */
[----:B------:R-:W-:Y:S01]  /*12820*/  DFMA R44, R38, UR22, R44 ;  /* 0x00000016262c7c2b */ /* 0x000fe2000800002c */
[----:B------:R-:W0:Y:S01]  /*12830*/  LDC.64 R40, c[0x0][0x838] ;  /* 0x00020e00ff287b82 */ /* 0x000e220000000a00 */
[----:B-----5:R-:W-:Y:S01]  /*12840*/  DFMA R34, R42, R34, UR14 ;  /* 0x0000000e2a227e2b */ /* 0x020fe20008000022 */
[----:B------:R-:W3:Y:S05]  /*12850*/  LDCU.128 UR12, c[0x0][0x4c0] ;  /* 0x00009800ff0c77ac */ /* 0x000eea0008000c00 */
[----:B--2---:R-:W-:Y:S02]  /*12860*/  DFMA R44, R4, UR8, R44 ;  /* 0x00000008042c7c2b */ /* 0x004fe4000800002c */
[----:B-1----:R-:W-:-:S06]  /*12870*/  DFMA R12, R20, UR16, R12 ;  /* 0x00000010140c7c2b */ /* 0x002fcc000800000c */
        /* <DEDUP_REMOVED lines=195> */
.L_x_1898:
[----:B------:R-:W-:Y:S05]  /*134b0*/  BSYNC.RECONVERGENT B1 ;  /* 0x0000000000017941 */ /* 0x000fea0003800200 */
.L_x_1897:
        /* <DEDUP_REMOVED lines=43> */
.L_x_1932:
[----:B------:R-:W0:Y:S01]  /*13770*/  LDCU UR7, c[0x0][0x864] ;  /* 0x00010c80ff0777ac */ /* 0x000e220008000800 */
[----:B------:R-:W-:Y:S01]  /*13780*/  IMAD.MOV.U32 R16, RZ, RZ, R0 ;  /* 0x000000ffff107224 */ /* 0x000fe200078e0000 */
[----:B------:R-:W-:Y:S02]  /*13790*/  MOV R11, 0x137c0 ;  /* 0x000137c0000b7802 */ /* 0x000fe40000000f00 */
[----:B0-----:R-:W-:-:S07]  /*137a0*/  MOV R14, UR7 ;  /* 0x00000007000e7c02 */ /* 0x001fce0008000f00 */
[----:B------:R-:W-:Y:S05]  /*137b0*/  CALL.REL.NOINC `($__internal_2_$__cuda_sm20_div_u64) ;  /* 0x000001a800107944 */ /* 0x000fea0003c00000 */
[----:B------:R-:W0:Y:S01]  /*137c0*/  LDCU UR7, c[0x0][0x864] ;  /* 0x00010c80ff0777ac */ /* 0x000e220008000800 */
[--C-:B------:R-:W-:Y:S02]  /*137d0*/  IMAD.MOV R3, RZ, RZ, -R14.reuse ;  /* 0x000000ffff037224 */ /* 0x100fe400078e0a0e */
[----:B------:R-:W-:Y:S02]  /*137e0*/  IMAD.MOV.U32 R2, RZ, RZ, R14 ;  /* 0x000000ffff027224 */ /* 0x000fe400078e000e */
[----:B0-----:R-:W-:Y:S01]  /*137f0*/  IMAD R20, R3, UR7, R0 ;  /* 0x0000000703147c24 */ /* 0x001fe2000f8e0200 */
[----:B------:R-:W-:-:S07]  /*13800*/  MOV R3, R15 ;  /* 0x0000000f00037202 */ /* 0x000fce0000000f00 */
.L_x_1933:
[----:B------:R-:W-:Y:S05]  /*13810*/  BSYNC.RECONVERGENT B2 ;  /* 0x0000000000027941 */ /* 0x000fea0003800200 */
.L_x_1931:
        /* <DEDUP_REMOVED lines=29> */
.L_x_1935:
        /* <DEDUP_REMOVED lines=12> */
.L_x_1936:
[----:B------:R-:W-:Y:S05]  /*13ab0*/  BSYNC.RECONVERGENT B2 ;  /* 0x0000000000027941 */ /* 0x000fea0003800200 */
.L_x_1934:
        /* <DEDUP_REMOVED lines=29> */
.L_x_1938:
        /* <DEDUP_REMOVED lines=11> */
.L_x_1939:
[----:B------:R-:W-:Y:S05]  /*13d40*/  BSYNC.RECONVERGENT B2 ;  /* 0x0000000000027941 */ /* 0x000fea0003800200 */
.L_x_1937:
        /* <DEDUP_REMOVED lines=29> */
.L_x_1941:
        /* <DEDUP_REMOVED lines=12> */
.L_x_1942:
[----:B------:R-:W-:Y:S05]  /*13fe0*/  BSYNC.RECONVERGENT B2 ;  /* 0x0000000000027941 */ /* 0x000fea0003800200 */
.L_x_1940:
        /* <DEDUP_REMOVED lines=29> */
.L_x_1944:
        /* <DEDUP_REMOVED lines=11> */
.L_x_1945:
[----:B------:R-:W-:Y:S05]  /*14270*/  BSYNC.RECONVERGENT B2 ;  /* 0x0000000000027941 */ /* 0x000fea0003800200 */
.L_x_1943:
        /* <DEDUP_REMOVED lines=29> */
.L_x_1947:
        /* <DEDUP_REMOVED lines=12> */
.L_x_1948:
[----:B------:R-:W-:Y:S05]  /*14510*/  BSYNC.RECONVERGENT B2 ;  /* 0x0000000000027941 */ /* 0x000fea0003800200 */
.L_x_1946:
        /* <DEDUP_REMOVED lines=29> */
.L_x_1950:
        /* <DEDUP_REMOVED lines=11> */
.L_x_1951:
[----:B------:R-:W-:Y:S05]  /*147a0*/  BSYNC.RECONVERGENT B2 ;  /* 0x0000000000027941 */ /* 0x000fea0003800200 */
.L_x_1949:
        /* <DEDUP_REMOVED lines=29> */
.L_x_1953:
        /* <DEDUP_REMOVED lines=12> */
.L_x_1954:
[----:B------:R-:W-:Y:S05]  /*14a40*/  BSYNC.RECONVERGENT B2 ;  /* 0x0000000000027941 */ /* 0x000fea0003800200 */
.L_x_1952:
        /* <DEDUP_REMOVED lines=28> */
.L_x_1956:
        /* <DEDUP_REMOVED lines=8> */
[----:B0-----:R-:W-:-:S07]  /*14c90*/  IMAD R2, R3, UR7, R2 ;  /* 0x0000000703027c24 */ /* 0x001fce000f8e0202 */
.L_x_1957:
[----:B------:R-:W-:Y:S05]  /*14ca0*/  BSYNC.RECONVERGENT B2 ;  /* 0x0000000000027941 */ /* 0x000fea0003800200 */
.L_x_1955:
        /* <DEDUP_REMOVED lines=22> */
[----:B------:R-:W-:-:S05]  /*14e10*/  @!P1 LOP3.LUT R14, RZ, R11, RZ, 0x33, !PT ;  /* 0x0000000bff0e9212 */ /* 0x000fca00078e33ff */
[----:B------:R-:W-:Y:S01]  /*14e20*/  IMAD.MOV.U32 R11, RZ, RZ, R14 ;  /* 0x000000ffff0b7224 */ /* 0x000fe200078e000e */
[----:B------:R-:W-:Y:S06]  /*14e30*/  BRA `(.L_x_1960) ;  /* 0x0000000000107947 */ /* 0x000fec0003800000 */
.L_x_1959:
[----:B------:R-:W-:Y:S01]  /*14e40*/  IMAD.MOV.U32 R16, RZ, RZ, R14 ;  /* 0x000000ffff107224 */ /* 0x000fe200078e000e */
[----:B------:R-:W-:Y:S02]  /*14e50*/  MOV R11, R15 ;  /* 0x0000000f000b7202 */ /* 0x000fe40000000f00 */
[----:B------:R-:W-:-:S07]  /*14e60*/  MOV R17, 0x14e80 ;  /* 0x00014e8000117802 */ /* 0x000fce0000000f00 */
[----:B------:R-:W-:Y:S05]  /*14e70*/  CALL.REL.NOINC `($__internal_3_$__cuda_sm20_rem_u64) ;  /* 0x0000019400707944 */ /* 0x000fea0003c00000 */
.L_x_1960:
[----:B------:R-:W-:Y:S05]  /*14e80*/  BSYNC.RECONVERGENT B2 ;  /* 0x0000000000027941 */ /* 0x000fea0003800200 */
.L_x_1958:
        /* <DEDUP_REMOVED lines=19> */
[----:B----4-:R-:W-:-:S04]  /*14fc0*/  DFMA R14, R32, R14, UR14 ;  /* 0x0000000e200e7e2b */ /* 0x010fc8000800000e */
[----:B------:R-:W1:Y:S01]  /*14fd0*/  LDC.64 R40, c[0x0][0x400] ;  /* 0x00010000ff287b82 */ /* 0x000e620000000a00 */
[----:B---3--:R-:W-:Y:S01]  /*14fe0*/  DFMA R2, R34, UR20, R2 ;  /* 0x0000001422027c2b */ /* 0x008fe20008000002 */
[----:B------:R-:W1:Y:S01]  /*14ff0*/  LDCU.128 UR12, c[0x0][0x410] ;  /* 0x00008200ff0c77ac */ /* 0x000e620008000c00 */
[----:B------:R-:W1:Y:S01]  /*15000*/  I2F.F64 R32, R12 ;  /* 0x0000000c00207312 */ /* 0x000e620000201c00 */
[----:B-----5:R-:W-:-:S04]  /*15010*/  DFMA R30, R36, UR8, R30 ;  /* 0x00000008241e7c2b */ /* 0x020fc8000800001e */
[----:B------:R-:W2:Y:S01]  /*15020*/  LDC.64 R44, c[0x0][0x428] ;  /* 0x00010a00ff2c7b82 */ /* 0x000ea20000000a00 */
[----:B------:R-:W-:Y:S01]  /*15030*/  DFMA R2, R14, UR22, R2 ;  /* 0x000000160e027c2b */ /* 0x000fe20008000002 */
[----:B------:R-:W3:Y:S01]  /*15040*/  LDCU.128 UR20, c[0x0][0x4a0] ;  /* 0x00009400ff1477ac */ /* 0x000ee20008000c00 */
[----:B------:R4:W2:Y:S01]  /*15050*/  I2F.F64 R36, R13 ;  /* 0x0000000d00247312 */ /* 0x0008a20000201c00 */
[----:B0-----:R-:W-:-:S04]  /*15060*/  DFMA R38, R42, R38, UR10 ;  /* 0x0000000a2a267e2b */ /* 0x001fc80008000026 */
[----:B------:R-:W0:Y:S01]  /*15070*/  LDC.64 R4, c[0x0][0x430] ;  /* 0x00010c00ff047b82 */ /* 0x000e220000000a00 */
[----:B------:R-:W-:Y:S01]  /*15080*/  DFMA R2, R30, UR24, R2 ;  /* 0x000000181e027c2b */ /* 0x000fe20008000002 */
[----:B------:R-:W0:Y:S01]  /*15090*/  LDCU.128 UR8, c[0x0][0x440] ;  /* 0x00008800ff0877ac */ /* 0x000e220008000c00 */
[----:B------:R-:W0:Y:S01]  /*150a0*/  I2F.F64 R42, R18 ;  /* 0x00000012002a7312 */ /* 0x000e220000201c00 */
[----:B-1----:R-:W-:-:S04]  /*150b0*/  DFMA R32, R32, UR12, R40 ;  /* 0x0000000c20207c2b */ /* 0x002fc80008000028 */
[----:B----4-:R-:W1:Y:S01]  /*150c0*/  LDC.64 R12, c[0x0][0x460] ;  /* 0x00011800ff0c7b82 */ /* 0x010e620000000a00 */
[----:B------:R-:W-:Y:S02]  /*150d0*/  DFMA R2, R38, UR26, R2 ;  /* 0x0000001a26027c2b */ /* 0x000fe40008000002 */
[----:B--2---:R-:W-:-:S05]  /*150e0*/  DFMA R36, R36, R44, UR14 ;  /* 0x0000000e24247e2b */ /* 0x004fca000800002c */
[----:B------:R-:W2:Y:S01]  /*150f0*/  LDC.64 R40, c[0x0][0x458] ;  /* 0x00011600ff287b82 */ /* 0x000ea20000000a00 */
[----:B------:R-:W2:Y:S01]  /*15100*/  I2F.F64 R44, R19 ;  /* 0x00000013002c7312 */ /* 0x000ea20000201c00 */
[----:B------:R-:W4:Y:S01]  /*15110*/  LDCU.128 UR12, c[0x0][0x4b0] ;  /* 0x00009600ff0c77ac */ /* 0x000f220008000c00 */
[----:B---3--:R-:W-:Y:S02]  /*15120*/  DFMA R2, R32, UR20, R2 ;  /* 0x0000001420027c2b */ /* 0x008fe40008000002 */
[----:B0-----:R-:W-:-:S04]  /*15130*/  DFMA R4, R42, UR8, R4 ;  /* 0x000000082a047c2b */ /* 0x001fc80008000004 */
[----:B------:R-:W1:Y:S02]  /*15140*/  I2F.F64 R42, R20 ;  /* 0x00000014002a7312 */ /* 0x000e640000201c00 */
[----:B------:R-:W-:Y:S02]  /*15150*/  DFMA R46, R36, UR22, R2 ;  /* 0x00000016242e7c2b */ /* 0x000fe40008000002 */
[----:B------:R-:W0:Y:S06]  /*15160*/  LDC.64 R2, c[0x0][0x838] ;  /* 0x00020e00ff027b82 */ /* 0x000e2c0000000a00 */
[----:B----4-:R-:W-:Y:S01]  /*15170*/  DFMA R46, R4, UR12, R46 ;  /* 0x0000000c042e7c2b */ /* 0x010fe2000800002e */
[----:B------:R-:W0:Y:S01]  /*15180*/  LDCU.64 UR12, c[0x0][0x4d0] ;  /* 0x00009a00ff0c77ac */ /* 0x000e220008000a00 */
[----:B--2---:R-:W-:Y:S01]  /*15190*/  DFMA R40, R44, R40, UR10 ;  /* 0x0000000a2c287e2b */ /* 0x004fe20008000028 */
[----:B------:R-:W2:Y:S01]  /*151a0*/  LDCU.128 UR8, c[0x0][0x4c0] ;  /* 0x00009800ff0877ac */ /* 0x000ea20008000c00 */
[----:B-1----:R-:W-:-:S06]  /*151b0*/  DFMA R12, R42, UR16, R12 ;  /* 0x000000102a0c7c2b */ /* 0x002fcc000800000c */
[----:B------:R-:W-:Y:S02]  /*151c0*/  DFMA R46, R40, UR14, R46 ;  /* 0x0000000e282e7c2b */ /* 0x000fe4000800002e */
[----:B0-----:R-:W-:-:S06]  /*151d0*/  DMUL R18, R2, UR12 ;  /* 0x0000000c02127c28 */ /* 0x001fcc0008000000 */
[----:B--2---:R-:W-:-:S08]  /*151e0*/  DFMA R46, R12, UR8, R46 ;  /* 0x000000080c2e7c2b */ /* 0x004fd0000800002e */
        /* <DEDUP_REMOVED lines=191> */
[----:B------:R-:W-:-:S07]  /*15de0*/  @!P0 IMAD.MOV.U32 R21, RZ, RZ, 0x1 ;  /* 0x00000001ff158424 */ /* 0x000fce00078e00ff */
.L_x_1930:
[----:B------:R-:W-:Y:S05]  /*15df0*/  BSYNC.RECONVERGENT B1 ;  /* 0x0000000000017941 */ /* 0x000fea0003800200 */
.L_x_1929:
[----:B------:R-:W0:Y:S01]  /*15e00*/  S2R R3, SR_TID.X ;  /* 0x0000000000037919 */ /* 0x000e220000002100 */
[----:B------:R-:W1:Y:S01]  /*15e10*/  S2UR UR7, SR_CTAID.X ;  /* 0x00000000000779c3 */ /* 0x000e620000002500 */
[----:B------:R-:W2:Y:S01]  /*15e20*/  LDCU.64 UR8, c[0x0][0x868] ;  /* 0x00010d00ff0877ac */ /* 0x000ea20008000a00 */
[----:B------:R-:W-:Y:S01]  /*15e30*/  BSSY.RECONVERGENT B1, `(.L_x_1961) ;  /* 0x0000290000017945 */ /* 0x000fe20003800200 */
[----:B------:R-:W-:Y:S01]  /*15e40*/  MOV R60, RZ ;  /* 0x000000ff003c7202 */ /* 0x000fe20000000f00 */
[----:B------:R-:W-:-:S04]  /*15e50*/  IMAD.MOV.U32 R59, RZ, RZ, RZ ;  /* 0x000000ffff3b7224 */ /* 0x000fc800078e00ff */
        /* <DEDUP_REMOVED lines=37> */
.L_x_1964:
        /* <DEDUP_REMOVED lines=10> */
.L_x_1965:
[----:B------:R-:W-:Y:S05]  /*16150*/  BSYNC.RECONVERGENT B2 ;  /* 0x0000000000027941 */ /* 0x000fea0003800200 */
.L_x_1963:
        /* <DEDUP_REMOVED lines=29> */
.L_x_1967:
        /* <DEDUP_REMOVED lines=12> */
.L_x_1968:
[----:B------:R-:W-:Y:S05]  /*163f0*/  BSYNC.RECONVERGENT B2 ;  /* 0x0000000000027941 */ /* 0x000fea0003800200 */
.L_x_1966:
        /* <DEDUP_REMOVED lines=29> */
.L_x_1970:
        /* <DEDUP_REMOVED lines=11> */
.L_x_1971:
[----:B------:R-:W-:Y:S05]  /*16680*/  BSYNC.RECONVERGENT B2 ;  /* 0x0000000000027941 */ /* 0x000fea0003800200 */
.L_x_1969:
        /* <DEDUP_REMOVED lines=29> */
.L_x_1973:
        /* <DEDUP_REMOVED lines=12> */
.L_x_1974:
[----:B------:R-:W-:Y:S05]  /*16920*/  BSYNC.RECONVERGENT B2 ;  /* 0x0000000000027941 */ /* 0x000fea0003800200 */
.L_x_1972:
        /* <DEDUP_REMOVED lines=29> */
.L_x_1976:
        /* <DEDUP_REMOVED lines=11> */
.L_x_1977:
[----:B------:R-:W-:Y:S05]  /*16bb0*/  BSYNC.RECONVERGENT B2 ;  /* 0x0000000000027941 */ /* 0x000fea0003800200 */
.L_x_1975:
        /* <DEDUP_REMOVED lines=29> */
.L_x_1979:
        /* <DEDUP_REMOVED lines=12> */
.L_x_1980:
[----:B------:R-:W-:Y:S05]  /*16e50*/  BSYNC.RECONVERGENT B2 ;  /* 0x0000000000027941 */ /* 0x000fea0003800200 */
.L_x_1978:
        /* <DEDUP_REMOVED lines=29> */
.L_x_1982:
        /* <DEDUP_REMOVED lines=11> */
.L_x_1983:
[----:B------:R-:W-:Y:S05]  /*170e0*/  BSYNC.RECONVERGENT B2 ;  /* 0x0000000000027941 */ /* 0x000fea0003800200 */
.L_x_1981:
        /* <DEDUP_REMOVED lines=29> */
.L_x_1985:
        /* <DEDUP_REMOVED lines=12> */
.L_x_1986:
[----:B------:R-:W-:Y:S05]  /*17380*/  BSYNC.RECONVERGENT B2 ;  /* 0x0000000000027941 */ /* 0x000fea0003800200 */
.L_x_1984:
        /* <DEDUP_REMOVED lines=28> */
.L_x_1988:
        /* <DEDUP_REMOVED lines=9> */
.L_x_1989:
[----:B------:R-:W-:Y:S05]  /*175e0*/  BSYNC.RECONVERGENT B2 ;  /* 0x0000000000027941 */ /* 0x000fea0003800200 */
.L_x_1987:
        /* <DEDUP_REMOVED lines=25> */
.L_x_1991:
[----:B------:R-:W-:Y:S01]  /*17780*/  IMAD.MOV.U32 R16, RZ, RZ, R14 ;  /* 0x000000ffff107224 */ /* 0x000fe200078e000e */
[----:B------:R-:W-:Y:S02]  /*17790*/  MOV R11, R15 ;  /* 0x0000000f000b7202 */ /* 0x000fe40000000f00 */
[----:B------:R-:W-:-:S07]  /*177a0*/  MOV R17, 0x177c0 ;  /* 0x000177c000117802 */ /* 0x000fce0000000f00 */
[----:B------:R-:W-:Y:S05]  /*177b0*/  CALL.REL.NOINC `($__internal_3_$__cuda_sm20_rem_u64) ;  /* 0x0000016c00207944 */ /* 0x000fea0003c00000 */
.L_x_1992:
[----:B------:R-:W-:Y:S05]  /*177c0*/  BSYNC.RECONVERGENT B2 ;  /* 0x0000000000027941 */ /* 0x000fea0003800200 */
.L_x_1990:
        /* <DEDUP_REMOVED lines=18> */
[----:B------:R1:W0:Y:S01]  /*178f0*/  I2F.F64 R40, R5 ;  /* 0x0000000500287312 */ /* 0x0002220000201c00 */
[----:B----4-:R-:W-:Y:S01]  /*17900*/  DFMA R32, R34, R32, UR14 ;  /* 0x0000000e22207e2b */ /* 0x010fe20008000020 */
[----:B------:R-:W2:Y:S02]  /*17910*/  LDCU.128 UR12, c[0x0][0x410] ;  /* 0x00008200ff0c77ac */ /* 0x000ea40008000c00 */
[----:B------:R-:W4:Y:S03]  /*17920*/  LDC.64 R42, c[0x0][0x428] ;  /* 0x00010a00ff2a7b82 */ /* 0x000f260000000a00 */
[----:B---3--:R-:W-:Y:S01]  /*17930*/  DFMA R34, R2, UR20, R14 ;  /* 0x0000001402227c2b */ /* 0x008fe2000800000e */
[----:B------:R-:W-:Y:S01]  /*17940*/  I2F.F64 R44, R18 ;  /* 0x00000012002c7312 */ /* 0x000fe20000201c00 */
[----:B-----5:R-:W-:-:S03]  /*17950*/  DFMA R30, R30, UR8, R36 ;  /* 0x000000081e1e7c2b */ /* 0x020fc60008000024 */
[----:B-1----:R-:W2:Y:S03]  /*17960*/  LDC.64 R4, c[0x0][0x400] ;  /* 0x00010000ff047b82 */ /* 0x002ea60000000a00 */
[----:B------:R-:W-:Y:S01]  /*17970*/  DFMA R34, R32, UR22, R34 ;  /* 0x0000001620227c2b */ /* 0x000fe20008000022 */
[----:B------:R-:W2:Y:S01]  /*17980*/  I2F.F64 R14, R12 ;  /* 0x0000000c000e7312 */ /* 0x000ea20000201c00 */
[----:B------:R-:W1:Y:S01]  /*17990*/  LDCU.128 UR20, c[0x0][0x4a0] ;  /* 0x00009400ff1477ac */ /* 0x000e620008000c00 */
[----:B0-----:R-:W-:Y:S01]  /*179a0*/  DFMA R38, R40, R38, UR10 ;  /* 0x0000000a28267e2b */ /* 0x001fe20008000026 */
[----:B------:R-:W0:Y:S01]  /*179b0*/  LDCU.128 UR8, c[0x0][0x440] ;  /* 0x00008800ff0877ac */ /* 0x000e220008000c00 */
[----:B------:R-:W0:Y:S03]  /*179c0*/  LDC.64 R40, c[0x0][0x430] ;  /* 0x00010c00ff287b82 */ /* 0x000e260000000a00 */
[----:B------:R-:W-:Y:S01]  /*179d0*/  DFMA R34, R30, UR24, R34 ;  /* 0x000000181e227c2b */ /* 0x000fe20008000022 */
[----:B------:R3:W4:Y:S07]  /*179e0*/  I2F.F64 R36, R13 ;  /* 0x0000000d00247312 */ /* 0x00072e0000201c00 */
[----:B------:R-:W-:Y:S01]  /*179f0*/  DFMA R34, R38, UR26, R34 ;  /* 0x0000001a26227c2b */ /* 0x000fe20008000022 */
[----:B---3--:R-:W3:Y:S01]  /*17a00*/  LDC.64 R12, c[0x0][0x460] ;  /* 0x00011800ff0c7b82 */ /* 0x008ee20000000a00 */
[----:B--2---:R-:W-:-:S07]  /*17a10*/  DFMA R4, R14, UR12, R4 ;  /* 0x0000000c0e047c2b */ /* 0x004fce0008000004 */
[----:B------:R-:W2:Y:S01]  /*17a20*/  LDC.64 R14, c[0x0][0x458] ;  /* 0x00011600ff0e7b82 */ /* 0x000ea20000000a00 */
[----:B----4-:R-:W-:Y:S01]  /*17a30*/  DFMA R36, R36, R42, UR14 ;  /* 0x0000000e24247e2b */ /* 0x010fe2000800002a */
[----:B------:R-:W4:Y:S01]  /*17a40*/  LDCU.128 UR12, c[0x0][0x4b0] ;  /* 0x00009600ff0c77ac */ /* 0x000f220008000c00 */
[----:B------:R-:W2:Y:S01]  /*17a50*/  I2F.F64 R42, R19 ;  /* 0x00000013002a7312 */ /* 0x000ea20000201c00 */
[----:B-1----:R-:W-:Y:S02]  /*17a60*/  DFMA R34, R4, UR20, R34 ;  /* 0x0000001404227c2b */ /* 0x002fe40008000022 */
[----:B0-----:R-:W-:-:S05]  /*17a70*/  DFMA R40, R44, UR8, R40 ;  /* 0x000000082c287c2b */ /* 0x001fca0008000028 */
[----:B------:R-:W3:Y:S01]  /*17a80*/  I2F.F64 R44, R20 ;  /* 0x00000014002c7312 */ /* 0x000ee20000201c00 */
[----:B------:R-:W-:-:S08]  /*17a90*/  DFMA R34, R36, UR22, R34 ;  /* 0x0000001624227c2b */ /* 0x000fd00008000022 */
[----:B----4-:R-:W-:Y:S01]  /*17aa0*/  DFMA R34, R40, UR12, R34 ;  /* 0x0000000c28227c2b */ /* 0x010fe20008000022 */
[----:B------:R-:W0:Y:S01]  /*17ab0*/  LDCU.64 UR12, c[0x0][0x4d0] ;  /* 0x00009a00ff0c77ac */ /* 0x000e220008000a00 */
[----:B--2---:R-:W-:Y:S01]  /*17ac0*/  DFMA R14, R42, R14, UR10 ;  /* 0x0000000a2a0e7e2b */ /* 0x004fe2000800000e */
[----:B------:R-:W0:Y:S01]  /*17ad0*/  LDC.64 R42, c[0x0][0x838] ;  /* 0x00020e00ff2a7b82 */ /* 0x000e220000000a00 */
[----:B------:R-:W1:Y:S01]  /*17ae0*/  LDCU.128 UR8, c[0x0][0x4c0] ;  /* 0x00009800ff0877ac */ /* 0x000e620008000c00 */
[----:B---3--:R-:W-:-:S05]  /*17af0*/  DFMA R12, R44, UR16, R12 ;  /* 0x000000102c0c7c2b */ /* 0x008fca000800000c */
        /* <DEDUP_REMOVED lines=195> */
.L_x_1962:
[----:B------:R-:W-:Y:S05]  /*18730*/  BSYNC.RECONVERGENT B1 ;  /* 0x0000000000017941 */ /* 0x000fea0003800200 */
.L_x_1961:
[----:B------:R-:W0:Y:S01]  /*18740*/  S2UR UR8, SR_CTAID.X ;  /* 0x00000000000879c3 */ /* 0x000e220000002500 */
[----:B------:R-:W1:Y:S01]  /*18750*/  LDCU UR7, c[0x0][0x8a8] ;  /* 0x00011500ff0777ac */ /* 0x000e620008000800 */
[----:B------:R-:W-:Y:S01]  /*18760*/  IADD3 R24, P0, P1, R24, R25, R26 ;  /* 0x0000001918187210 */ /* 0x000fe2000791e01a */
[----:B------:R-:W2:Y:S03]  /*18770*/  LDCU.64 UR70, c[0x0][0x8a0] ;  /* 0x00011400ff4677ac */ /* 0x000ea60008000a00 */
[----:B------:R-:W-:Y:S02]  /*18780*/  IADD3 R22, P2, P3, R22, R23, R24 ;  /* 0x0000001716167210 */ /* 0x000fe40007b5e018 */
[----:B------:R-:W-:Y:S02]  /*18790*/  IADD3.X R0, PT, PT, R28, UR4, R29, P0, P1 ;  /* 0x000000041c007c10 */ /* 0x000fe400087e241d */
[----:B------:R-:W-:-:S02]  /*187a0*/  IADD3 R60, P0, P1, R60, R21, R22 ;  /* 0x000000153c3c7210 */ /* 0x000fc4000791e016 */
[----:B------:R-:W-:-:S04]  /*187b0*/  IADD3.X R0, PT, PT, R27, UR5, R0, P2, P3 ;  /* 0x000000051b007c10 */ /* 0x000fc800097e6400 */
[----:B------:R-:W-:Y:S01]  /*187c0*/  IADD3.X R59, PT, PT, R59, UR6, R0, P0, P1 ;  /* 0x000000063b3b7c10 */ /* 0x000fe200087e2400 */
[----:B-1----:R-:W-:-:S04]  /*187d0*/  UIMAD UR9, UR7, 0xe00, URZ ;  /* 0x00000e00070978a4 */ /* 0x002fc8000f8e02ff */
[----:B------:R-:W-:Y:S02]  /*187e0*/  USHF.R.S32.HI UR19, URZ, 0x1f, UR9 ;  /* 0x0000001fff137899 */ /* 0x000fe40008011409 */
[----:B0-----:R-:W-:Y:S01]  /*187f0*/  UIMAD UR18, UR8, 0xe00, URZ ;  /* 0x00000e00081278a4 */ /* 0x001fe2000f8e02ff */
[----:B------:R-:W-:-:S03]  /*18800*/  IMAD.U32 R51, RZ, RZ, UR9 ;  /* 0x00000009ff337e24 */ /* 0x000fc6000f8e00ff */
[----:B--2---:R-:W-:-:S04]  /*18810*/  UIADD3 UR7, UP0, UPT, -UR18, UR70, URZ ;  /* 0x0000004612077290 */ /* 0x004fc8000ff1e1ff */
[----:B------:R-:W-:Y:S02]  /*18820*/  UIADD3.X UR8, UPT, UPT, UR71, -0x1, URZ, UP0, !UPT ;  /* 0xffffffff47087890 */ /* 0x000fe400087fe4ff */
[----:B------:R-:W-:-:S04]  /*18830*/  UISETP.GE.U32.AND UP0, UPT, UR7, UR9, UPT ;  /* 0x000000090700728c */ /* 0x000fc8000bf06070 */
[----:B------:R-:W-:-:S09]  /*18840*/  UISETP.GE.U32.AND.EX UP0, UPT, UR8, UR19, UPT, UP0 ;  /* 0x000000130800728c */ /* 0x000fd2000bf06100 */
[----:B------:R-:W-:Y:S05]  /*18850*/  BRA.U !UP0, `(.L_x_1993) ;  /* 0x00000151089c7547 */ /* 0x000fea000b800000 */
[----:B------:R-:W0:Y:S01]  /*18860*/  LDC.64 R14, c[0x0][0x838] ;  /* 0x00020e00ff0e7b82 */ /* 0x000e220000000a00 */
[----:B------:R-:W0:Y:S01]  /*18870*/  LDCU.64 UR4, c[0x0][0x4d0] ;  /* 0x00009a00ff0477ac */ /* 0x000e220008000a00 */
[----:B------:R-:W-:Y:S01]  /*18880*/  R2UR UR6, R51 ;  /* 0x00000000330672ca */ /* 0x000fe200000e0000 */
[----:B------:R-:W1:Y:S01]  /*18890*/  S2R R54, SR_TID.X ;  /* 0x0000000000367919 */ /* 0x000e620000002100 */
[----:B------:R-:W2:Y:S04]  /*188a0*/  LDCU.64 UR8, c[0x0][0x530] ;  /* 0x0000a600ff0877ac */ /* 0x000ea80008000a00 */
[----:B------:R-:W3:Y:S01]  /*188b0*/  LDC.64 R16, c[0x0][0x830] ;  /* 0x00020c00ff107b82 */ /* 0x000ee20000000a00 */
[----:B------:R-:W4:Y:S01]  /*188c0*/  LDCU.64 UR10, c[0x0][0x590] ;  /* 0x0000b200ff0a77ac */ /* 0x000f220008000a00 */
[----:B------:R-:W5:Y:S01]  /*188d0*/  LDCU.64 UR12, c[0x0][0x5f0] ;  /* 0x0000be00ff0c77ac */ /* 0x000f620008000a00 */
[----:B------:R-:W1:Y:S01]  /*188e0*/  LDCU.64 UR14, c[0x0][0x650] ;  /* 0x0000ca00ff0e77ac */ /* 0x000e620008000a00 */
[----:B------:R-:W1:Y:S01]  /*188f0*/  LDCU.64 UR22, c[0x0][0x6b0] ;  /* 0x0000d600ff1677ac */ /* 0x000e620008000a00 */
[C---:B0-----:R-:W-:Y:S01]  /*18900*/  DMUL R2, R14.reuse, UR4 ;  /* 0x000000040e027c28 */ /* 0x041fe20008000000 */
[----:B------:R-:W0:Y:S01]  /*18910*/  LDCU.64 UR16, c[0x0][0x710] ;  /* 0x0000e200ff1077ac */ /* 0x000e220008000a00 */
[C---:B--2---:R-:W-:Y:S01]  /*18920*/  DMUL R4, R14.reuse, UR8 ;  /* 0x000000080e047c28 */ /* 0x044fe20008000000 */
[----:B------:R-:W2:Y:S04]  /*18930*/  LDCU.64 UR26, c[0x0][0x770] ;  /* 0x0000ee00ff1a77ac */ /* 0x000ea80008000a00 */
[----:B------:R4:W-:Y:S01]  /*18940*/  STL.64 [R1+0x40], R2 ;  /* 0x0000400201007387 */ /* 0x0009e20000100a00 */
[C---:B---3--:R-:W-:Y:S01]  /*18950*/  DMUL R16, R14.reuse, R16 ;  /* 0x000000100e107228 */ /* 0x048fe20000000000 */
[----:B------:R-:W3:Y:S02]  /*18960*/  LDCU.64 UR28, c[0x0][0x7d0] ;  /* 0x0000fa00ff1c77ac */ /* 0x000ee40008000a00 */
[----:B------:R5:W-:Y:S01]  /*18970*/  STL.64 [R1+0x38], R4 ;  /* 0x0000380401007387 */ /* 0x000be20000100a00 */
[----:B------:R-:W1:Y:S01]  /*18980*/  LDCU.64 UR20, c[0x0][0x380] ;  /* 0x00007000ff1477ac */ /* 0x000e620008000a00 */
[----:B------:R-:W3:Y:S01]  /*18990*/  LDCU UR25, c[0x0][0x864] ;  /* 0x00010c80ff1977ac */ /* 0x000ee20008000800 */
[C---:B----4-:R-:W-:Y:S01]  /*189a0*/  DMUL R2, R14.reuse, UR10 ;  /* 0x0000000a0e027c28 */ /* 0x050fe20008000000 */
[----:B------:R-:W4:Y:S01]  /*189b0*/  LDCU UR30, c[0x0][0x85c] ;  /* 0x00010b80ff1e77ac */ /* 0x000f220008000800 */
[C---:B-----5:R-:W-:Y:S01]  /*189c0*/  DMUL R4, R14.reuse, UR12 ;  /* 0x0000000c0e047c28 */ /* 0x060fe20008000000 */
[----:B------:R-:W5:Y:S04]  /*189d0*/  LDCU UR31, c[0x0][0x854] ;  /* 0x00010a80ff1f77ac */ /* 0x000f680008000800 */
[----:B------:R0:W-:Y:S01]  /*189e0*/  STL.64 [R1+0x30], R2 ;  /* 0x0000300201007387 */ /* 0x0001e20000100a00 */
[----:B------:R-:W5:Y:S03]  /*189f0*/  LDCU UR32, c[0x0][0x84c] ;  /* 0x00010980ff2077ac */ /* 0x000f660008000800 */
[----:B------:R2:W-:Y:S01]  /*18a00*/  STL.64 [R1+0x28], R4 ;  /* 0x0000280401007387 */ /* 0x0005e20000100a00 */
[----:B------:R-:W5:Y:S01]  /*18a10*/  LDCU UR33, c[0x0][0x844] ;  /* 0x00010880ff2177ac */ /* 0x000f620008000800 */
[----:B-1----:R-:W-:Y:S01]  /*18a20*/  UIADD3 UR20, UP0, UP1, UR6, UR20, UR18 ;  /* 0x0000001406147290 */ /* 0x002fe2000f91e012 */
[C---:B0-----:R-:W-:Y:S01]  /*18a30*/  DMUL R2, R14.reuse, UR14 ;  /* 0x0000000e0e027c28 */ /* 0x041fe20008000000 */
[----:B------:R-:W0:Y:S01]  /*18a40*/  LDCU.128 UR40, c[0x0][0x3b0] ;  /* 0x00007600ff2877ac */ /* 0x000e220008000c00 */
[----:B--2---:R-:W-:Y:S01]  /*18a50*/  DMUL R4, R14, UR22 ;  /* 0x000000160e047c28 */ /* 0x004fe20008000000 */
[----:B------:R-:W-:-:S04]  /*18a60*/  UIADD3.X UR24, UPT, UPT, UR19, UR21, URZ, UP0, UP1 ;  /* 0x0000001513187290 */ /* 0x000fc800087e24ff */
[----:B------:R1:W-:Y:S01]  /*18a70*/  STL.64 [R1+0x20], R2 ;  /* 0x0000200201007387 */ /* 0x0003e20000100a00 */
[----:B------:R-:W-:Y:S02]  /*18a80*/  UIADD3 UR35, UP0, UPT, UR18, UR6, URZ ;  /* 0x0000000612237290 */ /* 0x000fe4000ff1e0ff */
[----:B------:R-:W-:Y:S01]  /*18a90*/  UIADD3 UR18, UP1, UPT, UR70, -0xe00, URZ ;  /* 0xfffff20046127890 */ /* 0x000fe2000ff3e0ff */
[----:B------:R2:W-:Y:S01]  /*18aa0*/  STL.64 [R1+0x18], R4 ;  /* 0x0000180401007387 */ /* 0x0005e20000100a00 */
[----:B------:R-:W3:Y:S02]  /*18ab0*/  LDCU.128 UR36, c[0x0][0x3e0] ;  /* 0x00007c00ff2477ac */ /* 0x000ee40008000c00 */
[----:B------:R-:W-:Y:S01]  /*18ac0*/  MOV R13, UR35 ;  /* 0x00000023000d7c02 */ /* 0x000fe20008000f00 */
[----:B------:R-:W-:Y:S02]  /*18ad0*/  UIADD3.X UR34, UPT, UPT, URZ, UR19, URZ, UP0, !UPT ;  /* 0x00000013ff227290 */ /* 0x000fe400087fe4ff */
[----:B------:R-:W-:Y:S01]  /*18ae0*/  UISETP.GT.U32.AND UP0, UPT, UR35, UR18, UPT ;  /* 0x000000122300728c */ /* 0x000fe2000bf04070 */
[C---:B-1----:R-:W-:Y:S01]  /*18af0*/  DMUL R2, R14.reuse, UR16 ;  /* 0x000000100e027c28 */ /* 0x042fe20008000000 */
[----:B------:R-:W-:Y:S01]  /*18b00*/  UIADD3.X UR21, UPT, UPT, UR71, -0x1, URZ, UP1, !UPT ;  /* 0xffffffff47157890 */ /* 0x000fe20008ffe4ff */
[----:B0-----:R-:W-:Y:S01]  /*18b10*/  IMAD.U32 R22, RZ, RZ, UR40 ;  /* 0x00000028ff167e24 */ /* 0x001fe2000f8e00ff */
[----:B------:R-:W-:Y:S01]  /*18b20*/  MOV R24, UR42 ;  /* 0x0000002a00187c02 */ /* 0x000fe20008000f00 */
[----:B------:R-:W-:Y:S01]  /*18b30*/  IMAD.U32 R23, RZ, RZ, UR41 ;  /* 0x00000029ff177e24 */ /* 0x000fe2000f8e00ff */
[----:B------:R-:W-:Y:S01]  /*18b40*/  UISETP.GT.U32.AND.EX UP0, UPT, UR34, UR21, UPT, UP0 ;  /* 0x000000152200728c */ /* 0x000fe2000bf04100 */
[----:B--2---:R-:W-:Y:S01]  /*18b50*/  IADD3 R5, P0, PT, R54, UR20, RZ ;  /* 0x0000001436057c10 */ /* 0x004fe2000ff1e0ff */
[----:B------:R0:W-:Y:S01]  /*18b60*/  STL.64 [R1+0x10], R2 ;  /* 0x0000100201007387 */ /* 0x0001e20000100a00 */
[----:B------:R-:W-:Y:S01]  /*18b70*/  IMAD.U32 R25, RZ, RZ, UR43 ;  /* 0x0000002bff197e24 */ /* 0x000fe2000f8e00ff */
[----:B------:R-:W-:Y:S01]  /*18b80*/  MOV R12, UR34 ;  /* 0x00000022000c7c02 */ /* 0x000fe20008000f00 */
[----:B------:R-:W1:Y:S01]  /*18b90*/  LDCU.64 UR76, c[0x0][0x868] ;  /* 0x00010d00ff4c77ac */ /* 0x000e620008000a00 */
[----:B---3--:R-:W-:Y:S01]  /*18ba0*/  IMAD.U32 R26, RZ, RZ, UR36 ;  /* 0x00000024ff1a7e24 */ /* 0x008fe2000f8e00ff */
[----:B------:R-:W-:Y:S01]  /*18bb0*/  MOV R27, UR37 ;  /* 0x00000025001b7c02 */ /* 0x000fe20008000f00 */
[----:B------:R-:W-:Y:S01]  /*18bc0*/  IMAD.U32 R28, RZ, RZ, UR38 ;  /* 0x00000026ff1c7e24 */ /* 0x000fe2000f8e00ff */
[----:B------:R-:W-:Y:S01]  /*18bd0*/  IADD3.X R55, PT, PT, RZ, UR24, RZ, P0, !PT ;  /* 0x00000018ff377c10 */ /* 0x000fe200087fe4ff */
[----:B------:R-:W-:Y:S01]  /*18be0*/  IMAD.U32 R29, RZ, RZ, UR39 ;  /* 0x00000027ff1d7e24 */ /* 0x000fe2000f8e00ff */
[----:B------:R-:W2:Y:S01]  /*18bf0*/  LDCU.128 UR4, c[0x0][0x410] ;  /* 0x00008200ff0477ac */ /* 0x000ea20008000c00 */
[C---:B0-----:R-:W-:Y:S01]  /*18c00*/  DMUL R2, R14.reuse, UR26 ;  /* 0x0000001a0e027c28 */ /* 0x041fe20008000000 */
[----:B------:R-:W-:Y:S01]  /*18c10*/  USHF.R.S32.HI UR26, URZ, 0x1f, UR25 ;  /* 0x0000001fff1a7899 */ /* 0x000fe20008011419 */
[----:B------:R-:W-:Y:S01]  /*18c20*/  DMUL R14, R14, UR28 ;  /* 0x0000001c0e0e7c28 */ /* 0x000fe20008000000 */
[----:B----4-:R-:W-:-:S02]  /*18c30*/  USHF.R.S32.HI UR25, URZ, 0x1f, UR30 ;  /* 0x0000001fff197899 */ /* 0x010fc4000801141e */
[----:B-----5:R-:W-:Y:S02]  /*18c40*/  USHF.R.S32.HI UR27, URZ, 0x1f, UR31 ;  /* 0x0000001fff1b7899 */ /* 0x020fe4000801141f */
[----:B------:R0:W-:Y:S01]  /*18c50*/  STL.64 [R1+0x8], R2 ;  /* 0x0000080201007387 */ /* 0x0001e20000100a00 */
[----:B------:R-:W-:Y:S01]  /*18c60*/  IMAD.U32 R4, RZ, RZ, UR26 ;  /* 0x0000001aff047e24 */ /* 0x000fe2000f8e00ff */
[----:B------:R-:W-:Y:S02]  /*18c70*/  USHF.R.S32.HI UR26, URZ, 0x1f, UR32 ;  /* 0x0000001fff1a7899 */ /* 0x000fe40008011420 */
[----:B------:R3:W-:Y:S01]  /*18c80*/  STL.64 [R1], R14 ;  /* 0x0000000e01007387 */ /* 0x0007e20000100a00 */
[----:B------:R-:W-:Y:S01]  /*18c90*/  MOV R61, UR27 ;  /* 0x0000001b003d7c02 */ /* 0x000fe20008000f00 */
[----:B------:R-:W4:Y:S01]  /*18ca0*/  LDCU.128 UR8, c[0x0][0x440] ;  /* 0x00008800ff0877ac */ /* 0x000f220008000c00 */
[----:B------:R-:W1:Y:S01]  /*18cb0*/  LDCU.128 UR12, c[0x0][0x470] ;  /* 0x00008e00ff0c77ac */ /* 0x000e620008000c00 */
[----:B0-----:R-:W-:Y:S01]  /*18cc0*/  IMAD.U32 R3, RZ, RZ, UR25 ;  /* 0x00000019ff037e24 */ /* 0x001fe2000f8e00ff */
[----:B------:R-:W-:Y:S01]  /*18cd0*/  USHF.R.S32.HI UR25, URZ, 0x1f, UR33 ;  /* 0x0000001fff197899 */ /* 0x000fe20008011421 */
[----:B------:R-:W-:Y:S01]  /*18ce0*/  IMAD.U32 R2, RZ, RZ, UR26 ;  /* 0x0000001aff027e24 */ /* 0x000fe2000f8e00ff */
[----:B------:R-:W0:Y:S04]  /*18cf0*/  LDCU.128 UR16, c[0x0][0x480] ;  /* 0x00009000ff1077ac */ /* 0x000e280008000c00 */
[----:B------:R-:W-:Y:S01]  /*18d00*/  IMAD.U32 R0, RZ, RZ, UR25 ;  /* 0x00000019ff007e24 */ /* 0x000fe2000f8e00ff */
[----:B------:R-:W0:Y:S04]  /*18d10*/  LDCU.128 UR20, c[0x0][0x490] ;  /* 0x00009200ff1477ac */ /* 0x000e280008000c00 */
        /* <DEDUP_REMOVED lines=11> */
[----:B-1234-:R-:W-:Y:S05]  /*18dd0*/  BRA.U UP0, `(.L_x_1994) ;  /* 0x0000011d00fc7547 */ /* 0x01efea000b800000 */
.L_x_2219:
[----:B------:R-:W1:Y:S01]  /*18de0*/  LDC.64 R14, c[0x0][0x380] ;  /* 0x0000e000ff0e7b82 */ /* 0x000e620000000a00 */
[----:B------:R-:W-:Y:S01]  /*18df0*/  R2UR UR69, R13 ;  /* 0x000000000d4572ca */ /* 0x000fe200000e0000 */
[----:B------:R-:W-:Y:S01]  /*18e00*/  BSSY.RECONVERGENT B1, `(.L_x_1995) ;  /* 0x000028b000017945 */ /* 0x000fe20003800200 */
[----:B------:R-:W-:Y:S01]  /*18e10*/  R2UR UR68, R12 ;  /* 0x000000000c4472ca */ /* 0x000fe200000e0000 */
[----:B------:R-:W-:-:S10]  /*18e20*/  IMAD.MOV.U32 R50, RZ, RZ, RZ ;  /* 0x000000ffff327224 */ /* 0x000fd400078e00ff */
[----:B-1----:R-:W-:-:S04]  /*18e30*/  IADD3 R18, P0, P1, R54, UR69, R14 ;  /* 0x0000004536127c10 */ /* 0x002fc8000f91e00e */
[----:B------:R-:W-:Y:S01]  /*18e40*/  IADD3.X R17, PT, PT, RZ, UR68, R15, P0, P1 ;  /* 0x00000044ff117c10 */ /* 0x000fe200087e240f */
[----:B------:R-:W1:Y:S01]  /*18e50*/  LDCU.128 UR68, c[0x0][0x570] ;  /* 0x0000ae00ff4477ac */ /* 0x000e620008000c00 */
[----:B------:R-:W-:-:S04]  /*18e60*/  ISETP.GE.U32.AND P0, PT, R18, UR76, PT ;  /* 0x0000004c12007c0c */ /* 0x000fc8000bf06070 */
[----:B------:R-:W-:-:S13]  /*18e70*/  ISETP.GE.U32.AND.EX P0, PT, R17, UR77, PT, P0 ;  /* 0x0000004d11007c0c */ /* 0x000fda000bf06100 */
[----:B-1----:R-:W-:Y:S05]  /*18e80*/  @P0 BRA `(.L_x_1996) ;  /* 0x0000002800080947 */ /* 0x002fea0003800000 */
[----:B------:R-:W-:Y:S01]  /*18e90*/  R2UR UR72, R4 ;  /* 0x00000000044872ca */ /* 0x000fe200000e0000 */
[----:B------:R-:W-:-:S12]  /*18ea0*/  BSSY.RECONVERGENT B2, `(.L_x_1997) ;  /* 0x0000029000027945 */ /* 0x000fd80003800200 */
[----:B------:R-:W-:-:S04]  /*18eb0*/  LOP3.LUT R11, R17, UR72, RZ, 0xfc, !PT ;  /* 0x00000048110b7c12 */ /* 0x000fc8000f8efcff */
[----:B------:R-:W-:-:S13]  /*18ec0*/  ISETP.NE.U32.AND P0, PT, R11, RZ, PT ;  /* 0x000000ff0b00720c */ /* 0x000fda0003f05070 */
[----:B------:R-:W-:Y:S05]  /*18ed0*/  @P0 BRA `(.L_x_1998) ;  /* 0x0000000000640947 */ /* 0x000fea0003800000 */
[----:B------:R-:W1:Y:S01]  /*18ee0*/  LDCU UR72, c[0x0][0x864] ;  /* 0x00010c80ff4877ac */ /* 0x000e620008000800 */
[----:B------:R-:W-:Y:S01]  /*18ef0*/  R2UR UR73, R13 ;  /* 0x000000000d4972ca */ /* 0x000fe200000e0000 */
[----:B------:R-:W-:-:S12]  /*18f00*/  IMAD.MOV.U32 R21, RZ, RZ, RZ ;  /* 0x000000ffff157224 */ /* 0x000fd800078e00ff */
[----:B------:R-:W-:Y:S01]  /*18f10*/  IADD3 R14, PT, PT, R54, UR73, R14 ;  /* 0x00000049360e7c10 */ /* 0x000fe2000fffe00e */
        /* <DEDUP_REMOVED lines=21> */
.L_x_1998:
[----:B------:R-:W1:Y:S01]  /*19070*/  LDCU UR72, c[0x0][0x864] ;  /* 0x00010c80ff4877ac */ /* 0x000e620008000800 */
[----:B------:R-:W-:Y:S02]  /*19080*/  R2UR UR73, R4 ;  /* 0x00000000044972ca */ /* 0x000fe400000e0000 */
[----:B------:R-:W-:Y:S02]  /*19090*/  MOV R16, R18 ;  /* 0x0000001200107202 */ /* 0x000fe40000000f00 */
[----:B------:R-:W-:-:S09]  /*190a0*/  MOV R11, 0x190e0 ;  /* 0x000190e0000b7802 */ /* 0x000fd20000000f00 */
[----:B------:R-:W-:Y:S02]  /*190b0*/  IMAD.U32 R15, RZ, RZ, UR73 ;  /* 0x00000049ff0f7e24 */ /* 0x000fe4000f8e00ff */
[----:B-1----:R-:W-:-:S07]  /*190c0*/  IMAD.U32 R14, RZ, RZ, UR72 ;  /* 0x00000048ff0e7e24 */ /* 0x002fce000f8e00ff */
[----:B0-----:R-:W-:Y:S05]  /*190d0*/  CALL.REL.NOINC `($__internal_2_$__cuda_sm20_div_u64) ;  /* 0x0000014c00c87944 */ /* 0x001fea0003c00000 */
[----:B------:R-:W0:Y:S01]  /*190e0*/  LDCU UR72, c[0x0][0x864] ;  /* 0x00010c80ff4877ac */ /* 0x000e220008000800 */
[----:B------:R-:W-:Y:S01]  /*190f0*/  IMAD.MOV R11, RZ, RZ, -R14 ;  /* 0x000000ffff0b7224 */ /* 0x000fe200078e0a0e */
[----:B------:R-:W-:Y:S01]  /*19100*/  MOV R20, R14 ;  /* 0x0000000e00147202 */ /* 0x000fe20000000f00 */
[----:B------:R-:W-:Y:S02]  /*19110*/  IMAD.MOV.U32 R21, RZ, RZ, R15 ;  /* 0x000000ffff157224 */ /* 0x000fe400078e000f */
[----:B0-----:R-:W-:-:S07]  /*19120*/  IMAD R18, R11, UR72, R18 ;  /* 0x000000480b127c24 */ /* 0x001fce000f8e0212 */
.L_x_1999:
[----:B0-----:R-:W-:Y:S05]  /*19130*/  BSYNC.RECONVERGENT B2 ;  /* 0x0000000000027941 */ /* 0x001fea0003800200 */
.L_x_1997:
[----:B------:R-:W-:Y:S01]  /*19140*/  LOP3.LUT R11, R21, R10, RZ, 0xfc, !PT ;  /* 0x0000000a150b7212 */ /* 0x000fe200078efcff */
[----:B------:R-:W-:Y:S03]  /*19150*/  BSSY.RECONVERGENT B2, `(.L_x_2000) ;  /* 0x0000027000027945 */ /* 0x000fe60003800200 */
[----:B------:R-:W-:-:S13]  /*19160*/  ISETP.NE.U32.AND P0, PT, R11, RZ, PT ;  /* 0x000000ff0b00720c */ /* 0x000fda0003f05070 */
[----:B------:R-:W-:Y:S05]  /*19170*/  @P0 BRA `(.L_x_2001) ;  /* 0x0000000000600947 */ /* 0x000fea0003800000 */
[----:B------:R-:W0:Y:S01]  /*19180*/  LDCU UR72, c[0x0][0x860] ;  /* 0x00010c00ff4877ac */ /* 0x000e220008000800 */
[----:B------:R-:W-:Y:S02]  /*19190*/  IMAD.MOV.U32 R14, RZ, RZ, RZ ;  /* 0x000000ffff0e7224 */ /* 0x000fe400078e00ff */
[----:B------:R-:W-:Y:S01]  /*191a0*/  IMAD.MOV.U32 R21, RZ, RZ, RZ ;  /* 0x000000ffff157224 */ /* 0x000fe200078e00ff */
[----:B0-----:R-:W0:Y:S01]  /*191b0*/  I2F.U32.RP R16, UR72 ;  /* 0x0000004800107d06 */ /* 0x001e220008209000 */
[----:B------:R-:W-:-:S07]  /*191c0*/  ISETP.NE.U32.AND P2, PT, RZ, UR72, PT ;  /* 0x00000048ff007c0c */ /* 0x000fce000bf45070 */
[----:B0-----:R-:W0:Y:S02]  /*191d0*/  MUFU.RCP R16, R16 ;  /* 0x0000001000107308 */ /* 0x001e240000001000 */
[----:B0-----:R-:W-:-:S06]  /*191e0*/  VIADD R17, R16, 0xffffffe ;  /* 0x0ffffffe10117836 */ /* 0x001fcc0000000000 */
[----:B------:R-:W0:Y:S02]  /*191f0*/  F2I.FTZ.U32.TRUNC.NTZ R15, R17 ;  /* 0x00000011000f7305 */ /* 0x000e24000021f000 */
[----:B0-----:R-:W-:-:S05]  /*19200*/  IADD3 R11, PT, PT, RZ, -R15, RZ ;  /* 0x8000000fff0b7210 */ /* 0x001fca0007ffe0ff */
        /* <DEDUP_REMOVED lines=15> */
.L_x_2001:
        /* <DEDUP_REMOVED lines=12> */
.L_x_2002:
[----:B------:R-:W-:Y:S05]  /*193c0*/  BSYNC.RECONVERGENT B2 ;  /* 0x0000000000027941 */ /* 0x000fea0003800200 */
.L_x_2000:
        /* <DEDUP_REMOVED lines=28> */
.L_x_2004:
        /* <DEDUP_REMOVED lines=13> */
.L_x_2005:
[----:B------:R-:W-:Y:S05]  /*19660*/  BSYNC.RECONVERGENT B2 ;  /* 0x0000000000027941 */ /* 0x000fea0003800200 */
.L_x_2003:
        /* <DEDUP_REMOVED lines=28> */
.L_x_2007:
        /* <DEDUP_REMOVED lines=12> */
.L_x_2008:
[----:B------:R-:W-:Y:S05]  /*198f0*/  BSYNC.RECONVERGENT B2 ;  /* 0x0000000000027941 */ /* 0x000fea0003800200 */
.L_x_2006:
[----:B------:R-:W-:Y:S01]  /*19900*/  R2UR UR72, R61 ;  /* 0x000000003d4872ca */ /* 0x000fe200000e0000 */
[----:B------:R-:W-:-:S12]  /*19910*/  BSSY.RECONVERGENT B2, `(.L_x_2009) ;  /* 0x0000029000027945 */ /* 0x000fd80003800200 */
[----:B------:R-:W-:-:S04]  /*19920*/  LOP3.LUT R11, R35, UR72, RZ, 0xfc, !PT ;  /* 0x00000048230b7c12 */ /* 0x000fc8000f8efcff */
[----:B------:R-:W-:-:S13]  /*19930*/  ISETP.NE.U32.AND P0, PT, R11, RZ, PT ;  /* 0x000000ff0b00720c */ /* 0x000fda0003f05070 */
[----:B------:R-:W-:Y:S05]  /*19940*/  @P0 BRA `(.L_x_2010) ;  /* 0x0000000000600947 */ /* 0x000fea0003800000 */
[----:B------:R-:W0:Y:S01]  /*19950*/  LDCU UR72, c[0x0][0x854] ;  /* 0x00010a80ff4877ac */ /* 0x000e220008000800 */
[----:B------:R-:W-:Y:S02]  /*19960*/  HFMA2 R14, -RZ, RZ, 0, 0 ;  /* 0x00000000ff0e7431 */ /* 0x000fe400000001ff */
[----:B------:R-:W-:Y:S01]  /*19970*/  IMAD.MOV.U32 R35, RZ, RZ, RZ ;  /* 0x000000ffff237224 */ /* 0x000fe200078e00ff */
[----:B0-----:R-:W0:Y:S01]  /*19980*/  I2F.U32.RP R16, UR72 ;  /* 0x0000004800107d06 */ /* 0x001e220008209000 */
[----:B------:R-:W-:-:S07]  /*19990*/  ISETP.NE.U32.AND P2, PT, RZ, UR72, PT ;  /* 0x00000048ff007c0c */ /* 0x000fce000bf45070 */
[----:B0-----:R-:W0:Y:S02]  /*199a0*/  MUFU.RCP R16, R16 ;  /* 0x0000001000107308 */ /* 0x001e240000001000 */
[----:B0-----:R-:W-:-:S06]  /*199b0*/  VIADD R17, R16, 0xffffffe ;  /* 0x0ffffffe10117836 */ /* 0x001fcc0000000000 */
[----:B------:R-:W0:Y:S02]  /*199c0*/  F2I.FTZ.U32.TRUNC.NTZ R15, R17 ;  /* 0x00000011000f7305 */ /* 0x000e24000021f000 */
[----:B0-----:R-:W-:-:S04]  /*199d0*/  IMAD.MOV R11, RZ, RZ, -R15 ;  /* 0x000000ffff0b7224 */ /* 0x001fc800078e0a0f */
        /* <DEDUP_REMOVED lines=14> */
[----:B------:R-:W-:Y:S06]  /*19ac0*/  BRA `(.L_x_2011) ;  /* 0x0000000000347947 */ /* 0x000fec0003800000 */
.L_x_2010:
        /* <DEDUP_REMOVED lines=9> */
[----:B------:R-:W-:Y:S01]  /*19b60*/  IADD3 R21, PT, PT, -R14, RZ, RZ ;  /* 0x000000ff0e157210 */ /* 0x000fe20007ffe1ff */
[----:B------:R-:W-:-:S04]  /*19b70*/  IMAD.MOV.U32 R35, RZ, RZ, R15 ;  /* 0x000000ffff237224 */ /* 0x000fc800078e000f */
[----:B0-----:R-:W-:Y:S02]  /*19b80*/  IMAD R21, R21, UR72, R34 ;  /* 0x0000004815157c24 */ /* 0x001fe4000f8e0222 */
[----:B------:R-:W-:-:S07]  /*19b90*/  IMAD.MOV.U32 R34, RZ, RZ, R14 ;  /* 0x000000ffff227224 */ /* 0x000fce00078e000e */
.L_x_2011:
[----:B------:R-:W-:Y:S05]  /*19ba0*/  BSYNC.RECONVERGENT B2 ;  /* 0x0000000000027941 */ /* 0x000fea0003800200 */
.L_x_2009:
[----:B------:R-:W-:Y:S01]  /*19bb0*/  LOP3.LUT R11, R35, R8, RZ, 0xfc, !PT ;  /* 0x00000008230b7212 */ /* 0x000fe200078efcff */
[----:B------:R-:W-:Y:S03]  /*19bc0*/  BSSY.RECONVERGENT B2, `(.L_x_2012) ;  /* 0x0000027000027945 */ /* 0x000fe60003800200 */
[----:B------:R-:W-:-:S13]  /*19bd0*/  ISETP.NE.U32.AND P0, PT, R11, RZ, PT ;  /* 0x000000ff0b00720c */ /* 0x000fda0003f05070 */
[----:B------:R-:W-:Y:S05]  /*19be0*/  @P0 BRA `(.L_x_2013) ;  /* 0x0000000000600947 */ /* 0x000fea0003800000 */
[----:B------:R-:W0:Y:S01]  /*19bf0*/  LDCU UR72, c[0x0][0x850] ;  /* 0x00010a00ff4877ac */ /* 0x000e220008000800 */
[----:B------:R-:W-:Y:S02]  /*19c00*/  IMAD.MOV.U32 R14, RZ, RZ, RZ ;  /* 0x000000ffff0e7224 */ /* 0x000fe400078e00ff */
[----:B------:R-:W-:Y:S01]  /*19c10*/  HFMA2 R35, -RZ, RZ, 0, 0 ;  /* 0x00000000ff237431 */ /* 0x000fe200000001ff */
[----:B0-----:R-:W0:Y:S01]  /*19c20*/  I2F.U32.RP R16, UR72 ;  /* 0x0000004800107d06 */ /* 0x001e220008209000 */
[----:B------:R-:W-:-:S07]  /*19c30*/  ISETP.NE.U32.AND P2, PT, RZ, UR72, PT ;  /* 0x00000048ff007c0c */ /* 0x000fce000bf45070 */
[----:B0-----:R-:W0:Y:S02]  /*19c40*/  MUFU.RCP R16, R16 ;  /* 0x0000001000107308 */ /* 0x001e240000001000 */
[----:B0-----:R-:W-:-:S06]  /*19c50*/  IADD3 R17, PT, PT, R16, 0xffffffe, RZ ;  /* 0x0ffffffe10117810 */ /* 0x001fcc0007ffe0ff */
[----:B------:R-:W0:Y:S02]  /*19c60*/  F2I.FTZ.U32.TRUNC.NTZ R15, R17 ;  /* 0x00000011000f7305 */ /* 0x000e24000021f000 */
[----:B0-----:R-:W-:-:S04]  /*19c70*/  IMAD.MOV R11, RZ, RZ, -R15 ;  /* 0x000000ffff0b7224 */ /* 0x001fc800078e0a0f */
        /* <DEDUP_REMOVED lines=13> */
[----:B------:R-:W-:Y:S01]  /*19d50*/  IMAD.MOV.U32 R34, RZ, RZ, R11 ;  /* 0x000000ffff227224 */ /* 0x000fe200078e000b */
[----:B------:R-:W-:Y:S06]  /*19d60*/  BRA `(.L_x_2014) ;  /* 0x0000000000307947 */ /* 0x000fec0003800000 */
.L_x_2013:
        /* <DEDUP_REMOVED lines=12> */
.L_x_2014:
[----:B------:R-:W-:Y:S05]  /*19e30*/  BSYNC.RECONVERGENT B2 ;  /* 0x0000000000027941 */ /* 0x000fea0003800200 */
.L_x_2012:
[----:B------:R-:W-:Y:S01]  /*19e40*/  R2UR UR72, R2 ;  /* 0x00000000024872ca */ /* 0x000fe200000e0000 */
[----:B------:R-:W-:-:S12]  /*19e50*/  BSSY.RECONVERGENT B2, `(.L_x_2015) ;  /* 0x0000029000027945 */ /* 0x000fd80003800200 */
[----:B------:R-:W-:-:S04]  /*19e60*/  LOP3.LUT R11, R35, UR72, RZ, 0xfc, !PT ;  /* 0x00000048230b7c12 */ /* 0x000fc8000f8efcff */
        /* <DEDUP_REMOVED lines=26> */
.L_x_2016:
[----:B------:R-:W0:Y:S01]  /*1a010*/  LDCU UR72, c[0x0][0x84c] ;  /* 0x00010980ff4877ac */ /* 0x000e220008000800 */
[----:B------:R-:W-:Y:S01]  /*1a020*/  R2UR UR73, R2 ;  /* 0x00000000024972ca */ /* 0x000fe200000e0000 */
[----:B------:R-:W-:Y:S01]  /*1a030*/  IMAD.MOV.U32 R16, RZ, RZ, R34 ;  /* 0x000000ffff107224 */ /* 0x000fe200078e0022 */
[----:B------:R-:W-:Y:S01]  /*1a040*/  MOV R11, 0x1a090 ;  /* 0x0001a090000b7802 */ /* 0x000fe20000000f00 */
[----:B------:R-:W-:-:S10]  /*1a050*/  IMAD.MOV.U32 R17, RZ, RZ, R35 ;  /* 0x000000ffff117224 */ /* 0x000fd400078e0023 */
[----:B------:R-:W-:Y:S02]  /*1a060*/  MOV R15, UR73 ;  /* 0x00000049000f7c02 */ /* 0x000fe40008000f00 */
[----:B0-----:R-:W-:-:S07]  /*1a070*/  MOV R14, UR72 ;  /* 0x00000048000e7c02 */ /* 0x001fce0008000f00 */
[----:B------:R-:W-:Y:S05]  /*1a080*/  CALL.REL.NOINC `($__internal_2_$__cuda_sm20_div_u64) ;  /* 0x0000013c00dc7944 */ /* 0x000fea0003c00000 */
[----:B------:R-:W0:Y:S01]  /*1a090*/  LDCU UR72, c[0x0][0x84c] ;  /* 0x00010980ff4877ac */ /* 0x000e220008000800 */
[----:B------:R-:W-:Y:S01]  /*1a0a0*/  IMAD.MOV R11, RZ, RZ, -R14 ;  /* 0x000000ffff0b7224 */ /* 0x000fe200078e0a0e */
[----:B------:R-:W-:-:S03]  /*1a0b0*/  MOV R35, R15 ;  /* 0x0000000f00237202 */ /* 0x000fc60000000f00 */
[----:B0-----:R-:W-:Y:S02]  /*1a0c0*/  IMAD R38, R11, UR72, R34 ;  /* 0x000000480b267c24 */ /* 0x001fe4000f8e0222 */
[----:B------:R-:W-:-:S07]  /*1a0d0*/  IMAD.MOV.U32 R34, RZ, RZ, R14 ;  /* 0x000000ffff227224 */ /* 0x000fce00078e000e */
.L_x_2017:
[----:B------:R-:W-:Y:S05]  /*1a0e0*/  BSYNC.RECONVERGENT B2 ;  /* 0x0000000000027941 */ /* 0x000fea0003800200 */
.L_x_2015:
[----:B------:R-:W-:Y:S01]  /*1a0f0*/  LOP3.LUT R11, R35, R7, RZ, 0xfc, !PT ;  /* 0x00000007230b7212 */ /* 0x000fe200078efcff */
[----:B------:R-:W-:Y:S03]  /*1a100*/  BSSY.RECONVERGENT B2, `(.L_x_2018) ;  /* 0x0000027000027945 */ /* 0x000fe60003800200 */
        /* <DEDUP_REMOVED lines=26> */
.L_x_2019:
[----:B------:R-:W0:Y:S01]  /*1a2b0*/  LDCU UR72, c[0x0][0x848] ;  /* 0x00010900ff4877ac */ /* 0x000e220008000800 */
[----:B------:R-:W-:Y:S01]  /*1a2c0*/  MOV R16, R34 ;  /* 0x0000002200107202 */ /* 0x000fe20000000f00 */
[----:B------:R-:W-:Y:S01]  /*1a2d0*/  IMAD.MOV.U32 R17, RZ, RZ, R35 ;  /* 0x000000ffff117224 */ /* 0x000fe200078e0023 */
[----:B------:R-:W-:Y:S01]  /*1a2e0*/  MOV R11, 0x1a320 ;  /* 0x0001a320000b7802 */ /* 0x000fe20000000f00 */
[----:B------:R-:W-:Y:S02]  /*1a2f0*/  IMAD.MOV.U32 R15, RZ, RZ, R7 ;  /* 0x000000ffff0f7224 */ /* 0x000fe400078e0007 */
[----:B0-----:R-:W-:-:S07]  /*1a300*/  IMAD.U32 R14, RZ, RZ, UR72 ;  /* 0x00000048ff0e7e24 */ /* 0x001fce000f8e00ff */
[----:B------:R-:W-:Y:S05]  /*1a310*/  CALL.REL.NOINC `($__internal_2_$__cuda_sm20_div_u64) ;  /* 0x0000013c00387944 */ /* 0x000fea0003c00000 */
[----:B------:R-:W0:Y:S01]  /*1a320*/  LDCU UR72, c[0x0][0x848] ;  /* 0x00010900ff4877ac */ /* 0x000e220008000800 */
[----:B------:R-:W-:Y:S01]  /*1a330*/  IADD3 R39, PT, PT, -R14, RZ, RZ ;  /* 0x000000ff0e277210 */ /* 0x000fe20007ffe1ff */
[----:B------:R-:W-:-:S04]  /*1a340*/  IMAD.MOV.U32 R35, RZ, RZ, R15 ;  /* 0x000000ffff237224 */ /* 0x000fc800078e000f */
[----:B0-----:R-:W-:Y:S02]  /*1a350*/  IMAD R39, R39, UR72, R34 ;  /* 0x0000004827277c24 */ /* 0x001fe4000f8e0222 */
[----:B------:R-:W-:-:S07]  /*1a360*/  IMAD.MOV.U32 R34, RZ, RZ, R14 ;  /* 0x000000ffff227224 */ /* 0x000fce00078e000e */
.L_x_2020:
[----:B------:R-:W-:Y:S05]  /*1a370*/  BSYNC.RECONVERGENT B2 ;  /* 0x0000000000027941 */ /* 0x000fea0003800200 */
.L_x_2018:
[----:B------:R-:W-:Y:S01]  /*1a380*/  R2UR UR72, R0 ;  /* 0x00000000004872ca */ /* 0x000fe200000e0000 */
[----:B------:R-:W-:-:S12]  /*1a390*/  BSSY.RECONVERGENT B2, `(.L_x_2021) ;  /* 0x0000026000027945 */ /* 0x000fd80003800200 */
[----:B------:R-:W-:-:S04]  /*1a3a0*/  LOP3.LUT R11, R35, UR72, RZ, 0xfc, !PT ;  /* 0x00000048230b7c12 */ /* 0x000fc8000f8efcff */
        /* <DEDUP_REMOVED lines=8> */
[----:B------:R-:W0:Y:S02]  /*1a430*/  F2I.FTZ.U32.TRUNC.NTZ R15, R15 ;  /* 0x0000000f000f7305 */ /* 0x000e24000021f000 */
[----:B0-----:R-:W-:-:S04]  /*1a440*/  IMAD.MOV R11, RZ, RZ, -R15 ;  /* 0x000000ffff0b7224 */ /* 0x001fc800078e0a0f */
[----:B------:R-:W-:-:S04]  /*1a450*/  IMAD R11, R11, UR72, RZ ;  /* 0x000000480b0b7c24 */ /* 0x000fc8000f8e02ff */
[----:B------:R-:W-:-:S04]  /*1a460*/  IMAD.HI.U32 R11, R15, R11, R14 ;  /* 0x0000000b0f0b7227 */ /* 0x000fc800078e000e */
[----:B------:R-:W-:Y:S02]  /*1a470*/  IMAD.MOV.U32 R15, RZ, RZ, RZ ;  /* 0x000000ffff0f7224 */ /* 0x000fe400078e00ff */
        /* <DEDUP_REMOVED lines=12> */
.L_x_2022:
        /* <DEDUP_REMOVED lines=9> */
[----:B------:R-:W-:-:S04]  /*1a5d0*/  IMAD.MOV R11, RZ, RZ, -R14 ;  /* 0x000000ffff0b7224 */ /* 0x000fc800078e0a0e */
[----:B0-----:R-:W-:-:S07]  /*1a5e0*/  IMAD R34, R11, UR72, R34 ;  /* 0x000000480b227c24 */ /* 0x001fce000f8e0222 */
.L_x_2023:
[----:B------:R-:W-:Y:S05]  /*1a5f0*/  BSYNC.RECONVERGENT B2 ;  /* 0x0000000000027941 */ /* 0x000fea0003800200 */
.L_x_2021:
        /* <DEDUP_REMOVED lines=18> */
[----:B------:R-:W-:-:S04]  /*1a720*/  @P0 IADD3 R14, PT, PT, R14, -UR72, RZ ;  /* 0x800000480e0e0c10 */ /* 0x000fc8000fffe0ff */
[----:B------:R-:W-:-:S13]  /*1a730*/  ISETP.GE.U32.AND P0, PT, R14, UR72, PT ;  /* 0x000000480e007c0c */ /* 0x000fda000bf06070 */
[----:B------:R-:W-:Y:S01]  /*1a740*/  @P0 VIADD R14, R14, -UR72 ;  /* 0x800000480e0e0c36 */ /* 0x000fe20008000000 */
[----:B------:R-:W-:Y:S01]  /*1a750*/  @!P1 LOP3.LUT R14, RZ, UR72, RZ, 0x33, !PT ;  /* 0x00000048ff0e9c12 */ /* 0x000fe2000f8e33ff */
[----:B------:R-:W-:Y:S06]  /*1a760*/  BRA `(.L_x_2026) ;  /* 0x0000000000147947 */ /* 0x000fec0003800000 */
.L_x_2025:
[----:B------:R-:W-:Y:S01]  /*1a770*/  IMAD.MOV.U32 R16, RZ, RZ, R14 ;  /* 0x000000ffff107224 */ /* 0x000fe200078e000e */
[----:B------:R-:W-:Y:S02]  /*1a780*/  MOV R11, R15 ;  /* 0x0000000f000b7202 */ /* 0x000fe40000000f00 */
[----:B------:R-:W-:-:S07]  /*1a790*/  MOV R17, 0x1a7b0 ;  /* 0x0001a7b000117802 */ /* 0x000fce0000000f00 */
[----:B------:R-:W-:Y:S05]  /*1a7a0*/  CALL.REL.NOINC `($__internal_3_$__cuda_sm20_rem_u64) ;  /* 0x0000013c00247944 */ /* 0x000fea0003c00000 */
[----:B------:R-:W-:-:S07]  /*1a7b0*/  IMAD.MOV.U32 R14, RZ, RZ, R11 ;  /* 0x000000ffff0e7224 */ /* 0x000fce00078e000b */
.L_x_2026:
[----:B------:R-:W-:Y:S05]  /*1a7c0*/  BSYNC.RECONVERGENT B2 ;  /* 0x0000000000027941 */ /* 0x000fea0003800200 */
.L_x_2024:
[----:B------:R-:W2:Y:S01]  /*1a7d0*/  LDL.64 R52, [R1+0x40] ;  /* 0x0000400001347983 */ /* 0x000ea20000100a00 */
[----:B------:R-:W0:Y:S01]  /*1a7e0*/  LDC.64 R30, c[0x0][0x388] ;  /* 0x0000e200ff1e7b82 */ /* 0x000e220000000a00 */
[----:B------:R-:W-:Y:S01]  /*1a7f0*/  MOV.SPILL R44, UR41 ;  /* 0x00000029002c7c02 */ /* 0x000fe20009000f00 */
[----:B------:R-:W0:Y:S01]  /*1a800*/  I2F.F64 R14, R14 ;  /* 0x0000000e000e7312 */ /* 0x000e220000201c00 */
[----:B------:R-:W-:Y:S01]  /*1a810*/  MOV.SPILL R45, UR40 ;  /* 0x00000028002d7c02 */ /* 0x000fe20009000f00 */
[----:B------:R-:W0:Y:S01]  /*1a820*/  LDCU.64 UR40, c[0x0][0x398] ;  /* 0x00007300ff2877ac */ /* 0x000e220008000a00 */
[----:B------:R-:W-:Y:S02]  /*1a830*/  MOV.SPILL R43, UR39 ;  /* 0x00000027002b7c02 */ /* 0x000fe40009000f00 */
[----:B------:R-:W-:Y:S01]  /*1a840*/  MOV.SPILL R46, UR38 ;  /* 0x00000026002e7c02 */ /* 0x000fe20009000f00 */
[----:B------:R-:W1:Y:S01]  /*1a850*/  LDC.64 R32, c[0x0][0x3a0] ;  /* 0x0000e800ff207b82 */ /* 0x000e620000000a00 */
[----:B------:R-:W-:Y:S01]  /*1a860*/  R2UR UR38, R22 ;  /* 0x00000000162672ca */ /* 0x000fe200000e0000 */
[----:B------:R-:W1:Y:S01]  /*1a870*/  I2F.F64 R34, R34 ;  /* 0x0000002200227312 */ /* 0x000e620000201c00 */
[----:B------:R-:W-:-:S02]  /*1a880*/  R2UR UR39, R23 ;  /* 0x00000000172772ca */ /* 0x000fc400000e0000 */
[----:B------:R-:W-:Y:S02]  /*1a890*/  MOV.SPILL R11, UR37 ;  /* 0x00000025000b7c02 */ /* 0x000fe40009000f00 */
[----:B------:R-:W-:Y:S01]  /*1a8a0*/  MOV.SPILL R42, UR36 ;  /* 0x00000024002a7c02 */ /* 0x000fe20009000f00 */
[----:B------:R-:W3:Y:S01]  /*1a8b0*/  LDC.64 R40, c[0x0][0x3c8] ;  /* 0x0000f200ff287b82 */ /* 0x000ee20000000a00 */
[----:B------:R-:W-:Y:S01]  /*1a8c0*/  R2UR UR36, R24 ;  /* 0x00000000182472ca */ /* 0x000fe200000e0000 */
[----:B------:R-:W3:Y:S01]  /*1a8d0*/  I2F.F64 R16, R39 ;  /* 0x0000002700107312 */ /* 0x000ee20000201c00 */
[----:B------:R-:W-:Y:S02]  /*1a8e0*/  R2UR UR37, R25 ;  /* 0x00000000192572ca */ /* 0x000fe400000e0000 */
[----:B------:R-:W-:Y:S02]  /*1a8f0*/  R2UR UR74, R26 ;  /* 0x000000001a4a72ca */ /* 0x000fe400000e0000 */
[----:B------:R-:W-:Y:S01]  /*1a900*/  R2UR UR75, R27 ;  /* 0x000000001b4b72ca */ /* 0x000fe200000e0000 */
[----:B------:R-:W4:Y:S01]  /*1a910*/  LDC.64 R48, c[0x0][0x3d0] ;  /* 0x0000f400ff307b82 */ /* 0x000f220000000a00 */
[----:B0-----:R-:W-:Y:S01]  /*1a920*/  DFMA R14, R14, UR40, R30 ;  /* 0x000000280e0e7c2b */ /* 0x001fe2000800001e */
[----:B------:R-:W-:Y:S01]  /*1a930*/  R2UR.FILL UR41, R44 ;  /* 0x000000002c2972ca */ /* 0x000fe200004e0000 */
[----:B------:R-:W4:Y:S01]  /*1a940*/  I2F.F64 R38, R38 ;  /* 0x0000002600267312 */ /* 0x000f220000201c00 */
[----:B------:R-:W-:-:S02]  /*1a950*/  R2UR.FILL UR40, R45 ;  /* 0x000000002d2872ca */ /* 0x000fc400004e0000 */
[----:B------:R-:W-:Y:S02]  /*1a960*/  R2UR UR72, R28 ;  /* 0x000000001c4872ca */ /* 0x000fe400000e0000 */
[----:B------:R-:W0:Y:S01]  /*1a970*/  LDC.64 R44, c[0x0][0x3f8] ;  /* 0x0000fe00ff2c7b82 */ /* 0x000e220000000a00 */
[----:B-1----:R-:W-:Y:S01]  /*1a980*/  DFMA R34, R34, UR38, R32 ;  /* 0x0000002622227c2b */ /* 0x002fe20008000020 */
[----:B------:R-:W-:Y:S01]  /*1a990*/  R2UR.FILL UR38, R46 ;  /* 0x000000002e2672ca */ /* 0x000fe200004e0000 */
[----:B------:R-:W-:Y:S01]  /*1a9a0*/  DFMA R30, R14, UR14, RZ ;  /* 0x0000000e0e1e7c2b */ /* 0x000fe200080000ff */
[----:B------:R-:W0:Y:S01]  /*1a9b0*/  I2F.F64 R32, R36 ;  /* 0x0000002400207312 */ /* 0x000e220000201c00 */
[----:B------:R-:W-:Y:S02]  /*1a9c0*/  R2UR UR73, R29 ;  /* 0x000000001d4972ca */ /* 0x000fe400000e0000 */
[----:B------:R-:W-:Y:S01]  /*1a9d0*/  R2UR.FILL UR39, R43 ;  /* 0x000000002b2772ca */ /* 0x000fe200004e0000 */
[----:B------:R-:W1:Y:S01]  /*1a9e0*/  LDC.64 R46, c[0x0][0x400] ;  /* 0x00010000ff2e7b82 */ /* 0x000e620000000a00 */
[----:B---3--:R-:W-:Y:S01]  /*1a9f0*/  DFMA R16, R16, R40, UR36 ;  /* 0x0000002410107e2b */ /* 0x008fe20008000028 */
[----:B------:R-:W-:Y:S01]  /*1aa00*/  R2UR.FILL UR36, R42 ;  /* 0x000000002a2472ca */ /* 0x000fe200004e0000 */
[----:B------:R-:W-:Y:S01]  /*1aa10*/  DFMA R30, R34, UR16, R30 ;  /* 0x00000010221e7c2b */ /* 0x000fe2000800001e */
[----:B------:R-:W1:Y:S01]  /*1aa20*/  I2F.F64 R40, R21 ;  /* 0x0000001500287312 */ /* 0x000e620000201c00 */
[----:B------:R-:W-:-:S03]  /*1aa30*/  R2UR.FILL UR37, R11 ;  /* 0x000000000b2572ca */ /* 0x000fc600004e0000 */
[----:B------:R-:W3:Y:S01]  /*1aa40*/  LDC.64 R42, c[0x0][0x428] ;  /* 0x00010a00ff2a7b82 */ /* 0x000ee20000000a00 */
[----:B----4-:R-:W-:Y:S02]  /*1aa50*/  DFMA R38, R38, UR74, R48 ;  /* 0x0000004a26267c2b */ /* 0x010fe40008000030 */
[----:B------:R-:W-:Y:S01]  /*1aa60*/  DFMA R30, R16, UR18, R30 ;  /* 0x00000012101e7c2b */ /* 0x000fe2000800001e */
[----:B------:R-:W3:Y:S01]  /*1aa70*/  I2F.F64 R36, R37 ;  /* 0x0000002500247312 */ /* 0x000ee20000201c00 */
[----:B0-----:R-:W-:-:S03]  /*1aa80*/  DFMA R32, R32, R44, UR72 ;  /* 0x0000004820207e2b */ /* 0x001fc6000800002c */
[----:B------:R-:W0:Y:S03]  /*1aa90*/  LDC.64 R48, c[0x0][0x430] ;  /* 0x00010c00ff307b82 */ /* 0x000e260000000a00 */
[----:B------:R-:W-:Y:S01]  /*1aaa0*/  DFMA R30, R38, UR20, R30 ;  /* 0x00000014261e7c2b */ /* 0x000fe2000800001e */
[----:B------:R-:W0:Y:S01]  /*1aab0*/  I2F.F64 R20, R20 ;  /* 0x0000001400147312 */ /* 0x000e220000201c00 */
[----:B-1----:R-:W-:-:S03]  /*1aac0*/  DFMA R40, R40, UR4, R46 ;  /* 0x0000000428287c2b */ /* 0x002fc6000800002e */
[----:B------:R-:W1:Y:S03]  /*1aad0*/  LDC.64 R44, c[0x0][0x460] ;  /* 0x00011800ff2c7b82 */ /* 0x000e660000000a00 */
[----:B------:R-:W-:Y:S02]  /*1aae0*/  DFMA R30, R32, UR22, R30 ;  /* 0x00000016201e7c2b */ /* 0x000fe4000800001e */
[----:B---3--:R-:W-:-:S03]  /*1aaf0*/  DFMA R36, R36, R42, UR6 ;  /* 0x0000000624247e2b */ /* 0x008fc6000800002a */
[----:B------:R-:W3:Y:S01]  /*1ab00*/  LDC.64 R46, c[0x0][0x458] ;  /* 0x00011600ff2e7b82 */ /* 0x000ee20000000a00 */
[----:B------:R-:W3:Y:S02]  /*1ab10*/  I2F.F64 R42, R19 ;  /* 0x00000013002a7312 */ /* 0x000ee40000201c00 */
[----:B------:R-:W-:Y:S02]  /*1ab20*/  DFMA R30, R40, UR24, R30 ;  /* 0x00000018281e7c2b */ /* 0x000fe4000800001e */
[----:B0-----:R-:W-:-:S04]  /*1ab30*/  DFMA R20, R20, UR8, R48 ;  /* 0x0000000814147c2b */ /* 0x001fc80008000030 */
[----:B------:R-:W1:Y:S02]  /*1ab40*/  I2F.F64 R18, R18 ;  /* 0x0000001200127312 */ /* 0x000e640000201c00 */
[----:B------:R-:W-:-:S08]  /*1ab50*/  DFMA R30, R36, UR26, R30 ;  /* 0x0000001a241e7c2b */ /* 0x000fd0000800001e */
[----:B------:R-:W-:Y:S02]  /*1ab60*/  DFMA R30, R20, UR28, R30 ;  /* 0x0000001c141e7c2b */ /* 0x000fe4000800001e */
[----:B---3--:R-:W-:Y:S02]  /*1ab70*/  DFMA R42, R42, R46, UR10 ;  /* 0x0000000a2a2a7e2b */ /* 0x008fe4000800002e */
[----:B-1----:R-:W-:-:S06]  /*1ab80*/  DFMA R18, R18, UR12, R44 ;  /* 0x0000000c12127c2b */ /* 0x002fcc000800002c */
[----:B------:R-:W-:-:S08]  /*1ab90*/  DFMA R30, R42, UR30, R30 ;  /* 0x0000001e2a1e7c2b */ /* 0x000fd0000800001e */
[----:B------:R-:W-:-:S08]  /*1aba0*/  DFMA R30, R18, UR32, R30 ;  /* 0x00000020121e7c2b */ /* 0x000fd0000800001e */
[----:B------:R-:W-:-:S08]  /*1abb0*/  DADD R30, R30, -UR34 ;  /* 0x800000221e1e7e29 */ /* 0x000fd00008000000 */
[----:B--2---:R-:W-:-:S14]  /*1abc0*/  DSETP.GT.AND P0, PT, |R30|, R52, PT ;  /* 0x000000341e00722a */ /* 0x004fdc0003f04200 */
[----:B------:R-:W-:Y:S05]  /*1abd0*/  @P0 BRA `(.L_x_1996) ;  /* 0x0000000800b40947 */ /* 0x000fea0003800000 */
[----:B------:R-:W2:Y:S01]  /*1abe0*/  LDL.64 R52, [R1+0x38] ;  /* 0x0000380001347983 */ /* 0x000ea20000100a00 */
[----:B------:R-:W0:Y:S02]  /*1abf0*/  LDCU.64 UR72, c[0x0][0x4d8] ;  /* 0x00009b00ff4877ac */ /* 0x000e240008000a00 */
[----:B0-----:R-:W-:-:S08]  /*1ac00*/  DFMA R30, R14, UR72, RZ ;  /* 0x000000480e1e7c2b */ /* 0x001fd000080000ff */
        /* <DEDUP_REMOVED lines=10> */
[----:B--2---:R-:W-:-:S14]  /*1acb0*/  DSETP.GT.AND P0, PT, |R30|, R52, PT ;  /* 0x000000341e00722a */ /* 0x004fdc0003f04200 */
[----:B------:R-:W-:Y:S05]  /*1acc0*/  @P0 BRA `(.L_x_1996) ;  /* 0x0000000800780947 */ /* 0x000fea0003800000 */
[----:B------:R-:W2:Y:S01]  /*1acd0*/  LDL.64 R52, [R1+0x30] ;  /* 0x0000300001347983 */ /* 0x000ea20000100a00 */
[----:B------:R-:W0:Y:S02]  /*1ace0*/  LDCU.64 UR72, c[0x0][0x538] ;  /* 0x0000a700ff4877ac */ /* 0x000e240008000a00 */
[----:B0-----:R-:W-:Y:S01]  /*1acf0*/  DFMA R30, R14, UR72, RZ ;  /* 0x000000480e1e7c2b */ /* 0x001fe200080000ff */
[----:B------:R-:W0:Y:S07]  /*1ad00*/  LDCU.128 UR72, c[0x0][0x580] ;  /* 0x0000b000ff4877ac */ /* 0x000e2e0008000c00 */
        /* <DEDUP_REMOVED lines=8> */
[----:B0-----:R-:W-:-:S08]  /*1ad90*/  DFMA R30, R18, UR72, R30 ;  /* 0x00000048121e7c2b */ /* 0x001fd0000800001e */
[----:B------:R-:W-:-:S08]  /*1ada0*/  DADD R30, R30, -UR74 ;  /* 0x8000004a1e1e7e29 */ /* 0x000fd00008000000 */
[----:B--2---:R-:W-:-:S14]  /*1adb0*/  DSETP.GT.AND P0, PT, |R30|, R52, PT ;  /* 0x000000341e00722a */ /* 0x004fdc0003f04200 */
[----:B------:R-:W-:Y:S05]  /*1adc0*/  @P0 BRA `(.L_x_1996) ;  /* 0x0000000800380947 */ /* 0x000fea0003800000 */
[----:B------:R-:W2:Y:S01]  /*1add0*/  LDL.64 R44, [R1+0x28] ;  /* 0x00002800012c7983 */ /* 0x000ea20000100a00 */
        /* <DEDUP_REMOVED lines=99> */
[----:B------:R-:W2:Y:S01]  /*1b410*/  LDL.64 R44, [R1] ;  /* 0x00000000012c7983 */ /* 0x000ea20000100a00 */
        /* <DEDUP_REMOVED lines=19> */
[----:B------:R-:W0:Y:S01]  /*1b550*/  LDCU.64 UR72, c[0x0][0x7d8] ;  /* 0x0000fb00ff4877ac */ /* 0x000e220008000a00 */
[----:B------:R-:W1:Y:S08]  /*1b560*/  LDC.64 R46, c[0x0][0x830] ;  /* 0x00020c00ff2e7b82 */ /* 0x000e700000000a00 */
[----:B------:R-:W1:Y:S01]  /*1b570*/  LDC.64 R44, c[0x0][0x838] ;  /* 0x00020e00ff2c7b82 */ /* 0x000e620000000a00 */
[----:B0-----:R-:W-:Y:S01]  /*1b580*/  DFMA R14, R14, UR72, RZ ;  /* 0x000000480e0e7c2b */ /* 0x001fe200080000ff */
[----:B------:R-:W0:Y:S01]  /*1b590*/  LDCU.128 UR72, c[0x0][0x7e0] ;  /* 0x0000fc00ff4877ac */ /* 0x000e220008000c00 */
[----:B-1----:R-:W-:-:S06]  /*1b5a0*/  DMUL R44, R44, R46 ;  /* 0x0000002e2c2c7228 */ /* 0x002fcc0000000000 */
        /* <DEDUP_REMOVED lines=14> */
[----:B------:R-:W-:-:S14]  /*1b690*/  DSETP.GT.AND P0, PT, |R14|, R44, PT ;  /* 0x0000002c0e00722a */ /* 0x000fdc0003f04200 */
[----:B------:R-:W-:-:S07]  /*1b6a0*/  @!P0 IMAD.MOV.U32 R50, RZ, RZ, 0x1 ;  /* 0x00000001ff328424 */ /* 0x000fce00078e00ff */
.L_x_1996:
[----:B0-----:R-:W-:Y:S05]  /*1b6b0*/  BSYNC.RECONVERGENT B1 ;  /* 0x0000000000017941 */ /* 0x001fea0003800200 */
.L_x_1995:
[----:B------:R-:W0:Y:S01]  /*1b6c0*/  S2R R11, SR_TID.X ;  /* 0x00000000000b7919 */ /* 0x000e220000002100 */
[----:B------:R-:W0:Y:S01]  /*1b6d0*/  LDC.64 R14, c[0x0][0x380] ;  /* 0x0000e000ff0e7b82 */ /* 0x000e220000000a00 */
[----:B------:R-:W-:Y:S01]  /*1b6e0*/  R2UR UR73, R13 ;  /* 0x000000000d4972ca */ /* 0x000fe200000e0000 */
[----:B------:R-:W-:Y:S01]  /*1b6f0*/  BSSY.RECONVERGENT B1, `(.L_x_2027) ;  /* 0x000028a000017945 */ /* 0x000fe20003800200 */
[----:B------:R-:W-:Y:S01]  /*1b700*/  R2UR UR72, R12 ;  /* 0x000000000c4872ca */ /* 0x000fe200000e0000 */
[----:B------:R-:W-:-:S10]  /*1b710*/  IMAD.MOV.U32 R49, RZ, RZ, RZ ;  /* 0x000000ffff317224 */ /* 0x000fd400078e00ff */
[----:B0-----:R-:W-:-:S04]  /*1b720*/  IADD3 R11, P0, P1, R11, UR73, R14 ;  /* 0x000000490b0b7c10 */ /* 0x001fc8000f91e00e */
[----:B------:R-:W-:Y:S02]  /*1b730*/  IADD3.X R15, PT, PT, RZ, UR72, R15, P0, P1 ;  /* 0x00000048ff0f7c10 */ /* 0x000fe400087e240f */
[----:B------:R-:W-:-:S04]  /*1b740*/  IADD3 R18, P0, PT, R11, 0x200, RZ ;  /* 0x000002000b127810 */ /* 0x000fc80007f1e0ff */
[----:B------:R-:W-:Y:S02]  /*1b750*/  IADD3.X R17, PT, PT, RZ, R15, RZ, P0, !PT ;  /* 0x0000000fff117210 */ /* 0x000fe400007fe4ff */
[----:B------:R-:W-:-:S04]  /*1b760*/  ISETP.GE.U32.AND P0, PT, R18, UR76, PT ;  /* 0x0000004c12007c0c */ /* 0x000fc8000bf06070 */
[----:B------:R-:W-:-:S13]  /*1b770*/  ISETP.GE.U32.AND.EX P0, PT, R17, UR77, PT, P0 ;  /* 0x0000004d11007c0c */ /* 0x000fda000bf06100 */
[----:B------:R-:W-:Y:S05]  /*1b780*/  @P0 BRA `(.L_x_2028) ;  /* 0x0000002800000947 */ /* 0x000fea0003800000 */
        /* <DEDUP_REMOVED lines=28> */
.L_x_2030:
[----:B------:R-:W0:Y:S01]  /*1b950*/  LDCU UR72, c[0x0][0x864] ;  /* 0x00010c80ff4877ac */ /* 0x000e220008000800 */
[----:B------:R-:W-:Y:S02]  /*1b960*/  R2UR UR73, R4 ;  /* 0x00000000044972ca */ /* 0x000fe400000e0000 */
        /* <DEDUP_REMOVED lines=10> */
.L_x_2031:
[----:B------:R-:W-:Y:S05]  /*1ba10*/  BSYNC.RECONVERGENT B2 ;  /* 0x0000000000027941 */ /* 0x000fea0003800200 */
.L_x_2029:
        /* <DEDUP_REMOVED lines=28> */
.L_x_2033:
        /* <DEDUP_REMOVED lines=12> */
.L_x_2034:
[----:B------:R-:W-:Y:S05]  /*1bca0*/  BSYNC.RECONVERGENT B2 ;  /* 0x0000000000027941 */ /* 0x000fea0003800200 */
.L_x_2032:
        /* <DEDUP_REMOVED lines=28> */
.L_x_2036:
        /* <DEDUP_REMOVED lines=13> */
.L_x_2037:
[----:B------:R-:W-:Y:S05]  /*1bf40*/  BSYNC.RECONVERGENT B2 ;  /* 0x0000000000027941 */ /* 0x000fea0003800200 */
.L_x_2035:
        /* <DEDUP_REMOVED lines=28> */
.L_x_2039:
        /* <DEDUP_REMOVED lines=12> */
.L_x_2040:
[----:B------:R-:W-:Y:S05]  /*1c1d0*/  BSYNC.RECONVERGENT B2 ;  /* 0x0000000000027941 */ /* 0x000fea0003800200 */
.L_x_2038:
        /* <DEDUP_REMOVED lines=29> */
.L_x_2042:
        /* <DEDUP_REMOVED lines=13> */
.L_x_2043:
[----:B------:R-:W-:Y:S05]  /*1c480*/  BSYNC.RECONVERGENT B2 ;  /* 0x0000000000027941 */ /* 0x000fea0003800200 */
.L_x_2041:
        /* <DEDUP_REMOVED lines=28> */
.L_x_2045:
        /* <DEDUP_REMOVED lines=12> */
.L_x_2046:
[----:B------:R-:W-:Y:S05]  /*1c710*/  BSYNC.RECONVERGENT B2 ;  /* 0x0000000000027941 */ /* 0x000fea0003800200 */
.L_x_2044:
        /* <DEDUP_REMOVED lines=29> */
.L_x_2048:
        /* <DEDUP_REMOVED lines=13> */
.L_x_2049:
[----:B------:R-:W-:Y:S05]  /*1c9c0*/  BSYNC.RECONVERGENT B2 ;  /* 0x0000000000027941 */ /* 0x000fea0003800200 */
.L_x_2047:
        /* <DEDUP_REMOVED lines=28> */
.L_x_2051:
        /* <DEDUP_REMOVED lines=12> */
.L_x_2052:
[----:B------:R-:W-:Y:S05]  /*1cc50*/  BSYNC.RECONVERGENT B2 ;  /* 0x0000000000027941 */ /* 0x000fea0003800200 */
.L_x_2050:
        /* <DEDUP_REMOVED lines=28> */
.L_x_2054:
        /* <DEDUP_REMOVED lines=11> */
.L_x_2055:
[----:B------:R-:W-:Y:S05]  /*1ced0*/  BSYNC.RECONVERGENT B2 ;  /* 0x0000000000027941 */ /* 0x000fea0003800200 */
.L_x_2053:
        /* <DEDUP_REMOVED lines=23> */
.L_x_2057:
[----:B------:R-:W-:Y:S01]  /*1d050*/  IMAD.MOV.U32 R16, RZ, RZ, R14 ;  /* 0x000000ffff107224 */ /* 0x000fe200078e000e */
[----:B------:R-:W-:Y:S02]  /*1d060*/  MOV R11, R15 ;  /* 0x0000000f000b7202 */ /* 0x000fe40000000f00 */
[----:B------:R-:W-:-:S07]  /*1d070*/  MOV R17, 0x1d090 ;  /* 0x0001d09000117802 */ /* 0x000fce0000000f00 */
[----:B------:R-:W-:Y:S05]  /*1d080*/  CALL.REL.NOINC `($__internal_3_$__cuda_sm20_rem_u64) ;  /* 0x0000011000ec7944 */ /* 0x000fea0003c00000 */
[----:B------:R-:W-:-:S07]  /*1d090*/  IMAD.MOV.U32 R14, RZ, RZ, R11 ;  /* 0x000000ffff0e7224 */ /* 0x000fce00078e000b */
.L_x_2058:
[----:B------:R-:W-:Y:S05]  /*1d0a0*/  BSYNC.RECONVERGENT B2 ;  /* 0x0000000000027941 */ /* 0x000fea0003800200 */
.L_x_2056:
        /* <DEDUP_REMOVED lines=238> */
.L_x_2028:
[----:B------:R-:W-:Y:S05]  /*1df90*/  BSYNC.RECONVERGENT B1 ;  /* 0x0000000000017941 */ /* 0x000fea0003800200 */
.L_x_2027:
        /* <DEDUP_REMOVED lines=41> */
.L_x_2062:
        /* <DEDUP_REMOVED lines=12> */
.L_x_2063:
[----:B------:R-:W-:Y:S05]  /*1e2f0*/  BSYNC.RECONVERGENT B2 ;  /* 0x0000000000027941 */ /* 0x000fea0003800200 */
.L_x_2061:
        /* <DEDUP_REMOVED lines=28> */
.L_x_2065:
        /* <DEDUP_REMOVED lines=12> */
.L_x_2066:
[----:B------:R-:W-:Y:S05]  /*1e580*/  BSYNC.RECONVERGENT B2 ;  /* 0x0000000000027941 */ /* 0x000fea0003800200 */
.L_x_2064:
        /* <DEDUP_REMOVED lines=28> */
.L_x_2068:
        /* <DEDUP_REMOVED lines=13> */
.L_x_2069:
[----:B------:R-:W-:Y:S05]  /*1e820*/  BSYNC.RECONVERGENT B2 ;  /* 0x0000000000027941 */ /* 0x000fea0003800200 */
.L_x_2067:
        /* <DEDUP_REMOVED lines=28> */
.L_x_2071:
        /* <DEDUP_REMOVED lines=12> */
.L_x_2072:
[----:B------:R-:W-:Y:S05]  /*1eab0*/  BSYNC.RECONVERGENT B2 ;  /* 0x0000000000027941 */ /* 0x000fea0003800200 */
.L_x_2070:
        /* <DEDUP_REMOVED lines=29> */
.L_x_2074:
        /* <DEDUP_REMOVED lines=13> */
.L_x_2075:
[----:B------:R-:W-:Y:S05]  /*1ed60*/  BSYNC.RECONVERGENT B2 ;  /* 0x0000000000027941 */ /* 0x000fea0003800200 */
.L_x_2073:
        /* <DEDUP_REMOVED lines=28> */
.L_x_2077:
        /* <DEDUP_REMOVED lines=12> */
.L_x_2078:
[----:B------:R-:W-:Y:S05]  /*1eff0*/  BSYNC.RECONVERGENT B2 ;  /* 0x0000000000027941 */ /* 0x000fea0003800200 */
.L_x_2076:
        /* <DEDUP_REMOVED lines=29> */
.L_x_2080:
        /* <DEDUP_REMOVED lines=13> */
.L_x_2081:
[----:B------:R-:W-:Y:S05]  /*1f2a0*/  BSYNC.RECONVERGENT B2 ;  /* 0x0000000000027941 */ /* 0x000fea0003800200 */
.L_x_2079:
        /* <DEDUP_REMOVED lines=28> */
.L_x_2083:
        /* <DEDUP_REMOVED lines=12> */
.L_x_2084:
[----:B------:R-:W-:Y:S05]  /*1f530*/  BSYNC.RECONVERGENT B2 ;  /* 0x0000000000027941 */ /* 0x000fea0003800200 */
.L_x_2082:
        /* <DEDUP_REMOVED lines=28> */
.L_x_2086:
        /* <DEDUP_REMOVED lines=11> */
.L_x_2087:
[----:B------:R-:W-:Y:S05]  /*1f7b0*/  BSYNC.RECONVERGENT B2 ;  /* 0x0000000000027941 */ /* 0x000fea0003800200 */
.L_x_2085:
        /* <DEDUP_REMOVED lines=23> */
.L_x_2089:
[----:B------:R-:W-:Y:S01]  /*1f930*/  IMAD.MOV.U32 R16, RZ, RZ, R14 ;  /* 0x000000ffff107224 */ /* 0x000fe200078e000e */
[----:B------:R-:W-:Y:S02]  /*1f940*/  MOV R11, R15 ;  /* 0x0000000f000b7202 */ /* 0x000fe40000000f00 */
[----:B------:R-:W-:-:S07]  /*1f950*/  MOV R17, 0x1f970 ;  /* 0x0001f97000117802 */ /* 0x000fce0000000f00 */
[----:B------:R-:W-:Y:S05]  /*1f960*/  CALL.REL.NOINC `($__internal_3_$__cuda_sm20_rem_u64) ;  /* 0x000000e800b47944 */ /* 0x000fea0003c00000 */
[----:B------:R-:W-:-:S07]  /*1f970*/  IMAD.MOV.U32 R14, RZ, RZ, R11 ;  /* 0x000000ffff0e7224 */ /* 0x000fce00078e000b */
.L_x_2090:
[----:B------:R-:W-:Y:S05]  /*1f980*/  BSYNC.RECONVERGENT B2 ;  /* 0x0000000000027941 */ /* 0x000fea0003800200 */
.L_x_2088:
        /* <DEDUP_REMOVED lines=238> */
.L_x_2060:
[----:B------:R-:W-:Y:S05]  /*20870*/  BSYNC.RECONVERGENT B1 ;  /* 0x0000000000017941 */ /* 0x000fea0003800200 */
.L_x_2059:
        /* <DEDUP_REMOVED lines=41> */
.L_x_2094:
        /* <DEDUP_REMOVED lines=12> */
.L_x_2095:
[----:B------:R-:W-:Y:S05]  /*20bd0*/  BSYNC.RECONVERGENT B2 ;  /* 0x0000000000027941 */ /* 0x000fea0003800200 */
.L_x_2093:
        /* <DEDUP_REMOVED lines=28> */
.L_x_2097:
        /* <DEDUP_REMOVED lines=12> */
.L_x_2098:
[----:B------:R-:W-:Y:S05]  /*20e60*/  BSYNC.RECONVERGENT B2 ;  /* 0x0000000000027941 */ /* 0x000fea0003800200 */
.L_x_2096:
        /* <DEDUP_REMOVED lines=28> */
.L_x_2100:
        /* <DEDUP_REMOVED lines=13> */
.L_x_2101:
[----:B------:R-:W-:Y:S05]  /*21100*/  BSYNC.RECONVERGENT B2 ;  /* 0x0000000000027941 */ /* 0x000fea0003800200 */
.L_x_2099:
        /* <DEDUP_REMOVED lines=28> */
.L_x_2103:
        /* <DEDUP_REMOVED lines=12> */
.L_x_2104:
[----:B------:R-:W-:Y:S05]  /*21390*/  BSYNC.RECONVERGENT B2 ;  /* 0x0000000000027941 */ /* 0x000fea0003800200 */
.L_x_2102:
        /* <DEDUP_REMOVED lines=29> */
.L_x_2106:
        /* <DEDUP_REMOVED lines=13> */
.L_x_2107:
[----:B------:R-:W-:Y:S05]  /*21640*/  BSYNC.RECONVERGENT B2 ;  /* 0x0000000000027941 */ /* 0x000fea0003800200 */
.L_x_2105:
        /* <DEDUP_REMOVED lines=28> */
.L_x_2109:
        /* <DEDUP_REMOVED lines=12> */
.L_x_2110:
[----:B------:R-:W-:Y:S05]  /*218d0*/  BSYNC.RECONVERGENT B2 ;  /* 0x0000000000027941 */ /* 0x000fea0003800200 */
.L_x_2108:
        /* <DEDUP_REMOVED lines=29> */
.L_x_2112:
        /* <DEDUP_REMOVED lines=13> */
.L_x_2113:
[----:B------:R-:W-:Y:S05]  /*21b80*/  BSYNC.RECONVERGENT B2 ;  /* 0x0000000000027941 */ /* 0x000fea0003800200 */
.L_x_2111:
        /* <DEDUP_REMOVED lines=28> */
.L_x_2115:
        /* <DEDUP_REMOVED lines=12> */
.L_x_2116:
[----:B------:R-:W-:Y:S05]  /*21e10*/  BSYNC.RECONVERGENT B2 ;  /* 0x0000000000027941 */ /* 0x000fea0003800200 */
.L_x_2114:
        /* <DEDUP_REMOVED lines=28> */
.L_x_2118:
        /* <DEDUP_REMOVED lines=11> */
.L_x_2119:
[----:B------:R-:W-:Y:S05]  /*22090*/  BSYNC.RECONVERGENT B2 ;  /* 0x0000000000027941 */ /* 0x000fea0003800200 */
.L_x_2117:
[----:B------:R-:W-:Y:S01]  /*220a0*/  LOP3.LUT R11, R15, R6, RZ, 0xfc, !PT ;  /* 0x000000060f0b7212 */ /* 0x000fe200078efcff */
[----:B------:R-:W-:Y:S03]  /*220b0*/  BSSY.RECONVERGENT B2, `(.L_x_2120) ;  /* 0x000001b000027945 */ /* 0x000fe60003800200 */
        /* <DEDUP_REMOVED lines=21> */
.L_x_2121:
[----:B------:R-:W-:Y:S01]  /*22210*/  IMAD.MOV.U32 R16, RZ, RZ, R14 ;  /* 0x000000ffff107224 */ /* 0x000fe200078e000e */
[----:B------:R-:W-:Y:S02]  /*22220*/  MOV R11, R15 ;  /* 0x0000000f000b7202 */ /* 0x000fe40000000f00 */
[----:B------:R-:W-:-:S07]  /*22230*/  MOV R17, 0x22250 ;  /* 0x0002225000117802 */ /* 0x000fce0000000f00 */
[----:B------:R-:W-:Y:S05]  /*22240*/  CALL.REL.NOINC `($__internal_3_$__cuda_sm20_rem_u64) ;  /* 0x000000c0007c7944 */ /* 0x000fea0003c00000 */
[----:B------:R-:W-:-:S07]  /*22250*/  IMAD.MOV.U32 R14, RZ, RZ, R11 ;  /* 0x000000ffff0e7224 */ /* 0x000fce00078e000b */
.L_x_2122:
[----:B------:R-:W-:Y:S05]  /*22260*/  BSYNC.RECONVERGENT B2 ;  /* 0x0000000000027941 */ /* 0x000fea0003800200 */
.L_x_2120:
[----:B------:R-:W0:Y:S01]  /*22270*/  LDC.64 R56, c[0x0][0x3d0] ;  /* 0x0000f400ff387b82 */ /* 0x000e220000000a00 */
[----:B------:R-:W-:Y:S01]  /*22280*/  I2F.F64 R16, R39 ;  /* 0x0000002700107312 */ /* 0x000fe20000201c00 */
[----:B------:R-:W-:Y:S02]  /*22290*/  R2UR UR74, R26 ;  /* 0x000000001a4a72ca */ /* 0x000fe400000e0000 */
[----:B------:R-:W-:Y:S02]  /*222a0*/  R2UR UR75, R27 ;  /* 0x000000001b4b72ca */ /* 0x000fe400000e0000 */
[----:B------:R-:W-:Y:S02]  /*222b0*/  MOV.SPILL R11, UR37 ;  /* 0x00000025000b7c02 */ /* 0x000fe40009000f00 */
[----:B------:R-:W1:Y:S01]  /*222c0*/  LDC.64 R40, c[0x0][0x3c8] ;  /* 0x0000f200ff287b82 */ /* 0x000e620000000a00 */
[----:B------:R-:W0:Y:S01]  /*222d0*/  I2F.F64 R38, R38 ;  /* 0x0000002600267312 */ /* 0x000e220000201c00 */
[----:B------:R-:W-:-:S02]  /*222e0*/  MOV.SPILL R42, UR36 ;  /* 0x00000024002a7c02 */ /* 0x000fc40009000f00 */
[----:B------:R-:W-:Y:S02]  /*222f0*/  R2UR UR36, R24 ;  /* 0x00000000182472ca */ /* 0x000fe400000e0000 */
[----:B------:R-:W-:Y:S02]  /*22300*/  R2UR UR37, R25 ;  /* 0x00000000192572ca */ /* 0x000fe400000e0000 */
[----:B------:R-:W2:Y:S01]  /*22310*/  LDC.64 R30, c[0x0][0x388] ;  /* 0x0000e200ff1e7b82 */ /* 0x000ea20000000a00 */
[----:B------:R-:W-:Y:S01]  /*22320*/  MOV.SPILL R45, UR41 ;  /* 0x00000029002d7c02 */ /* 0x000fe20009000f00 */
[----:B------:R-:W2:Y:S01]  /*22330*/  I2F.F64 R14, R14 ;  /* 0x0000000e000e7312 */ /* 0x000ea20000201c00 */
[----:B------:R-:W-:Y:S01]  /*22340*/  MOV.SPILL R46, UR40 ;  /* 0x00000028002e7c02 */ /* 0x000fe20009000f00 */
[----:B------:R-:W2:Y:S01]  /*22350*/  LDCU.64 UR40, c[0x0][0x398] ;  /* 0x00007300ff2877ac */ /* 0x000ea20008000a00 */
[----:B------:R-:W-:Y:S02]  /*22360*/  MOV.SPILL R43, UR39 ;  /* 0x00000027002b7c02 */ /* 0x000fe40009000f00 */
[----:B------:R-:W-:Y:S01]  /*22370*/  MOV.SPILL R44, UR38 ;  /* 0x00000026002c7c02 */ /* 0x000fe20009000f00 */
[----:B0-----:R-:W-:Y:S01]  /*22380*/  DFMA R38, R38, UR74, R56 ;  /* 0x0000004a26267c2b */ /* 0x001fe20008000038 */
[----:B------:R-:W0:Y:S01]  /*22390*/  LDC.64 R32, c[0x0][0x3a0] ;  /* 0x0000e800ff207b82 */ /* 0x000e220000000a00 */
[----:B------:R-:W0:Y:S01]  /*223a0*/  I2F.F64 R34, R34 ;  /* 0x0000002200227312 */ /* 0x000e220000201c00 */
[----:B------:R-:W-:-:S02]  /*223b0*/  R2UR UR38, R22 ;  /* 0x00000000162672ca */ /* 0x000fc400000e0000 */
[----:B------:R-:W-:Y:S02]  /*223c0*/  R2UR UR39, R23 ;  /* 0x00000000172772ca */ /* 0x000fe400000e0000 */
[----:B------:R-:W-:Y:S01]  /*223d0*/  R2UR UR72, R28 ;  /* 0x000000001c4872ca */ /* 0x000fe200000e0000 */
[----:B-1----:R-:W-:Y:S01]  /*223e0*/  DFMA R16, R16, R40, UR36 ;  /* 0x0000002410107e2b */ /* 0x002fe20008000028 */
[----:B------:R-:W1:Y:S01]  /*223f0*/  LDC.64 R56, c[0x0][0x430] ;  /* 0x00010c00ff387b82 */ /* 0x000e620000000a00 */
[----:B------:R-:W-:Y:S01]  /*22400*/  I2F.F64 R40, R21 ;  /* 0x0000001500287312 */ /* 0x000fe20000201c00 */
[----:B------:R-:W-:Y:S02]  /*22410*/  R2UR.FILL UR36, R42 ;  /* 0x000000002a2472ca */ /* 0x000fe400004e0000 */
[----:B------:R-:W-:Y:S02]  /*22420*/  R2UR UR73, R29 ;  /* 0x000000001d4972ca */ /* 0x000fe400000e0000 */
[----:B------:R-:W-:Y:S01]  /*22430*/  R2UR.FILL UR37, R11 ;  /* 0x000000000b2572ca */ /* 0x000fe200004e0000 */
[----:B--2---:R-:W-:Y:S01]  /*22440*/  DFMA R14, R14, UR40, R30 ;  /* 0x000000280e0e7c2b */ /* 0x004fe2000800001e */
[----:B------:R-:W2:Y:S01]  /*22450*/  LDC.64 R52, c[0x0][0x3f8] ;  /* 0x0000fe00ff347b82 */ /* 0x000ea20000000a00 */
[----:B------:R-:W1:Y:S01]  /*22460*/  I2F.F64 R20, R20 ;  /* 0x0000001400147312 */ /* 0x000e620000201c00 */
[----:B------:R-:W-:-:S02]  /*22470*/  R2UR.FILL UR41, R45 ;  /* 0x000000002d2972ca */ /* 0x000fc400004e0000 */
[----:B------:R-:W-:-:S03]  /*22480*/  R2UR.FILL UR40, R46 ;  /* 0x000000002e2872ca */ /* 0x000fc600004e0000 */
[----:B------:R-:W-:Y:S02]  /*22490*/  DFMA R30, R14, UR14, RZ ;  /* 0x0000000e0e1e7c2b */ /* 0x000fe400080000ff */
[----:B0-----:R-:W-:Y:S01]  /*224a0*/  DFMA R34, R34, UR38, R32 ;  /* 0x0000002622227c2b */ /* 0x001fe20008000020 */
[----:B------:R-:W-:Y:S01]  /*224b0*/  R2UR.FILL UR39, R43 ;  /* 0x000000002b2772ca */ /* 0x000fe200004e0000 */
[----:B------:R-:W2:Y:S01]  /*224c0*/  I2F.F64 R32, R36 ;  /* 0x0000002400207312 */ /* 0x000ea20000201c00 */
[----:B------:R-:W0:Y:S01]  /*224d0*/  LDC.64 R42, c[0x0][0x400] ;  /* 0x00010000ff2a7b82 */ /* 0x000e220000000a00 */
[----:B------:R-:W-:Y:S01]  /*224e0*/  R2UR.FILL UR38, R44 ;  /* 0x000000002c2672ca */ /* 0x000fe200004e0000 */
[----:B-1----:R-:W-:Y:S01]  /*224f0*/  DFMA R20, R20, UR8, R56 ;  /* 0x0000000814147c2b */ /* 0x002fe20008000038 */
[----:B------:R-:W3:Y:S02]  /*22500*/  LDL.64 R56, [R1+0x40] ;  /* 0x0000400001387983 */ /* 0x000ee40000100a00 */
[----:B------:R-:W-:-:S03]  /*22510*/  DFMA R30, R34, UR16, R30 ;  /* 0x00000010221e7c2b */ /* 0x000fc6000800001e */
[----:B------:R-:W1:Y:S01]  /*22520*/  LDC.64 R44, c[0x0][0x428] ;  /* 0x00010a00ff2c7b82 */ /* 0x000e620000000a00 */
[----:B------:R-:W1:Y:S01]  /*22530*/  I2F.F64 R36, R37 ;  /* 0x0000002500247312 */ /* 0x000e620000201c00 */
[----:B--2---:R-:W-:-:S03]  /*22540*/  DFMA R32, R32, R52, UR72 ;  /* 0x0000004820207e2b */ /* 0x004fc60008000034 */
[----:B------:R-:W-:-:S03]  /*22550*/  DFMA R30, R16, UR18, R30 ;  /* 0x00000012101e7c2b */ /* 0x000fc6000800001e */
[----:B------:R-:W2:Y:S05]  /*22560*/  LDC.64 R52, c[0x0][0x458] ;  /* 0x00011600ff347b82 */ /* 0x000eaa0000000a00 */
[----:B------:R-:W-:Y:S02]  /*22570*/  DFMA R30, R38, UR20, R30 ;  /* 0x00000014261e7c2b */ /* 0x000fe4000800001e */
[----:B0-----:R-:W-:Y:S01]  /*22580*/  DFMA R40, R40, UR4, R42 ;  /* 0x0000000428287c2b */ /* 0x001fe2000800002a */
[----:B------:R-:W2:Y:S05]  /*22590*/  I2F.F64 R42, R19 ;  /* 0x00000013002a7312 */ /* 0x000eaa0000201c00 */
[----:B------:R-:W-:-:S02]  /*225a0*/  DFMA R30, R32, UR22, R30 ;  /* 0x00000016201e7c2b */ /* 0x000fc4000800001e */
[----:B-1----:R-:W-:Y:S01]  /*225b0*/  DFMA R36, R36, R44, UR6 ;  /* 0x0000000624247e2b */ /* 0x002fe2000800002c */
[----:B------:R-:W0:Y:S05]  /*225c0*/  LDC.64 R44, c[0x0][0x460] ;  /* 0x00011800ff2c7b82 */ /* 0x000e2a0000000a00 */
[----:B------:R-:W-:Y:S01]  /*225d0*/  DFMA R30, R40, UR24, R30 ;  /* 0x00000018281e7c2b */ /* 0x000fe2000800001e */
[----:B------:R-:W0:Y:S07]  /*225e0*/  I2F.F64 R18, R18 ;  /* 0x0000001200127312 */ /* 0x000e2e0000201c00 */
[----:B------:R-:W-:-:S02]  /*225f0*/  DFMA R30, R36, UR26, R30 ;  /* 0x0000001a241e7c2b */ /* 0x000fc4000800001e */
[----:B--2---:R-:W-:-:S06]  /*22600*/  DFMA R42, R42, R52, UR10 ;  /* 0x0000000a2a2a7e2b */ /* 0x004fcc0008000034 */
[----:B------:R-:W-:Y:S02]  /*22610*/  DFMA R30, R20, UR28, R30 ;  /* 0x0000001c141e7c2b */ /* 0x000fe4000800001e */
[----:B0-----:R-:W-:-:S06]  /*22620*/  DFMA R18, R18, UR12, R44 ;  /* 0x0000000c12127c2b */ /* 0x001fcc000800002c */
[----:B------:R-:W-:-:S08]  /*22630*/  DFMA R30, R42, UR30, R30 ;  /* 0x0000001e2a1e7c2b */ /* 0x000fd0000800001e */
[----:B------:R-:W-:-:S08]  /*22640*/  DFMA R30, R18, UR32, R30 ;  /* 0x00000020121e7c2b */ /* 0x000fd0000800001e */
[----:B------:R-:W-:-:S08]  /*22650*/  DADD R30, R30, -UR34 ;  /* 0x800000221e1e7e29 */ /* 0x000fd00008000000 */
[----:B---3--:R-:W-:-:S14]  /*22660*/  DSETP.GT.AND P0, PT, |R30|, R56, PT ;  /* 0x000000381e00722a */ /* 0x008fdc0003f04200 */
        /* <DEDUP_REMOVED lines=174> */
.L_x_2092:
[----:B------:R-:W-:Y:S05]  /*23150*/  BSYNC.RECONVERGENT B1 ;  /* 0x0000000000017941 */ /* 0x000fea0003800200 */
.L_x_2091:
        /* <DEDUP_REMOVED lines=41> */
.L_x_2126:
        /* <DEDUP_REMOVED lines=12> */
.L_x_2127:
[----:B------:R-:W-:Y:S05]  /*234b0*/  BSYNC.RECONVERGENT B2 ;  /* 0x0000000000027941 */ /* 0x000fea0003800200 */
.L_x_2125:
        /* <DEDUP_REMOVED lines=28> */
.L_x_2129:
        /* <DEDUP_REMOVED lines=12> */
.L_x_2130:
[----:B------:R-:W-:Y:S05]  /*23740*/  BSYNC.RECONVERGENT B2 ;  /* 0x0000000000027941 */ /* 0x000fea0003800200 */
.L_x_2128:
        /* <DEDUP_REMOVED lines=28> */
.L_x_2132:
        /* <DEDUP_REMOVED lines=13> */
.L_x_2133:
[----:B------:R-:W-:Y:S05]  /*239e0*/  BSYNC.RECONVERGENT B2 ;  /* 0x0000000000027941 */ /* 0x000fea0003800200 */
.L_x_2131:
        /* <DEDUP_REMOVED lines=28> */
.L_x_2135:
        /* <DEDUP_REMOVED lines=12> */
.L_x_2136:
[----:B------:R-:W-:Y:S05]  /*23c70*/  BSYNC.RECONVERGENT B2 ;  /* 0x0000000000027941 */ /* 0x000fea0003800200 */
.L_x_2134:
        /* <DEDUP_REMOVED lines=29> */
.L_x_2138:
        /* <DEDUP_REMOVED lines=13> */
.L_x_2139:
[----:B------:R-:W-:Y:S05]  /*23f20*/  BSYNC.RECONVERGENT B2 ;  /* 0x0000000000027941 */ /* 0x000fea0003800200 */
.L_x_2137:
        /* <DEDUP_REMOVED lines=28> */
.L_x_2141:
        /* <DEDUP_REMOVED lines=12> */
.L_x_2142:
[----:B------:R-:W-:Y:S05]  /*241b0*/  BSYNC.RECONVERGENT B2 ;  /* 0x0000000000027941 */ /* 0x000fea0003800200 */
.L_x_2140:
        /* <DEDUP_REMOVED lines=29> */
.L_x_2144:
        /* <DEDUP_REMOVED lines=13> */
.L_x_2145:
[----:B------:R-:W-:Y:S05]  /*24460*/  BSYNC.RECONVERGENT B2 ;  /* 0x0000000000027941 */ /* 0x000fea0003800200 */
.L_x_2143:
[----:B------:R-:W-:Y:S01]  /*24470*/  LOP3.LUT R11, R35, R7, RZ, 0xfc, !PT ;  /* 0x00000007230b7212 */ /* 0x000fe200078efcff */
[----:B------:R-:W-:Y:S03]  /*24480*/  BSSY.RECONVERGENT B2, `(.L_x_2146) ;  /* 0x0000027000027945 */ /* 0x000fe60003800200 */
        /* <DEDUP_REMOVED lines=26> */
.L_x_2147:
        /* <DEDUP_REMOVED lines=12> */
.L_x_2148:
[----:B------:R-:W-:Y:S05]  /*246f0*/  BSYNC.RECONVERGENT B2 ;  /* 0x0000000000027941 */ /* 0x000fea0003800200 */
.L_x_2146:
        /* <DEDUP_REMOVED lines=28> */
.L_x_2150:
        /* <DEDUP_REMOVED lines=11> */
.L_x_2151:
[----:B------:R-:W-:Y:S05]  /*24970*/  BSYNC.RECONVERGENT B2 ;  /* 0x0000000000027941 */ /* 0x000fea0003800200 */
.L_x_2149:
        /* <DEDUP_REMOVED lines=23> */
.L_x_2153:
[----:B------:R-:W-:Y:S01]  /*24af0*/  IMAD.MOV.U32 R16, RZ, RZ, R14 ;  /* 0x000000ffff107224 */ /* 0x000fe200078e000e */
[----:B------:R-:W-:Y:S02]  /*24b00*/  MOV R11, R15 ;  /* 0x0000000f000b7202 */ /* 0x000fe40000000f00 */
[----:B------:R-:W-:-:S07]  /*24b10*/  MOV R17, 0x24b30 ;  /* 0x00024b3000117802 */ /* 0x000fce0000000f00 */
[----:B------:R-:W-:Y:S05]  /*24b20*/  CALL.REL.NOINC `($__internal_3_$__cuda_sm20_rem_u64) ;  /* 0x0000009800447944 */ /* 0x000fea0003c00000 */
[----:B------:R-:W-:-:S07]  /*24b30*/  IMAD.MOV.U32 R14, RZ, RZ, R11 ;  /* 0x000000ffff0e7224 */ /* 0x000fce00078e000b */
.L_x_2154:
[----:B------:R-:W-:Y:S05]  /*24b40*/  BSYNC.RECONVERGENT B2 ;  /* 0x0000000000027941 */ /* 0x000fea0003800200 */
.L_x_2152:
        /* <DEDUP_REMOVED lines=8> */
[----:B------:R-:W-:Y:S02]  /*24bd0*/  MOV.SPILL R11, UR37 ;  /* 0x00000025000b7c02 */ /* 0x000fe40009000f00 */
[----:B------:R-:W-:Y:S02]  /*24be0*/  MOV.SPILL R40, UR36 ;  /* 0x0000002400287c02 */ /* 0x000fe40009000f00 */
[----:B------:R-:W2:Y:S01]  /*24bf0*/  LDC.64 R42, c[0x0][0x3c8] ;  /* 0x0000f200ff2a7b82 */ /* 0x000ea20000000a00 */
[----:B------:R-:W1:Y:S01]  /*24c00*/  I2F.F64 R34, R34 ;  /* 0x0000002200227312 */ /* 0x000e620000201c00 */
[----:B------:R-:W-:Y:S02]  /*24c10*/  R2UR UR38, R22 ;  /* 0x00000000162672ca */ /* 0x000fe400000e0000 */
[----:B------:R-:W-:Y:S02]  /*24c20*/  R2UR UR39, R23 ;  /* 0x00000000172772ca */ /* 0x000fe400000e0000 */
[----:B------:R-:W-:-:S02]  /*24c30*/  R2UR UR36, R24 ;  /* 0x00000000182472ca */ /* 0x000fc400000e0000 */
[----:B------:R-:W-:Y:S01]  /*24c40*/  R2UR UR37, R25 ;  /* 0x00000000192572ca */ /* 0x000fe200000e0000 */
[----:B0-----:R-:W-:Y:S01]  /*24c50*/  DFMA R38, R38, UR74, R56 ;  /* 0x0000004a26267c2b */ /* 0x001fe20008000038 */
[----:B------:R-:W0:Y:S01]  /*24c60*/  LDC.64 R30, c[0x0][0x388] ;  /* 0x0000e200ff1e7b82 */ /* 0x000e220000000a00 */
[----:B------:R-:W-:Y:S01]  /*24c70*/  MOV.SPILL R45, UR41 ;  /* 0x00000029002d7c02 */ /* 0x000fe20009000f00 */
[----:B------:R-:W0:Y:S01]  /*24c80*/  I2F.F64 R14, R14 ;  /* 0x0000000e000e7312 */ /* 0x000e220000201c00 */
[----:B------:R-:W-:Y:S01]  /*24c90*/  MOV.SPILL R52, UR40 ;  /* 0x0000002800347c02 */ /* 0x000fe20009000f00 */
[----:B------:R-:W0:Y:S01]  /*24ca0*/  LDCU.64 UR40, c[0x0][0x398] ;  /* 0x00007300ff2877ac */ /* 0x000e220008000a00 */
[----:B------:R-:W-:Y:S02]  /*24cb0*/  R2UR UR72, R28 ;  /* 0x000000001c4872ca */ /* 0x000fe400000e0000 */
[----:B-1----:R-:W-:Y:S01]  /*24cc0*/  DFMA R34, R34, UR38, R32 ;  /* 0x0000002622227c2b */ /* 0x002fe20008000020 */
[----:B------:R-:W1:Y:S01]  /*24cd0*/  LDC.64 R56, c[0x0][0x430] ;  /* 0x00010c00ff387b82 */ /* 0x000e620000000a00 */
[----:B------:R-:W-:Y:S01]  /*24ce0*/  R2UR.FILL UR39, R41 ;  /* 0x00000000292772ca */ /* 0x000fe200004e0000 */
[----:B------:R-:W-:Y:S01]  /*24cf0*/  I2F.F64 R32, R36 ;  /* 0x0000002400207312 */ /* 0x000fe20000201c00 */
[----:B------:R-:W-:-:S02]  /*24d00*/  R2UR UR73, R29 ;  /* 0x000000001d4972ca */ /* 0x000fc400000e0000 */
[----:B------:R-:W-:Y:S01]  /*24d10*/  R2UR.FILL UR38, R44 ;  /* 0x000000002c2672ca */ /* 0x000fe200004e0000 */
[----:B--2---:R-:W-:Y:S01]  /*24d20*/  DFMA R16, R16, R42, UR36 ;  /* 0x0000002410107e2b */ /* 0x004fe2000800002a */
[----:B------:R-:W-:Y:S01]  /*24d30*/  R2UR.FILL UR36, R40 ;  /* 0x00000000282472ca */ /* 0x000fe200004e0000 */
[----:B------:R-:W2:Y:S01]  /*24d40*/  LDC.64 R42, c[0x0][0x400] ;  /* 0x00010000ff2a7b82 */ /* 0x000ea20000000a00 */
[----:B------:R-:W-:Y:S01]  /*24d50*/  R2UR.FILL UR37, R11 ;  /* 0x000000000b2572ca */ /* 0x000fe200004e0000 */
[----:B------:R-:W-:Y:S01]  /*24d60*/  I2F.F64 R40, R21 ;  /* 0x0000001500287312 */ /* 0x000fe20000201c00 */
[----:B0-----:R-:W-:Y:S01]  /*24d70*/  DFMA R14, R14, UR40, R30 ;  /* 0x000000280e0e7c2b */ /* 0x001fe2000800001e */
[----:B------:R-:W-:-:S06]  /*24d80*/  R2UR.FILL UR40, R52 ;  /* 0x00000000342872ca */ /* 0x000fcc00004e0000 */
[----:B------:R-:W1:Y:S01]  /*24d90*/  I2F.F64 R20, R20 ;  /* 0x0000001400147312 */ /* 0x000e620000201c00 */
[----:B------:R-:W0:Y:S01]  /*24da0*/  LDC.64 R52, c[0x0][0x3f8] ;  /* 0x0000fe00ff347b82 */ /* 0x000e220000000a00 */
[----:B------:R-:W-:Y:S01]  /*24db0*/  R2UR.FILL UR41, R45 ;  /* 0x000000002d2972ca */ /* 0x000fe200004e0000 */
[----:B------:R-:W-:-:S05]  /*24dc0*/  DFMA R30, R14, UR14, RZ ;  /* 0x0000000e0e1e7c2b */ /* 0x000fca00080000ff */
[----:B------:R-:W3:Y:S01]  /*24dd0*/  I2F.F64 R36, R37 ;  /* 0x0000002500247312 */ /* 0x000ee20000201c00 */
[----:B------:R-:W3:Y:S02]  /*24de0*/  LDC.64 R44, c[0x0][0x428] ;  /* 0x00010a00ff2c7b82 */ /* 0x000ee40000000a00 */
[----:B------:R-:W-:Y:S02]  /*24df0*/  DFMA R30, R34, UR16, R30 ;  /* 0x00000010221e7c2b */ /* 0x000fe4000800001e */
[----:B-1----:R-:W-:Y:S01]  /*24e00*/  DFMA R20, R20, UR8, R56 ;  /* 0x0000000814147c2b */ /* 0x002fe20008000038 */
[----:B------:R-:W4:Y:S01]  /*24e10*/  LDL.64 R56, [R1+0x40] ;  /* 0x0000400001387983 */ /* 0x000f220000100a00 */
[----:B--2---:R-:W-:Y:S01]  /*24e20*/  DFMA R40, R40, UR4, R42 ;  /* 0x0000000428287c2b */ /* 0x004fe2000800002a */
[----:B------:R-:W1:Y:S03]  /*24e30*/  I2F.F64 R42, R19 ;  /* 0x00000013002a7312 */ /* 0x000e660000201c00 */
[----:B------:R-:W-:-:S02]  /*24e40*/  DFMA R30, R16, UR18, R30 ;  /* 0x00000012101e7c2b */ /* 0x000fc4000800001e */
[----:B0-----:R-:W-:Y:S01]  /*24e50*/  DFMA R32, R32, R52, UR72 ;  /* 0x0000004820207e2b */ /* 0x001fe20008000034 */
[----:B------:R-:W1:Y:S05]  /*24e60*/  LDC.64 R52, c[0x0][0x458] ;  /* 0x00011600ff347b82 */ /* 0x000e6a0000000a00 */
[----:B------:R-:W-:Y:S02]  /*24e70*/  DFMA R30, R38, UR20, R30 ;  /* 0x00000014261e7c2b */ /* 0x000fe4000800001e */
[----:B---3--:R-:W-:Y:S01]  /*24e80*/  DFMA R36, R36, R44, UR6 ;  /* 0x0000000624247e2b */ /* 0x008fe2000800002c */
[----:B------:R-:W0:Y:S05]  /*24e90*/  LDC.64 R44, c[0x0][0x460] ;  /* 0x00011800ff2c7b82 */ /* 0x000e2a0000000a00 */
[----:B------:R-:W-:-:S08]  /*24ea0*/  DFMA R30, R32, UR22, R30 ;  /* 0x00000016201e7c2b */ /* 0x000fd0000800001e */
[----:B------:R-:W-:Y:S01]  /*24eb0*/  DFMA R30, R40, UR24, R30 ;  /* 0x00000018281e7c2b */ /* 0x000fe2000800001e */
[----:B------:R-:W0:Y:S07]  /*24ec0*/  I2F.F64 R18, R18 ;  /* 0x0000001200127312 */ /* 0x000e2e0000201c00 */
[----:B------:R-:W-:Y:S02]  /*24ed0*/  DFMA R30, R36, UR26, R30 ;  /* 0x0000001a241e7c2b */ /* 0x000fe4000800001e */
[----:B-1----:R-:W-:-:S06]  /*24ee0*/  DFMA R42, R42, R52, UR10 ;  /* 0x0000000a2a2a7e2b */ /* 0x002fcc0008000034 */
[----:B------:R-:W-:Y:S02]  /*24ef0*/  DFMA R30, R20, UR28, R30 ;  /* 0x0000001c141e7c2b */ /* 0x000fe4000800001e */
[----:B0-----:R-:W-:-:S06]  /*24f00*/  DFMA R18, R18, UR12, R44 ;  /* 0x0000000c12127c2b */ /* 0x001fcc000800002c */
[----:B------:R-:W-:-:S08]  /*24f10*/  DFMA R30, R42, UR30, R30 ;  /* 0x0000001e2a1e7c2b */ /* 0x000fd0000800001e */
[----:B------:R-:W-:-:S08]  /*24f20*/  DFMA R30, R18, UR32, R30 ;  /* 0x00000020121e7c2b */ /* 0x000fd0000800001e */
[----:B------:R-:W-:-:S08]  /*24f30*/  DADD R30, R30, -UR34 ;  /* 0x800000221e1e7e29 */ /* 0x000fd00008000000 */
[----:B----4-:R-:W-:-:S14]  /*24f40*/  DSETP.GT.AND P0, PT, |R30|, R56, PT ;  /* 0x000000381e00722a */ /* 0x010fdc0003f04200 */
        /* <DEDUP_REMOVED lines=174> */
.L_x_2124:
[----:B------:R-:W-:Y:S05]  /*25a30*/  BSYNC.RECONVERGENT B1 ;  /* 0x0000000000017941 */ /* 0x000fea0003800200 */
.L_x_2123:
[----:B------:R-:W0:Y:S01]  /*25a40*/  S2R R11, SR_TID.X ;  /* 0x00000000000b7919 */ /* 0x000e220000002100 */
[----:B------:R-:W0:Y:S01]  /*25a50*/  LDC.64 R14, c[0x0][0x380] ;  /* 0x0000e000ff0e7b82 */ /* 0x000e220000000a00 */
[----:B------:R-:W-:Y:S01]  /*25a60*/  R2UR UR69, R13 ;  /* 0x000000000d4572ca */ /* 0x000fe200000e0000 */
[----:B------:R-:W-:Y:S01]  /*25a70*/  BSSY.RECONVERGENT B1, `(.L_x_2155) ;  /* 0x0000284000017945 */ /* 0x000fe20003800200 */
[----:B------:R-:W-:Y:S01]  /*25a80*/  R2UR UR68, R12 ;  /* 0x000000000c4472ca */ /* 0x000fe200000e0000 */
[----:B------:R-:W-:Y:S02]  /*25a90*/  IMAD.MOV.U32 R45, RZ, RZ, RZ ;  /* 0x000000ffff2d7224 */ /* 0x000fe400078e00ff */
[----:B------:R-:W-:-:S08]  /*25aa0*/  IMAD.MOV.U32 R58, RZ, RZ, RZ ;  /* 0x000000ffff3a7224 */ /* 0x000fd000078e00ff */
        /* <DEDUP_REMOVED lines=35> */
.L_x_2158:
[----:B------:R-:W0:Y:S01]  /*25ce0*/  LDCU UR68, c[0x0][0x864] ;  /* 0x00010c80ff4477ac */ /* 0x000e220008000800 */
[----:B------:R-:W-:Y:S01]  /*25cf0*/  R2UR UR69, R4 ;  /* 0x00000000044572ca */ /* 0x000fe200000e0000 */
[----:B------:R-:W-:Y:S01]  /*25d00*/  IMAD.MOV.U32 R16, RZ, RZ, R20 ;  /* 0x000000ffff107224 */ /* 0x000fe200078e0014 */
[----:B------:R-:W-:-:S11]  /*25d10*/  MOV R11, 0x25d50 ;  /* 0x00025d50000b7802 */ /* 0x000fd60000000f00 */
[----:B------:R-:W-:Y:S01]  /*25d20*/  IMAD.U32 R15, RZ, RZ, UR69 ;  /* 0x00000045ff0f7e24 */ /* 0x000fe2000f8e00ff */
[----:B0-----:R-:W-:-:S07]  /*25d30*/  MOV R14, UR68 ;  /* 0x00000044000e7c02 */ /* 0x001fce0008000f00 */
[----:B------:R-:W-:Y:S05]  /*25d40*/  CALL.REL.NOINC `($__internal_2_$__cuda_sm20_div_u64) ;  /* 0x0000008000ac7944 */ /* 0x000fea0003c00000 */
[----:B------:R-:W0:Y:S01]  /*25d50*/  LDCU UR68, c[0x0][0x864] ;  /* 0x00010c80ff4477ac */ /* 0x000e220008000800 */
[----:B------:R-:W-:Y:S01]  /*25d60*/  IADD3 R11, PT, PT, -R14, RZ, RZ ;  /* 0x000000ff0e0b7210 */ /* 0x000fe20007ffe1ff */
[----:B------:R-:W-:Y:S02]  /*25d70*/  IMAD.MOV.U32 R18, RZ, RZ, R14 ;  /* 0x000000ffff127224 */ /* 0x000fe400078e000e */
[----:B------:R-:W-:Y:S02]  /*25d80*/  IMAD.MOV.U32 R19, RZ, RZ, R15 ;  /* 0x000000ffff137224 */ /* 0x000fe400078e000f */
[----:B0-----:R-:W-:-:S07]  /*25d90*/  IMAD R20, R11, UR68, R20 ;  /* 0x000000440b147c24 */ /* 0x001fce000f8e0214 */
.L_x_2159:
[----:B------:R-:W-:Y:S05]  /*25da0*/  BSYNC.RECONVERGENT B2 ;  /* 0x0000000000027941 */ /* 0x000fea0003800200 */
.L_x_2157:
        /* <DEDUP_REMOVED lines=27> */
.L_x_2161:
        /* <DEDUP_REMOVED lines=12> */
.L_x_2162:
[----:B------:R-:W-:Y:S05]  /*26020*/  BSYNC.RECONVERGENT B2 ;  /* 0x0000000000027941 */ /* 0x000fea0003800200 */
.L_x_2160:
        /* <DEDUP_REMOVED lines=29> */
.L_x_2164:
        /* <DEDUP_REMOVED lines=13> */
.L_x_2165:
[----:B------:R-:W-:Y:S05]  /*262d0*/  BSYNC.RECONVERGENT B2 ;  /* 0x0000000000027941 */ /* 0x000fea0003800200 */
.L_x_2163:
        /* <DEDUP_REMOVED lines=28> */
.L_x_2167:
        /* <DEDUP_REMOVED lines=12> */
.L_x_2168:
[----:B------:R-:W-:Y:S05]  /*26560*/  BSYNC.RECONVERGENT B2 ;  /* 0x0000000000027941 */ /* 0x000fea0003800200 */
.L_x_2166:
        /* <DEDUP_REMOVED lines=29> */
.L_x_2170:
        /* <DEDUP_REMOVED lines=13> */
.L_x_2171:
[----:B------:R-:W-:Y:S05]  /*26810*/  BSYNC.RECONVERGENT B2 ;  /* 0x0000000000027941 */ /* 0x000fea0003800200 */
.L_x_2169:
        /* <DEDUP_REMOVED lines=28> */
.L_x_2173:
        /* <DEDUP_REMOVED lines=12> */
.L_x_2174:
[----:B------:R-:W-:Y:S05]  /*26aa0*/  BSYNC.RECONVERGENT B2 ;  /* 0x0000000000027941 */ /* 0x000fea0003800200 */
.L_x_2172:
        /* <DEDUP_REMOVED lines=26> */
[----:B------:R-:W-:Y:S02]  /*26c50*/  IMAD.MOV.U32 R34, RZ, RZ, R35 ;  /* 0x000000ffff227224 */ /* 0x000fe400078e0023 */
[----:B------:R-:W-:Y:S01]  /*26c60*/  HFMA2 R35, -RZ, RZ, 0, 0 ;  /* 0x00000000ff237431 */ /* 0x000fe200000001ff */
[----:B------:R-:W-:Y:S06]  /*26c70*/  BRA `(.L_x_2177) ;  /* 0x0000000000347947 */ /* 0x000fec0003800000 */
.L_x_2176:
        /* <DEDUP_REMOVED lines=9> */
[----:B------:R-:W-:Y:S02]  /*26d10*/  IMAD.MOV R38, RZ, RZ, -R14 ;  /* 0x000000ffff267224 */ /* 0x000fe400078e0a0e */
[----:B------:R-:W-:Y:S02]  /*26d20*/  IMAD.MOV.U32 R35, RZ, RZ, R15 ;  /* 0x000000ffff237224 */ /* 0x000fe400078e000f */
[----:B0-----:R-:W-:Y:S01]  /*26d30*/  IMAD R38, R38, UR68, R34 ;  /* 0x0000004426267c24 */ /* 0x001fe2000f8e0222 */
[----:B------:R-:W-:-:S07]  /*26d40*/  MOV R34, R14 ;  /* 0x0000000e00227202 */ /* 0x000fce0000000f00 */
.L_x_2177:
[----:B------:R-:W-:Y:S05]  /*26d50*/  BSYNC.RECONVERGENT B2 ;  /* 0x0000000000027941 */ /* 0x000fea0003800200 */
.L_x_2175:
        /* <DEDUP_REMOVED lines=28> */
.L_x_2179:
        /* <DEDUP_REMOVED lines=12> */
.L_x_2180:
[----:B------:R-:W-:Y:S05]  /*26fe0*/  BSYNC.RECONVERGENT B2 ;  /* 0x0000000000027941 */ /* 0x000fea0003800200 */
.L_x_2178:
        /* <DEDUP_REMOVED lines=28> */
.L_x_2182:
        /* <DEDUP_REMOVED lines=11> */
.L_x_2183:
[----:B------:R-:W-:Y:S05]  /*27260*/  BSYNC.RECONVERGENT B2 ;  /* 0x0000000000027941 */ /* 0x000fea0003800200 */
.L_x_2181:
        /* <DEDUP_REMOVED lines=21> */
[----:B------:R-:W-:Y:S01]  /*273c0*/  @!P1 LOP3.LUT R14, RZ, UR68, RZ, 0x33, !PT ;  /* 0x00000044ff0e9c12 */ /* 0x000fe2000f8e33ff */
[----:B------:R-:W-:Y:S06]  /*273d0*/  BRA `(.L_x_2186) ;  /* 0x0000000000147947 */ /* 0x000fec0003800000 */
.L_x_2185:
[----:B------:R-:W-:Y:S01]  /*273e0*/  MOV R16, R14 ;  /* 0x0000000e00107202 */ /* 0x000fe20000000f00 */
[----:B------:R-:W-:Y:S01]  /*273f0*/  IMAD.MOV.U32 R11, RZ, RZ, R15 ;  /* 0x000000ffff0b7224 */ /* 0x000fe200078e000f */
[----:B------:R-:W-:-:S07]  /*27400*/  MOV R17, 0x27420 ;  /* 0x0002742000117802 */ /* 0x000fce0000000f00 */
[----:B------:R-:W-:Y:S05]  /*27410*/  CALL.REL.NOINC `($__internal_3_$__cuda_sm20_rem_u64) ;  /* 0x0000007000087944 */ /* 0x000fea0003c00000 */
[----:B------:R-:W-:-:S07]  /*27420*/  IMAD.MOV.U32 R14, RZ, RZ, R11 ;  /* 0x000000ffff0e7224 */ /* 0x000fce00078e000b */
.L_x_2186:
[----:B------:R-:W-:Y:S05]  /*27430*/  BSYNC.RECONVERGENT B2 ;  /* 0x0000000000027941 */ /* 0x000fea0003800200 */
.L_x_2184:
[----:B------:R-:W0:Y:S01]  /*27440*/  LDC.64 R30, c[0x0][0x388] ;  /* 0x0000e200ff1e7b82 */ /* 0x000e220000000a00 */
[----:B------:R-:W-:Y:S01]  /*27450*/  MOV.SPILL R11, UR37 ;  /* 0x00000025000b7c02 */ /* 0x000fe20009000f00 */
[----:B------:R-:W0:Y:S01]  /*27460*/  I2F.F64 R14, R14 ;  /* 0x0000000e000e7312 */ /* 0x000e220000201c00 */
[----:B------:R-:W-:Y:S01]  /*27470*/  MOV.SPILL R42, UR36 ;  /* 0x00000024002a7c02 */ /* 0x000fe20009000f00 */
[----:B------:R-:W0:Y:S01]  /*27480*/  LDCU.64 UR36, c[0x0][0x398] ;  /* 0x00007300ff2477ac */ /* 0x000e220008000a00 */
[----:B------:R-:W-:Y:S02]  /*27490*/  R2UR UR72, R24 ;  /* 0x00000000184872ca */ /* 0x000fe400000e0000 */
[----:B------:R-:W-:Y:S01]  /*274a0*/  R2UR UR73, R25 ;  /* 0x00000000194972ca */ /* 0x000fe200000e0000 */
[----:B------:R-:W1:Y:S01]  /*274b0*/  LDC.64 R40, c[0x0][0x3c8] ;  /* 0x0000f200ff287b82 */ /* 0x000e620000000a00 */
[----:B------:R-:W-:Y:S01]  /*274c0*/  R2UR UR70, R26 ;  /* 0x000000001a4672ca */ /* 0x000fe200000e0000 */
[----:B------:R-:W1:Y:S01]  /*274d0*/  I2F.F64 R16, R39 ;  /* 0x0000002700107312 */ /* 0x000e620000201c00 */
[----:B------:R-:W-:-:S02]  /*274e0*/  R2UR UR71, R27 ;  /* 0x000000001b4772ca */ /* 0x000fc400000e0000 */
[----:B------:R-:W-:Y:S02]  /*274f0*/  R2UR UR74, R22 ;  /* 0x00000000164a72ca */ /* 0x000fe400000e0000 */
[----:B------:R-:W-:Y:S01]  /*27500*/  R2UR UR75, R23 ;  /* 0x00000000174b72ca */ /* 0x000fe200000e0000 */
[----:B------:R-:W2:Y:S01]  /*27510*/  LDC.64 R56, c[0x0][0x428] ;  /* 0x00010a00ff387b82 */ /* 0x000ea20000000a00 */
[----:B------:R-:W-:Y:S01]  /*27520*/  R2UR UR68, R28 ;  /* 0x000000001c4472ca */ /* 0x000fe200000e0000 */
[----:B------:R-:W-:Y:S01]  /*27530*/  I2F.F64 R38, R38 ;  /* 0x0000002600267312 */ /* 0x000fe20000201c00 */
[----:B------:R-:W-:Y:S01]  /*27540*/  R2UR UR69, R29 ;  /* 0x000000001d4572ca */ /* 0x000fe200000e0000 */
[----:B0-----:R-:W-:Y:S01]  /*27550*/  DFMA R14, R14, UR36, R30 ;  /* 0x000000240e0e7c2b */ /* 0x001fe2000800001e */
[----:B------:R-:W-:-:S05]  /*27560*/  R2UR.FILL UR36, R42 ;  /* 0x000000002a2472ca */ /* 0x000fca00004e0000 */
[----:B------:R-:W-:Y:S01]  /*27570*/  I2F.F64 R30, R36 ;  /* 0x00000024001e7312 */ /* 0x000fe20000201c00 */
[----:B------:R-:W0:Y:S01]  /*27580*/  LDC.64 R42, c[0x0][0x400] ;  /* 0x00010000ff2a7b82 */ /* 0x000e220000000a00 */
[----:B------:R-:W-:Y:S01]  /*27590*/  R2UR.FILL UR37, R11 ;  /* 0x000000000b2572ca */ /* 0x000fe200004e0000 */
[----:B-1----:R-:W-:-:S05]  /*275a0*/  DFMA R16, R16, R40, UR72 ;  /* 0x0000004810107e2b */ /* 0x002fca0008000028 */
[----:B------:R-:W2:Y:S01]  /*275b0*/  I2F.F64 R36, R37 ;  /* 0x0000002500247312 */ /* 0x000ea20000201c00 */
[----:B------:R-:W1:Y:S07]  /*275c0*/  LDC.64 R52, c[0x0][0x3d0] ;  /* 0x0000f400ff347b82 */ /* 0x000e6e0000000a00 */
[----:B------:R-:W0:Y:S01]  /*275d0*/  I2F.F64 R40, R21 ;  /* 0x0000001500287312 */ /* 0x000e220000201c00 */
[----:B------:R-:W3:Y:S01]  /*275e0*/  LDC.64 R32, c[0x0][0x3a0] ;  /* 0x0000e800ff207b82 */ /* 0x000ee20000000a00 */
[----:B--2---:R-:W-:-:S06]  /*275f0*/  DFMA R36, R36, R56, UR6 ;  /* 0x0000000624247e2b */ /* 0x004fcc0008000038 */
[----:B------:R-:W3:Y:S01]  /*27600*/  I2F.F64 R34, R34 ;  /* 0x0000002200227312 */ /* 0x000ee20000201c00 */
[----:B------:R-:W2:Y:S01]  /*27610*/  LDC.64 R56, c[0x0][0x458] ;  /* 0x00011600ff387b82 */ /* 0x000ea20000000a00 */
[----:B0-----:R-:W-:-:S06]  /*27620*/  DFMA R40, R40, UR4, R42 ;  /* 0x0000000428287c2b */ /* 0x001fcc000800002a */
[----:B------:R-:W-:Y:S01]  /*27630*/  I2F.F64 R20, R20 ;  /* 0x0000001400147312 */ /* 0x000fe20000201c00 */
[----:B-1----:R-:W-:Y:S01]  /*27640*/  DFMA R38, R38, UR70, R52 ;  /* 0x0000004626267c2b */ /* 0x002fe20008000034 */
[----:B------:R-:W0:Y:S06]  /*27650*/  LDC.64 R52, c[0x0][0x3f8] ;  /* 0x0000fe00ff347b82 */ /* 0x000e2c0000000a00 */
[----:B------:R-:W-:Y:S01]  /*27660*/  I2F.F64 R42, R18 ;  /* 0x00000012002a7312 */ /* 0x000fe20000201c00 */
[----:B---3--:R-:W-:Y:S02]  /*27670*/  DFMA R34, R34, UR74, R32 ;  /* 0x0000004a22227c2b */ /* 0x008fe40008000020 */
[----:B------:R-:W-:-:S05]  /*27680*/  DFMA R32, R14, UR14, RZ ;  /* 0x0000000e0e207c2b */ /* 0x000fca00080000ff */
[----:B------:R-:W2:Y:S03]  /*27690*/  I2F.F64 R18, R19 ;  /* 0x0000001300127312 */ /* 0x000ea60000201c00 */
[----:B------:R-:W-:Y:S02]  /*276a0*/  DFMA R32, R34, UR16, R32 ;  /* 0x0000001022207c2b */ /* 0x000fe40008000020 */
[----:B0-----:R-:W-:Y:S01]  /*276b0*/  DFMA R30, R30, R52, UR68 ;  /* 0x000000441e1e7e2b */ /* 0x001fe20008000034 */
[----:B------:R-:W0:Y:S05]  /*276c0*/  LDC.64 R52, c[0x0][0x430] ;  /* 0x00010c00ff347b82 */ /* 0x000e2a0000000a00 */
[----:B------:R-:W-:-:S02]  /*276d0*/  DFMA R32, R16, UR18, R32 ;  /* 0x0000001210207c2b */ /* 0x000fc40008000020 */
[----:B--2---:R-:W-:Y:S01]  /*276e0*/  DFMA R18, R18, R56, UR10 ;  /* 0x0000000a12127e2b */ /* 0x004fe20008000038 */
[----:B------:R-:W2:Y:S05]  /*276f0*/  LDL.64 R56, [R1+0x40] ;  /* 0x0000400001387983 */ /* 0x000eaa0000100a00 */
[----:B------:R-:W-:-:S08]  /*27700*/  DFMA R32, R38, UR20, R32 ;  /* 0x0000001426207c2b */ /* 0x000fd00008000020 */
[----:B------:R-:W-:Y:S02]  /*27710*/  DFMA R32, R30, UR22, R32 ;  /* 0x000000161e207c2b */ /* 0x000fe40008000020 */
[----:B0-----:R-:W-:-:S06]  /*27720*/  DFMA R42, R42, UR8, R52 ;  /* 0x000000082a2a7c2b */ /* 0x001fcc0008000034 */
[----:B------:R-:W-:Y:S01]  /*27730*/  DFMA R32, R40, UR24, R32 ;  /* 0x0000001828207c2b */ /* 0x000fe20008000020 */
[----:B------:R-:W0:Y:S07]  /*27740*/  LDC.64 R52, c[0x0][0x460] ;  /* 0x00011800ff347b82 */ /* 0x000e2e0000000a00 */
[----:B------:R-:W-:-:S08]  /*27750*/  DFMA R32, R36, UR26, R32 ;  /* 0x0000001a24207c2b */ /* 0x000fd00008000020 */
[----:B------:R-:W-:-:S08]  /*27760*/  DFMA R32, R42, UR28, R32 ;  /* 0x0000001c2a207c2b */ /* 0x000fd00008000020 */
[----:B------:R-:W-:Y:S02]  /*27770*/  DFMA R32, R18, UR30, R32 ;  /* 0x0000001e12207c2b */ /* 0x000fe40008000020 */
[----:B0-----:R-:W-:-:S08]  /*27780*/  DFMA R20, R20, UR12, R52 ;  /* 0x0000000c14147c2b */ /* 0x001fd00008000034 */
        /* <DEDUP_REMOVED lines=177> */
[----:B------:R-:W-:-:S07]  /*282a0*/  @!P0 MOV R45, 0x1 ;  /* 0x00000001002d8802 */ /* 0x000fce0000000f00 */
.L_x_2156:
[----:B------:R-:W-:Y:S05]  /*282b0*/  BSYNC.RECONVERGENT B1 ;  /* 0x0000000000017941 */ /* 0x000fea0003800200 */
.L_x_2155:
[----:B------:R-:W0:Y:S01]  /*282c0*/  S2R R54, SR_TID.X ;  /* 0x0000000000367919 */ /* 0x000e220000002100 */
[----:B------:R-:W0:Y:S01]  /*282d0*/  LDC.64 R14, c[0x0][0x380] ;  /* 0x0000e000ff0e7b82 */ /* 0x000e220000000a00 */
[----:B------:R-:W-:Y:S01]  /*282e0*/  R2UR UR69, R13 ;  /* 0x000000000d4572ca */ /* 0x000fe200000e0000 */
[----:B------:R-:W-:Y:S01]  /*282f0*/  UMOV UR72, URZ ;  /* 0x000000ff00487c82 */ /* 0x000fe20008000000 */
[----:B------:R-:W-:Y:S01]  /*28300*/  R2UR UR68, R12 ;  /* 0x000000000c4472ca */ /* 0x000fe200000e0000 */
[----:B------:R-:W-:Y:S01]  /*28310*/  BSSY.RECONVERGENT B1, `(.L_x_2187) ;  /* 0x0000286000017945 */ /* 0x000fe20003800200 */
[----:B------:R-:W-:-:S09]  /*28320*/  IMAD.MOV.U32 R44, RZ, RZ, RZ ;  /* 0x000000ffff2c7224 */ /* 0x000fd200078e00ff */
[----:B0-----:R-:W-:-:S04]  /*28330*/  IADD3 R14, P0, P1, R54, UR69, R14 ;  /* 0x00000045360e7c10 */ /* 0x001fc8000f91e00e */
[----:B------:R-:W-:Y:S02]  /*28340*/  IADD3.X R15, PT, PT, RZ, UR68, R15, P0, P1 ;  /* 0x00000044ff0f7c10 */ /* 0x000fe400087e240f */
[----:B------:R-:W-:-:S05]  /*28350*/  IADD3 R20, P0, PT, R14, 0xc00, RZ ;  /* 0x00000c000e147810 */ /* 0x000fca0007f1e0ff */
[----:B------:R-:W-:Y:S01]  /*28360*/  IMAD.X R17, RZ, RZ, R15, P0 ;  /* 0x000000ffff117224 */ /* 0x000fe200000e060f */
        /* <DEDUP_REMOVED lines=31> */
.L_x_2190:
        /* <DEDUP_REMOVED lines=12> */
.L_x_2191:
[----:B------:R-:W-:Y:S05]  /*28620*/  BSYNC.RECONVERGENT B2 ;  /* 0x0000000000027941 */ /* 0x000fea0003800200 */
.L_x_2189:
        /* <DEDUP_REMOVED lines=27> */
.L_x_2193:
        /* <DEDUP_REMOVED lines=12> */
.L_x_2194:
[----:B------:R-:W-:Y:S05]  /*288a0*/  BSYNC.RECONVERGENT B2 ;  /* 0x0000000000027941 */ /* 0x000fea0003800200 */
.L_x_2192:
        /* <DEDUP_REMOVED lines=29> */
.L_x_2196:
        /* <DEDUP_REMOVED lines=13> */
.L_x_2197:
[----:B------:R-:W-:Y:S05]  /*28b50*/  BSYNC.RECONVERGENT B2 ;  /* 0x0000000000027941 */ /* 0x000fea0003800200 */
.L_x_2195:
        /* <DEDUP_REMOVED lines=28> */
.L_x_2199:
        /* <DEDUP_REMOVED lines=12> */
.L_x_2200:
[----:B------:R-:W-:Y:S05]  /*28de0*/  BSYNC.RECONVERGENT B2 ;  /* 0x0000000000027941 */ /* 0x000fea0003800200 */
.L_x_2198:
        /* <DEDUP_REMOVED lines=29> */
.L_x_2202:
        /* <DEDUP_REMOVED lines=13> */
.L_x_2203:
[----:B------:R-:W-:Y:S05]  /*29090*/  BSYNC.RECONVERGENT B2 ;  /* 0x0000000000027941 */ /* 0x000fea0003800200 */
.L_x_2201:
        /* <DEDUP_REMOVED lines=28> */
.L_x_2205:
        /* <DEDUP_REMOVED lines=12> */
.L_x_2206:
[----:B------:R-:W-:Y:S05]  /*29320*/  BSYNC.RECONVERGENT B2 ;  /* 0x0000000000027941 */ /* 0x000fea0003800200 */
.L_x_2204:
        /* <DEDUP_REMOVED lines=29> */
.L_x_2208:
        /* <DEDUP_REMOVED lines=13> */
.L_x_2209:
[----:B------:R-:W-:Y:S05]  /*295d0*/  BSYNC.RECONVERGENT B2 ;  /* 0x0000000000027941 */ /* 0x000fea0003800200 */
.L_x_2207:
        /* <DEDUP_REMOVED lines=28> */
.L_x_2211:
        /* <DEDUP_REMOVED lines=12> */
.L_x_2212:
[----:B------:R-:W-:Y:S05]  /*29860*/  BSYNC.RECONVERGENT B2 ;  /* 0x0000000000027941 */ /* 0x000fea0003800200 */
.L_x_2210:
        /* <DEDUP_REMOVED lines=28> */
.L_x_2214:
        /* <DEDUP_REMOVED lines=11> */
.L_x_2215:
[----:B------:R-:W-:Y:S05]  /*29ae0*/  BSYNC.RECONVERGENT B2 ;  /* 0x0000000000027941 */ /* 0x000fea0003800200 */
.L_x_2213:
        /* <DEDUP_REMOVED lines=23> */
.L_x_2217:
[----:B------:R-:W-:Y:S01]  /*29c60*/  MOV R16, R14 ;  /* 0x0000000e00107202 */ /* 0x000fe20000000f00 */
[----:B------:R-:W-:Y:S01]  /*29c70*/  IMAD.MOV.U32 R11, RZ, RZ, R15 ;  /* 0x000000ffff0b7224 */ /* 0x000fe200078e000f */
[----:B------:R-:W-:-:S07]  /*29c80*/  MOV R17, 0x29ca0 ;  /* 0x00029ca000117802 */ /* 0x000fce0000000f00 */
[----:B------:R-:W-:Y:S05]  /*29c90*/  CALL.REL.NOINC `($__internal_3_$__cuda_sm20_rem_u64) ;  /* 0x0000004400e87944 */ /* 0x000fea0003c00000 */
[----:B------:R-:W-:-:S07]  /*29ca0*/  MOV R14, R11 ;  /* 0x0000000b000e7202 */ /* 0x000fce0000000f00 */
.L_x_2218:
[----:B------:R-:W-:Y:S05]  /*29cb0*/  BSYNC.RECONVERGENT B2 ;  /* 0x0000000000027941 */ /* 0x000fea0003800200 */
.L_x_2216:
        /* <DEDUP_REMOVED lines=16> */
[----:B------:R-:W-:Y:S02]  /*29dc0*/  R2UR UR75, R25 ;  /* 0x00000000194b72ca */ /* 0x000fe400000e0000 */
[----:B------:R-:W-:Y:S02]  /*29dd0*/  R2UR UR68, R28 ;  /* 0x000000001c4472ca */ /* 0x000fe400000e0000 */
[----:B------:R-:W-:Y:S01]  /*29de0*/  R2UR UR69, R29 ;  /* 0x000000001d4572ca */ /* 0x000fe200000e0000 */
[----:B0-----:R-:W-:Y:S01]  /*29df0*/  DFMA R14, R14, UR38, R30 ;  /* 0x000000260e0e7c2b */ /* 0x001fe2000800001e */
[----:B------:R-:W-:Y:S01]  /*29e00*/  R2UR.FILL UR38, R42 ;  /* 0x000000002a2672ca */ /* 0x000fe200004e0000 */
[----:B------:R-:W2:Y:S01]  /*29e10*/  I2F.F64 R38, R38 ;  /* 0x0000002600267312 */ /* 0x000ea20000201c00 */
[----:B------:R-:W0:Y:S01]  /*29e20*/  LDC.64 R42, c[0x0][0x400] ;  /* 0x00010000ff2a7b82 */ /* 0x000e220000000a00 */
[----:B------:R-:W-:Y:S01]  /*29e30*/  R2UR.FILL UR39, R41 ;  /* 0x00000000292772ca */ /* 0x000fe200004e0000 */
[----:B-1----:R-:W-:Y:S01]  /*29e40*/  DFMA R34, R34, UR36, R32 ;  /* 0x0000002422227c2b */ /* 0x002fe20008000020 */
[----:B------:R-:W-:-:S04]  /*29e50*/  R2UR.FILL UR36, R40 ;  /* 0x00000000282472ca */ /* 0x000fc800004e0000 */
[----:B------:R-:W0:Y:S01]  /*29e60*/  I2F.F64 R32, R21 ;  /* 0x0000001500207312 */ /* 0x000e220000201c00 */
[----:B------:R-:W1:Y:S01]  /*29e70*/  LDC.64 R52, c[0x0][0x3c8] ;  /* 0x0000f200ff347b82 */ /* 0x000e620000000a00 */
[----:B------:R-:W-:Y:S01]  /*29e80*/  R2UR.FILL UR37, R11 ;  /* 0x000000000b2572ca */ /* 0x000fe200004e0000 */
[----:B--2---:R-:W-:-:S05]  /*29e90*/  DFMA R38, R38, UR70, R56 ;  /* 0x0000004626267c2b */ /* 0x004fca0008000038 */
[----:B------:R-:W-:Y:S01]  /*29ea0*/  I2F.F64 R30, R36 ;  /* 0x00000024001e7312 */ /* 0x000fe20000201c00 */
[----:B------:R-:W2:Y:S01]  /*29eb0*/  LDC.64 R56, c[0x0][0x458] ;  /* 0x00011600ff387b82 */ /* 0x000ea20000000a00 */
[----:B0-----:R-:W-:-:S07]  /*29ec0*/  DFMA R32, R32, UR4, R42 ;  /* 0x0000000420207c2b */ /* 0x001fce000800002a */
[----:B------:R-:W0:Y:S01]  /*29ed0*/  LDC.64 R40, c[0x0][0x3f8] ;  /* 0x0000fe00ff287b82 */ /* 0x000e220000000a00 */
[----:B------:R-:W-:Y:S01]  /*29ee0*/  I2F.F64 R42, R18 ;  /* 0x00000012002a7312 */ /* 0x000fe20000201c00 */
[----:B-1----:R-:W-:-:S07]  /*29ef0*/  DFMA R16, R16, R52, UR74 ;  /* 0x0000004a10107e2b */ /* 0x002fce0008000034 */
[----:B------:R-:W2:Y:S01]  /*29f00*/  I2F.F64 R18, R19 ;  /* 0x0000001300127312 */ /* 0x000ea20000201c00 */
[----:B------:R-:W1:Y:S01]  /*29f10*/  LDC.64 R52, c[0x0][0x428] ;  /* 0x00010a00ff347b82 */ /* 0x000e620000000a00 */
[----:B--2---:R-:W-:Y:S01]  /*29f20*/  DFMA R18, R18, R56, UR10 ;  /* 0x0000000a12127e2b */ /* 0x004fe20008000038 */
[----:B------:R-:W2:Y:S01]  /*29f30*/  LDL.64 R56, [R1+0x40] ;  /* 0x0000400001387983 */ /* 0x000ea20000100a00 */
[----:B0-----:R-:W-:-:S04]  /*29f40*/  DFMA R30, R30, R40, UR68 ;  /* 0x000000441e1e7e2b */ /* 0x001fc80008000028 */
[----:B------:R0:W1:Y:S02]  /*29f50*/  I2F.F64 R40, R37 ;  /* 0x0000002500287312 */ /* 0x0000640000201c00 */
[----:B0-----:R-:W-:Y:S02]  /*29f60*/  DFMA R36, R14, UR14, RZ ;  /* 0x0000000e0e247c2b */ /* 0x001fe400080000ff */
[----:B-1----:R-:W-:-:S06]  /*29f70*/  DFMA R40, R40, R52, UR6 ;  /* 0x0000000628287e2b */ /* 0x002fcc0008000034 */
[----:B------:R-:W-:Y:S01]  /*29f80*/  DFMA R36, R34, UR16, R36 ;  /* 0x0000001022247c2b */ /* 0x000fe20008000024 */
[----:B------:R-:W0:Y:S07]  /*29f90*/  LDC.64 R52, c[0x0][0x430] ;  /* 0x00010c00ff347b82 */ /* 0x000e2e0000000a00 */
[----:B------:R-:W-:-:S08]  /*29fa0*/  DFMA R36, R16, UR18, R36 ;  /* 0x0000001210247c2b */ /* 0x000fd00008000024 */
[----:B------:R-:W-:-:S08]  /*29fb0*/  DFMA R36, R38, UR20, R36 ;  /* 0x0000001426247c2b */ /* 0x000fd00008000024 */
[----:B------:R-:W-:Y:S02]  /*29fc0*/  DFMA R36, R30, UR22, R36 ;  /* 0x000000161e247c2b */ /* 0x000fe40008000024 */
[----:B0-----:R-:W-:Y:S01]  /*29fd0*/  DFMA R42, R42, UR8, R52 ;  /* 0x000000082a2a7c2b */ /* 0x001fe20008000034 */
[----:B------:R-:W0:Y:S05]  /*29fe0*/  LDC.64 R52, c[0x0][0x460] ;  /* 0x00011800ff347b82 */ /* 0x000e2a0000000a00 */
[----:B------:R-:W-:Y:S01]  /*29ff0*/  DFMA R36, R32, UR24, R36 ;  /* 0x0000001820247c2b */ /* 0x000fe20008000024 */
[----:B------:R-:W0:Y:S07]  /*2a000*/  I2F.F64 R20, R20 ;  /* 0x0000001400147312 */ /* 0x000e2e0000201c00 */
[----:B------:R-:W-:-:S08]  /*2a010*/  DFMA R36, R40, UR26, R36 ;  /* 0x0000001a28247c2b */ /* 0x000fd00008000024 */
[----:B------:R-:W-:Y:S02]  /*2a020*/  DFMA R36, R42, UR28, R36 ;  /* 0x0000001c2a247c2b */ /* 0x000fe40008000024 */
[----:B0-----:R-:W-:-:S06]  /*2a030*/  DFMA R20, R20, UR12, R52 ;  /* 0x0000000c14147c2b */ /* 0x001fcc0008000034 */
        /* <DEDUP_REMOVED lines=179> */
.L_x_2188:
[----:B------:R-:W-:Y:S05]  /*2ab70*/  BSYNC.RECONVERGENT B1 ;  /* 0x0000000000017941 */ /* 0x000fea0003800200 */
.L_x_2187:
[----:B------:R-:W-:Y:S01]  /*2ab80*/  HFMA2 R11, -RZ, RZ, 0, 0 ;  /* 0x00000000ff0b7431 */ /* 0x000fe200000001ff */
[----:B------:R-:W-:Y:S01]  /*2ab90*/  IADD3 R49, P0, P1, R49, R50, R60 ;  /* 0x0000003231317210 */ /* 0x000fe2000791e03c */
[----:B------:R-:W-:Y:S01]  /*2aba0*/  UMOV UR71, URZ ;  /* 0x000000ff00477c82 */ /* 0x000fe20008000000 */
[----:B------:R-:W-:Y:S01]  /*2abb0*/  IMAD.MOV.U32 R14, RZ, RZ, RZ ;  /* 0x000000ffff0e7224 */ /* 0x000fe200078e00ff */
[----:B------:R-:W-:Y:S01]  /*2abc0*/  UMOV UR70, URZ ;  /* 0x000000ff00467c82 */ /* 0x000fe20008000000 */
[----:B------:R-:W-:Y:S01]  /*2abd0*/  R2UR UR68, R13 ;  /* 0x000000000d4472ca */ /* 0x000fe200000e0000 */
[----:B------:R-:W-:Y:S01]  /*2abe0*/  UMOV UR74, URZ ;  /* 0x000000ff004a7c82 */ /* 0x000fe20008000000 */
[----:B------:R-:W-:Y:S02]  /*2abf0*/  R2UR UR73, R51 ;  /* 0x00000000334972ca */ /* 0x000fe400000e0000 */
[----:B------:R-:W-:Y:S02]  /*2ac00*/  R2UR UR69, R12 ;  /* 0x000000000c4572ca */ /* 0x000fe400000e0000 */
[----:B------:R-:W-:-:S02]  /*2ac10*/  IADD3.X R11, PT, PT, R11, UR71, R59, P0, P1 ;  /* 0x000000470b0b7c10 */ /* 0x000fc400087e243b */
[----:B------:R-:W-:-:S04]  /*2ac20*/  IADD3 R47, P0, P1, R47, R48, R49 ;  /* 0x000000302f2f7210 */ /* 0x000fc8000791e031 */
[----:B------:R-:W-:Y:S01]  /*2ac30*/  IADD3.X R11, PT, PT, R14, UR70, R11, P0, P1 ;  /* 0x000000460e0b7c10 */ /* 0x000fe200087e240b */
[----:B------:R-:W0:Y:S01]  /*2ac40*/  LDCU.64 UR70, c[0x0][0x8a0] ;  /* 0x00011400ff4677ac */ /* 0x000e220008000a00 */
[----:B------:R-:W-:-:S04]  /*2ac50*/  IADD3 R45, P0, P1, R45, R46, R47 ;  /* 0x0000002e2d2d7210 */ /* 0x000fc8000791e02f */
[----:B------:R-:W-:Y:S02]  /*2ac60*/  IADD3.X R58, PT, PT, R58, UR74, R11, P0, P1 ;  /* 0x0000004a3a3a7c10 */ /* 0x000fe400087e240b */
[----:B------:R-:W-:-:S04]  /*2ac70*/  IADD3 R60, P0, PT, R44, R45, RZ ;  /* 0x0000002d2c3c7210 */ /* 0x000fc80007f1e0ff */
[----:B------:R-:W-:Y:S02]  /*2ac80*/  IADD3.X R59, PT, PT, R58, UR72, RZ, P0, !PT ;  /* 0x000000483a3b7c10 */ /* 0x000fe400087fe4ff */
[----:B------:R-:W-:Y:S01]  /*2ac90*/  IADD3 R5, P0, PT, R5, UR73, RZ ;  /* 0x0000004905057c10 */ /* 0x000fe2000ff1e0ff */
[----:B0-----:R-:W-:-:S04]  /*2aca0*/  UIADD3 UR68, UP1, UPT, -UR68, UR70, URZ ;  /* 0x0000004644447290 */ /* 0x001fc8000ff3e1ff */
[----:B------:R-:W-:Y:S02]  /*2acb0*/  UISETP.GE.U32.AND UP0, UPT, UR68, UR73, UPT ;  /* 0x000000494400728c */ /* 0x000fe4000bf06070 */
[----:B------:R-:W-:Y:S02]  /*2acc0*/  USHF.R.S32.HI UR68, URZ, 0x1f, UR73 ;  /* 0x0000001fff447899 */ /* 0x000fe40008011449 */
[----:B------:R-:W-:-:S04]  /*2acd0*/  UIADD3.X UR69, UPT, UPT, ~UR69, UR71, URZ, UP1, !UPT ;  /* 0x0000004745457290 */ /* 0x000fc80008ffe5ff */
[----:B------:R-:W-:Y:S02]  /*2ace0*/  UISETP.GE.U32.AND.EX UP0, UPT, UR69, UR68, UPT, UP0 ;  /* 0x000000444500728c */ /* 0x000fe4000bf06100 */
[----:B------:R-:W-:-:S07]  /*2acf0*/  IADD3.X R55, PT, PT, R55, UR68, RZ, P0, !PT ;  /* 0x0000004437377c10 */ /* 0x000fce00087fe4ff */
[----:B------:R-:W-:Y:S05]  /*2ad00*/  BRA.U !UP0, `(.L_x_1993) ;  /* 0x0000002d08707547 */ /* 0x000fea000b800000 */
[----:B------:R-:W-:Y:S02]  /*2ad10*/  R2UR UR73, R51 ;  /* 0x00000000334972ca */ /* 0x000fe400000e0000 */
[----:B------:R-:W-:Y:S02]  /*2ad20*/  R2UR UR72, R13 ;  /* 0x000000000d4872ca */ /* 0x000fe400000e0000 */
[----:B------:R-:W-:-:S11]  /*2ad30*/  R2UR UR69, R12 ;  /* 0x000000000c4572ca */ /* 0x000fd600000e0000 */
[----:B------:R-:W-:-:S04]  /*2ad40*/  UIADD3 UR72, UP0, UPT, UR73, UR72, URZ ;  /* 0x0000004849487290 */ /* 0x000fc8000ff1e0ff */
[----:B------:R-:W-:Y:S02]  /*2ad50*/  UIADD3.X UR69, UPT, UPT, UR68, UR69, URZ, UP0, !UPT ;  /* 0x0000004544457290 */ /* 0x000fe400087fe4ff */
[----:B------:R-:W-:Y:S01]  /*2ad60*/  UIADD3 UR68, UP1, UPT, UR70, -0xe00, URZ ;  /* 0xfffff20046447890 */ /* 0x000fe2000ff3e0ff */
[----:B------:R-:W-:-:S03]  /*2ad70*/  MOV R13, UR72 ;  /* 0x00000048000d7c02 */ /* 0x000fc60008000f00 */
[----:B------:R-:W-:Y:S01]  /*2ad80*/  UISETP.GT.U32.AND UP0, UPT, UR72, UR68, UPT ;  /* 0x000000444800728c */ /* 0x000fe2000bf04070 */
[----:B------:R-:W-:Y:S01]  /*2ad90*/  IMAD.U32 R12, RZ, RZ, UR69 ;  /* 0x00000045ff0c7e24 */ /* 0x000fe2000f8e00ff */
[----:B------:R-:W-:-:S04]  /*2ada0*/  UIADD3.X UR68, UPT, UPT, UR71, -0x1, URZ, UP1, !UPT ;  /* 0xffffffff47447890 */ /* 0x000fc80008ffe4ff */
[----:B------:R-:W-:-:S09]  /*2adb0*/  UISETP.GT.U32.AND.EX UP0, UPT, UR69, UR68, UPT, UP0 ;  /* 0x000000444500728c */ /* 0x000fd2000bf04100 */
[----:B------:R-:W-:Y:S05]  /*2adc0*/  BRA.U !UP0, `(.L_x_2219) ;  /* 0xfffffee108047547 */ /* 0x000fea000b83ffff */
.L_x_1994:
[----:B------:R-:W-:Y:S02]  /*2add0*/  R2UR UR5, R13 ;  /* 0x000000000d0572ca */ /* 0x000fe400000e0000 */
[----:B------:R-:W-:-:S11]  /*2ade0*/  R2UR UR4, R12 ;  /* 0x000000000c0472ca */ /* 0x000fd600000e0000 */
[----:B------:R-:W-:-:S04]  /*2adf0*/  UISETP.GE.U32.AND UP0, UPT, UR5, UR70, UPT ;  /* 0x000000460500728c */ /* 0x000fc8000bf06070 */
[----:B------:R-:W-:-:S09]  /*2ae00*/  UISETP.GE.U32.AND.EX UP0, UPT, UR4, UR71, UPT, UP0 ;  /* 0x000000470400728c */ /* 0x000fd2000bf06100 */
[----:B------:R-:W-:Y:S05]  /*2ae10*/  BRA.U UP0, `(.L_x_1993) ;  /* 0x0000002d002c7547 */ /* 0x000fea000b800000 */
[----:B------:R-:W1:Y:S01]  /*2ae20*/  S2R R56, SR_TID.X ;  /* 0x0000000000387919 */ /* 0x000e620000002100 */
[----:B------:R-:W2:Y:S01]  /*2ae30*/  LDCU.128 UR12, c[0x0][0x3b0] ;  /* 0x00007600ff0c77ac */ /* 0x000ea20008000c00 */
[----:B------:R-:W-:Y:S01]  /*2ae40*/  R2UR UR4, R13 ;  /* 0x000000000d0472ca */ /* 0x000fe200000e0000 */
[----:B------:R-:W-:Y:S01]  /*2ae50*/  BSSY.RECONVERGENT B2, `(.L_x_1993) ;  /* 0x00002c7000027945 */ /* 0x000fe20003800200 */
[----:B------:R-:W3:Y:S01]  /*2ae60*/  LDCU.128 UR8, c[0x0][0x410] ;  /* 0x00008200ff0877ac */ /* 0x000ee20008000c00 */
[----:B------:R-:W4:Y:S01]  /*2ae70*/  LDCU.64 UR76, c[0x0][0x868] ;  /* 0x00010d00ff4c77ac */ /* 0x000f220008000a00 */
[----:B0-----:R-:W0:Y:S09]  /*2ae80*/  LDCU.128 UR16, c[0x0][0x4a0] ;  /* 0x00009400ff1077ac */ /* 0x001e320008000c00 */
[----:B------:R-:W-:Y:S01]  /*2ae90*/  UIADD3 UR20, UPT, UPT, -UR4, UR70, URZ ;  /* 0x0000004604147290 */ /* 0x000fe2000fffe1ff */
[----:B--2---:R-:W-:Y:S01]  /*2aea0*/  IMAD.U32 R48, RZ, RZ, UR12 ;  /* 0x0000000cff307e24 */ /* 0x004fe2000f8e00ff */
[----:B------:R-:W-:Y:S01]  /*2aeb0*/  MOV R49, UR13 ;  /* 0x0000000d00317c02 */ /* 0x000fe20008000f00 */
[----:B------:R-:W-:Y:S01]  /*2aec0*/  IMAD.U32 R12, RZ, RZ, UR14 ;  /* 0x0000000eff0c7e24 */ /* 0x000fe2000f8e00ff */
[----:B------:R-:W-:Y:S01]  /*2aed0*/  MOV R13, UR15 ;  /* 0x0000000f000d7c02 */ /* 0x000fe20008000f00 */
[----:B------:R-:W2:Y:S01]  /*2aee0*/  LDCU.128 UR4, c[0x0][0x3e0] ;  /* 0x00007c00ff0477ac */ /* 0x000ea20008000c00 */
[----:B------:R-:W-:Y:S01]  /*2aef0*/  MOV R58, UR20 ;  /* 0x00000014003a7c02 */ /* 0x000fe20008000f00 */
[----:B---3--:R-:W-:Y:S01]  /*2af00*/  IMAD.U32 R22, RZ, RZ, UR8 ;  /* 0x00000008ff167e24 */ /* 0x008fe2000f8e00ff */
[----:B------:R-:W-:Y:S01]  /*2af10*/  MOV R23, UR9 ;  /* 0x0000000900177c02 */ /* 0x000fe20008000f00 */
[----:B------:R-:W3:Y:S01]  /*2af20*/  LDCU.128 UR12, c[0x0][0x440] ;  /* 0x00008800ff0c77ac */ /* 0x000ee20008000c00 */
[----:B------:R-:W-:Y:S01]  /*2af30*/  IMAD.U32 R24, RZ, RZ, UR10 ;  /* 0x0000000aff187e24 */ /* 0x000fe2000f8e00ff */
[----:B------:R-:W-:Y:S01]  /*2af40*/  MOV R25, UR11 ;  /* 0x0000000b00197c02 */ /* 0x000fe20008000f00 */
[----:B------:R-:W0:Y:S01]  /*2af50*/  LDCU.128 UR8, c[0x0][0x480] ;  /* 0x00009000ff0877ac */ /* 0x000e220008000c00 */
[----:B-1----:R-:W-:Y:S01]  /*2af60*/  ISETP.GE.AND P0, PT, R56, UR20, PT ;  /* 0x0000001438007c0c */ /* 0x002fe2000bf06270 */
[----:B------:R-:W1:Y:S01]  /*2af70*/  LDCU.128 UR20, c[0x0][0x4b0] ;  /* 0x00009600ff1477ac */ /* 0x000e620008000c00 */
[----:B------:R-:W0:Y:S01]  /*2af80*/  LDCU.128 UR24, c[0x0][0x4c0] ;  /* 0x00009800ff1877ac */ /* 0x000e220008000c00 */
[----:B--2---:R-:W-:Y:S01]  /*2af90*/  IMAD.U32 R18, RZ, RZ, UR4 ;  /* 0x00000004ff127e24 */ /* 0x004fe2000f8e00ff */
[----:B------:R-:W-:Y:S01]  /*2afa0*/  MOV R19, UR5 ;  /* 0x0000000500137c02 */ /* 0x000fe20008000f00 */
[----:B------:R-:W-:Y:S01]  /*2afb0*/  IMAD.U32 R20, RZ, RZ, UR6 ;  /* 0x00000006ff147e24 */ /* 0x000fe2000f8e00ff */
[----:B------:R-:W-:Y:S01]  /*2afc0*/  MOV R21, UR7 ;  /* 0x0000000700157c02 */ /* 0x000fe20008000f00 */
[----:B---3--:R-:W-:Y:S01]  /*2afd0*/  IMAD.U32 R26, RZ, RZ, UR12 ;  /* 0x0000000cff1a7e24 */ /* 0x008fe2000f8e00ff */
[----:B------:R-:W-:Y:S01]  /*2afe0*/  MOV R27, UR13 ;  /* 0x0000000d001b7c02 */ /* 0x000fe20008000f00 */
[----:B------:R-:W-:Y:S01]  /*2aff0*/  IMAD.U32 R28, RZ, RZ, UR14 ;  /* 0x0000000eff1c7e24 */ /* 0x000fe2000f8e00ff */
[----:B------:R-:W-:Y:S01]  /*2b000*/  MOV R29, UR15 ;  /* 0x0000000f001d7c02 */ /* 0x000fe20008000f00 */
[----:B------:R-:W2:Y:S01]  /*2b010*/  LDCU.128 UR4, c[0x0][0x470] ;  /* 0x00008e00ff0477ac */ /* 0x000ea20008000c00 */
[----:B------:R-:W3:Y:S01]  /*2b020*/  LDCU.128 UR12, c[0x0][0x490] ;  /* 0x00009200ff0c77ac */ /* 0x000ee20008000c00 */
        /* <DEDUP_REMOVED lines=11> */
[----:B-1--4-:R-:W-:Y:S05]  /*2b0e0*/  @P0 BRA `(.L_x_2220) ;  /* 0x0000002800740947 */ /* 0x012fea0003800000 */
.L_x_2253:
[----:B------:R-:W-:Y:S01]  /*2b0f0*/  ISETP.GE.U32.AND P0, PT, R5, UR76, PT ;  /* 0x0000004c05007c0c */ /* 0x000fe2000bf06070 */
[----:B------:R-:W-:Y:S01]  /*2b100*/  VIADD R56, R56, 0x200 ;  /* 0x0000020038387836 */ /* 0x000fe20000000000 */
[----:B------:R-:W-:Y:S01]  /*2b110*/  R2UR UR72, R58 ;  /* 0x000000003a4872ca */ /* 0x000fe200000e0000 */
[----:B------:R-:W-:Y:S01]  /*2b120*/  BSSY.RECONVERGENT B1, `(.L_x_2221) ;  /* 0x0000293000017945 */ /* 0x000fe20003800200 */
[----:B------:R-:W-:Y:S01]  /*2b130*/  ISETP.GE.U32.AND.EX P0, PT, R55, UR77, PT, P0 ;  /* 0x0000004d37007c0c */ /* 0x000fe2000bf06100 */
[----:B------:R-:W-:-:S10]  /*2b140*/  HFMA2 R57, -RZ, RZ, 0, 0 ;  /* 0x00000000ff397431 */ /* 0x000fd400000001ff */
[----:B------:R-:W-:Y:S02]  /*2b150*/  ISETP.GE.AND P2, PT, R56, UR72, PT ;  /* 0x0000004838007c0c */ /* 0x000fe4000bf46270 */
[----:B------:R-:W-:Y:S11]  /*2b160*/  @P0 BRA `(.L_x_2222) ;  /* 0x0000002800380947 */ /* 0x000ff60003800000 */
[----:B------:R-:W-:Y:S01]  /*2b170*/  R2UR UR72, R4 ;  /* 0x00000000044872ca */ /* 0x000fe200000e0000 */
[----:B------:R-:W-:-:S12]  /*2b180*/  BSSY.RECONVERGENT B3, `(.L_x_2223) ;  /* 0x0000028000037945 */ /* 0x000fd80003800200 */
[----:B------:R-:W-:-:S04]  /*2b190*/  LOP3.LUT R11, R55, UR72, RZ, 0xfc, !PT ;  /* 0x00000048370b7c12 */ /* 0x000fc8000f8efcff */
[----:B------:R-:W-:-:S13]  /*2b1a0*/  ISETP.NE.U32.AND P0, PT, R11, RZ, PT ;  /* 0x000000ff0b00720c */ /* 0x000fda0003f05070 */
[----:B------:R-:W-:Y:S05]  /*2b1b0*/  @P0 BRA `(.L_x_2224) ;  /* 0x00000000005c0947 */ /* 0x000fea0003800000 */
[----:B------:R-:W1:Y:S01]  /*2b1c0*/  LDCU UR72, c[0x0][0x864] ;  /* 0x00010c80ff4877ac */ /* 0x000e620008000800 */
[----:B------:R-:W-:Y:S02]  /*2b1d0*/  IMAD.MOV.U32 R14, RZ, RZ, RZ ;  /* 0x000000ffff0e7224 */ /* 0x000fe400078e00ff */
[----:B------:R-:W-:Y:S01]  /*2b1e0*/  IMAD.MOV.U32 R53, RZ, RZ, RZ ;  /* 0x000000ffff357224 */ /* 0x000fe200078e00ff */
[----:B-1----:R-:W1:Y:S01]  /*2b1f0*/  I2F.U32.RP R16, UR72 ;  /* 0x0000004800107d06 */ /* 0x002e620008209000 */
[----:B------:R-:W-:-:S07]  /*2b200*/  ISETP.NE.U32.AND P3, PT, RZ, UR72, PT ;  /* 0x00000048ff007c0c */ /* 0x000fce000bf65070 */
[----:B-1----:R-:W1:Y:S02]  /*2b210*/  MUFU.RCP R16, R16 ;  /* 0x0000001000107308 */ /* 0x002e640000001000 */
[----:B-1----:R-:W-:-:S06]  /*2b220*/  VIADD R15, R16, 0xffffffe ;  /* 0x0ffffffe100f7836 */ /* 0x002fcc0000000000 */
[----:B------:R-:W1:Y:S02]  /*2b230*/  F2I.FTZ.U32.TRUNC.NTZ R15, R15 ;  /* 0x0000000f000f7305 */ /* 0x000e64000021f000 */
[----:B-1----:R-:W-:-:S05]  /*2b240*/  IADD3 R11, PT, PT, RZ, -R15, RZ ;  /* 0x8000000fff0b7210 */ /* 0x002fca0007ffe0ff */
[----:B------:R-:W-:-:S04]  /*2b250*/  IMAD R11, R11, UR72, RZ ;  /* 0x000000480b0b7c24 */ /* 0x000fc8000f8e02ff */
[----:B------:R-:W-:-:S06]  /*2b260*/  IMAD.HI.U32 R14, R15, R11, R14 ;  /* 0x0000000b0f0e7227 */ /* 0x000fcc00078e000e */
[----:B------:R-:W-:-:S05]  /*2b270*/  IMAD.HI.U32 R52, R14, R5, RZ ;  /* 0x000000050e347227 */ /* 0x000fca00078e00ff */
[----:B------:R-:W-:-:S05]  /*2b280*/  IADD3 R14, PT, PT, -R52, RZ, RZ ;  /* 0x000000ff340e7210 */ /* 0x000fca0007ffe1ff */
[----:B------:R-:W-:-:S05]  /*2b290*/  IMAD R11, R14, UR72, R5 ;  /* 0x000000480e0b7c24 */ /* 0x000fca000f8e0205 */
[----:B------:R-:W-:-:S13]  /*2b2a0*/  ISETP.GE.U32.AND P0, PT, R11, UR72, PT ;  /* 0x000000480b007c0c */ /* 0x000fda000bf06070 */
[----:B------:R-:W-:Y:S01]  /*2b2b0*/  @P0 VIADD R11, R11, -UR72 ;  /* 0x800000480b0b0c36 */ /* 0x000fe20008000000 */
[----:B------:R-:W-:-:S04]  /*2b2c0*/  @P0 IADD3 R52, PT, PT, R52, 0x1, RZ ;  /* 0x0000000134340810 */ /* 0x000fc80007ffe0ff */
[----:B------:R-:W-:-:S13]  /*2b2d0*/  ISETP.GE.U32.AND P1, PT, R11, UR72, PT ;  /* 0x000000480b007c0c */ /* 0x000fda000bf26070 */
[----:B------:R-:W-:Y:S01]  /*2b2e0*/  @P1 VIADD R52, R52, 0x1 ;  /* 0x0000000134341836 */ /* 0x000fe20000000000 */
[----:B------:R-:W-:-:S04]  /*2b2f0*/  @!P3 LOP3.LUT R52, RZ, UR72, RZ, 0x33, !PT ;  /* 0x00000048ff34bc12 */ /* 0x000fc8000f8e33ff */
[----:B------:R-:W-:-:S05]  /*2b300*/  IADD3 R54, PT, PT, -R52, RZ, RZ ;  /* 0x000000ff34367210 */ /* 0x000fca0007ffe1ff */
[----:B------:R-:W-:Y:S01]  /*2b310*/  IMAD R54, R54, UR72, R5 ;  /* 0x0000004836367c24 */ /* 0x000fe2000f8e0205 */
[----:B------:R-:W-:Y:S06]  /*2b320*/  BRA `(.L_x_2225) ;  /* 0x0000000000347947 */ /* 0x000fec0003800000 */
.L_x_2224:
[----:B------:R-:W1:Y:S01]  /*2b330*/  LDCU UR72, c[0x0][0x864] ;  /* 0x00010c80ff4877ac */ /* 0x000e620008000800 */
[----:B------:R-:W-:Y:S01]  /*2b340*/  R2UR UR73, R4 ;  /* 0x00000000044972ca */ /* 0x000fe200000e0000 */
[----:B------:R-:W-:Y:S01]  /*2b350*/  IMAD.MOV.U32 R16, RZ, RZ, R5 ;  /* 0x000000ffff107224 */ /* 0x000fe200078e0005 */
[----:B------:R-:W-:Y:S02]  /*2b360*/  MOV R17, R55 ;  /* 0x0000003700117202 */ /* 0x000fe40000000f00 */
[----:B------:R-:W-:-:S09]  /*2b370*/  MOV R11, 0x2b3b0 ;  /* 0x0002b3b0000b7802 */ /* 0x000fd20000000f00 */
[----:B------:R-:W-:Y:S01]  /*2b380*/  IMAD.U32 R15, RZ, RZ, UR73 ;  /* 0x00000049ff0f7e24 */ /* 0x000fe2000f8e00ff */
[----:B-1----:R-:W-:-:S07]  /*2b390*/  MOV R14, UR72 ;  /* 0x00000048000e7c02 */ /* 0x002fce0008000f00 */
[----:B0-23--:R-:W-:Y:S05]  /*2b3a0*/  CALL.REL.NOINC `($__internal_2_$__cuda_sm20_div_u64) ;  /* 0x0000002c00147944 */ /* 0x00dfea0003c00000 */
[----:B------:R-:W0:Y:S01]  /*2b3b0*/  LDCU UR72, c[0x0][0x864] ;  /* 0x00010c80ff4877ac */ /* 0x000e220008000800 */
[----:B------:R-:W-:Y:S01]  /*2b3c0*/  IADD3 R54, PT, PT, -R14, RZ, RZ ;  /* 0x000000ff0e367210 */ /* 0x000fe20007ffe1ff */
[----:B------:R-:W-:Y:S01]  /*2b3d0*/  IMAD.MOV.U32 R52, RZ, RZ, R14 ;  /* 0x000000ffff347224 */ /* 0x000fe200078e000e */
[----:B------:R-:W-:-:S03]  /*2b3e0*/  MOV R53, R15 ;  /* 0x0000000f00357202 */ /* 0x000fc60000000f00 */
[----:B0-----:R-:W-:-:S07]  /*2b3f0*/  IMAD R54, R54, UR72, R5 ;  /* 0x0000004836367c24 */ /* 0x001fce000f8e0205 */
.L_x_2225:
[----:B0-23--:R-:W-:Y:S05]  /*2b400*/  BSYNC.RECONVERGENT B3 ;  /* 0x0000000000037941 */ /* 0x00dfea0003800200 */
.L_x_2223:
        /* <DEDUP_REMOVED lines=27> */
.L_x_2227:
        /* <DEDUP_REMOVED lines=8> */
[----:B------:R-:W-:Y:S01]  /*2b640*/  IADD3 R11, PT, PT, -R14, RZ, RZ ;  /* 0x000000ff0e0b7210 */ /* 0x000fe20007ffe1ff */
[----:B------:R-:W-:Y:S01]  /*2b650*/  IMAD.MOV.U32 R50, RZ, RZ, R14 ;  /* 0x000000ffff327224 */ /* 0x000fe200078e000e */
[----:B------:R-:W-:-:S03]  /*2b660*/  MOV R51, R15 ;  /* 0x0000000f00337202 */ /* 0x000fc60000000f00 */
[----:B0-----:R-:W-:-:S07]  /*2b670*/  IMAD R52, R11, UR72, R52 ;  /* 0x000000480b347c24 */ /* 0x001fce000f8e0234 */
.L_x_2228:
[----:B------:R-:W-:Y:S05]  /*2b680*/  BSYNC.RECONVERGENT B3 ;  /* 0x0000000000037941 */ /* 0x000fea0003800200 */
.L_x_2226:
        /* <DEDUP_REMOVED lines=28> */
.L_x_2230:
        /* <DEDUP_REMOVED lines=9> */
[----:B------:R-:W-:Y:S01]  /*2b8e0*/  IADD3 R11, PT, PT, -R14, RZ, RZ ;  /* 0x000000ff0e0b7210 */ /* 0x000fe20007ffe1ff */
[----:B------:R-:W-:Y:S01]  /*2b8f0*/  IMAD.MOV.U32 R34, RZ, RZ, R14 ;  /* 0x000000ffff227224 */ /* 0x000fe200078e000e */
[----:B------:R-:W-:-:S03]  /*2b900*/  MOV R35, R15 ;  /* 0x0000000f00237202 */ /* 0x000fc60000000f00 */
[----:B0-----:R-:W-:-:S07]  /*2b910*/  IMAD R50, R11, UR72, R50 ;  /* 0x000000480b327c24 */ /* 0x001fce000f8e0232 */
.L_x_2231:
[----:B------:R-:W-:Y:S05]  /*2b920*/  BSYNC.RECONVERGENT B3 ;  /* 0x0000000000037941 */ /* 0x000fea0003800200 */
.L_x_2229:
        /* <DEDUP_REMOVED lines=27> */
.L_x_2233:
        /* <DEDUP_REMOVED lines=12> */
.L_x_2234:
[----:B------:R-:W-:Y:S05]  /*2bba0*/  BSYNC.RECONVERGENT B3 ;  /* 0x0000000000037941 */ /* 0x000fea0003800200 */
.L_x_2232:
        /* <DEDUP_REMOVED lines=28> */
.L_x_2236:
        /* <DEDUP_REMOVED lines=13> */
.L_x_2237:
[----:B------:R-:W-:Y:S05]  /*2be40*/  BSYNC.RECONVERGENT B3 ;  /* 0x0000000000037941 */ /* 0x000fea0003800200 */
.L_x_2235:
        /* <DEDUP_REMOVED lines=27> */
.L_x_2239:
        /* <DEDUP_REMOVED lines=12> */
.L_x_2240:
[----:B------:R-:W-:Y:S05]  /*2c0c0*/  BSYNC.RECONVERGENT B3 ;  /* 0x0000000000037941 */ /* 0x000fea0003800200 */
.L_x_2238:
        /* <DEDUP_REMOVED lines=25> */
[----:B------:R-:W-:Y:S02]  /*2c260*/  IMAD R34, R34, UR72, R36 ;  /* 0x0000004822227c24 */ /* 0x000fe4000f8e0224 */
[----:B------:R-:W-:Y:S02]  /*2c270*/  IMAD.MOV.U32 R36, RZ, RZ, R37 ;  /* 0x000000ffff247224 */ /* 0x000fe400078e0025 */
[----:B------:R-:W-:Y:S01]  /*2c280*/  HFMA2 R37, -RZ, RZ, 0, 0 ;  /* 0x00000000ff257431 */ /* 0x000fe200000001ff */
[----:B------:R-:W-:Y:S06]  /*2c290*/  BRA `(.L_x_2243) ;  /* 0x0000000000347947 */ /* 0x000fec0003800000 */
.L_x_2242:
[----:B------:R-:W0:Y:S01]  /*2c2a0*/  LDCU UR72, c[0x0][0x84c] ;  /* 0x00010980ff4877ac */ /* 0x000e220008000800 */
[----:B------:R-:W-:Y:S01]  /*2c2b0*/  R2UR UR73, R2 ;  /* 0x00000000024972ca */ /* 0x000fe200000e0000 */
[----:B------:R-:W-:Y:S01]  /*2c2c0*/  IMAD.MOV.U32 R17, RZ, RZ, R37 ;  /* 0x000000ffff117224 */ /* 0x000fe200078e0025 */
[----:B------:R-:W-:Y:S02]  /*2c2d0*/  MOV R16, R36 ;  /* 0x0000002400107202 */ /* 0x000fe40000000f00 */
[----:B------:R-:W-:-:S09]  /*2c2e0*/  MOV R11, 0x2c320 ;  /* 0x0002c320000b7802 */ /* 0x000fd20000000f00 */
[----:B------:R-:W-:Y:S01]  /*2c2f0*/  MOV R15, UR73 ;  /* 0x00000049000f7c02 */ /* 0x000fe20008000f00 */
[----:B0-----:R-:W-:-:S07]  /*2c300*/  IMAD.U32 R14, RZ, RZ, UR72 ;  /* 0x00000048ff0e7e24 */ /* 0x001fce000f8e00ff */
[----:B------:R-:W-:Y:S05]  /*2c310*/  CALL.REL.NOINC `($__internal_2_$__cuda_sm20_div_u64) ;  /* 0x0000001c00387944 */ /* 0x000fea0003c00000 */
[----:B------:R-:W0:Y:S01]  /*2c320*/  LDCU UR72, c[0x0][0x84c] ;  /* 0x00010980ff4877ac */ /* 0x000e220008000800 */
[----:B------:R-:W-:Y:S02]  /*2c330*/  IMAD.MOV R34, RZ, RZ, -R14 ;  /* 0x000000ffff227224 */ /* 0x000fe400078e0a0e */
[----:B------:R-:W-:Y:S02]  /*2c340*/  IMAD.MOV.U32 R37, RZ, RZ, R15 ;  /* 0x000000ffff257224 */ /* 0x000fe400078e000f */
[----:B0-----:R-:W-:Y:S01]  /*2c350*/  IMAD R34, R34, UR72, R36 ;  /* 0x0000004822227c24 */ /* 0x001fe2000f8e0224 */
[----:B------:R-:W-:-:S07]  /*2c360*/  MOV R36, R14 ;  /* 0x0000000e00247202 */ /* 0x000fce0000000f00 */
.L_x_2243:
[----:B------:R-:W-:Y:S05]  /*2c370*/  BSYNC.RECONVERGENT B3 ;  /* 0x0000000000037941 */ /* 0x000fea0003800200 */
.L_x_2241:
        /* <DEDUP_REMOVED lines=21> */
[----:B------:R-:W-:Y:S02]  /*2c4d0*/  @P1 IADD3 R37, PT, PT, R37, 0x1, RZ ;  /* 0x0000000125251810 */ /* 0x000fe40007ffe0ff */
[----:B------:R-:W-:-:S05]  /*2c4e0*/  @!P3 LOP3.LUT R37, RZ, UR72, RZ, 0x33, !PT ;  /* 0x00000048ff25bc12 */ /* 0x000fca000f8e33ff */
[----:B------:R-:W-:-:S04]  /*2c4f0*/  IMAD.MOV R39, RZ, RZ, -R37 ;  /* 0x000000ffff277224 */ /* 0x000fc800078e0a25 */
[----:B------:R-:W-:Y:S01]  /*2c500*/  IMAD R39, R39, UR72, R36 ;  /* 0x0000004827277c24 */ /* 0x000fe2000f8e0224 */
[----:B------:R-:W-:Y:S01]  /*2c510*/  MOV R36, R37 ;  /* 0x0000002500247202 */ /* 0x000fe20000000f00 */
[----:B------:R-:W-:Y:S01]  /*2c520*/  IMAD.MOV.U32 R37, RZ, RZ, RZ ;  /* 0x000000ffff257224 */ /* 0x000fe200078e00ff */
[----:B------:R-:W-:Y:S06]  /*2c530*/  BRA `(.L_x_2246) ;  /* 0x0000000000307947 */ /* 0x000fec0003800000 */
.L_x_2245:
        /* <DEDUP_REMOVED lines=8> */
[----:B------:R-:W-:Y:S02]  /*2c5c0*/  IADD3 R39, PT, PT, -R14, RZ, RZ ;  /* 0x000000ff0e277210 */ /* 0x000fe40007ffe1ff */
[----:B------:R-:W-:-:S03]  /*2c5d0*/  MOV R37, R15 ;  /* 0x0000000f00257202 */ /* 0x000fc60000000f00 */
[----:B0-----:R-:W-:Y:S02]  /*2c5e0*/  IMAD R39, R39, UR72, R36 ;  /* 0x0000004827277c24 */ /* 0x001fe4000f8e0224 */
[----:B------:R-:W-:-:S07]  /*2c5f0*/  IMAD.MOV.U32 R36, RZ, RZ, R14 ;  /* 0x000000ffff247224 */ /* 0x000fce00078e000e */
.L_x_2246:
[----:B------:R-:W-:Y:S05]  /*2c600*/  BSYNC.RECONVERGENT B3 ;  /* 0x0000000000037941 */ /* 0x000fea0003800200 */
.L_x_2244:
        /* <DEDUP_REMOVED lines=14> */
[----:B------:R-:W-:-:S04]  /*2c6f0*/  IMAD.HI.U32 R11, R15, R11, R14 ;  /* 0x0000000b0f0b7227 */ /* 0x000fc800078e000e */
[----:B------:R-:W-:Y:S02]  /*2c700*/  IMAD.MOV.U32 R15, RZ, RZ, RZ ;  /* 0x000000ffff0f7224 */ /* 0x000fe400078e00ff */
        /* <DEDUP_REMOVED lines=12> */
.L_x_2248:
        /* <DEDUP_REMOVED lines=9> */
[----:B------:R-:W-:-:S05]  /*2c860*/  IADD3 R11, PT, PT, -R14, RZ, RZ ;  /* 0x000000ff0e0b7210 */ /* 0x000fca0007ffe1ff */
[----:B0-----:R-:W-:-:S07]  /*2c870*/  IMAD R36, R11, UR72, R36 ;  /* 0x000000480b247c24 */ /* 0x001fce000f8e0224 */
.L_x_2249:
[----:B------:R-:W-:Y:S05]  /*2c880*/  BSYNC.RECONVERGENT B3 ;  /* 0x0000000000037941 */ /* 0x000fea0003800200 */
.L_x_2247:
        /* <DEDUP_REMOVED lines=20> */
[----:B------:R-:W-:Y:S02]  /*2c9d0*/  @P0 IADD3 R11, PT, PT, R11, -UR72, RZ ;  /* 0x800000480b0b0c10 */ /* 0x000fe4000fffe0ff */
[----:B------:R-:W-:-:S05]  /*2c9e0*/  @!P1 LOP3.LUT R11, RZ, UR72, RZ, 0x33, !PT ;  /* 0x00000048ff0b9c12 */ /* 0x000fca000f8e33ff */
[----:B------:R-:W-:Y:S01]  /*2c9f0*/  IMAD.MOV.U32 R32, RZ, RZ, R11 ;  /* 0x000000ffff207224 */ /* 0x000fe200078e000b */
[----:B------:R-:W-:Y:S06]  /*2ca00*/  BRA `(.L_x_2252) ;  /* 0x0000000000147947 */ /* 0x000fec0003800000 */
.L_x_2251:
[----:B------:R-:W-:Y:S01]  /*2ca10*/  MOV R16, R14 ;  /* 0x0000000e00107202 */ /* 0x000fe20000000f00 */
[----:B------:R-:W-:Y:S01]  /*2ca20*/  IMAD.MOV.U32 R11, RZ, RZ, R15 ;  /* 0x000000ffff0b7224 */ /* 0x000fe200078e000f */
[----:B------:R-:W-:-:S07]  /*2ca30*/  MOV R17, 0x2ca50 ;  /* 0x0002ca5000117802 */ /* 0x000fce0000000f00 */
[----:B------:R-:W-:Y:S05]  /*2ca40*/  CALL.REL.NOINC `($__internal_3_$__cuda_sm20_rem_u64) ;  /* 0x00000018007c7944 */ /* 0x000fea0003c00000 */
[----:B------:R-:W-:-:S07]  /*2ca50*/  MOV R32, R11 ;  /* 0x0000000b00207202 */ /* 0x000fce0000000f00 */
.L_x_2252:
[----:B------:R-:W-:Y:S05]  /*2ca60*/  BSYNC.RECONVERGENT B3 ;  /* 0x0000000000037941 */ /* 0x000fea0003800200 */
.L_x_2250:
[----:B------:R-:W0:Y:S01]  /*2ca70*/  LDC.64 R42, c[0x0][0x388] ;  /* 0x0000e200ff2a7b82 */ /* 0x000e220000000a00 */
[----:B------:R-:W-:Y:S01]  /*2ca80*/  MOV.SPILL R11, UR33 ;  /* 0x00000021000b7c02 */ /* 0x000fe20009000f00 */
[----:B------:R-:W0:Y:S01]  /*2ca90*/  I2F.F64 R32, R32 ;  /* 0x0000002000207312 */ /* 0x000e220000201c00 */
[----:B------:R-:W-:Y:S01]  /*2caa0*/  MOV.SPILL R30, UR32 ;  /* 0x00000020001e7c02 */ /* 0x000fe20009000f00 */
[----:B------:R-:W0:Y:S01]  /*2cab0*/  LDCU.64 UR32, c[0x0][0x398] ;  /* 0x00007300ff2077ac */ /* 0x000e220008000a00 */
[----:B------:R1:W-:Y:S01]  /*2cac0*/  STL.64 [R1+0x58], R6 ;  /* 0x0000580601007387 */ /* 0x0003e20000100a00 */
[----:B------:R-:W-:Y:S02]  /*2cad0*/  MOV.SPILL R31, UR35 ;  /* 0x00000023001f7c02 */ /* 0x000fe40009000f00 */
[----:B------:R-:W-:Y:S01]  /*2cae0*/  MOV.SPILL R46, UR34 ;  /* 0x00000022002e7c02 */ /* 0x000fe20009000f00 */
[----:B------:R2:W-:Y:S01]  /*2caf0*/  STL.64 [R1+0x50], R4 ;  /* 0x0000500401007387 */ /* 0x0005e20000100a00 */
[----:B------:R-:W-:Y:S01]  /*2cb00*/  R2UR UR34, R18 ;  /* 0x00000000122272ca */ /* 0x000fe200000e0000 */
[----:B------:R-:W-:Y:S01]  /*2cb10*/  I2F.F64 R40, R39 ;  /* 0x0000002700287312 */ /* 0x000fe20000201c00 */
[----:B------:R-:W-:Y:S01]  /*2cb20*/  R2UR UR35, R19 ;  /* 0x00000000132372ca */ /* 0x000fe200000e0000 */
[----:B------:R3:W-:Y:S01]  /*2cb30*/  STL.64 [R1+0x48], R2 ;  /* 0x0000480201007387 */ /* 0x0007e20000100a00 */
[----:B------:R-:W-:Y:S01]  /*2cb40*/  R2UR UR72, R12 ;  /* 0x000000000c4872ca */ /* 0x000fe200000e0000 */
[----:B------:R-:W4:Y:S01]  /*2cb50*/  LDC.64 R44, c[0x0][0x3a0] ;  /* 0x0000e800ff2c7b82 */ /* 0x000f220000000a00 */
[----:B------:R-:W-:-:S02]  /*2cb60*/  R2UR UR73, R13 ;  /* 0x000000000d4972ca */ /* 0x000fc400000e0000 */
[----:B------:R-:W-:Y:S01]  /*2cb70*/  MOV.SPILL R14, UR31 ;  /* 0x0000001f000e7c02 */ /* 0x000fe20009000f00 */
[----:B------:R-:W-:Y:S01]  /*2cb80*/  I2F.F64 R38, R38 ;  /* 0x0000002600267312 */ /* 0x000fe20000201c00 */
[----:B------:R-:W-:Y:S02]  /*2cb90*/  MOV.SPILL R17, UR30 ;  /* 0x0000001e00117c02 */ /* 0x000fe40009000f00 */
[----:B------:R-:W-:Y:S01]  /*2cba0*/  R2UR UR30, R22 ;  /* 0x00000000161e72ca */ /* 0x000fe200000e0000 */
[----:B-1----:R-:W1:Y:S01]  /*2cbb0*/  LDC.64 R6, c[0x0][0x3d0] ;  /* 0x0000f400ff067b82 */ /* 0x002e620000000a00 */
[----:B0-----:R-:W-:Y:S01]  /*2cbc0*/  DFMA R32, R32, UR32, R42 ;  /* 0x0000002020207c2b */ /* 0x001fe2000800002a */
[----:B------:R-:W-:Y:S02]  /*2cbd0*/  R2UR UR32, R20 ;  /* 0x00000000142072ca */ /* 0x000fe400000e0000 */
[----:B------:R-:W1:Y:S01]  /*2cbe0*/  I2F.F64 R42, R34 ;  /* 0x00000022002a7312 */ /* 0x000e620000201c00 */
[----:B------:R-:W-:-:S02]  /*2cbf0*/  R2UR UR33, R21 ;  /* 0x00000000152172ca */ /* 0x000fc400000e0000 */
[----:B------:R-:W-:Y:S01]  /*2cc00*/  R2UR UR31, R23 ;  /* 0x00000000171f72ca */ /* 0x000fe200000e0000 */
[----:B--2---:R-:W0:Y:S01]  /*2cc10*/  LDC.64 R4, c[0x0][0x3f8] ;  /* 0x0000fe00ff047b82 */ /* 0x004e220000000a00 */
[----:B------:R-:W-:Y:S02]  /*2cc20*/  MOV.SPILL R15, UR29 ;  /* 0x0000001d000f7c02 */ /* 0x000fe40009000f00 */
[----:B------:R-:W-:Y:S01]  /*2cc30*/  MOV.SPILL R16, UR28 ;  /* 0x0000001c00107c02 */ /* 0x000fe20009000f00 */
[----:B------:R-:W0:Y:S01]  /*2cc40*/  I2F.F64 R34, R35 ;  /* 0x0000002300227312 */ /* 0x000e220000201c00 */
[----:B------:R-:W-:Y:S02]  /*2cc50*/  R2UR UR28, R24 ;  /* 0x00000000181c72ca */ /* 0x000fe400000e0000 */
[----:B------:R-:W-:Y:S01]  /*2cc60*/  R2UR UR29, R25 ;  /* 0x00000000191d72ca */ /* 0x000fe200000e0000 */
[----:B---3--:R-:W2:Y:S01]  /*2cc70*/  LDC.64 R2, c[0x0][0x3c8] ;  /* 0x0000f200ff027b82 */ /* 0x008ea20000000a00 */
[----:B------:R-:W-:-:S02]  /*2cc80*/  R2UR UR74, R48 ;  /* 0x00000000304a72ca */ /* 0x000fc400000e0000 */
[----:B------:R-:W-:Y:S01]  /*2cc90*/  R2UR UR75, R49 ;  /* 0x00000000314b72ca */ /* 0x000fe200000e0000 */
[----:B------:R-:W4:Y:S01]  /*2cca0*/  I2F.F64 R36, R36 ;  /* 0x0000002400247312 */ /* 0x000f220000201c00 */
[----:B-1----:R-:W-:Y:S01]  /*2ccb0*/  DFMA R42, R42, UR34, R6 ;  /* 0x000000222a2a7c2b */ /* 0x002fe20008000006 */
[----:B------:R-:W-:Y:S01]  /*2ccc0*/  R2UR.FILL UR35, R31 ;  /* 0x000000001f2372ca */ /* 0x000fe200004e0000 */
[----:B------:R1:W5:Y:S01]  /*2ccd0*/  LDL.LU.64 R6, [R1+0x58] ;  /* 0x0000580001067983 */ /* 0x0003620000300a00 */
[----:B------:R-:W-:Y:S01]  /*2cce0*/  R2UR.FILL UR34, R46 ;  /* 0x000000002e2272ca */ /* 0x000fe200004e0000 */
[----:B0-----:R-:W-:Y:S01]  /*2ccf0*/  DFMA R34, R34, R4, UR32 ;  /* 0x0000002022227e2b */ /* 0x001fe20008000004 */
[----:B------:R-:W-:Y:S02]  /*2cd00*/  R2UR.FILL UR32, R30 ;  /* 0x000000001e2072ca */ /* 0x000fe400004e0000 */
[----:B------:R-:W-:Y:S01]  /*2cd10*/  I2F.F64 R52, R52 ;  /* 0x0000003400347312 */ /* 0x000fe20000201c00 */
[----:B------:R1:W5:Y:S03]  /*2cd20*/  LDL.LU.64 R4, [R1+0x50] ;  /* 0x0000500001047983 */ /* 0x0003660000300a00 */
[----:B----4-:R-:W-:Y:S01]  /*2cd30*/  DFMA R36, R36, UR74, R44 ;  /* 0x0000004a24247c2b */ /* 0x010fe2000800002c */
[----:B------:R-:W-:Y:S01]  /*2cd40*/  R2UR UR74, R26 ;  /* 0x000000001a4a72ca */ /* 0x000fe200000e0000 */
[----:B------:R-:W-:Y:S01]  /*2cd50*/  DFMA R44, R32, UR6, RZ ;  /* 0x00000006202c7c2b */ /* 0x000fe200080000ff */
[----:B------:R-:W-:Y:S01]  /*2cd60*/  R2UR UR75, R27 ;  /* 0x000000001b4b72ca */ /* 0x000fe200000e0000 */
[----:B--2---:R-:W-:Y:S01]  /*2cd70*/  DFMA R40, R40, R2, UR72 ;  /* 0x0000004828287e2b */ /* 0x004fe20008000002 */
[----:B------:R-:W-:Y:S01]  /*2cd80*/  R2UR UR72, R28 ;  /* 0x000000001c4872ca */ /* 0x000fe200000e0000 */
[----:B------:R0:W2:Y:S01]  /*2cd90*/  I2F.F64 R30, R47 ;  /* 0x0000002f001e7312 */ /* 0x0000a20000201c00 */
[----:B------:R-:W2:Y:S01]  /*2cda0*/  LDC.64 R2, c[0x0][0x428] ;  /* 0x00010a00ff027b82 */ /* 0x000ea20000000a00 */
[----:B------:R-:W-:-:S02]  /*2cdb0*/  R2UR UR73, R29 ;  /* 0x000000001d4972ca */ /* 0x000fc400000e0000 */
[----:B------:R-:W-:-:S05]  /*2cdc0*/  DFMA R44, R36, UR8, R44 ;  /* 0x00000008242c7c2b */ /* 0x000fca000800002c */
[----:B0-----:R-:W0:Y:S02]  /*2cdd0*/  LDC.64 R46, c[0x0][0x400] ;  /* 0x00010000ff2e7b82 */ /* 0x001e240000000a00 */
[----:B0-----:R-:W-:-:S06]  /*2cde0*/  DFMA R38, R38, UR30, R46 ;  /* 0x0000001e26267c2b */ /* 0x001fcc000800002e */
[----:B------:R-:W0:Y:S01]  /*2cdf0*/  LDC.64 R46, c[0x0][0x458] ;  /* 0x00011600ff2e7b82 */ /* 0x000e220000000a00 */
[----:B--2---:R-:W-:Y:S01]  /*2ce00*/  DFMA R30, R30, R2, UR28 ;  /* 0x0000001c1e1e7e2b */ /* 0x004fe20008000002 */
[----:B------:R1:W5:Y:S01]  /*2ce10*/  LDL.LU.64 R2, [R1+0x48] ;  /* 0x0000480001027983 */ /* 0x0003620000300a00 */
[----:B0-----:R-:W-:-:S03]  /*2ce20*/  DFMA R52, R52, R46, UR72 ;  /* 0x0000004834347e2b */ /* 0x001fc6000800002e */
[----:B------:R-:W2:Y:S01]  /*2ce30*/  LDL.64 R46, [R1+0x40] ;  /* 0x00004000012e7983 */ /* 0x000ea20000100a00 */
[----:B------:R-:W-:Y:S01]  /*2ce40*/  DFMA R44, R40, UR10, R44 ;  /* 0x0000000a282c7c2b */ /* 0x000fe2000800002c */
[----:B------:R-:W-:Y:S02]  /*2ce50*/  R2UR.FILL UR31, R14 ;  /* 0x000000000e1f72ca */ /* 0x000fe400004e0000 */
[----:B------:R-:W-:Y:S02]  /*2ce60*/  R2UR.FILL UR29, R15 ;  /* 0x000000000f1d72ca */ /* 0x000fe400004e0000 */
[----:B------:R-:W0:Y:S03]  /*2ce70*/  LDC.64 R14, c[0x0][0x430] ;  /* 0x00010c00ff0e7b82 */ /* 0x000e260000000a00 */
[----:B------:R-:W-:Y:S01]  /*2ce80*/  DFMA R44, R42, UR12, R44 ;  /* 0x0000000c2a2c7c2b */ /* 0x000fe2000800002c */
[----:B------:R-:W0:Y:S07]  /*2ce90*/  I2F.F64 R50, R50 ;  /* 0x0000003200327312 */ /* 0x000e2e0000201c00 */
[----:B------:R-:W-:Y:S01]  /*2cea0*/  DFMA R44, R34, UR14, R44 ;  /* 0x0000000e222c7c2b */ /* 0x000fe2000800002c */
[----:B------:R-:W-:-:S02]  /*2ceb0*/  R2UR.FILL UR30, R17 ;  /* 0x00000000111e72ca */ /* 0x000fc400004e0000 */
[----:B------:R-:W-:Y:S02]  /*2cec0*/  R2UR.FILL UR28, R16 ;  /* 0x00000000101c72ca */ /* 0x000fe400004e0000 */
[----:B------:R-:W3:Y:S03]  /*2ced0*/  LDC.64 R16, c[0x0][0x460] ;  /* 0x00011800ff107b82 */ /* 0x000ee60000000a00 */
[----:B------:R-:W-:Y:S02]  /*2cee0*/  DFMA R44, R38, UR16, R44 ;  /* 0x00000010262c7c2b */ /* 0x000fe4000800002c */
[----:B0-----:R-:W-:Y:S01]  /*2cef0*/  DFMA R50, R50, UR74, R14 ;  /* 0x0000004a32327c2b */ /* 0x001fe2000800000e */
[----:B------:R-:W3:Y:S05]  /*2cf00*/  I2F.F64 R14, R54 ;  /* 0x00000036000e7312 */ /* 0x000eea0000201c00 */
[----:B------:R-:W-:-:S08]  /*2cf10*/  DFMA R44, R30, UR18, R44 ;  /* 0x000000121e2c7c2b */ /* 0x000fd0000800002c */
[----:B------:R-:W-:Y:S02]  /*2cf20*/  DFMA R44, R50, UR20, R44 ;  /* 0x00000014322c7c2b */ /* 0x000fe4000800002c */
[----:B---3--:R-:W-:-:S06]  /*2cf30*/  DFMA R14, R14, UR4, R16 ;  /* 0x000000040e0e7c2b */ /* 0x008fcc0008000010 */
[----:B------:R-:W-:-:S08]  /*2cf40*/  DFMA R44, R52, UR22, R44 ;  /* 0x00000016342c7c2b */ /* 0x000fd0000800002c */
[----:B------:R-:W-:-:S08]  /*2cf50*/  DFMA R44, R14, UR24, R44 ;  /* 0x000000180e2c7c2b */ /* 0x000fd0000800002c */
[----:B------:R-:W-:Y:S01]  /*2cf60*/  DADD R44, R44, -UR26 ;  /* 0x8000001a2c2c7e29 */ /* 0x000fe20008000000 */
[----:B------:R-:W-:-:S07]  /*2cf70*/  R2UR.FILL UR33, R11 ;  /* 0x000000000b2172ca */ /* 0x000fce00004e0000 */
[----:B--2---:R-:W-:-:S14]  /*2cf80*/  DSETP.GT.AND P0, PT, |R44|, R46, PT ;  /* 0x0000002e2c00722a */ /* 0x004fdc0003f04200 */
[----:B-1----:R-:W-:Y:S05]  /*2cf90*/  @P0 BRA `(.L_x_2222) ;  /* 0x0000000800ac0947 */ /* 0x002fea0003800000 */
        /* <DEDUP_REMOVED lines=171> */
.L_x_2222:
[----:B0-23--:R-:W-:Y:S05]  /*2da50*/  BSYNC.RECONVERGENT B1 ;  /* 0x0000000000017941 */ /* 0x00dfea0003800200 */
.L_x_2221:
[----:B------:R-:W-:Y:S02]  /*2da60*/  MOV R11, RZ ;  /* 0x000000ff000b7202 */ /* 0x000fe40000000f00 */
[----:B------:R-:W-:Y:S02]  /*2da70*/  IADD3 R60, P0, PT, R60, R57, RZ ;  /* 0x000000393c3c7210 */ /* 0x000fe40007f1e0ff */
[----:B-----5:R-:W-:-:S03]  /*2da80*/  IADD3 R5, P1, PT, R5, 0x200, RZ ;  /* 0x0000020005057810 */ /* 0x020fc60007f3e0ff */
[----:B------:R-:W-:Y:S01]  /*2da90*/  IMAD.X R59, R59, 0x1, R11, P0 ;  /* 0x000000013b3b7824 */ /* 0x000fe200000e060b */
[----:B------:R-:W-:Y:S01]  /*2daa0*/  IADD3.X R55, PT, PT, RZ, R55, RZ, P1, !PT ;  /* 0x00000037ff377210 */ /* 0x000fe20000ffe4ff */
[----:B------:R-:W-:Y:S08]  /*2dab0*/  @!P2 BRA `(.L_x_2253) ;  /* 0xffffffd4008ca947 */ /* 0x000ff0000383ffff */
.L_x_2220:
[----:B0-23--:R-:W-:Y:S05]  /*2dac0*/  BSYNC.RECONVERGENT B2 ;  /* 0x0000000000027941 */ /* 0x00dfea0003800200 */
.L_x_1993:
[----:B------:R-:W1:Y:S01]  /*2dad0*/  S2R R8, SR_LANEID ;  /* 0x0000000000087919 */ /* 0x000e620000000000 */
[----:B------:R-:W2:Y:S04]  /*2dae0*/  SHFL.DOWN PT, R0, R60, 0x1, 0x1f ;  /* 0x08201f003c007f89 */ /* 0x000ea800000e0000 */
[----:B------:R-:W3:Y:S01]  /*2daf0*/  SHFL.DOWN PT, R2, R59, 0x1, 0x1f ;  /* 0x08201f003b027f89 */ /* 0x000ee200000e0000 */
[----:B------:R-:W4:Y:S01]  /*2db00*/  S2R R6, SR_TID.X ;  /* 0x0000000000067919 */ /* 0x000f220000002100 */
[C---:B-1----:R-:W-:Y:S02]  /*2db10*/  ISETP.GT.AND P1, PT, R8.reuse, 0x1e, PT ;  /* 0x0000001e0800780c */ /* 0x042fe40003f24270 */
[----:B------:R-:W-:Y:S02]  /*2db20*/  ISETP.NE.AND P2, PT, R8, RZ, PT ;  /* 0x000000ff0800720c */ /* 0x000fe40003f45270 */
[----:B--2---:R-:W-:-:S02]  /*2db30*/  SEL R3, R0, RZ, !P1 ;  /* 0x000000ff00037207 */ /* 0x004fc40004800000 */
[----:B---3--:R-:W-:Y:S02]  /*2db40*/  SEL R2, R2, RZ, !P1 ;  /* 0x000000ff02027207 */ /* 0x008fe40004800000 */
[----:B------:R-:W-:Y:S02]  /*2db50*/  IADD3 R3, P0, PT, R3, R60, RZ ;  /* 0x0000003c03037210 */ /* 0x000fe40007f1e0ff */
[----:B------:R-:W-:-:S03]  /*2db60*/  ISETP.GT.AND P1, PT, R8, 0x1d, PT ;  /* 0x0000001d0800780c */ /* 0x000fc60003f24270 */
[----:B------:R-:W-:Y:S01]  /*2db70*/  IMAD.X R7, R2, 0x1, R59, P0 ;  /* 0x0000000102077824 */ /* 0x000fe200000e063b */
[----:B------:R-:W1:Y:S04]  /*2db80*/  SHFL.DOWN PT, R0, R3, 0x2, 0x1f ;  /* 0x08401f0003007f89 */ /* 0x000e6800000e0000 */
[----:B------:R-:W2:Y:S01]  /*2db90*/  SHFL.DOWN PT, R2, R7, 0x2, 0x1f ;  /* 0x08401f0007027f89 */ /* 0x000ea200000e0000 */
[----:B-1----:R-:W-:-:S04]  /*2dba0*/  SEL R0, R0, RZ, !P1 ;  /* 0x000000ff00007207 */ /* 0x002fc80004800000 */
[----:B------:R-:W-:Y:S02]  /*2dbb0*/  IADD3 R5, P0, PT, R0, R3, RZ ;  /* 0x0000000300057210 */ /* 0x000fe40007f1e0ff */
[----:B--2---:R-:W-:Y:S02]  /*2dbc0*/  SEL R2, R2, RZ, !P1 ;  /* 0x000000ff02027207 */ /* 0x004fe40004800000 */
[----:B------:R-:W-:Y:S01]  /*2dbd0*/  ISETP.GT.AND P1, PT, R8, 0x1b, PT ;  /* 0x0000001b0800780c */ /* 0x000fe20003f24270 */
[----:B------:R-:W1:Y:S01]  /*2dbe0*/  SHFL.DOWN PT, R0, R5, 0x4, 0x1f ;  /* 0x08801f0005007f89 */ /* 0x000e6200000e0000 */
[----:B------:R-:W-:-:S05]  /*2dbf0*/  IADD3.X R9, PT, PT, R2, R7, RZ, P0, !PT ;  /* 0x0000000702097210 */ /* 0x000fca00007fe4ff */
[----:B------:R-:W2:Y:S01]  /*2dc00*/  SHFL.DOWN PT, R2, R9, 0x4, 0x1f ;  /* 0x08801f0009027f89 */ /* 0x000ea200000e0000 */
[----:B-1----:R-:W-:-:S04]  /*2dc10*/  SEL R0, R0, RZ, !P1 ;  /* 0x000000ff00007207 */ /* 0x002fc80004800000 */
[----:B------:R-:W-:Y:S02]  /*2dc20*/  IADD3 R3, P0, PT, R0, R5, RZ ;  /* 0x0000000500037210 */ /* 0x000fe40007f1e0ff */
[----:B--2---:R-:W-:Y:S02]  /*2dc30*/  SEL R2, R2, RZ, !P1 ;  /* 0x000000ff02027207 */ /* 0x004fe40004800000 */
[----:B------:R-:W-:Y:S01]  /*2dc40*/  ISETP.GT.AND P1, PT, R8, 0x17, PT ;  /* 0x000000170800780c */ /* 0x000fe20003f24270 */
[----:B------:R-:W1:Y:S02]  /*2dc50*/  SHFL.DOWN PT, R0, R3, 0x8, 0x1f ;  /* 0x09001f0003007f89 */ /* 0x000e6400000e0000 */
[----:B------:R-:W-:Y:S02]  /*2dc60*/  IMAD.X R7, R2, 0x1, R9, P0 ;  /* 0x0000000102077824 */ /* 0x000fe400000e0609 */
[----:B------:R-:W2:Y:S03]  /*2dc70*/  @!P2 S2R R9, SR_CgaCtaId ;  /* 0x000000000009a919 */ /* 0x000ea60000008800 */
[----:B------:R-:W3:Y:S01]  /*2dc80*/  SHFL.DOWN PT, R2, R7, 0x8, 0x1f ;  /* 0x09001f0007027f89 */ /* 0x000ee200000e0000 */
[----:B-1----:R-:W-:-:S04]  /*2dc90*/  SEL R0, R0, RZ, !P1 ;  /* 0x000000ff00007207 */ /* 0x002fc80004800000 */
[----:B------:R-:W-:Y:S02]  /*2dca0*/  IADD3 R5, P0, PT, R0, R3, RZ ;  /* 0x0000000300057210 */ /* 0x000fe40007f1e0ff */
[----:B---3--:R-:W-:-:S03]  /*2dcb0*/  SEL R2, R2, RZ, !P1 ;  /* 0x000000ff02027207 */ /* 0x008fc60004800000 */
[----:B------:R-:W1:Y:S01]  /*2dcc0*/  SHFL.DOWN PT, R0, R5, 0x10, 0x1f ;  /* 0x0a001f0005007f89 */ /* 0x000e6200000e0000 */
[----:B------:R-:W-:Y:S02]  /*2dcd0*/  ISETP.GT.AND P1, PT, R8, 0xf, PT ;  /* 0x0000000f0800780c */ /* 0x000fe40003f24270 */
[----:B------:R-:W-:Y:S02]  /*2dce0*/  IADD3.X R4, PT, PT, R2, R7, RZ, P0, !PT ;  /* 0x0000000702047210 */ /* 0x000fe400007fe4ff */
[----:B------:R-:W-:Y:S02]  /*2dcf0*/  @!P2 MOV R2, 0x400 ;  /* 0x000004000002a802 */ /* 0x000fe40000000f00 */
[----:B----4-:R-:W-:Y:S01]  /*2dd00*/  @!P2 SHF.R.U32.HI R7, RZ, 0x2, R6 ;  /* 0x00000002ff07a819 */ /* 0x010fe20000011606 */
[----:B------:R-:W3:Y:S01]  /*2dd10*/  SHFL.DOWN PT, R3, R4, 0x10, 0x1f ;  /* 0x0a001f0004037f89 */ /* 0x000ee200000e0000 */
[----:B--2---:R-:W-:Y:S02]  /*2dd20*/  @!P2 LEA R8, R9, R2, 0x18 ;  /* 0x000000020908a211 */ /* 0x004fe400078ec0ff */
[----:B------:R-:W-:-:S04]  /*2dd30*/  @!P2 LOP3.LUT R7, R7, 0xf8, RZ, 0xc0, !PT ;  /* 0x000000f80707a812 */ /* 0x000fc800078ec0ff */
[----:B------:R-:W-:Y:S02]  /*2dd40*/  @!P2 IADD3 R7, PT, PT, R7, R8, RZ ;  /* 0x000000080707a210 */ /* 0x000fe40007ffe0ff */
[----:B-1----:R-:W-:-:S04]  /*2dd50*/  SEL R0, R0, RZ, !P1 ;  /* 0x000000ff00007207 */ /* 0x002fc80004800000 */
[----:B------:R-:W-:Y:S02]  /*2dd60*/  IADD3 R2, P0, PT, R0, R5, RZ ;  /* 0x0000000500027210 */ /* 0x000fe40007f1e0ff */
[----:B---3--:R-:W-:-:S05]  /*2dd70*/  SEL R3, R3, RZ, !P1 ;  /* 0x000000ff03037207 */ /* 0x008fca0004800000 */
        /* <DEDUP_REMOVED lines=10> */
[----:B------:R-:W3:Y:S04]  /*2de20*/  LDS.128 R24, [UR4+0x30] ;  /* 0x00003004ff187984 */ /* 0x000ee80008000c00 */
[----:B------:R-:W4:Y:S04]  /*2de30*/  LDS.128 R20, [UR4+0x40] ;  /* 0x00004004ff147984 */ /* 0x000f280008000c00 */
[----:B------:R-:W5:Y:S04]  /*2de40*/  LDS.128 R16, [UR4+0x50] ;  /* 0x00005004ff107984 */ /* 0x000f680008000c00 */
[----:B------:R-:W0:Y:S04]  /*2de50*/  LDS.128 R12, [UR4+0x60] ;  /* 0x00006004ff0c7984 */ /* 0x000e280008000c00 */
[----:B------:R-:W0:Y:S04]  /*2de60*/  LDS.128 R8, [UR4+0x70] ;  /* 0x00007004ff087984 */ /* 0x000e280008000c00 */
[----:B--2---:R-:W2:Y:S01]  /*2de70*/  LDS.128 R4, [UR4+0x80] ;  /* 0x00008004ff047984 */ /* 0x004ea20008000c00 */
[----:B-1----:R-:W-:-:S04]  /*2de80*/  IADD3 R31, P1, P2, R32, R28, R2 ;  /* 0x0000001c201f7210 */ /* 0x002fc80007a3e002 */
[----:B---3--:R-:W-:Y:S02]  /*2de90*/  IADD3 R31, P3, P4, R24, R31, R34 ;  /* 0x0000001f181f7210 */ /* 0x008fe40007c7e022 */
[----:B------:R-:W-:Y:S02]  /*2dea0*/  IADD3.X R29, PT, PT, R33, R29, R3, P1, P2 ;  /* 0x0000001d211d7210 */ /* 0x000fe40000fe4403 */
[----:B----4-:R-:W-:Y:S02]  /*2deb0*/  IADD3 R3, P1, P2, R20, R31, R26 ;  /* 0x0000001f14037210 */ /* 0x010fe40007a3e01a */
[----:B------:R-:W-:Y:S02]  /*2dec0*/  IADD3.X R25, PT, PT, R25, R29, R35, P3, P4 ;  /* 0x0000001d19197210 */ /* 0x000fe40001fe8423 */
[----:B-----5:R-:W-:Y:S02]  /*2ded0*/  IADD3 R3, P3, P4, R16, R3, R22 ;  /* 0x0000000310037210 */ /* 0x020fe40007c7e016 */
[----:B------:R-:W-:-:S02]  /*2dee0*/  IADD3.X R21, PT, PT, R21, R25, R27, P1, P2 ;  /* 0x0000001915157210 */ /* 0x000fc40000fe441b */
[----:B0-----:R-:W-:Y:S02]  /*2def0*/  IADD3 R3, P1, P2, R12, R3, R18 ;  /* 0x000000030c037210 */ /* 0x001fe40007a3e012 */
[----:B------:R-:W-:Y:S02]  /*2df00*/  IADD3.X R17, PT, PT, R17, R21, R23, P3, P4 ;  /* 0x0000001511117210 */ /* 0x000fe40001fe8417 */
[----:B------:R-:W-:Y:S02]  /*2df10*/  IADD3 R3, P3, P4, R8, R3, R14 ;  /* 0x0000000308037210 */ /* 0x000fe40007c7e00e */
[----:B------:R-:W-:Y:S02]  /*2df20*/  IADD3.X R13, PT, PT, R13, R17, R19, P1, P2 ;  /* 0x000000110d0d7210 */ /* 0x000fe40000fe4413 */
[----:B--2---:R-:W-:Y:S02]  /*2df30*/  IADD3 R3, P1, P2, R4, R3, R10 ;  /* 0x0000000304037210 */ /* 0x004fe40007a3e00a */
[----:B------:R-:W-:-:S02]  /*2df40*/  IADD3.X R9, PT, PT, R9, R13, R15, P3, P4 ;  /* 0x0000000d09097210 */ /* 0x000fc40001fe840f */
[----:B------:R-:W-:Y:S02]  /*2df50*/  IADD3 R2, P3, PT, R3, R6, RZ ;  /* 0x0000000603027210 */ /* 0x000fe40007f7e0ff */
[----:B------:R-:W-:-:S05]  /*2df60*/  IADD3.X R3, PT, PT, R5, R9, R11, P1, P2 ;  /* 0x0000000905037210 */ /* 0x000fca0000fe440b */
[----:B------:R-:W-:-:S07]  /*2df70*/  IMAD.X R3, R3, 0x1, R7, P3 ;  /* 0x0000000103037824 */ /* 0x000fce00018e0607 */
.L_x_1768:
[----:B0-----:R-:W-:Y:S05]  /*2df80*/  BSYNC.RECONVERGENT B0 ;  /* 0x0000000000007941 */ /* 0x001fea0003800200 */
.L_x_1696:
[----:B------:R-:W-:Y:S05]  /*2df90*/  @P0 EXIT ;  /* 0x000000000000094d */ /* 0x000fea0003800000 */
[----:B--2---:R-:W0:Y:S01]  /*2dfa0*/  S2R R7, SR_CTAID.X ;  /* 0x0000000000077919 */ /* 0x004e220000002500 */
[----:B-1----:R-:W0:Y:S01]  /*2dfb0*/  LDC.64 R4, c[0x0][0x870] ;  /* 0x00021c00ff047b82 */ /* 0x002e220000000a00 */
[----:B------:R-:W1:Y:S01]  /*2dfc0*/  LDCU.64 UR4, c[0x0][0x358] ;  /* 0x00006b00ff0477ac */ /* 0x000e620008000a00 */
[----:B0-----:R-:W-:-:S05]  /*2dfd0*/  IMAD.WIDE.U32 R4, R7, 0x8, R4 ;  /* 0x0000000807047825 */ /* 0x001fca00078e0004 */
[----:B-1----:R-:W-:Y:S01]  /*2dfe0*/  STG.E.64 desc[UR4][R4.64], R2 ;  /* 0x0000000204007986 */ /* 0x002fe2000c101b04 */
[----:B------:R-:W-:Y:S05]  /*2dff0*/  EXIT ;  /* 0x000000000000794d */ /* 0x000fea0003800000 */
        .weak           $__internal_2_$__cuda_sm20_div_u64
        .type           $__internal_2_$__cuda_sm20_div_u64,@function
        .size           $__internal_2_$__cuda_sm20_div_u64,($__internal_3_$__cuda_sm20_rem_u64 - $__internal_2_$__cuda_sm20_div_u64)
$__internal_2_$__cuda_sm20_div_u64:
[----:B------:R-:W0:Y:S08]  /*2e000*/  I2F.U64.RP R30, R14 ;  /* 0x0000000e001e7312 */ /* 0x000e300000309000 */
[----:B0-----:R-:W0:Y:S02]  /*2e010*/  MUFU.RCP R30, R30 ;  /* 0x0000001e001e7308 */ /* 0x001e240000001000 */
[----:B0-----:R-:W-:-:S06]  /*2e020*/  IADD3 R30, PT, PT, R30, 0x1ffffffe, RZ ;  /* 0x1ffffffe1e1e7810 */ /* 0x001fcc0007ffe0ff */
[----:B------:R-:W0:Y:S02]  /*2e030*/  F2I.U64.TRUNC R30, R30 ;  /* 0x0000001e001e7311 */ /* 0x000e24000020d800 */
[----:B0-----:R-:W-:-:S04]  /*2e040*/  IMAD.WIDE.U32 R32, R30, R14, RZ ;  /* 0x0000000e1e207225 */ /* 0x001fc800078e00ff */
[C---:B------:R-:W-:Y:S01]  /*2e050*/  IMAD R40, R30.reuse, R15, R33 ;  /* 0x0000000f1e287224 */ /* 0x040fe200078e0221 */
[----:B------:R-:W-:Y:S02]  /*2e060*/  IADD3 R41, P0, PT, RZ, -R32, RZ ;  /* 0x80000020ff297210 */ /* 0x000fe40007f1e0ff */
[----:B------:R-:W-:Y:S01]  /*2e070*/  MOV R33, R30 ;  /* 0x0000001e00217202 */ /* 0x000fe20000000f00 */
[----:B------:R-:W-:Y:S02]  /*2e080*/  IMAD R40, R31, R14, R40 ;  /* 0x0000000e1f287224 */ /* 0x000fe400078e0228 */
[----:B------:R-:W-:-:S04]  /*2e090*/  IMAD.HI.U32 R32, R30, R41, RZ ;  /* 0x000000291e207227 */ /* 0x000fc800078e00ff */
[----:B------:R-:W-:-:S04]  /*2e0a0*/  IMAD.X R40, RZ, RZ, ~R40, P0 ;  /* 0x000000ffff287224 */ /* 0x000fc800000e0e28 */
[----:B------:R-:W-:-:S04]  /*2e0b0*/  IMAD.WIDE.U32 R32, P0, R30, R40, R32 ;  /* 0x000000281e207225 */ /* 0x000fc80007800020 */
[----:B------:R-:W-:-:S04]  /*2e0c0*/  IMAD.HI.U32 R30, R31, R40, RZ ;  /* 0x000000281f1e7227 */ /* 0x000fc800078e00ff */
[----:B------:R-:W-:-:S04]  /*2e0d0*/  IMAD.HI.U32 R33, P1, R31, R41, R32 ;  /* 0x000000291f217227 */ /* 0x000fc80007820020 */
[----:B------:R-:W-:Y:S02]  /*2e0e0*/  IMAD R32, R31, R40, RZ ;  /* 0x000000281f207224 */ /* 0x000fe400078e02ff */
[----:B------:R-:W-:-:S03]  /*2e0f0*/  IMAD.X R30, R30, 0x1, R31, P0 ;  /* 0x000000011e1e7824 */ /* 0x000fc600000e061f */
        /* <DEDUP_REMOVED lines=9> */
[C---:B------:R-:W-:Y:S02]  /*2e190*/  IMAD R41, R30.reuse, R31, RZ ;  /* 0x0000001f1e297224 */ /* 0x040fe400078e02ff */
[----:B------:R-:W-:-:S04]  /*2e1a0*/  IMAD.HI.U32 R33, P1, R30, R40, R32 ;  /* 0x000000281e217227 */ /* 0x000fc80007820020 */
[----:B------:R-:W-:Y:S01]  /*2e1b0*/  IMAD.HI.U32 R31, R30, R31, RZ ;  /* 0x0000001f1e1f7227 */ /* 0x000fe200078e00ff */
[----:B------:R-:W-:-:S03]  /*2e1c0*/  IADD3 R33, P3, PT, R41, R33, RZ ;  /* 0x0000002129217210 */ /* 0x000fc60007f7e0ff */
[----:B------:R-:W-:Y:S02]  /*2e1d0*/  IMAD.X R31, R31, 0x1, R30, P0 ;  /* 0x000000011f1f7824 */ /* 0x000fe400000e061e */
[----:B------:R-:W-:-:S03]  /*2e1e0*/  IMAD.HI.U32 R30, R33, R16, RZ ;  /* 0x00000010211e7227 */ /* 0x000fc600078e00ff */
[----:B------:R-:W-:Y:S01]  /*2e1f0*/  IADD3.X R32, PT, PT, RZ, RZ, R31, P3, P1 ;  /* 0x000000ffff207210 */ /* 0x000fe20001fe241f */
[----:B------:R-:W-:-:S03]  /*2e200*/  HFMA2 R31, -RZ, RZ, 0, 0 ;  /* 0x00000000ff1f7431 */ /* 0x000fc600000001ff */
[----:B------:R-:W-:-:S04]  /*2e210*/  IMAD.WIDE.U32 R30, R33, R17, R30 ;  /* 0x00000011211e7225 */ /* 0x000fc800078e001e */
[C---:B------:R-:W-:Y:S02]  /*2e220*/  IMAD R33, R32.reuse, R17, RZ ;  /* 0x0000001120217224 */ /* 0x040fe400078e02ff */
[----:B------:R-:W-:-:S04]  /*2e230*/  IMAD.HI.U32 R30, P0, R32, R16, R30 ;  /* 0x00000010201e7227 */ /* 0x000fc8000780001e */
[----:B------:R-:W-:Y:S01]  /*2e240*/  IMAD.HI.U32 R32, R32, R17, RZ ;  /* 0x0000001120207227 */ /* 0x000fe200078e00ff */
[----:B------:R-:W-:-:S03]  /*2e250*/  IADD3 R30, P1, PT, R33, R30, RZ ;  /* 0x0000001e211e7210 */ /* 0x000fc60007f3e0ff */
[----:B------:R-:W-:Y:S02]  /*2e260*/  IMAD.X R31, RZ, RZ, R32, P0 ;  /* 0x000000ffff1f7224 */ /* 0x000fe400000e0620 */
[----:B------:R-:W-:-:S03]  /*2e270*/  IMAD.WIDE.U32 R32, R30, R14, RZ ;  /* 0x0000000e1e207225 */ /* 0x000fc600078e00ff */
[----:B------:R-:W-:Y:S01]  /*2e280*/  IADD3.X R31, PT, PT, RZ, R31, RZ, P1, !PT ;  /* 0x0000001fff1f7210 */ /* 0x000fe20000ffe4ff */
[----:B------:R-:W-:Y:S01]  /*2e290*/  IMAD R33, R30, R15, R33 ;  /* 0x0000000f1e217224 */ /* 0x000fe200078e0221 */
[----:B------:R-:W-:-:S03]  /*2e2a0*/  IADD3 R32, P1, PT, -R32, R16, RZ ;  /* 0x0000001020207210 */ /* 0x000fc60007f3e1ff */
[-C--:B------:R-:W-:Y:S01]  /*2e2b0*/  IMAD R16, R31, R14.reuse, R33 ;  /* 0x0000000e1f107224 */ /* 0x080fe200078e0221 */
[----:B------:R-:W-:Y:S02]  /*2e2c0*/  ISETP.GE.U32.AND P0, PT, R32, R14, PT ;  /* 0x0000000e2000720c */ /* 0x000fe40003f06070 */
[----:B------:R-:W-:Y:S01]  /*2e2d0*/  IADD3 R33, P3, PT, R30, 0x1, RZ ;  /* 0x000000011e217810 */ /* 0x000fe20007f7e0ff */
[----:B------:R-:W-:Y:S01]  /*2e2e0*/  IMAD.X R16, R17, 0x1, ~R16, P1 ;  /* 0x0000000111107824 */ /* 0x000fe200008e0e10 */
[----:B------:R-:W-:-:S03]  /*2e2f0*/  IADD3 R17, P1, PT, -R14, R32, RZ ;  /* 0x000000200e117210 */ /* 0x000fc60007f3e1ff */
[----:B------:R-:W-:Y:S01]  /*2e300*/  IMAD.X R41, RZ, RZ, R31, P3 ;  /* 0x000000ffff297224 */ /* 0x000fe200018e061f */
[----:B------:R-:W-:Y:S02]  /*2e310*/  ISETP.GE.U32.AND.EX P0, PT, R16, R15, PT, P0 ;  /* 0x0000000f1000720c */ /* 0x000fe40003f06100 */
[----:B------:R-:W-:Y:S02]  /*2e320*/  IADD3.X R40, PT, PT, ~R15, R16, RZ, P1, !PT ;  /* 0x000000100f287210 */ /* 0x000fe40000ffe5ff */
[----:B------:R-:W-:Y:S02]  /*2e330*/  SEL R17, R17, R32, P0 ;  /* 0x0000002011117207 */ /* 0x000fe40000000000 */
[----:B------:R-:W-:Y:S02]  /*2e340*/  SEL R30, R33, R30, P0 ;  /* 0x0000001e211e7207 */ /* 0x000fe40000000000 */
[----:B------:R-:W-:Y:S02]  /*2e350*/  SEL R16, R40, R16, P0 ;  /* 0x0000001028107207 */ /* 0x000fe40000000000 */
[----:B------:R-:W-:-:S02]  /*2e360*/  SEL R31, R41, R31, P0 ;  /* 0x0000001f291f7207 */ /* 0x000fc40000000000 */
[----:B------:R-:W-:Y:S02]  /*2e370*/  ISETP.GE.U32.AND P0, PT, R17, R14, PT ;  /* 0x0000000e1100720c */ /* 0x000fe40003f06070 */
[----:B------:R-:W-:Y:S02]  /*2e380*/  IADD3 R17, P3, PT, R30, 0x1, RZ ;  /* 0x000000011e117810 */ /* 0x000fe40007f7e0ff */
[----:B------:R-:W-:Y:S02]  /*2e390*/  ISETP.NE.U32.AND P1, PT, R14, RZ, PT ;  /* 0x000000ff0e00720c */ /* 0x000fe40003f25070 */
[----:B------:R-:W-:Y:S02]  /*2e3a0*/  ISETP.GE.U32.AND.EX P0, PT, R16, R15, PT, P0 ;  /* 0x0000000f1000720c */ /* 0x000fe40003f06100 */
[----:B------:R-:W-:Y:S02]  /*2e3b0*/  IADD3.X R16, PT, PT, RZ, R31, RZ, P3, !PT ;  /* 0x0000001fff107210 */ /* 0x000fe40001ffe4ff */
[----:B------:R-:W-:-:S02]  /*2e3c0*/  ISETP.NE.AND.EX P1, PT, R15, RZ, PT, P1 ;  /* 0x000000ff0f00720c */ /* 0x000fc40003f25310 */
[----:B------:R-:W-:Y:S02]  /*2e3d0*/  SEL R14, R17, R30, P0 ;  /* 0x0000001e110e7207 */ /* 0x000fe40000000000 */
[----:B------:R-:W-:Y:S01]  /*2e3e0*/  SEL R15, R16, R31, P0 ;  /* 0x0000001f100f7207 */ /* 0x000fe20000000000 */
[----:B------:R-:W-:Y:S01]  /*2e3f0*/  IMAD.MOV.U32 R16, RZ, RZ, R11 ;  /* 0x000000ffff107224 */ /* 0x000fe200078e000b */
[----:B------:R-:W-:Y:S02]  /*2e400*/  MOV R17, 0x0 ;  /* 0x0000000000117802 */ /* 0x000fe40000000f00 */
[----:B------:R-:W-:Y:S02]  /*2e410*/  SEL R14, R14, 0xffffffff, P1 ;  /* 0xffffffff0e0e7807 */ /* 0x000fe40000800000 */
[----:B------:R-:W-:Y:S01]  /*2e420*/  SEL R15, R15, 0xffffffff, P1 ;  /* 0xffffffff0f0f7807 */ /* 0x000fe20000800000 */
[----:B------:R-:W-:Y:S06]  /*2e430*/  RET.REL.NODEC R16 `(_ZN3cub18CUB_300001_SM_10006detail6reduce18DeviceReduceKernelINS2_10policy_hubIlyN4cuda3std3__44plusIlEEE10Policy1000EN6thrust24THRUST_300001_SM_1000_NS18transform_iteratorI18GridPointValidatorNSD_17counting_iteratorIyNSD_11use_defaultESH_SH_EEllEEyS9_lNS7_10__identityEEEvT0_PT3_T1_NS0_13GridEvenShareISO_EET2_T4_) ;  /* 0xfffffd1810f07950 */ /* 0x000fec0003c3ffff */
        .weak           $__internal_3_$__cuda_sm20_rem_u64
        .type           $__internal_3_$__cuda_sm20_rem_u64,@function
        .size           $__internal_3_$__cuda_sm20_rem_u64,(.L_x_4042 - $__internal_3_$__cuda_sm20_rem_u64)
$__internal_3_$__cuda_sm20_rem_u64:
[----:B------:R-:W0:Y:S01]  /*2e440*/  LDCU UR73, c[0x0][0x840] ;  /* 0x00010800ff4977ac */ /* 0x000e220008000800 */
[----:B------:R-:W-:Y:S01]  /*2e450*/  MOV R15, R6 ;  /* 0x00000006000f7202 */ /* 0x000fe20000000f00 */
[----:B0-----:R-:W-:-:S06]  /*2e460*/  IMAD.U32 R14, RZ, RZ, UR73 ;  /* 0x00000049ff0e7e24 */ /* 0x001fcc000f8e00ff */
[----:B------:R-:W0:Y:S08]  /*2e470*/  I2F.U64.RP R14, R14 ;  /* 0x0000000e000e7312 */ /* 0x000e300000309000 */
[----:B0-----:R-:W0:Y:S02]  /*2e480*/  MUFU.RCP R14, R14 ;  /* 0x0000000e000e7308 */ /* 0x001e240000001000 */
[----:B0-----:R-:W-:-:S06]  /*2e490*/  VIADD R30, R14, 0x1ffffffe ;  /* 0x1ffffffe0e1e7836 */ /* 0x001fcc0000000000 */
[----:B------:R-:W0:Y:S02]  /*2e4a0*/  F2I.U64.TRUNC R30, R30 ;  /* 0x0000001e001e7311 */ /* 0x000e24000020d800 */
[----:B0-----:R-:W-:-:S04]  /*2e4b0*/  IMAD.WIDE.U32 R14, R30, UR73, RZ ;  /* 0x000000491e0e7c25 */ /* 0x001fc8000f8e00ff */
[C---:B------:R-:W-:Y:S01]  /*2e4c0*/  IMAD R33, R30.reuse, R6, R15 ;  /* 0x000000061e217224 */ /* 0x040fe200078e020f */
[----:B------:R-:W-:Y:S01]  /*2e4d0*/  IADD3 R32, P0, PT, RZ, -R14, RZ ;  /* 0x8000000eff207210 */ /* 0x000fe20007f1e0ff */
[----:B------:R-:W-:Y:S02]  /*2e4e0*/  IMAD.MOV.U32 R15, RZ, RZ, R30 ;  /* 0x000000ffff0f7224 */ /* 0x000fe400078e001e */
[----:B------:R-:W-:Y:S02]  /*2e4f0*/  IMAD R33, R31, UR73, R33 ;  /* 0x000000491f217c24 */ /* 0x000fe4000f8e0221 */
[----:B------:R-:W-:-:S03]  /*2e500*/  IMAD.HI.U32 R14, R30, R32, RZ ;  /* 0x000000201e0e7227 */ /* 0x000fc600078e00ff */
[----:B------:R-:W-:-:S05]  /*2e510*/  IADD3.X R33, PT, PT, RZ, ~R33, RZ, P0, !PT ;  /* 0x80000021ff217210 */ /* 0x000fca00007fe4ff */
[----:B------:R-:W-:-:S04]  /*2e520*/  IMAD.WIDE.U32 R14, P0, R30, R33, R14 ;  /* 0x000000211e0e7225 */ /* 0x000fc8000780000e */
[C---:B------:R-:W-:Y:S02]  /*2e530*/  IMAD R40, R31.reuse, R33, RZ ;  /* 0x000000211f287224 */ /* 0x040fe400078e02ff */
[----:B------:R-:W-:-:S04]  /*2e540*/  IMAD.HI.U32 R14, P1, R31, R32, R14 ;  /* 0x000000201f0e7227 */ /* 0x000fc8000782000e */
[----:B------:R-:W-:Y:S01]  /*2e550*/  IMAD.HI.U32 R30, R31, R33, RZ ;  /* 0x000000211f1e7227 */ /* 0x000fe200078e00ff */
[----:B------:R-:W-:-:S04]  /*2e560*/  IADD3 R15, P3, PT, R40, R14, RZ ;  /* 0x0000000e280f7210 */ /* 0x000fc80007f7e0ff */
[----:B------:R-:W-:Y:S01]  /*2e570*/  IADD3.X R30, PT, PT, R30, R31, RZ, P0, !PT ;  /* 0x0000001f1e1e7210 */ /* 0x000fe200007fe4ff */
[----:B------:R-:W-:-:S03]  /*2e580*/  IMAD.WIDE.U32 R32, R15, UR73, RZ ;  /* 0x000000490f207c25 */ /* 0x000fc6000f8e00ff */
[----:B------:R-:W-:Y:S01]  /*2e590*/  IADD3.X R30, PT, PT, RZ, RZ, R30, P3, P1 ;  /* 0x000000ffff1e7210 */ /* 0x000fe20001fe241e */
[----:B------:R-:W-:Y:S01]  /*2e5a0*/  IMAD R31, R15, R6, R33 ;  /* 0x000000060f1f7224 */ /* 0x000fe200078e0221 */
[----:B------:R-:W-:-:S03]  /*2e5b0*/  IADD3 R32, P0, PT, RZ, -R32, RZ ;  /* 0x80000020ff207210 */ /* 0x000fc60007f1e0ff */
[----:B------:R-:W-:Y:S02]  /*2e5c0*/  IMAD R31, R30, UR73, R31 ;  /* 0x000000491e1f7c24 */ /* 0x000fe4000f8e021f */
[----:B------:R-:W-:-:S04]  /*2e5d0*/  IMAD.HI.U32 R14, R15, R32, RZ ;  /* 0x000000200f0e7227 */ /* 0x000fc800078e00ff */
[----:B------:R-:W-:-:S04]  /*2e5e0*/  IMAD.X R31, RZ, RZ, ~R31, P0 ;  /* 0x000000ffff1f7224 */ /* 0x000fc800000e0e1f */
[----:B------:R-:W-:-:S04]  /*2e5f0*/  IMAD.WIDE.U32 R14, P0, R15, R31, R14 ;  /* 0x0000001f0f0e7225 */ /* 0x000fc8000780000e */
[C---:B------:R-:W-:Y:S02]  /*2e600*/  IMAD R33, R30.reuse, R31, RZ ;  /* 0x0000001f1e217224 */ /* 0x040fe400078e02ff */
[----:B------:R-:W-:-:S04]  /*2e610*/  IMAD.HI.U32 R15, P1, R30, R32, R14 ;  /* 0x000000201e0f7227 */ /* 0x000fc8000782000e */
[----:B------:R-:W-:Y:S01]  /*2e620*/  IMAD.HI.U32 R14, R30, R31, RZ ;  /* 0x0000001f1e0e7227 */ /* 0x000fe200078e00ff */
[----:B------:R-:W-:-:S03]  /*2e630*/  IADD3 R31, P3, PT, R33, R15, RZ ;  /* 0x0000000f211f7210 */ /* 0x000fc60007f7e0ff */
[----:B------:R-:W-:Y:S01]  /*2e640*/  IMAD.MOV.U32 R15, RZ, RZ, RZ ;  /* 0x000000ffff0f7224 */ /* 0x000fe200078e00ff */
[----:B------:R-:W-:Y:S01]  /*2e650*/  IADD3.X R30, PT, PT, R14, R30, RZ, P0, !PT ;  /* 0x0000001e0e1e7210 */ /* 0x000fe200007fe4ff */
[----:B------:R-:W-:-:S03]  /*2e660*/  IMAD.HI.U32 R14, R31, R16, RZ ;  /* 0x000000101f0e7227 */ /* 0x000fc600078e00ff */
[----:B------:R-:W-:Y:S01]  /*2e670*/  IADD3.X R30, PT, PT, RZ, RZ, R30, P3, P1 ;  /* 0x000000ffff1e7210 */ /* 0x000fe20001fe241e */
[----:B------:R-:W-:-:S04]  /*2e680*/  IMAD.WIDE.U32 R14, R31, R11, R14 ;  /* 0x0000000b1f0e7225 */ /* 0x000fc800078e000e */
[C---:B------:R-:W-:Y:S02]  /*2e690*/  IMAD R31, R30.reuse, R11, RZ ;  /* 0x0000000b1e1f7224 */ /* 0x040fe400078e02ff */
[----:B------:R-:W-:-:S04]  /*2e6a0*/  IMAD.HI.U32 R15, P0, R30, R16, R14 ;  /* 0x000000101e0f7227 */ /* 0x000fc8000780000e */
[----:B------:R-:W-:Y:S01]  /*2e6b0*/  IMAD.HI.U32 R14, R30, R11, RZ ;  /* 0x0000000b1e0e7227 */ /* 0x000fe200078e00ff */
[----:B------:R-:W-:-:S04]  /*2e6c0*/  IADD3 R30, P1, PT, R31, R15, RZ ;  /* 0x0000000f1f1e7210 */ /* 0x000fc80007f3e0ff */
[----:B------:R-:W-:Y:S01]  /*2e6d0*/  IADD3.X R31, PT, PT, R14, RZ, RZ, P0, !PT ;  /* 0x000000ff0e1f7210 */ /* 0x000fe200007fe4ff */
[----:B------:R-:W-:-:S04]  /*2e6e0*/  IMAD.WIDE.U32 R14, R30, UR73, RZ ;  /* 0x000000491e0e7c25 */ /* 0x000fc8000f8e00ff */
[----:B------:R-:W-:Y:S01]  /*2e6f0*/  IMAD.X R31, RZ, RZ, R31, P1 ;  /* 0x000000ffff1f7224 */ /* 0x000fe200008e061f */
[----:B------:R-:W-:Y:S01]  /*2e700*/  IADD3 R16, P1, PT, -R14, R16, RZ ;  /* 0x000000100e107210 */ /* 0x000fe20007f3e1ff */
[----:B------:R-:W-:-:S03]  /*2e710*/  IMAD R30, R30, R6, R15 ;  /* 0x000000061e1e7224 */ /* 0x000fc600078e020f */
[----:B------:R-:W-:Y:S01]  /*2e720*/  ISETP.GE.U32.AND P0, PT, R16, UR73, PT ;  /* 0x0000004910007c0c */ /* 0x000fe2000bf06070 */
[----:B------:R-:W-:-:S05]  /*2e730*/  IMAD R14, R31, UR73, R30 ;  /* 0x000000491f0e7c24 */ /* 0x000fca000f8e021e */
[----:B------:R-:W-:Y:S02]  /*2e740*/  IADD3.X R11, PT, PT, ~R14, R11, RZ, P1, !PT ;  /* 0x0000000b0e0b7210 */ /* 0x000fe40000ffe5ff */
[----:B------:R-:W-:Y:S02]  /*2e750*/  IADD3 R14, P1, PT, R16, -UR73, RZ ;  /* 0x80000049100e7c10 */ /* 0x000fe4000ff3e0ff */
[----:B------:R-:W-:-:S03]  /*2e760*/  ISETP.GE.U32.AND.EX P0, PT, R11, R6, PT, P0 ;  /* 0x000000060b00720c */ /* 0x000fc60003f06100 */
[----:B------:R-:W-:Y:S01]  /*2e770*/  IMAD.X R15, R11, 0x1, ~R6, P1 ;  /* 0x000000010b0f7824 */ /* 0x000fe200008e0e06 */
[----:B------:R-:W-:Y:S02]  /*2e780*/  SEL R16, R14, R16, P0 ;  /* 0x000000100e107207 */ /* 0x000fe40000000000 */
[----:B------:R-:W-:Y:S02]  /*2e790*/  ISETP.NE.U32.AND P1, PT, RZ, UR73, PT ;  /* 0x00000049ff007c0c */ /* 0x000fe4000bf25070 */
[----:B------:R-:W-:Y:S01]  /*2e7a0*/  SEL R11, R15, R11, P0 ;  /* 0x0000000b0f0b7207 */ /* 0x000fe20000000000 */
[----:B------:R-:W-:Y:S01]  /*2e7b0*/  HFMA2 R15, -RZ, RZ, 0, 0 ;  /* 0x00000000ff0f7431 */ /* 0x000fe200000001ff */
[C---:B------:R-:W-:Y:S02]  /*2e7c0*/  ISETP.GE.U32.AND P0, PT, R16.reuse, UR73, PT ;  /* 0x0000004910007c0c */ /* 0x040fe4000bf06070 */
[----:B------:R-:W-:Y:S02]  /*2e7d0*/  IADD3 R14, PT, PT, R16, -UR73, RZ ;  /* 0x80000049100e7c10 */ /* 0x000fe4000fffe0ff */
[----:B------:R-:W-:-:S02]  /*2e7e0*/  ISETP.GE.U32.AND.EX P0, PT, R11, R6, PT, P0 ;  /* 0x000000060b00720c */ /* 0x000fc40003f06100 */
[----:B------:R-:W-:Y:S02]  /*2e7f0*/  ISETP.NE.AND.EX P1, PT, R6, RZ, PT, P1 ;  /* 0x000000ff0600720c */ /* 0x000fe40003f25310 */
[----:B------:R-:W-:Y:S01]  /*2e800*/  SEL R11, R14, R16, P0 ;  /* 0x000000100e0b7207 */ /* 0x000fe20000000000 */
[----:B------:R-:W-:-:S03]  /*2e810*/  IMAD.MOV.U32 R14, RZ, RZ, R17 ;  /* 0x000000ffff0e7224 */ /* 0x000fc600078e0011 */
[----:B------:R-:W-:Y:S01]  /*2e820*/  SEL R11, R11, 0xffffffff, P1 ;  /* 0xffffffff0b0b7807 */ /* 0x000fe20000800000 */
[----:B------:R-:W-:Y:S06]  /*2e830*/  RET.REL.NODEC R14 `(_ZN3cub18CUB_300001_SM_10006detail6reduce18DeviceReduceKernelINS2_10policy_hubIlyN4cuda3std3__44plusIlEEE10Policy1000EN6thrust24THRUST_300001_SM_1000_NS18transform_iteratorI18GridPointValidatorNSD_17counting_iteratorIyNSD_11use_defaultESH_SH_EEllEEyS9_lNS7_10__identityEEEvT0_PT3_T1_NS0_13GridEvenShareISO_EET2_T4_) ;  /* 0xfffffd140ef07950 */ /* 0x000fec0003c3ffff */
.L_x_2254:
        /* <DEDUP_REMOVED lines=12> */
.L_x_4042:


//--------------------- .text._ZN3cub18CUB_300001_SM_10006detail6reduce28DeviceReduceSingleTileKernelINS2_10policy_hubIlyN4cuda3std3__44plusIlEEE10Policy1000EN6thrust24THRUST_300001_SM_1000_NS18transform_iteratorI18GridPointValidatorNSD_17counting_iteratorIyNSD_11use_defaultESH_SH_EEllEEPlyS9_llNS7_10__identityEEEvT0_T1_T2_T3_T4_T6_ --------------------------
	.section	.text._ZN3cub18CUB_300001_SM_10006detail6reduce28DeviceReduceSingleTileKernelINS2_10policy_hubIlyN4cuda3std3__44plusIlEEE10Policy1000EN6thrust24THRUST_300001_SM_1000_NS18transform_iteratorI18GridPointValidatorNSD_17counting_iteratorIyNSD_11use_defaultESH_SH_EEllEEPlyS9_llNS7_10__identityEEEvT0_T1_T2_T3_T4_T6_,"ax",@progbits
	.align	128
        .global         _ZN3cub18CUB_300001_SM_10006detail6reduce28DeviceReduceSingleTileKernelINS2_10policy_hubIlyN4cuda3std3__44plusIlEEE10Policy1000EN6thrust24THRUST_300001_SM_1000_NS18transform_iteratorI18GridPointValidatorNSD_17counting_iteratorIyNSD_11use_defaultESH_SH_EEllEEPlyS9_llNS7_10__identityEEEvT0_T1_T2_T3_T4_T6_
        .type           _ZN3cub18CUB_300001_SM_10006detail6reduce28DeviceReduceSingleTileKernelINS2_10policy_hubIlyN4cuda3std3__44plusIlEEE10Policy1000EN6thrust24THRUST_300001_SM_1000_NS18transform_iteratorI18GridPointValidatorNSD_17counting_iteratorIyNSD_11use_defaultESH_SH_EEllEEPlyS9_llNS7_10__identityEEEvT0_T1_T2_T3_T4_T6_,@function
        .size           _ZN3cub18CUB_300001_SM_10006detail6reduce28DeviceReduceSingleTileKernelINS2_10policy_hubIlyN4cuda3std3__44plusIlEEE10Policy1000EN6thrust24THRUST_300001_SM_1000_NS18transform_iteratorI18GridPointValidatorNSD_17counting_iteratorIyNSD_11use_defaultESH_SH_EEllEEPlyS9_llNS7_10__identityEEEvT0_T1_T2_T3_T4_T6_,(.L_x_4044 - _ZN3cub18CUB_300001_SM_10006detail6reduce28DeviceReduceSingleTileKernelINS2_10policy_hubIlyN4cuda3std3__44plusIlEEE10Policy1000EN6thrust24THRUST_300001_SM_1000_NS18transform_iteratorI18GridPointValidatorNSD_17counting_iteratorIyNSD_11use_defaultESH_SH_EEllEEPlyS9_llNS7_10__identityEEEvT0_T1_T2_T3_T4_T6_)
        .other          _ZN3cub18CUB_300001_SM_10006detail6reduce28DeviceReduceSingleTileKernelINS2_10policy_hubIlyN4cuda3std3__44plusIlEEE10Policy1000EN6thrust24THRUST_300001_SM_1000_NS18transform_iteratorI18GridPointValidatorNSD_17counting_iteratorIyNSD_11use_defaultESH_SH_EEllEEPlyS9_llNS7_10__identityEEEvT0_T1_T2_T3_T4_T6_,@"STO_CUDA_ENTRY STV_DEFAULT"
_ZN3cub18CUB_300001_SM_10006detail6reduce28DeviceReduceSingleTileKernelINS2_10policy_hubIlyN4cuda3std3__44plusIlEEE10Policy1000EN6thrust24THRUST_300001_SM_1000_NS18transform_iteratorI18GridPointValidatorNSD_17counting_iteratorIyNSD_11use_defaultESH_SH_EEllEEPlyS9_llNS7_10__identityEEEvT0_T1_T2_T3_T4_T6_:
.text._ZN3cub18CUB_300001_SM_10006detail6reduce28DeviceReduceSingleTileKernelINS2_10policy_hubIlyN4cuda3std3__44plusIlEEE10Policy1000EN6thrust24THRUST_300001_SM_1000_NS18transform_iteratorI18GridPointValidatorNSD_17counting_iteratorIyNSD_11use_defaultESH_SH_EEllEEPlyS9_llNS7_10__identityEEEvT0_T1_T2_T3_T4_T6_:
[----:B------:R-:W-:Y:S01]  /*0000*/  LDC R1, c[0x0][0x37c] ;  /* 0x0000df00ff017b82 */ /* 0x000fe20000000800 */
[----:B------:R-:W0:Y:S02]  /*0010*/  LDCU.64 UR10, c[0x0][0x878] ;  /* 0x00010f00ff0a77ac */ /* 0x000e240008000a00 */
[----:B0-----:R-:W-:-:S04]  /*0020*/  UISETP.NE.U32.AND UP0, UPT, UR10, URZ, UPT ;  /* 0x000000ff0a00728c */ /* 0x001fc8000bf05070 */
[----:B------:R-:W-:-:S09]  /*0030*/  UISETP.NE.AND.EX UP0, UPT, UR11, URZ, UPT, UP0 ;  /* 0x000000ff0b00728c */ /* 0x000fd2000bf05300 */
[----:B------:R-:W-:Y:S05]  /*0040*/  BRA.U UP0, `(.L_x_2255) ;  /* 0x0000000100207547 */ /* 0x000fea000b800000 */
[----:B------:R-:W0:Y:S02]  /*0050*/  S2R R2, SR_TID.X ;  /* 0x0000000000027919 */ /* 0x000e240000002100 */
[----:B0-----:R-:W-:-:S13]  /*0060*/  ISETP.NE.AND P0, PT, R2, RZ, PT ;  /* 0x000000ff0200720c */ /* 0x001fda0003f05270 */
[----:B------:R-:W-:Y:S05]  /*0070*/  @P0 EXIT ;  /* 0x000000000000094d */ /* 0x000fea0003800000 */
[----:B------:R-:W0:Y:S01]  /*0080*/  LDC.64 R2, c[0x0][0x870] ;  /* 0x00021c00ff027b82 */ /* 0x000e220000000a00 */
[----:B------:R-:W0:Y:S07]  /*0090*/  LDCU.64 UR4, c[0x0][0x358] ;  /* 0x00006b00ff0477ac */ /* 0x000e2e0008000a00 */
[----:B------:R-:W0:Y:S02]  /*00a0*/  LDC.64 R4, c[0x0][0x888] ;  /* 0x00022200ff047b82 */ /* 0x000e240000000a00 */
[----:B0-----:R-:W-:Y:S01]  /*00b0*/  STG.E.64 desc[UR4][R2.64], R4 ;  /* 0x0000000402007986 */ /* 0x001fe2000c101b04 */
[----:B------:R-:W-:Y:S05]  /*00c0*/  EXIT ;  /* 0x000000000000794d */ /* 0x000fea0003800000 */
.L_x_2255:
[----:B------:R-:W0:Y:S01]  /*00d0*/  LDCU UR4, c[0x0][0x860] ;  /* 0x00010c00ff0477ac */ /* 0x000e220008000800 */
[----:B------:R-:W-:Y:S01]  /*00e0*/  BSSY.RECONVERGENT B0, `(.L_x_2256) ;  /* 0x0002bf4000007945 */ /* 0x000fe20003800200 */
[----:B------:R-:W1:Y:S01]  /*00f0*/  LDCU UR5, c[0x0][0x858] ;  /* 0x00010b00ff0577ac */ /* 0x000e620008000800 */
[----:B------:R-:W2:Y:S01]  /*0100*/  LDCU UR6, c[0x0][0x850] ;  /* 0x00010a00ff0677ac */ /* 0x000ea20008000800 */
[----:B------:R-:W3:Y:S01]  /*0110*/  LDCU UR7, c[0x0][0x848] ;  /* 0x00010900ff0777ac */ /* 0x000ee20008000800 */
[----:B------:R-:W4:Y:S01]  /*0120*/  LDCU UR8, c[0x0][0x840] ;  /* 0x00010800ff0877ac */ /* 0x000f220008000800 */
[----:B------:R-:W-:Y:S02]  /*0130*/  UISETP.GT.U32.AND UP0, UPT, UR10, 0xdff, UPT ;  /* 0x00000dff0a00788c */ /* 0x000fe4000bf04070 */
[----:B0-----:R-:W-:Y:S02]  /*0140*/  USHF.R.S32.HI UR4, URZ, 0x1f, UR4 ;  /* 0x0000001fff047899 */ /* 0x001fe40008011404 */
[----:B------:R-:W-:-:S02]  /*0150*/  UISETP.GT.U32.AND.EX UP0, UPT, UR11, URZ, UPT, UP0 ;  /* 0x000000ff0b00728c */ /* 0x000fc4000bf04100 */
[----:B-1----:R-:W-:Y:S02]  /*0160*/  USHF.R.S32.HI UR5, URZ, 0x1f, UR5 ;  /* 0x0000001fff057899 */ /* 0x002fe40008011405 */
[----:B--2---:R-:W-:Y:S01]  /*0170*/  USHF.R.S32.HI UR6, URZ, 0x1f, UR6 ;  /* 0x0000001fff067899 */ /* 0x004fe20008011406 */
[----:B------:R-:W-:Y:S01]  /*0180*/  IMAD.U32 R21, RZ, RZ, UR4 ;  /* 0x00000004ff157e24 */ /* 0x000fe2000f8e00ff */
[----:B---3--:R-:W-:Y:S02]  /*0190*/  USHF.R.S32.HI UR7, URZ, 0x1f, UR7 ;  /* 0x0000001fff077899 */ /* 0x008fe40008011407 */
[----:B------:R-:W-:Y:S01]  /*01a0*/  IMAD.U32 R20, RZ, RZ, UR5 ;  /* 0x00000005ff147e24 */ /* 0x000fe2000f8e00ff */
[----:B----4-:R-:W-:Y:S01]  /*01b0*/  USHF.R.S32.HI UR8, URZ, 0x1f, UR8 ;  /* 0x0000001fff087899 */ /* 0x010fe20008011408 */
[----:B------:R-:W-:Y:S02]  /*01c0*/  MOV R19, UR6 ;  /* 0x0000000600137c02 */ /* 0x000fe40008000f00 */
[----:B------:R-:W-:-:S03]  /*01d0*/  IMAD.U32 R18, RZ, RZ, UR7 ;  /* 0x00000007ff127e24 */ /* 0x000fc6000f8e00ff */
[----:B------:R-:W-:Y:S01]  /*01e0*/  IMAD.U32 R16, RZ, RZ, UR8 ;  /* 0x00000008ff107e24 */ /* 0x000fe2000f8e00ff */
[----:B------:R-:W-:Y:S06]  /*01f0*/  BRA.U UP0, `(.L_x_2257) ;  /* 0x0000006500007547 */ /* 0x000fec000b800000 */
[----:B------:R-:W0:Y:S01]  /*0200*/  S2R R0, SR_TID.X ;  /* 0x0000000000007919 */ /* 0x000e220000002100 */
[----:B------:R-:W1:Y:S01]  /*0210*/  LDCU UR4, c[0x0][0x85c] ;  /* 0x00010b80ff0477ac */ /* 0x000e620008000800 */
        /* <DEDUP_REMOVED lines=10> */
[----:B------:R-:W-:Y:S01]  /*02c0*/  IMAD.U32 R7, RZ, RZ, UR4 ;  /* 0x00000004ff077e24 */ /* 0x000fe2000f8e00ff */
[----:B----4-:R-:W-:Y:S01]  /*02d0*/  USHF.R.S32.HI UR5, URZ, 0x1f, UR6 ;  /* 0x0000001fff057899 */ /* 0x010fe20008011406 */
[----:B0-----:R-:W-:Y:S01]  /*02e0*/  ISETP.GE.U32.AND P0, PT, R0, UR10, PT ;  /* 0x0000000a00007c0c */ /* 0x001fe2000bf06070 */
[----:B------:R-:W-:Y:S01]  /*02f0*/  IMAD.MOV.U32 R4, RZ, RZ, R0 ;  /* 0x000000ffff047224 */ /* 0x000fe200078e0000 */
[----:B------:R-:W-:Y:S01]  /*0300*/  MOV R9, UR11 ;  /* 0x0000000b00097c02 */ /* 0x000fe20008000f00 */
[----:B-----5:R-:W-:Y:S02]  /*0310*/  USHF.R.S32.HI UR4, URZ, 0x1f, UR7 ;  /* 0x0000001fff047899 */ /* 0x020fe40008011407 */
[----:B------:R-:W-:-:S04]  /*0320*/  MOV R6, UR5 ;  /* 0x0000000500067c02 */ /* 0x000fc80008000f00 */
[----:B------:R-:W-:-:S04]  /*0330*/  IMAD.U32 R5, RZ, RZ, UR4 ;  /* 0x00000004ff057e24 */ /* 0x000fc8000f8e00ff */
[----:B------:R-:W-:Y:S05]  /*0340*/  @P0 BRA `(.L_x_2259) ;  /* 0x0000002800480947 */ /* 0x000fea0003800000 */
[----:B------:R-:W0:Y:S01]  /*0350*/  LDCU.64 UR4, c[0x0][0x380] ;  /* 0x00007000ff0477ac */ /* 0x000e220008000a00 */
[----:B------:R-:W-:Y:S01]  /*0360*/  BSSY.RECONVERGENT B1, `(.L_x_2260) ;  /* 0x000028f000017945 */ /* 0x000fe20003800200 */
[----:B------:R-:W-:Y:S01]  /*0370*/  CS2R R2, SRZ ;  /* 0x0000000000027805 */ /* 0x000fe2000001ff00 */
[----:B------:R-:W1:Y:S01]  /*0380*/  LDCU.64 UR6, c[0x0][0x868] ;  /* 0x00010d00ff0677ac */ /* 0x000e620008000a00 */
[----:B0-----:R-:W-:-:S04]  /*0390*/  IADD3 R12, P0, PT, R0, UR4, RZ ;  /* 0x00000004000c7c10 */ /* 0x001fc8000ff1e0ff */
[----:B------:R-:W-:Y:S02]  /*03a0*/  IADD3.X R43, PT, PT, RZ, UR5, RZ, P0, !PT ;  /* 0x00000005ff2b7c10 */ /* 0x000fe400087fe4ff */
        /* <DEDUP_REMOVED lines=28> */
[----:B------:R-:W-:Y:S01]  /*0570*/  MOV R11, RZ ;  /* 0x000000ff000b7202 */ /* 0x000fe20000000f00 */
[----:B------:R-:W-:Y:S06]  /*0580*/  BRA `(.L_x_2264) ;  /* 0x0000000000307947 */ /* 0x000fec0003800000 */
.L_x_2263:
[----:B------:R-:W0:Y:S01]  /*0590*/  LDCU UR4, c[0x0][0x864] ;  /* 0x00010c80ff0477ac */ /* 0x000e220008000800 */
[----:B------:R-:W-:Y:S01]  /*05a0*/  IMAD.MOV.U32 R40, RZ, RZ, R12 ;  /* 0x000000ffff287224 */ /* 0x000fe200078e000c */
[----:B------:R-:W-:Y:S01]  /*05b0*/  MOV R22, 0x600 ;  /* 0x0000060000167802 */ /* 0x000fe20000000f00 */
[----:B------:R-:W-:-:S06]  /*05c0*/  USHF.R.S32.HI UR5, URZ, 0x1f, UR8 ;  /* 0x0000001fff057899 */ /* 0x000fcc0008011408 */
[----:B------:R-:W-:Y:S01]  /*05d0*/  IMAD.U32 R17, RZ, RZ, UR5 ;  /* 0x00000005ff117e24 */ /* 0x000fe2000f8e00ff */
[----:B0-----:R-:W-:-:S07]  /*05e0*/  MOV R14, UR4 ;  /* 0x00000004000e7c02 */ /* 0x001fce0008000f00 */
[----:B------:R-:W-:Y:S05]  /*05f0*/  CALL.REL.NOINC `($__internal_4_$__cuda_sm20_div_u64) ;  /* 0x000002c400287944 */ /* 0x000fea0003c00000 */
[----:B------:R-:W0:Y:S01]  /*0600*/  LDCU UR4, c[0x0][0x864] ;  /* 0x00010c80ff0477ac */ /* 0x000e220008000800 */
[--C-:B------:R-:W-:Y:S02]  /*0610*/  IMAD.MOV R11, RZ, RZ, -R38.reuse ;  /* 0x000000ffff0b7224 */ /* 0x100fe400078e0a26 */
[----:B------:R-:W-:Y:S02]  /*0620*/  IMAD.MOV.U32 R10, RZ, RZ, R38 ;  /* 0x000000ffff0a7224 */ /* 0x000fe400078e0026 */
[----:B0-----:R-:W-:Y:S01]  /*0630*/  IMAD R4, R11, UR4, R12 ;  /* 0x000000040b047c24 */ /* 0x001fe2000f8e020c */
[----:B------:R-:W-:-:S07]  /*0640*/  MOV R11, R39 ;  /* 0x00000027000b7202 */ /* 0x000fce0000000f00 */
.L_x_2264:
[----:B------:R-:W-:Y:S05]  /*0650*/  BSYNC.RECONVERGENT B3 ;  /* 0x0000000000037941 */ /* 0x000fea0003800200 */
.L_x_2262:
        /* <DEDUP_REMOVED lines=20> */
[----:B------:R-:W-:Y:S02]  /*07a0*/  ISETP.GE.U32.AND P1, PT, R13, UR4, PT ;  /* 0x000000040d007c0c */ /* 0x000fe4000bf26070 */
[----:B------:R-:W-:-:S11]  /*07b0*/  MOV R13, RZ ;  /* 0x000000ff000d7202 */ /* 0x000fd60000000f00 */
[----:B------:R-:W-:Y:S01]  /*07c0*/  @P1 VIADD R12, R12, 0x1 ;  /* 0x000000010c0c1836 */ /* 0x000fe20000000000 */
[----:B------:R-:W-:-:S05]  /*07d0*/  @!P2 LOP3.LUT R12, RZ, UR4, RZ, 0x33, !PT ;  /* 0x00000004ff0cac12 */ /* 0x000fca000f8e33ff */
[----:B------:R-:W-:-:S04]  /*07e0*/  IMAD.MOV R11, RZ, RZ, -R12 ;  /* 0x000000ffff0b7224 */ /* 0x000fc800078e0a0c */
[----:B------:R-:W-:Y:S01]  /*07f0*/  IMAD R10, R11, UR4, R10 ;  /* 0x000000040b0a7c24 */ /* 0x000fe2000f8e020a */
[----:B------:R-:W-:Y:S06]  /*0800*/  BRA `(.L_x_2267) ;  /* 0x0000000000307947 */ /* 0x000fec0003800000 */
.L_x_2266:
[----:B------:R-:W0:Y:S01]  /*0810*/  LDCU UR4, c[0x0][0x860] ;  /* 0x00010c00ff0477ac */ /* 0x000e220008000800 */
[----:B------:R-:W-:Y:S01]  /*0820*/  IMAD.MOV.U32 R17, RZ, RZ, R21 ;  /* 0x000000ffff117224 */ /* 0x000fe200078e0015 */
[----:B------:R-:W-:Y:S01]  /*0830*/  MOV R43, R11 ;  /* 0x0000000b002b7202 */ /* 0x000fe20000000f00 */
[----:B------:R-:W-:Y:S01]  /*0840*/  IMAD.MOV.U32 R40, RZ, RZ, R10 ;  /* 0x000000ffff287224 */ /* 0x000fe200078e000a */
[----:B------:R-:W-:Y:S01]  /*0850*/  MOV R22, 0x880 ;  /* 0x0000088000167802 */ /* 0x000fe20000000f00 */
[----:B0-----:R-:W-:-:S07]  /*0860*/  IMAD.U32 R14, RZ, RZ, UR4 ;  /* 0x00000004ff0e7e24 */ /* 0x001fce000f8e00ff */
[----:B------:R-:W-:Y:S05]  /*0870*/  CALL.REL.NOINC `($__internal_4_$__cuda_sm20_div_u64) ;  /* 0x000002c000887944 */ /* 0x000fea0003c00000 */
[----:B------:R-:W0:Y:S01]  /*0880*/  LDCU UR4, c[0x0][0x860] ;  /* 0x00010c00ff0477ac */ /* 0x000e220008000800 */
[----:B------:R-:W-:Y:S01]  /*0890*/  IMAD.MOV R11, RZ, RZ, -R38 ;  /* 0x000000ffff0b7224 */ /* 0x000fe200078e0a26 */
[----:B------:R-:W-:Y:S01]  /*08a0*/  MOV R12, R38 ;  /* 0x00000026000c7202 */ /* 0x000fe20000000f00 */
[----:B------:R-:W-:Y:S02]  /*08b0*/  IMAD.MOV.U32 R13, RZ, RZ, R39 ;  /* 0x000000ffff0d7224 */ /* 0x000fe400078e0027 */
[----:B0-----:R-:W-:-:S07]  /*08c0*/  IMAD R10, R11, UR4, R10 ;  /* 0x000000040b0a7c24 */ /* 0x001fce000f8e020a */
.L_x_2267:
[----:B------:R-:W-:Y:S05]  /*08d0*/  BSYNC.RECONVERGENT B3 ;  /* 0x0000000000037941 */ /* 0x000fea0003800200 */
.L_x_2265:
        /* <DEDUP_REMOVED lines=29> */
.L_x_2269:
[----:B------:R-:W0:Y:S01]  /*0ab0*/  LDCU UR4, c[0x0][0x85c] ;  /* 0x00010b80ff0477ac */ /* 0x000e220008000800 */
[----:B------:R-:W-:Y:S01]  /*0ac0*/  R2UR UR5, R8 ;  /* 0x00000000080572ca */ /* 0x000fe200000e0000 */
[----:B------:R-:W-:Y:S01]  /*0ad0*/  IMAD.MOV.U32 R43, RZ, RZ, R13 ;  /* 0x000000ffff2b7224 */ /* 0x000fe200078e000d */
[----:B------:R-:W-:Y:S02]  /*0ae0*/  MOV R40, R12 ;  /* 0x0000000c00287202 */ /* 0x000fe40000000f00 */
[----:B------:R-:W-:-:S09]  /*0af0*/  MOV R22, 0xb30 ;  /* 0x00000b3000167802 */ /* 0x000fd20000000f00 */
[----:B------:R-:W-:Y:S01]  /*0b00*/  IMAD.U32 R17, RZ, RZ, UR5 ;  /* 0x00000005ff117e24 */ /* 0x000fe2000f8e00ff */
[----:B0-----:R-:W-:-:S07]  /*0b10*/  MOV R14, UR4 ;  /* 0x00000004000e7c02 */ /* 0x001fce0008000f00 */
[----:B------:R-:W-:Y:S05]  /*0b20*/  CALL.REL.NOINC `($__internal_4_$__cuda_sm20_div_u64) ;  /* 0x000002bc00dc7944 */ /* 0x000fea0003c00000 */
[----:B------:R-:W0:Y:S01]  /*0b30*/  LDCU UR4, c[0x0][0x85c] ;  /* 0x00010b80ff0477ac */ /* 0x000e220008000800 */
[----:B------:R-:W-:Y:S01]  /*0b40*/  IMAD.MOV R11, RZ, RZ, -R38 ;  /* 0x000000ffff0b7224 */ /* 0x000fe200078e0a26 */
[----:B------:R-:W-:-:S03]  /*0b50*/  MOV R13, R39 ;  /* 0x00000027000d7202 */ /* 0x000fc60000000f00 */
[----:B0-----:R-:W-:Y:S02]  /*0b60*/  IMAD R11, R11, UR4, R12 ;  /* 0x000000040b0b7c24 */ /* 0x001fe4000f8e020c */
[----:B------:R-:W-:-:S07]  /*0b70*/  IMAD.MOV.U32 R12, RZ, RZ, R38 ;  /* 0x000000ffff0c7224 */ /* 0x000fce00078e0026 */
.L_x_2270:
[----:B------:R-:W-:Y:S05]  /*0b80*/  BSYNC.RECONVERGENT B3 ;  /* 0x0000000000037941 */ /* 0x000fea0003800200 */
.L_x_2268:
[----:B------:R-:W-:Y:S01]  /*0b90*/  LOP3.LUT R14, R13, R20, RZ, 0xfc, !PT ;  /* 0x000000140d0e7212 */ /* 0x000fe200078efcff */
[----:B------:R-:W-:Y:S03]  /*0ba0*/  BSSY.RECONVERGENT B3, `(.L_x_2271) ;  /* 0x0000026000037945 */ /* 0x000fe60003800200 */
        /* <DEDUP_REMOVED lines=25> */
.L_x_2272:
        /* <DEDUP_REMOVED lines=12> */
.L_x_2273:
[----:B------:R-:W-:Y:S05]  /*0e00*/  BSYNC.RECONVERGENT B3 ;  /* 0x0000000000037941 */ /* 0x000fea0003800200 */
.L_x_2271:
        /* <DEDUP_REMOVED lines=29> */
.L_x_2275:
        /* <DEDUP_REMOVED lines=13> */
.L_x_2276:
[----:B------:R-:W-:Y:S05]  /*10b0*/  BSYNC.RECONVERGENT B3 ;  /* 0x0000000000037941 */ /* 0x000fea0003800200 */
.L_x_2274:
        /* <DEDUP_REMOVED lines=28> */
.L_x_2278:
        /* <DEDUP_REMOVED lines=8> */
[----:B------:R-:W-:Y:S01]  /*1300*/  IADD3 R15, PT, PT, -R38, RZ, RZ ;  /* 0x000000ff260f7210 */ /* 0x000fe20007ffe1ff */
[----:B------:R-:W-:-:S04]  /*1310*/  IMAD.MOV.U32 R21, RZ, RZ, R39 ;  /* 0x000000ffff157224 */ /* 0x000fc800078e0027 */
[----:B0-----:R-:W-:Y:S02]  /*1320*/  IMAD R15, R15, UR4, R20 ;  /* 0x000000040f0f7c24 */ /* 0x001fe4000f8e0214 */
[----:B------:R-:W-:-:S07]  /*1330*/  IMAD.MOV.U32 R20, RZ, RZ, R38 ;  /* 0x000000ffff147224 */ /* 0x000fce00078e0026 */
.L_x_2279:
[----:B------:R-:W-:Y:S05]  /*1340*/  BSYNC.RECONVERGENT B3 ;  /* 0x0000000000037941 */ /* 0x000fea0003800200 */
.L_x_2277:
        /* <DEDUP_REMOVED lines=29> */
.L_x_2281:
[----:B------:R-:W0:Y:S01]  /*1520*/  LDCU UR4, c[0x0][0x84c] ;  /* 0x00010980ff0477ac */ /* 0x000e220008000800 */
[----:B------:R-:W-:Y:S01]  /*1530*/  R2UR UR5, R6 ;  /* 0x00000000060572ca */ /* 0x000fe200000e0000 */
[----:B------:R-:W-:Y:S01]  /*1540*/  IMAD.MOV.U32 R40, RZ, RZ, R20 ;  /* 0x000000ffff287224 */ /* 0x000fe200078e0014 */
[----:B------:R-:W-:Y:S01]  /*1550*/  MOV R22, 0x15a0 ;  /* 0x000015a000167802 */ /* 0x000fe20000000f00 */
[----:B------:R-:W-:-:S10]  /*1560*/  IMAD.MOV.U32 R43, RZ, RZ, R21 ;  /* 0x000000ffff2b7224 */ /* 0x000fd400078e0015 */
[----:B------:R-:W-:Y:S01]  /*1570*/  MOV R17, UR5 ;  /* 0x0000000500117c02 */ /* 0x000fe20008000f00 */
[----:B0-----:R-:W-:-:S07]  /*1580*/  IMAD.U32 R14, RZ, RZ, UR4 ;  /* 0x00000004ff0e7e24 */ /* 0x001fce000f8e00ff */
[----:B------:R-:W-:Y:S05]  /*1590*/  CALL.REL.NOINC `($__internal_4_$__cuda_sm20_div_u64) ;  /* 0x000002b400407944 */ /* 0x000fea0003c00000 */
[----:B------:R-:W0:Y:S01]  /*15a0*/  LDCU UR4, c[0x0][0x84c] ;  /* 0x00010980ff0477ac */ /* 0x000e220008000800 */
[----:B------:R-:W-:Y:S02]  /*15b0*/  IMAD.MOV R19, RZ, RZ, -R38 ;  /* 0x000000ffff137224 */ /* 0x000fe400078e0a26 */
[----:B------:R-:W-:Y:S02]  /*15c0*/  IMAD.MOV.U32 R21, RZ, RZ, R39 ;  /* 0x000000ffff157224 */ /* 0x000fe400078e0027 */
[----:B0-----:R-:W-:Y:S01]  /*15d0*/  IMAD R19, R19, UR4, R20 ;  /* 0x0000000413137c24 */ /* 0x001fe2000f8e0214 */
[----:B------:R-:W-:-:S07]  /*15e0*/  MOV R20, R38 ;  /* 0x0000002600147202 */ /* 0x000fce0000000f00 */
.L_x_2282:
[----:B------:R-:W-:Y:S05]  /*15f0*/  BSYNC.RECONVERGENT B3 ;  /* 0x0000000000037941 */ /* 0x000fea0003800200 */
.L_x_2280:
        /* <DEDUP_REMOVED lines=28> */
.L_x_2284:
[----:B------:R-:W0:Y:S01]  /*17c0*/  LDCU UR4, c[0x0][0x848] ;  /* 0x00010900ff0477ac */ /* 0x000e220008000800 */
[----:B------:R-:W-:Y:S01]  /*17d0*/  MOV R17, R18 ;  /* 0x0000001200117202 */ /* 0x000fe20000000f00 */
[----:B------:R-:W-:Y:S01]  /*17e0*/  IMAD.MOV.U32 R40, RZ, RZ, R20 ;  /* 0x000000ffff287224 */ /* 0x000fe200078e0014 */
[----:B------:R-:W-:Y:S01]  /*17f0*/  MOV R22, 0x1830 ;  /* 0x0000183000167802 */ /* 0x000fe20000000f00 */
[----:B------:R-:W-:Y:S01]  /*1800*/  IMAD.MOV.U32 R43, RZ, RZ, R21 ;  /* 0x000000ffff2b7224 */ /* 0x000fe200078e0015 */
[----:B0-----:R-:W-:-:S07]  /*1810*/  MOV R14, UR4 ;  /* 0x00000004000e7c02 */ /* 0x001fce0008000f00 */
[----:B------:R-:W-:Y:S05]  /*1820*/  CALL.REL.NOINC `($__internal_4_$__cuda_sm20_div_u64) ;  /* 0x000002b0009c7944 */ /* 0x000fea0003c00000 */
[----:B------:R-:W0:Y:S01]  /*1830*/  LDCU UR4, c[0x0][0x848] ;  /* 0x00010900ff0477ac */ /* 0x000e220008000800 */
[----:B------:R-:W-:Y:S01]  /*1840*/  IMAD.MOV R17, RZ, RZ, -R38 ;  /* 0x000000ffff117224 */ /* 0x000fe200078e0a26 */
[----:B------:R-:W-:-:S03]  /*1850*/  MOV R21, R39 ;  /* 0x0000002700157202 */ /* 0x000fc60000000f00 */
[----:B0-----:R-:W-:Y:S02]  /*1860*/  IMAD R18, R17, UR4, R20 ;  /* 0x0000000411127c24 */ /* 0x001fe4000f8e0214 */
[----:B------:R-:W-:-:S07]  /*1870*/  IMAD.MOV.U32 R20, RZ, RZ, R38 ;  /* 0x000000ffff147224 */ /* 0x000fce00078e0026 */
.L_x_2285:
[----:B------:R-:W-:Y:S05]  /*1880*/  BSYNC.RECONVERGENT B3 ;  /* 0x0000000000037941 */ /* 0x000fea0003800200 */
.L_x_2283:
        /* <DEDUP_REMOVED lines=28> */
.L_x_2287:
        /* <DEDUP_REMOVED lines=9> */
[----:B------:R-:W-:-:S04]  /*1ae0*/  IMAD.MOV R17, RZ, RZ, -R38 ;  /* 0x000000ffff117224 */ /* 0x000fc800078e0a26 */
[----:B0-----:R-:W-:-:S07]  /*1af0*/  IMAD R34, R17, UR4, R20 ;  /* 0x0000000411227c24 */ /* 0x001fce000f8e0214 */
.L_x_2288:
[----:B------:R-:W-:Y:S05]  /*1b00*/  BSYNC.RECONVERGENT B3 ;  /* 0x0000000000037941 */ /* 0x000fea0003800200 */
.L_x_2286:
        /* <DEDUP_REMOVED lines=24> */
.L_x_2290:
[----:B------:R-:W-:Y:S01]  /*1c90*/  IMAD.MOV.U32 R14, RZ, RZ, R38 ;  /* 0x000000ffff0e7224 */ /* 0x000fe200078e0026 */
[----:B------:R-:W-:Y:S01]  /*1ca0*/  MOV R22, 0x1cd0 ;  /* 0x00001cd000167802 */ /* 0x000fe20000000f00 */
[----:B------:R-:W-:-:S07]  /*1cb0*/  IMAD.MOV.U32 R17, RZ, RZ, R39 ;  /* 0x000000ffff117224 */ /* 0x000fce00078e0027 */
[----:B------:R-:W-:Y:S05]  /*1cc0*/  CALL.REL.NOINC `($__internal_5_$__cuda_sm20_rem_u64) ;  /* 0x000002b0008c7944 */ /* 0x000fea0003c00000 */
.L_x_2291:
[----:B------:R-:W-:Y:S05]  /*1cd0*/  BSYNC.RECONVERGENT B3 ;  /* 0x0000000000037941 */ /* 0x000fea0003800200 */
.L_x_2289:
        /* <DEDUP_REMOVED lines=14> */
[----:B------:R-:W-:Y:S06]  /*1dc0*/  I2F.F64 R14, R15 ;  /* 0x0000000f000e7312 */ /* 0x000fec0000201c00 */
[----:B------:R-:W0:Y:S01]  /*1dd0*/  LDC.64 R32, c[0x0][0x3f8] ;  /* 0x0000fe00ff207b82 */ /* 0x000e220000000a00 */
[----:B-1----:R-:W-:Y:S01]  /*1de0*/  DFMA R20, R20, UR12, R26 ;  /* 0x0000000c14147c2b */ /* 0x002fe2000800001a */
[----:B------:R-:W5:Y:S01]  /*1df0*/  I2F.F64 R24, R19 ;  /* 0x0000001300187312 */ /* 0x000f620000201c00 */
[----:B--2---:R-:W-:Y:S01]  /*1e00*/  DFMA R26, R16, UR6, RZ ;  /* 0x00000006101a7c2b */ /* 0x004fe200080000ff */
[----:B------:R-:W1:Y:S01]  /*1e10*/  LDCU.64 UR6, c[0x0][0x4d0] ;  /* 0x00009a00ff0677ac */ /* 0x000e620008000a00 */
[----:B----4-:R-:W-:-:S03]  /*1e20*/  DFMA R22, R22, R28, UR14 ;  /* 0x0000000e16167e2b */ /* 0x010fc6000800001c */
[----:B------:R-:W2:Y:S01]  /*1e30*/  LDC.64 R34, c[0x0][0x400] ;  /* 0x00010000ff227b82 */ /* 0x000ea20000000a00 */
[----:B------:R-:W2:Y:S02]  /*1e40*/  LDCU.128 UR12, c[0x0][0x410] ;  /* 0x00008200ff0c77ac */ /* 0x000ea40008000c00 */
[----:B---3--:R-:W-:Y:S02]  /*1e50*/  DFMA R28, R20, UR20, R26 ;  /* 0x00000014141c7c2b */ /* 0x008fe4000800001a */
[----:B------:R-:W2:Y:S03]  /*1e60*/  I2F.F64 R26, R13 ;  /* 0x0000000d001a7312 */ /* 0x000ea60000201c00 */
[----:B------:R-:W3:Y:S01]  /*1e70*/  LDC.64 R36, c[0x0][0x428] ;  /* 0x00010a00ff247b82 */ /* 0x000ee20000000a00 */
[----:B-----5:R-:W-:Y:S02]  /*1e80*/  DFMA R18, R24, UR16, R30 ;  /* 0x0000001018127c2b */ /* 0x020fe4000800001e */
[----:B------:R-:W-:Y:S01]  /*1e90*/  DFMA R24, R22, UR22, R28 ;  /* 0x0000001616187c2b */ /* 0x000fe2000800001c */
[----:B------:R-:W4:Y:S01]  /*1ea0*/  LDCU.128 UR20, c[0x0][0x4a0] ;  /* 0x00009400ff1477ac */ /* 0x000f220008000c00 */
[----:B------:R-:W3:Y:S01]  /*1eb0*/  I2F.F64 R28, R12 ;  /* 0x0000000c001c7312 */ /* 0x000ee20000201c00 */
[----:B0-----:R-:W-:-:S02]  /*1ec0*/  DFMA R14, R14, R32, UR18 ;  /* 0x000000120e0e7e2b */ /* 0x001fc40008000020 */
[----:B------:R-:W0:Y:S01]  /*1ed0*/  LDC.64 R38, c[0x0][0x430] ;  /* 0x00010c00ff267b82 */ /* 0x000e220000000a00 */
[----:B------:R-:W0:Y:S02]  /*1ee0*/  LDCU.128 UR16, c[0x0][0x440] ;  /* 0x00008800ff1077ac */ /* 0x000e240008000c00 */
[----:B------:R-:W-:Y:S02]  /*1ef0*/  DFMA R32, R18, UR24, R24 ;  /* 0x0000001812207c2b */ /* 0x000fe40008000018 */
[----:B------:R-:W0:Y:S03]  /*1f00*/  I2F.F64 R30, R11 ;  /* 0x0000000b001e7312 */ /* 0x000e260000201c00 */
[----:B------:R-:W5:Y:S01]  /*1f10*/  LDC.64 R40, c[0x0][0x458] ;  /* 0x00011600ff287b82 */ /* 0x000f620000000a00 */
[----:B--2---:R-:W-:Y:S02]  /*1f20*/  DFMA R24, R26, UR12, R34 ;  /* 0x0000000c1a187c2b */ /* 0x004fe40008000022 */
[----:B------:R-:W-:-:S02]  /*1f30*/  DFMA R32, R14, UR26, R32 ;  /* 0x0000001a0e207c2b */ /* 0x000fc40008000020 */
[----:B---3--:R-:W-:Y:S01]  /*1f40*/  DFMA R26, R28, R36, UR14 ;  /* 0x0000000e1c1a7e2b */ /* 0x008fe20008000024 */
[----:B------:R-:W2:Y:S01]  /*1f50*/  LDCU.128 UR12, c[0x0][0x4b0] ;  /* 0x00009600ff0c77ac */ /* 0x000ea20008000c00 */
[----:B------:R-:W5:Y:S04]  /*1f60*/  I2F.F64 R28, R10 ;  /* 0x0000000a001c7312 */ /* 0x000f680000201c00 */
[----:B----4-:R-:W-:Y:S01]  /*1f70*/  DFMA R32, R24, UR20, R32 ;  /* 0x0000001418207c2b */ /* 0x010fe20008000020 */
[----:B------:R-:W3:Y:S01]  /*1f80*/  LDC.64 R36, c[0x0][0x460] ;  /* 0x00011800ff247b82 */ /* 0x000ee20000000a00 */
[----:B0-----:R-:W-:-:S06]  /*1f90*/  DFMA R12, R30, UR16, R38 ;  /* 0x000000101e0c7c2b */ /* 0x001fcc0008000026 */
[----:B------:R-:W-:Y:S01]  /*1fa0*/  DFMA R34, R26, UR22, R32 ;  /* 0x000000161a227c2b */ /* 0x000fe20008000020 */
[----:B------:R-:W1:Y:S01]  /*1fb0*/  LDC.64 R30, c[0x0][0x838] ;  /* 0x00020e00ff1e7b82 */ /* 0x000e620000000a00 */
[----:B------:R-:W3:Y:S01]  /*1fc0*/  I2F.F64 R32, R4 ;  /* 0x0000000400207312 */ /* 0x000ee20000201c00 */
[----:B-----5:R-:W-:Y:S01]  /*1fd0*/  DFMA R28, R28, R40, UR18 ;  /* 0x000000121c1c7e2b */ /* 0x020fe20008000028 */
[----:B------:R-:W0:Y:S04]  /*1fe0*/  LDCU.128 UR16, c[0x0][0x4c0] ;  /* 0x00009800ff1077ac */ /* 0x000e280008000c00 */
[----:B--2---:R-:W-:-:S08]  /*1ff0*/  DFMA R34, R12, UR12, R34 ;  /* 0x0000000c0c227c2b */ /* 0x004fd00008000022 */
[----:B------:R-:W-:Y:S02]  /*2000*/  DFMA R34, R28, UR14, R34 ;  /* 0x0000000e1c227c2b */ /* 0x000fe40008000022 */
[----:B---3--:R-:W-:Y:S02]  /*2010*/  DFMA R10, R32, UR4, R36 ;  /* 0x00000004200a7c2b */ /* 0x008fe40008000024 */
        /* <DEDUP_REMOVED lines=195> */
.L_x_2261:
[----:B------:R-:W-:Y:S05]  /*2c50*/  BSYNC.RECONVERGENT B1 ;  /* 0x0000000000017941 */ /* 0x000fea0003800200 */
.L_x_2260:
[----:B------:R-:W-:-:S07]  /*2c60*/  VIADD R4, R0, 0x200 ;  /* 0x0000020000047836 */ /* 0x000fce0000000000 */
.L_x_2259:
[----:B------:R-:W-:Y:S05]  /*2c70*/  BSYNC.RECONVERGENT B2 ;  /* 0x0000000000027941 */ /* 0x000fea0003800200 */
.L_x_2258:
[----:B------:R-:W0:Y:S01]  /*2c80*/  LDCU UR16, c[0x0][0x878] ;  /* 0x00010f00ff1077ac */ /* 0x000e220008000800 */
[----:B------:R-:W-:Y:S01]  /*2c90*/  BSSY.RECONVERGENT B2, `(.L_x_2292) ;  /* 0x00002a1000027945 */ /* 0x000fe20003800200 */
[----:B------:R-:W1:Y:S01]  /*2ca0*/  LDCU UR77, c[0x0][0x860] ;  /* 0x00010c00ff4d77ac */ /* 0x000e620008000800 */
[----:B------:R-:W2:Y:S01]  /*2cb0*/  LDCU UR76, c[0x0][0x85c] ;  /* 0x00010b80ff4c77ac */ /* 0x000ea20008000800 */
[----:B------:R-:W3:Y:S01]  /*2cc0*/  LDCU UR75, c[0x0][0x858] ;  /* 0x00010b00ff4b77ac */ /* 0x000ee20008000800 */
[----:B------:R-:W4:Y:S01]  /*2cd0*/  LDCU UR74, c[0x0][0x854] ;  /* 0x00010a80ff4a77ac */ /* 0x000f220008000800 */
[----:B0-----:R-:W-:Y:S01]  /*2ce0*/  MOV R21, UR16 ;  /* 0x0000001000157c02 */ /* 0x001fe20008000f00 */
[----:B------:R-:W0:Y:S03]  /*2cf0*/  LDCU UR73, c[0x0][0x850] ;  /* 0x00010a00ff4977ac */ /* 0x000e260008000800 */
[----:B------:R-:W-:Y:S01]  /*2d00*/  ISETP.GE.U32.AND P0, PT, R4, R21, PT ;  /* 0x000000150400720c */ /* 0x000fe20003f06070 */
[----:B------:R-:W5:Y:S01]  /*2d10*/  LDCU UR72, c[0x0][0x84c] ;  /* 0x00010980ff4877ac */ /* 0x000f620008000800 */
[----:B------:R-:W0:Y:S01]  /*2d20*/  LDCU UR5, c[0x0][0x848] ;  /* 0x00010900ff0577ac */ /* 0x000e220008000800 */
[----:B------:R-:W0:Y:S01]  /*2d30*/  LDCU UR4, c[0x0][0x844] ;  /* 0x00010880ff0477ac */ /* 0x000e220008000800 */
[----:B------:R-:W0:Y:S01]  /*2d40*/  LDCU.64 UR6, c[0x0][0x868] ;  /* 0x00010d00ff0677ac */ /* 0x000e220008000a00 */
        /* <DEDUP_REMOVED lines=15> */
[----:B-12345:R-:W-:Y:S05]  /*2e40*/  @P0 BRA `(.L_x_2293) ;  /* 0x0000002800140947 */ /* 0x03efea0003800000 */
[----:B------:R-:W1:Y:S01]  /*2e50*/  LDC R13, c[0x0][0x860] ;  /* 0x00021800ff0d7b82 */ /* 0x000e620000000800 */
[----:B------:R-:W2:Y:S07]  /*2e60*/  LDCU.64 UR68, c[0x0][0x380] ;  /* 0x00007000ff4477ac */ /* 0x000eae0008000a00 */
[----:B------:R-:W3:Y:S08]  /*2e70*/  LDC R12, c[0x0][0x858] ;  /* 0x00021600ff0c7b82 */ /* 0x000ef00000000800 */
[----:B------:R-:W4:Y:S01]  /*2e80*/  LDC R11, c[0x0][0x850] ;  /* 0x00021400ff0b7b82 */ /* 0x000f220000000800 */
[----:B--2---:R-:W-:-:S07]  /*2e90*/  IADD3 R18, P0, PT, R4, UR68, RZ ;  /* 0x0000004404127c10 */ /* 0x004fce000ff1e0ff */
[----:B------:R-:W2:Y:S01]  /*2ea0*/  LDC R10, c[0x0][0x848] ;  /* 0x00021200ff0a7b82 */ /* 0x000ea20000000800 */
[----:B------:R-:W-:Y:S01]  /*2eb0*/  IMAD.X R15, RZ, RZ, UR69, P0 ;  /* 0x00000045ff0f7e24 */ /* 0x000fe200080e06ff */
[----:B-1----:R-:W-:-:S06]  /*2ec0*/  SHF.R.S32.HI R13, RZ, 0x1f, R13 ;  /* 0x0000001fff0d7819 */ /* 0x002fcc000001140d */
[----:B------:R-:W1:Y:S01]  /*2ed0*/  LDC R16, c[0x0][0x840] ;  /* 0x00021000ff107b82 */ /* 0x000e620000000800 */
[----:B---3--:R-:W-:-:S07]  /*2ee0*/  SHF.R.S32.HI R12, RZ, 0x1f, R12 ;  /* 0x0000001fff0c7819 */ /* 0x008fce000001140c */
[----:B------:R-:W3:Y:S01]  /*2ef0*/  LDC.64 R58, c[0x0][0x388] ;  /* 0x0000e200ff3a7b82 */ /* 0x000ee20000000a00 */
[----:B----4-:R-:W-:-:S07]  /*2f00*/  SHF.R.S32.HI R11, RZ, 0x1f, R11 ;  /* 0x0000001fff0b7819 */ /* 0x010fce000001140b */
[----:B------:R-:W4:Y:S01]  /*2f10*/  LDC.64 R56, c[0x0][0x3a0] ;  /* 0x0000e800ff387b82 */ /* 0x000f220000000a00 */
[----:B--2---:R-:W-:-:S07]  /*2f20*/  SHF.R.S32.HI R10, RZ, 0x1f, R10 ;  /* 0x0000001fff0a7819 */ /* 0x004fce000001140a */
[----:B------:R-:W2:Y:S01]  /*2f30*/  LDC.64 R54, c[0x0][0x3c8] ;  /* 0x0000f200ff367b82 */ /* 0x000ea20000000a00 */
[----:B-1----:R-:W-:-:S07]  /*2f40*/  SHF.R.S32.HI R16, RZ, 0x1f, R16 ;  /* 0x0000001fff107819 */ /* 0x002fce0000011410 */
[----:B------:R-:W1:Y:S08]  /*2f50*/  LDC.64 R52, c[0x0][0x3d0] ;  /* 0x0000f400ff347b82 */ /* 0x000e700000000a00 */
[----:B------:R-:W5:Y:S08]  /*2f60*/  LDC.64 R50, c[0x0][0x3f8] ;  /* 0x0000fe00ff327b82 */ /* 0x000f700000000a00 */
[----:B------:R-:W0:Y:S08]  /*2f70*/  LDC.64 R48, c[0x0][0x400] ;  /* 0x00010000ff307b82 */ /* 0x000e300000000a00 */
[----:B------:R-:W0:Y:S08]  /*2f80*/  LDC.64 R46, c[0x0][0x428] ;  /* 0x00010a00ff2e7b82 */ /* 0x000e300000000a00 */
[----:B------:R-:W0:Y:S08]  /*2f90*/  LDC.64 R36, c[0x0][0x430] ;  /* 0x00010c00ff247b82 */ /* 0x000e300000000a00 */
[----:B------:R-:W0:Y:S08]  /*2fa0*/  LDC.64 R34, c[0x0][0x458] ;  /* 0x00011600ff227b82 */ /* 0x000e300000000a00 */
[----:B------:R-:W0:Y:S08]  /*2fb0*/  LDC.64 R32, c[0x0][0x460] ;  /* 0x00011800ff207b82 */ /* 0x000e300000000a00 */
[----:B-12345:R-:W0:Y:S02]  /*2fc0*/  LDC.64 R30, c[0x0][0x838] ;  /* 0x00020e00ff1e7b82 */ /* 0x03ee240000000a00 */
.L_x_2326:
[----:B0-----:R-:W-:Y:S01]  /*2fd0*/  ISETP.GE.U32.AND P0, PT, R18, UR6, PT ;  /* 0x0000000612007c0c */ /* 0x001fe2000bf06070 */
[----:B------:R-:W-:Y:S01]  /*2fe0*/  BSSY.RECONVERGENT B1, `(.L_x_2294) ;  /* 0x0000262000017945 */ /* 0x000fe20003800200 */
[----:B------:R-:W-:Y:S01]  /*2ff0*/  IMAD.MOV.U32 R19, RZ, RZ, RZ ;  /* 0x000000ffff137224 */ /* 0x000fe200078e00ff */
[----:B------:R-:W-:Y:S02]  /*3000*/  MOV R20, RZ ;  /* 0x000000ff00147202 */ /* 0x000fe40000000f00 */
        /* <DEDUP_REMOVED lines=30> */
.L_x_2297:
[----:B------:R-:W0:Y:S01]  /*31f0*/  LDCU UR68, c[0x0][0x864] ;  /* 0x00010c80ff4477ac */ /* 0x000e220008000800 */
[----:B------:R-:W-:Y:S01]  /*3200*/  R2UR UR69, R9 ;  /* 0x00000000094572ca */ /* 0x000fe200000e0000 */
[----:B------:R-:W-:Y:S01]  /*3210*/  IMAD.MOV.U32 R40, RZ, RZ, R18 ;  /* 0x000000ffff287224 */ /* 0x000fe200078e0012 */
[----:B------:R-:W-:Y:S02]  /*3220*/  MOV R43, R15 ;  /* 0x0000000f002b7202 */ /* 0x000fe40000000f00 */
[----:B------:R-:W-:-:S09]  /*3230*/  MOV R22, 0x3270 ;  /* 0x0000327000167802 */ /* 0x000fd20000000f00 */
[----:B------:R-:W-:Y:S02]  /*3240*/  IMAD.U32 R17, RZ, RZ, UR69 ;  /* 0x00000045ff117e24 */ /* 0x000fe4000f8e00ff */
[----:B0-----:R-:W-:-:S07]  /*3250*/  IMAD.U32 R14, RZ, RZ, UR68 ;  /* 0x00000044ff0e7e24 */ /* 0x001fce000f8e00ff */
[----:B------:R-:W-:Y:S05]  /*3260*/  CALL.REL.NOINC `($__internal_4_$__cuda_sm20_div_u64) ;  /* 0x00000298000c7944 */ /* 0x000fea0003c00000 */
[----:B------:R-:W0:Y:S01]  /*3270*/  LDCU UR68, c[0x0][0x864] ;  /* 0x00010c80ff4477ac */ /* 0x000e220008000800 */
[----:B------:R-:W-:Y:S01]  /*3280*/  IMAD.MOV R21, RZ, RZ, -R38 ;  /* 0x000000ffff157224 */ /* 0x000fe200078e0a26 */
[----:B------:R-:W-:Y:S01]  /*3290*/  MOV R24, R38 ;  /* 0x0000002600187202 */ /* 0x000fe20000000f00 */
[----:B------:R-:W-:Y:S02]  /*32a0*/  IMAD.MOV.U32 R25, RZ, RZ, R39 ;  /* 0x000000ffff197224 */ /* 0x000fe400078e0027 */
[----:B0-----:R-:W-:-:S07]  /*32b0*/  IMAD R21, R21, UR68, R18 ;  /* 0x0000004415157c24 */ /* 0x001fce000f8e0212 */
.L_x_2298:
[----:B------:R-:W-:Y:S05]  /*32c0*/  BSYNC.RECONVERGENT B3 ;  /* 0x0000000000037941 */ /* 0x000fea0003800200 */
.L_x_2296:
[----:B------:R-:W-:Y:S01]  /*32d0*/  LOP3.LUT R14, R25, R13, RZ, 0xfc, !PT ;  /* 0x0000000d190e7212 */ /* 0x000fe200078efcff */
[----:B------:R-:W-:Y:S03]  /*32e0*/  BSSY.RECONVERGENT B3, `(.L_x_2299) ;  /* 0x0000025000037945 */ /* 0x000fe60003800200 */
[----:B------:R-:W-:-:S13]  /*32f0*/  ISETP.NE.U32.AND P0, PT, R14, RZ, PT ;  /* 0x000000ff0e00720c */ /* 0x000fda0003f05070 */
[----:B------:R-:W-:Y:S05]  /*3300*/  @P0 BRA `(.L_x_2300) ;  /* 0x00000000005c0947 */ /* 0x000fea0003800000 */
[----:B------:R-:W0:Y:S01]  /*3310*/  I2F.U32.RP R25, UR77 ;  /* 0x0000004d00197d06 */ /* 0x000e220008209000 */
[----:B------:R-:W-:-:S07]  /*3320*/  ISETP.NE.U32.AND P2, PT, RZ, UR77, PT ;  /* 0x0000004dff007c0c */ /* 0x000fce000bf45070 */
[----:B0-----:R-:W0:Y:S02]  /*3330*/  MUFU.RCP R25, R25 ;  /* 0x0000001900197308 */ /* 0x001e240000001000 */
[----:B0-----:R-:W-:Y:S02]  /*3340*/  VIADD R22, R25, 0xffffffe ;  /* 0x0ffffffe19167836 */ /* 0x001fe40000000000 */
[----:B------:R-:W-:-:S04]  /*3350*/  IMAD.MOV.U32 R25, RZ, RZ, RZ ;  /* 0x000000ffff197224 */ /* 0x000fc800078e00ff */
        /* <DEDUP_REMOVED lines=18> */
.L_x_2300:
[----:B------:R-:W0:Y:S01]  /*3480*/  LDCU UR68, c[0x0][0x860] ;  /* 0x00010c00ff4477ac */ /* 0x000e220008000800 */
[----:B------:R-:W-:Y:S01]  /*3490*/  IMAD.MOV.U32 R40, RZ, RZ, R24 ;  /* 0x000000ffff287224 */ /* 0x000fe200078e0018 */
[----:B------:R-:W-:Y:S01]  /*34a0*/  MOV R17, R13 ;  /* 0x0000000d00117202 */ /* 0x000fe20000000f00 */
[----:B------:R-:W-:Y:S01]  /*34b0*/  IMAD.MOV.U32 R43, RZ, RZ, R25 ;  /* 0x000000ffff2b7224 */ /* 0x000fe200078e0019 */
[----:B------:R-:W-:Y:S02]  /*34c0*/  MOV R22, 0x34f0 ;  /* 0x000034f000167802 */ /* 0x000fe40000000f00 */
[----:B0-----:R-:W-:-:S07]  /*34d0*/  MOV R14, UR68 ;  /* 0x00000044000e7c02 */ /* 0x001fce0008000f00 */
[----:B------:R-:W-:Y:S05]  /*34e0*/  CALL.REL.NOINC `($__internal_4_$__cuda_sm20_div_u64) ;  /* 0x00000294006c7944 */ /* 0x000fea0003c00000 */
[----:B------:R-:W-:Y:S01]  /*34f0*/  IMAD.MOV R23, RZ, RZ, -R38 ;  /* 0x000000ffff177224 */ /* 0x000fe200078e0a26 */
[----:B------:R-:W-:-:S03]  /*3500*/  MOV R25, R39 ;  /* 0x0000002700197202 */ /* 0x000fc60000000f00 */
[----:B------:R-:W-:Y:S02]  /*3510*/  IMAD R23, R23, UR77, R24 ;  /* 0x0000004d17177c24 */ /* 0x000fe4000f8e0218 */
[----:B------:R-:W-:-:S07]  /*3520*/  IMAD.MOV.U32 R24, RZ, RZ, R38 ;  /* 0x000000ffff187224 */ /* 0x000fce00078e0026 */
.L_x_2301:
[----:B------:R-:W-:Y:S05]  /*3530*/  BSYNC.RECONVERGENT B3 ;  /* 0x0000000000037941 */ /* 0x000fea0003800200 */
.L_x_2299:
[----:B------:R-:W-:Y:S01]  /*3540*/  R2UR UR68, R8 ;  /* 0x00000000084472ca */ /* 0x000fe200000e0000 */
[----:B------:R-:W-:-:S12]  /*3550*/  BSSY.RECONVERGENT B3, `(.L_x_2302) ;  /* 0x0000026000037945 */ /* 0x000fd80003800200 */
[----:B------:R-:W-:-:S04]  /*3560*/  LOP3.LUT R14, R25, UR68, RZ, 0xfc, !PT ;  /* 0x00000044190e7c12 */ /* 0x000fc8000f8efcff */
[----:B------:R-:W-:-:S13]  /*3570*/  ISETP.NE.U32.AND P0, PT, R14, RZ, PT ;  /* 0x000000ff0e00720c */ /* 0x000fda0003f05070 */
[----:B------:R-:W-:Y:S05]  /*3580*/  @P0 BRA `(.L_x_2303) ;  /* 0x0000000000580947 */ /* 0x000fea0003800000 */
[----:B------:R-:W0:Y:S01]  /*3590*/  I2F.U32.RP R22, UR76 ;  /* 0x0000004c00167d06 */ /* 0x000e220008209000 */
[----:B------:R-:W-:Y:S01]  /*35a0*/  HFMA2 R26, -RZ, RZ, 0, 0 ;  /* 0x00000000ff1a7431 */ /* 0x000fe200000001ff */
[----:B------:R-:W-:-:S06]  /*35b0*/  ISETP.NE.U32.AND P2, PT, RZ, UR76, PT ;  /* 0x0000004cff007c0c */ /* 0x000fcc000bf45070 */
        /* <DEDUP_REMOVED lines=19> */
.L_x_2303:
        /* <DEDUP_REMOVED lines=8> */
[----:B------:R-:W-:Y:S01]  /*3770*/  IMAD.MOV R17, RZ, RZ, -R38 ;  /* 0x000000ffff117224 */ /* 0x000fe200078e0a26 */
[----:B------:R-:W-:Y:S01]  /*3780*/  MOV R26, R38 ;  /* 0x00000026001a7202 */ /* 0x000fe20000000f00 */
[----:B------:R-:W-:Y:S02]  /*3790*/  IMAD.MOV.U32 R27, RZ, RZ, R39 ;  /* 0x000000ffff1b7224 */ /* 0x000fe400078e0027 */
[----:B------:R-:W-:-:S07]  /*37a0*/  IMAD R24, R17, UR76, R24 ;  /* 0x0000004c11187c24 */ /* 0x000fce000f8e0218 */
.L_x_2304:
[----:B------:R-:W-:Y:S05]  /*37b0*/  BSYNC.RECONVERGENT B3 ;  /* 0x0000000000037941 */ /* 0x000fea0003800200 */
.L_x_2302:
[----:B------:R-:W-:Y:S01]  /*37c0*/  LOP3.LUT R14, R27, R12, RZ, 0xfc, !PT ;  /* 0x0000000c1b0e7212 */ /* 0x000fe200078efcff */
[----:B------:R-:W-:Y:S03]  /*37d0*/  BSSY.RECONVERGENT B3, `(.L_x_2305) ;  /* 0x0000025000037945 */ /* 0x000fe60003800200 */
[----:B------:R-:W-:-:S13]  /*37e0*/  ISETP.NE.U32.AND P0, PT, R14, RZ, PT ;  /* 0x000000ff0e00720c */ /* 0x000fda0003f05070 */
[----:B------:R-:W-:Y:S05]  /*37f0*/  @P0 BRA `(.L_x_2306) ;  /* 0x00000000005c0947 */ /* 0x000fea0003800000 */
[----:B------:R-:W0:Y:S01]  /*3800*/  I2F.U32.RP R22, UR75 ;  /* 0x0000004b00167d06 */ /* 0x000e220008209000 */
[----:B------:R-:W-:Y:S01]  /*3810*/  ISETP.NE.U32.AND P2, PT, RZ, UR75, PT ;  /* 0x0000004bff007c0c */ /* 0x000fe2000bf45070 */
[----:B------:R-:W-:-:S06]  /*3820*/  IMAD.MOV.U32 R27, RZ, RZ, RZ ;  /* 0x000000ffff1b7224 */ /* 0x000fcc00078e00ff */
        /* <DEDUP_REMOVED lines=20> */
.L_x_2306:
        /* <DEDUP_REMOVED lines=11> */
.L_x_2307:
[----:B------:R-:W-:Y:S05]  /*3a20*/  BSYNC.RECONVERGENT B3 ;  /* 0x0000000000037941 */ /* 0x000fea0003800200 */
.L_x_2305:
        /* <DEDUP_REMOVED lines=27> */
.L_x_2309:
        /* <DEDUP_REMOVED lines=12> */
.L_x_2310:
[----:B------:R-:W-:Y:S05]  /*3ca0*/  BSYNC.RECONVERGENT B3 ;  /* 0x0000000000037941 */ /* 0x000fea0003800200 */
.L_x_2308:
        /* <DEDUP_REMOVED lines=27> */
.L_x_2312:
        /* <DEDUP_REMOVED lines=11> */
.L_x_2313:
[----:B------:R-:W-:Y:S05]  /*3f10*/  BSYNC.RECONVERGENT B3 ;  /* 0x0000000000037941 */ /* 0x000fea0003800200 */
.L_x_2311:
[----:B------:R-:W-:Y:S01]  /*3f20*/  R2UR UR68, R6 ;  /* 0x00000000064472ca */ /* 0x000fe200000e0000 */
[----:B------:R-:W-:-:S12]  /*3f30*/  BSSY.RECONVERGENT B3, `(.L_x_2314) ;  /* 0x0000026000037945 */ /* 0x000fd80003800200 */
[----:B------:R-:W-:-:S04]  /*3f40*/  LOP3.LUT R14, R29, UR68, RZ, 0xfc, !PT ;  /* 0x000000441d0e7c12 */ /* 0x000fc8000f8efcff */
[----:B------:R-:W-:-:S13]  /*3f50*/  ISETP.NE.U32.AND P0, PT, R14, RZ, PT ;  /* 0x000000ff0e00720c */ /* 0x000fda0003f05070 */
[----:B------:R-:W-:Y:S05]  /*3f60*/  @P0 BRA `(.L_x_2315) ;  /* 0x0000000000580947 */ /* 0x000fea0003800000 */
[----:B------:R-:W0:Y:S01]  /*3f70*/  I2F.U32.RP R22, UR72 ;  /* 0x0000004800167d06 */ /* 0x000e220008209000 */
[----:B------:R-:W-:Y:S02]  /*3f80*/  ISETP.NE.U32.AND P2, PT, RZ, UR72, PT ;  /* 0x00000048ff007c0c */ /* 0x000fe4000bf45070 */
[----:B------:R-:W-:-:S05]  /*3f90*/  MOV R61, RZ ;  /* 0x000000ff003d7202 */ /* 0x000fca0000000f00 */
        /* <DEDUP_REMOVED lines=19> */
.L_x_2315:
        /* <DEDUP_REMOVED lines=12> */
.L_x_2316:
[----:B------:R-:W-:Y:S05]  /*4190*/  BSYNC.RECONVERGENT B3 ;  /* 0x0000000000037941 */ /* 0x000fea0003800200 */
.L_x_2314:
        /* <DEDUP_REMOVED lines=27> */
.L_x_2318:
        /* <DEDUP_REMOVED lines=11> */
.L_x_2319:
[----:B------:R-:W-:Y:S05]  /*4400*/  BSYNC.RECONVERGENT B3 ;  /* 0x0000000000037941 */ /* 0x000fea0003800200 */
.L_x_2317:
        /* <DEDUP_REMOVED lines=27> */
.L_x_2321:
        /* <DEDUP_REMOVED lines=8> */
[----:B------:R-:W-:-:S04]  /*4640*/  IMAD.MOV R17, RZ, RZ, -R38 ;  /* 0x000000ffff117224 */ /* 0x000fc800078e0a26 */
[----:B------:R-:W-:-:S07]  /*4650*/  IMAD R60, R17, UR4, R60 ;  /* 0x00000004113c7c24 */ /* 0x000fce000f8e023c */
.L_x_2322:
[----:B------:R-:W-:Y:S05]  /*4660*/  BSYNC.RECONVERGENT B3 ;  /* 0x0000000000037941 */ /* 0x000fea0003800200 */
.L_x_2320:
        /* <DEDUP_REMOVED lines=24> */
.L_x_2324:
[----:B------:R-:W-:Y:S01]  /*47f0*/  IMAD.MOV.U32 R14, RZ, RZ, R38 ;  /* 0x000000ffff0e7224 */ /* 0x000fe200078e0026 */
[----:B------:R-:W-:Y:S01]  /*4800*/  MOV R22, 0x4830 ;  /* 0x0000483000167802 */ /* 0x000fe20000000f00 */
[----:B------:R-:W-:-:S07]  /*4810*/  IMAD.MOV.U32 R17, RZ, RZ, R39 ;  /* 0x000000ffff117224 */ /* 0x000fce00078e0027 */
[----:B------:R-:W-:Y:S05]  /*4820*/  CALL.REL.NOINC `($__internal_5_$__cuda_sm20_rem_u64) ;  /* 0x0000028400b47944 */ /* 0x000fea0003c00000 */
.L_x_2325:
[----:B------:R-:W-:Y:S05]  /*4830*/  BSYNC.RECONVERGENT B3 ;  /* 0x0000000000037941 */ /* 0x000fea0003800200 */
.L_x_2323:
[----:B------:R-:W0:Y:S01]  /*4840*/  LDCU.64 UR68, c[0x0][0x398] ;  /* 0x00007300ff4477ac */ /* 0x000e220008000a00 */
[----:B------:R-:W0:Y:S08]  /*4850*/  I2F.F64 R38, R14 ;  /* 0x0000000e00267312 */ /* 0x000e300000201c00 */
[----:B------:R-:W1:Y:S08]  /*4860*/  I2F.F64 R40, R60 ;  /* 0x0000003c00287312 */ /* 0x000e700000201c00 */
[----:B------:R-:W2:Y:S01]  /*4870*/  I2F.F64 R42, R29 ;  /* 0x0000001d002a7312 */ /* 0x000ea20000201c00 */
[----:B0-----:R-:W-:Y:S01]  /*4880*/  DFMA R38, R38, UR68, R58 ;  /* 0x0000004426267c2b */ /* 0x001fe2000800003a */
[----:B------:R-:W0:Y:S01]  /*4890*/  LDCU.64 UR68, c[0x0][0x4d0] ;  /* 0x00009a00ff4477ac */ /* 0x000e220008000a00 */
[----:B-1----:R-:W-:-:S05]  /*48a0*/  DFMA R40, R40, UR8, R56 ;  /* 0x0000000828287c2b */ /* 0x002fca0008000038 */
[----:B------:R-:W1:Y:S01]  /*48b0*/  I2F.F64 R44, R28 ;  /* 0x0000001c002c7312 */ /* 0x000e620000201c00 */
[----:B------:R-:W-:Y:S02]  /*48c0*/  DFMA R64, R38, UR26, RZ ;  /* 0x0000001a26407c2b */ /* 0x000fe400080000ff */
[----:B--2---:R-:W-:-:S05]  /*48d0*/  DFMA R42, R42, R54, UR10 ;  /* 0x0000000a2a2a7e2b */ /* 0x004fca0008000036 */
[----:B------:R-:W2:Y:S01]  /*48e0*/  I2F.F64 R62, R27 ;  /* 0x0000001b003e7312 */ /* 0x000ea20000201c00 */
[----:B------:R-:W-:Y:S02]  /*48f0*/  DFMA R66, R40, UR28, R64 ;  /* 0x0000001c28427c2b */ /* 0x000fe40008000040 */
[----:B-1----:R-:W-:-:S05]  /*4900*/  DFMA R44, R44, UR12, R52 ;  /* 0x0000000c2c2c7c2b */ /* 0x002fca0008000034 */
[----:B------:R-:W1:Y:S01]  /*4910*/  I2F.F64 R64, R26 ;  /* 0x0000001a00407312 */ /* 0x000e620000201c00 */
[----:B------:R-:W-:Y:S02]  /*4920*/  DFMA R66, R42, UR30, R66 ;  /* 0x0000001e2a427c2b */ /* 0x000fe40008000042 */
[----:B--2---:R-:W-:-:S05]  /*4930*/  DFMA R60, R62, R50, UR14 ;  /* 0x0000000e3e3c7e2b */ /* 0x004fca0008000032 */
[----:B------:R-:W-:Y:S01]  /*4940*/  I2F.F64 R22, R23 ;  /* 0x0000001700167312 */ /* 0x000fe20000201c00 */
[----:B------:R-:W-:Y:S02]  /*4950*/  DFMA R66, R44, UR32, R66 ;  /* 0x000000202c427c2b */ /* 0x000fe40008000042 */
[----:B-1----:R-:W-:-:S05]  /*4960*/  DFMA R28, R64, UR16, R48 ;  /* 0x00000010401c7c2b */ /* 0x002fca0008000030 */
[----:B------:R-:W1:Y:S01]  /*4970*/  I2F.F64 R62, R25 ;  /* 0x00000019003e7312 */ /* 0x000e620000201c00 */
[----:B------:R-:W-:-:S07]  /*4980*/  DFMA R66, R60, UR34, R66 ;  /* 0x000000223c427c2b */ /* 0x000fce0008000042 */
[----:B------:R0:W2:Y:S01]  /*4990*/  I2F.F64 R64, R24 ;  /* 0x0000001800407312 */ /* 0x0000a20000201c00 */
[----:B------:R-:W-:Y:S02]  /*49a0*/  DFMA R68, R28, UR36, R66 ;  /* 0x000000241c447c2b */ /* 0x000fe40008000042 */
[----:B-1----:R-:W-:-:S05]  /*49b0*/  DFMA R62, R62, R46, UR18 ;  /* 0x000000123e3e7e2b */ /* 0x002fca000800002e */
[----:B------:R-:W1:Y:S01]  /*49c0*/  I2F.F64 R66, R21 ;  /* 0x0000001500427312 */ /* 0x000e620000201c00 */
[----:B0-----:R-:W-:Y:S02]  /*49d0*/  DMUL R24, R30, UR68 ;  /* 0x000000441e187c28 */ /* 0x001fe40008000000 */
[----:B--2---:R-:W-:Y:S02]  /*49e0*/  DFMA R26, R64, UR20, R36 ;  /* 0x00000014401a7c2b */ /* 0x004fe40008000024 */
[----:B------:R-:W-:Y:S02]  /*49f0*/  DFMA R68, R62, UR38, R68 ;  /* 0x000000263e447c2b */ /* 0x000fe40008000044 */
[----:B------:R-:W-:Y:S02]  /*4a00*/  DFMA R64, R22, R34, UR22 ;  /* 0x0000001616407e2b */ /* 0x000fe40008000022 */
[----:B-1----:R-:W-:-:S04]  /*4a10*/  DFMA R66, R66, UR24, R32 ;  /* 0x0000001842427c2b */ /* 0x002fc80008000020 */
        /* <DEDUP_REMOVED lines=8> */
[----:B------:R-:W0:Y:S07]  /*4aa0*/  LDCU.64 UR68, c[0x0][0x530] ;  /* 0x0000a600ff4477ac */ /* 0x000e2e0008000a00 */
[----:B------:R-:W-:-:S08]  /*4ab0*/  DFMA R22, R40, UR48, R22 ;  /* 0x0000003028167c2b */ /* 0x000fd00008000016 */
[----:B------:R-:W-:Y:S02]  /*4ac0*/  DFMA R22, R42, UR50, R22 ;  /* 0x000000322a167c2b */ /* 0x000fe40008000016 */
[----:B0-----:R-:W-:-:S06]  /*4ad0*/  DMUL R24, R30, UR68 ;  /* 0x000000441e187c28 */ /* 0x001fcc0008000000 */
        /* <DEDUP_REMOVED lines=177> */
[----:B------:R-:W-:-:S07]  /*55f0*/  @!P0 MOV R19, 0x1 ;  /* 0x0000000100138802 */ /* 0x000fce0000000f00 */
.L_x_2295:
[----:B------:R-:W-:Y:S05]  /*5600*/  BSYNC.RECONVERGENT B1 ;  /* 0x0000000000017941 */ /* 0x000fea0003800200 */
.L_x_2294:
[----:B------:R-:W0:Y:S01]  /*5610*/  LDCU UR68, c[0x0][0x878] ;  /* 0x00010f00ff4477ac */ /* 0x000e220008000800 */
[----:B------:R-:W-:Y:S01]  /*5620*/  IADD3 R2, P0, PT, R2, R19, RZ ;  /* 0x0000001302027210 */ /* 0x000fe20007f1e0ff */
[----:B------:R-:W-:Y:S01]  /*5630*/  VIADD R4, R4, 0x200 ;  /* 0x0000020004047836 */ /* 0x000fe20000000000 */
[----:B------:R-:W-:Y:S02]  /*5640*/  IADD3 R18, P1, PT, R18, 0x200, RZ ;  /* 0x0000020012127810 */ /* 0x000fe40007f3e0ff */
[----:B------:R-:W-:-:S03]  /*5650*/  IADD3.X R3, PT, PT, R3, R20, RZ, P0, !PT ;  /* 0x0000001403037210 */ /* 0x000fc600007fe4ff */
[----:B------:R-:W-:Y:S02]  /*5660*/  IMAD.X R15, RZ, RZ, R15, P1 ;  /* 0x000000ffff0f7224 */ /* 0x000fe400008e060f */
[----:B0-----:R-:W-:-:S05]  /*5670*/  IMAD.U32 R21, RZ, RZ, UR68 ;  /* 0x00000044ff157e24 */ /* 0x001fca000f8e00ff */
[----:B------:R-:W-:-:S13]  /*5680*/  ISETP.GE.AND P0, PT, R4, R21, PT ;  /* 0x000000150400720c */ /* 0x000fda0003f06270 */
[----:B------:R-:W-:Y:S05]  /*5690*/  @!P0 BRA `(.L_x_2326) ;  /* 0xffffffd8004c8947 */ /* 0x000fea000383ffff */
.L_x_2293:
[----:B0-----:R-:W-:Y:S05]  /*56a0*/  BSYNC.RECONVERGENT B2 ;  /* 0x0000000000027941 */ /* 0x001fea0003800200 */
.L_x_2292:
[----:B------:R-:W0:Y:S01]  /*56b0*/  LDCU UR6, c[0x0][0x87c] ;  /* 0x00010f80ff0677ac */ /* 0x000e220008000800 */
[----:B------:R-:W-:Y:S01]  /*56c0*/  ISETP.GE.U32.AND P0, PT, R21, 0x200, PT ;  /* 0x000002001500780c */ /* 0x000fe20003f06070 */
[----:B0-----:R-:W-:-:S05]  /*56d0*/  IMAD.U32 R4, RZ, RZ, UR6 ;  /* 0x00000006ff047e24 */ /* 0x001fca000f8e00ff */
[----:B------:R-:W-:-:S13]  /*56e0*/  ISETP.GE.AND.EX P0, PT, R4, RZ, PT, P0 ;  /* 0x000000ff0400720c */ /* 0x000fda0003f06300 */
[----:B------:R-:W-:Y:S05]  /*56f0*/  @!P0 BRA `(.L_x_2327) ;  /* 0x00000004003c8947 */ /* 0x000fea0003800000 */
[----:B------:R-:W0:Y:S01]  /*5700*/  S2R R11, SR_LANEID ;  /* 0x00000000000b7919 */ /* 0x000e220000000000 */
[----:B------:R-:W-:-:S03]  /*5710*/  UMOV UR4, 0xffffffff ;  /* 0xffffffff00047882 */ /* 0x000fc60000000000 */
[----:B------:R-:W-:Y:S05]  /*5720*/  BRA.DIV UR4, `(.L_x_2328) ;  /* 0x0000026a04607947 */ /* 0x000fea000b800000 */
[----:B------:R-:W1:Y:S01]  /*5730*/  SHFL.DOWN PT, R4, R2, 0x1, 0x1f ;  /* 0x08201f0002047f89 */ /* 0x000e6200000e0000 */
[----:B0-----:R-:W-:-:S03]  /*5740*/  ISETP.GT.AND P0, PT, R11, 0x1e, PT ;  /* 0x0000001e0b00780c */ /* 0x001fc60003f04270 */
[----:B------:R-:W0:Y:S01]  /*5750*/  SHFL.DOWN PT, R5, R3, 0x1, 0x1f ;  /* 0x08201f0003057f89 */ /* 0x000e2200000e0000 */
[----:B-1----:R-:W-:Y:S02]  /*5760*/  SEL R9, R4, RZ, !P0 ;  /* 0x000000ff04097207 */ /* 0x002fe40004000000 */
[----:B0-----:R-:W-:Y:S02]  /*5770*/  SEL R8, R5, RZ, !P0 ;  /* 0x000000ff05087207 */ /* 0x001fe40004000000 */
[----:B------:R-:W-:-:S04]  /*5780*/  IADD3 R9, P0, PT, R2, R9, RZ ;  /* 0x0000000902097210 */ /* 0x000fc80007f1e0ff */
[----:B------:R-:W-:Y:S01]  /*5790*/  IADD3.X R8, PT, PT, R3, R8, RZ, P0, !PT ;  /* 0x0000000803087210 */ /* 0x000fe200007fe4ff */
        /* <DEDUP_REMOVED lines=20> */
[----:B------:R0:W1:Y:S01]  /*58e0*/  SHFL.DOWN PT, R2, R7, 0x10, 0x1f ;  /* 0x0a001f0007027f89 */ /* 0x00006200000e0000 */
[----:B------:R-:W-:-:S05]  /*58f0*/  IADD3.X R8, PT, PT, R3, R4, RZ, P1, !PT ;  /* 0x0000000403087210 */ /* 0x000fca0000ffe4ff */
[----:B------:R0:W2:Y:S02]  /*5900*/  SHFL.DOWN PT, R3, R8, 0x10, 0x1f ;  /* 0x0a001f0008037f89 */ /* 0x0000a400000e0000 */
.L_x_2826:
[C---:B------:R-:W-:Y:S01]  /*5910*/  ISETP.NE.AND P1, PT, R11.reuse, RZ, PT ;  /* 0x000000ff0b00720c */ /* 0x040fe20003f25270 */
[----:B------:R-:W-:Y:S05]  /*5920*/  WARPSYNC.ALL ;  /* 0x0000000000007948 */ /* 0x000fea0003800000 */
[----:B------:R-:W-:Y:S02]  /*5930*/  ISETP.GT.AND P0, PT, R11, 0xf, PT ;  /* 0x0000000f0b00780c */ /* 0x000fe40003f04270 */
[----:B------:R-:W-:Y:S02]  /*5940*/  ISETP.NE.AND P5, PT, R0, RZ, PT ;  /* 0x000000ff0000720c */ /* 0x000fe40003fa5270 */
[----:B-1----:R-:W-:-:S02]  /*5950*/  SEL R2, R2, RZ, !P0 ;  /* 0x000000ff02027207 */ /* 0x002fc40004000000 */
[----:B--2---:R-:W-:Y:S01]  /*5960*/  SEL R3, R3, RZ, !P0 ;  /* 0x000000ff03037207 */ /* 0x004fe20004000000 */
[----:B------:R-:W1:Y:S01]  /*5970*/  @!P1 S2R R6, SR_CgaCtaId ;  /* 0x0000000000069919 */ /* 0x000e620000008800 */
[----:B------:R-:W-:Y:S02]  /*5980*/  IADD3 R2, P2, PT, R2, R7, RZ ;  /* 0x0000000702027210 */ /* 0x000fe40007f5e0ff */
[----:B------:R-:W-:Y:S02]  /*5990*/  @!P1 MOV R5, 0x400 ;  /* 0x0000040000059802 */ /* 0x000fe40000000f00 */
[----:B------:R-:W-:Y:S01]  /*59a0*/  @!P1 SHF.R.U32.HI R4, RZ, 0x2, R0 ;  /* 0x00000002ff049819 */ /* 0x000fe20000011600 */
[----:B------:R-:W-:-:S03]  /*59b0*/  IMAD.X R37, R3, 0x1, R8, P2 ;  /* 0x0000000103257824 */ /* 0x000fc600010e0608 */
[----:B------:R-:W-:Y:S02]  /*59c0*/  @!P1 LOP3.LUT R4, R4, 0xf8, RZ, 0xc0, !PT ;  /* 0x000000f804049812 */ /* 0x000fe400078ec0ff */
[----:B------:R-:W-:Y:S02]  /*59d0*/  @!P1 MOV R3, R37 ;  /* 0x0000002500039202 */ /* 0x000fe40000000f00 */
[----:B-1----:R-:W-:-:S05]  /*59e0*/  @!P1 LEA R5, R6, R5, 0x18 ;  /* 0x0000000506059211 */ /* 0x002fca00078ec0ff */
[----:B------:R-:W-:-:S05]  /*59f0*/  @!P1 IMAD.IADD R5, R4, 0x1, R5 ;  /* 0x0000000104059824 */ /* 0x000fca00078e0205 */
[----:B------:R1:W-:Y:S01]  /*5a00*/  @!P1 STS.64 [R5+0x10], R2 ;  /* 0x0000100205009388 */ /* 0x0003e20000000a00 */
[----:B------:R-:W-:Y:S06]  /*5a10*/  BAR.SYNC.DEFER_BLOCKING 0x0 ;  /* 0x0000000000007b1d */ /* 0x000fec0000010000 */
[----:B------:R-:W-:Y:S05]  /*5a20*/  @P5 BRA `(.L_x_2329) ;  /* 0x00000264007c5947 */ /* 0x000fea0003800000 */
[----:B------:R-:W2:Y:S01]  /*5a30*/  S2UR UR5, SR_CgaCtaId ;  /* 0x00000000000579c3 */ /* 0x000ea20000008800 */
[----:B------:R-:W-:Y:S02]  /*5a40*/  UMOV UR4, 0x400 ;  /* 0x0000040000047882 */ /* 0x000fe40000000000 */
[----:B--2---:R-:W-:-:S09]  /*5a50*/  ULEA UR4, UR5, UR4, 0x18 ;  /* 0x0000000405047291 */ /* 0x004fd2000f8ec0ff */
[----:B-1----:R-:W-:Y:S04]  /*5a60*/  LDS.64 R4, [UR4+0x18] ;  /* 0x00001804ff047984 */ /* 0x002fe80008000a00 */
[----:B0-----:R-:W0:Y:S04]  /*5a70*/  LDS.128 R8, [UR4+0x20] ;  /* 0x00002004ff087984 */ /* 0x001e280008000c00 */
[----:B------:R-:W1:Y:S04]  /*5a80*/  LDS.128 R12, [UR4+0x30] ;  /* 0x00003004ff0c7984 */ /* 0x000e680008000c00 */
[----:B------:R-:W2:Y:S04]  /*5a90*/  LDS.128 R16, [UR4+0x40] ;  /* 0x00004004ff107984 */ /* 0x000ea80008000c00 */
[----:B------:R-:W3:Y:S04]  /*5aa0*/  LDS.128 R20, [UR4+0x50] ;  /* 0x00005004ff147984 */ /* 0x000ee80008000c00 */
[----:B------:R-:W4:Y:S04]  /*5ab0*/  LDS.128 R24, [UR4+0x60] ;  /* 0x00006004ff187984 */ /* 0x000f280008000c00 */
[----:B------:R-:W5:Y:S04]  /*5ac0*/  LDS.128 R28, [UR4+0x70] ;  /* 0x00007004ff1c7984 */ /* 0x000f680008000c00 */
[----:B------:R-:W5:Y:S01]  /*5ad0*/  LDS.128 R32, [UR4+0x80] ;  /* 0x00008004ff207984 */ /* 0x000f620008000c00 */
[----:B0-----:R-:W-:-:S04]  /*5ae0*/  IADD3 R3, P0, P1, R8, R4, R2 ;  /* 0x0000000408037210 */ /* 0x001fc8000791e002 */
[----:B-1----:R-:W-:Y:S02]  /*5af0*/  IADD3 R3, P2, P3, R12, R3, R10 ;  /* 0x000000030c037210 */ /* 0x002fe40007b5e00a */
[----:B------:R-:W-:Y:S02]  /*5b00*/  IADD3.X R5, PT, PT, R9, R5, R37, P0, P1 ;  /* 0x0000000509057210 */ /* 0x000fe400007e2425 */
[----:B--2---:R-:W-:Y:S02]  /*5b10*/  IADD3 R3, P0, P1, R16, R3, R14 ;  /* 0x0000000310037210 */ /* 0x004fe4000791e00e */
[----:B------:R-:W-:Y:S02]  /*5b20*/  IADD3.X R11, PT, PT, R13, R5, R11, P2, P3 ;  /* 0x000000050d0b7210 */ /* 0x000fe400017e640b */
[----:B---3--:R-:W-:Y:S02]  /*5b30*/  IADD3 R3, P2, P3, R20, R3, R18 ;  /* 0x0000000314037210 */ /* 0x008fe40007b5e012 */
[----:B------:R-:W-:-:S02]  /*5b40*/  IADD3.X R15, PT, PT, R17, R11, R15, P0, P1 ;  /* 0x0000000b110f7210 */ /* 0x000fc400007e240f */
[----:B----4-:R-:W-:Y:S02]  /*5b50*/  IADD3 R3, P0, P1, R24, R3, R22 ;  /* 0x0000000318037210 */ /* 0x010fe4000791e016 */
[----:B------:R-:W-:Y:S02]  /*5b60*/  IADD3.X R19, PT, PT, R21, R15, R19, P2, P3 ;  /* 0x0000000f15137210 */ /* 0x000fe400017e6413 */
[----:B-----5:R-:W-:Y:S02]  /*5b70*/  IADD3 R3, P2, P3, R28, R3, R26 ;  /* 0x000000031c037210 */ /* 0x020fe40007b5e01a */
[----:B------:R-:W-:Y:S02]  /*5b80*/  IADD3.X R23, PT, PT, R25, R19, R23, P0, P1 ;  /* 0x0000001319177210 */ /* 0x000fe400007e2417 */
[----:B------:R-:W-:Y:S02]  /*5b90*/  IADD3 R3, P0, P1, R32, R3, R30 ;  /* 0x0000000320037210 */ /* 0x000fe4000791e01e */
[----:B------:R-:W-:-:S02]  /*5ba0*/  IADD3.X R27, PT, PT, R29, R23, R27, P2, P3 ;  /* 0x000000171d1b7210 */ /* 0x000fc400017e641b */
[----:B------:R-:W-:Y:S02]  /*5bb0*/  IADD3 R2, P2, PT, R3, R34, RZ ;  /* 0x0000002203027210 */ /* 0x000fe40007f5e0ff */
[----:B------:R-:W-:-:S05]  /*5bc0*/  IADD3.X R31, PT, PT, R33, R27, R31, P0, P1 ;  /* 0x0000001b211f7210 */ /* 0x000fca00007e241f */
[----:B------:R-:W-:Y:S01]  /*5bd0*/  IMAD.X R37, R31, 0x1, R35, P2 ;  /* 0x000000011f257824 */ /* 0x000fe200010e0623 */
[----:B------:R-:W-:Y:S06]  /*5be0*/  BRA `(.L_x_2329) ;  /* 0x00000264000c7947 */ /* 0x000fec0003800000 */
.L_x_2327:
[----:B------:R-:W0:Y:S01]  /*5bf0*/  S2R R11, SR_LANEID ;  /* 0x00000000000b7919 */ /* 0x000e220000000000 */
[----:B------:R-:W-:Y:S01]  /*5c00*/  LOP3.LUT R4, R0, 0x3e0, RZ, 0xc0, !PT ;  /* 0x000003e000047812 */ /* 0x000fe200078ec0ff */
[----:B------:R-:W-:-:S04]  /*5c10*/  UMOV UR4, 0xffffffff ;  /* 0xffffffff00047882 */ /* 0x000fc80000000000 */
[----:B------:R-:W-:Y:S01]  /*5c20*/  VIADD R6, R4, 0x20 ;  /* 0x0000002004067836 */ /* 0x000fe20000000000 */
[----:B------:R-:W-:-:S04]  /*5c30*/  LOP3.LUT R4, RZ, R4, RZ, 0x33, !PT ;  /* 0x00000004ff047212 */ /* 0x000fc800078e33ff */
[-C--:B------:R-:W-:Y:S02]  /*5c40*/  ISETP.GT.AND P0, PT, R6, R21.reuse, PT ;  /* 0x000000150600720c */ /* 0x080fe40003f04270 */
[----:B------:R-:W-:-:S04]  /*5c50*/  IADD3 R4, PT, PT, R4, R21, RZ ;  /* 0x0000001504047210 */ /* 0x000fc80007ffe0ff */
[----:B------:R-:W-:Y:S01]  /*5c60*/  SEL R4, R4, 0x1f, P0 ;  /* 0x0000001f04047807 */ /* 0x000fe20000000000 */
[----:B------:R-:W-:Y:S06]  /*5c70*/  BRA.DIV UR4, `(.L_x_2330) ;  /* 0x0000026a04447947 */ /* 0x000fec000b800000 */
[----:B------:R-:W1:Y:S01]  /*5c80*/  SHFL.DOWN PT, R5, R2, 0x1, R4 ;  /* 0x0820000002057989 */ /* 0x000e6200000e0004 */
[C---:B0-----:R-:W-:Y:S01]  /*5c90*/  ISETP.GE.AND P0, PT, R11.reuse, R4, PT ;  /* 0x000000040b00720c */ /* 0x041fe20003f06270 */
[----:B------:R-:W-:Y:S02]  /*5ca0*/  VIADD R7, R11, 0x2 ;  /* 0x000000020b077836 */ /* 0x000fe40000000000 */
[----:B------:R-:W0:Y:S01]  /*5cb0*/  SHFL.DOWN PT, R6, R3, 0x1, R4 ;  /* 0x0820000003067989 */ /* 0x000e2200000e0004 */
[----:B-1----:R-:W-:Y:S02]  /*5cc0*/  SEL R5, R5, RZ, !P0 ;  /* 0x000000ff05057207 */ /* 0x002fe40004000000 */
[----:B0-----:R-:W-:Y:S02]  /*5cd0*/  SEL R6, R6, RZ, !P0 ;  /* 0x000000ff06067207 */ /* 0x001fe40004000000 */
[----:B------:R-:W-:-:S05]  /*5ce0*/  IADD3 R8, P0, PT, R2, R5, RZ ;  /* 0x0000000502087210 */ /* 0x000fca0007f1e0ff */
[----:B------:R-:W-:Y:S01]  /*5cf0*/  IMAD.X R9, R3, 0x1, R6, P0 ;  /* 0x0000000103097824 */ /* 0x000fe200000e0606 */
[----:B------:R-:W0:Y:S01]  /*5d00*/  SHFL.DOWN PT, R5, R8, 0x2, R4 ;  /* 0x0840000008057989 */ /* 0x000e2200000e0004 */
[----:B------:R-:W-:-:S03]  /*5d10*/  ISETP.GT.AND P0, PT, R7, R4, PT ;  /* 0x000000040700720c */ /* 0x000fc60003f04270 */
[----:B------:R-:W1:Y:S01]  /*5d20*/  SHFL.DOWN PT, R6, R9, 0x2, R4 ;  /* 0x0840000009067989 */ /* 0x000e6200000e0004 */
[----:B0-----:R-:W-:-:S04]  /*5d30*/  SEL R5, R5, RZ, !P0 ;  /* 0x000000ff05057207 */ /* 0x001fc80004000000 */
[----:B------:R-:W-:Y:S01]  /*5d40*/  IADD3 R7, P1, PT, R5, R8, RZ ;  /* 0x0000000805077210 */ /* 0x000fe20007f3e0ff */
[----:B------:R-:W-:Y:S01]  /*5d50*/  VIADD R5, R11, 0x4 ;  /* 0x000000040b057836 */ /* 0x000fe20000000000 */
[----:B-1----:R-:W-:-:S03]  /*5d60*/  SEL R6, R6, RZ, !P0 ;  /* 0x000000ff06067207 */ /* 0x002fc60004000000 */
[----:B------:R-:W0:Y:S01]  /*5d70*/  SHFL.DOWN PT, R2, R7, 0x4, R4 ;  /* 0x0880000007027989 */ /* 0x000e2200000e0004 */
[----:B------:R-:W-:Y:S02]  /*5d80*/  IADD3.X R6, PT, PT, R6, R9, RZ, P1, !PT ;  /* 0x0000000906067210 */ /* 0x000fe40000ffe4ff */
[----:B------:R-:W-:Y:S02]  /*5d90*/  ISETP.GT.AND P0, PT, R5, R4, PT ;  /* 0x000000040500720c */ /* 0x000fe40003f04270 */
[----:B------:R-:W-:Y:S01]  /*5da0*/  IADD3 R5, PT, PT, R11, 0x8, RZ ;  /* 0x000000080b057810 */ /* 0x000fe20007ffe0ff */
[----:B------:R-:W1:Y:S01]  /*5db0*/  SHFL.DOWN PT, R3, R6, 0x4, R4 ;  /* 0x0880000006037989 */ /* 0x000e6200000e0004 */
[----:B0-----:R-:W-:-:S04]  /*5dc0*/  SEL R2, R2, RZ, !P0 ;  /* 0x000000ff02027207 */ /* 0x001fc80004000000 */
[----:B------:R-:W-:Y:S02]  /*5dd0*/  IADD3 R9, P1, PT, R2, R7, RZ ;  /* 0x0000000702097210 */ /* 0x000fe40007f3e0ff */
[----:B-1----:R-:W-:Y:S02]  /*5de0*/  SEL R3, R3, RZ, !P0 ;  /* 0x000000ff03037207 */ /* 0x002fe40004000000 */
[----:B------:R-:W-:Y:S01]  /*5df0*/  ISETP.GT.AND P0, PT, R5, R4, PT ;  /* 0x000000040500720c */ /* 0x000fe20003f04270 */
[----:B------:R-:W0:Y:S02]  /*5e00*/  SHFL.DOWN PT, R2, R9, 0x8, R4 ;  /* 0x0900000009027989 */ /* 0x000e2400000e0004 */
[----:B------:R-:W-:-:S05]  /*5e10*/  IMAD.X R8, R3, 0x1, R6, P1 ;  /* 0x0000000103087824 */ /* 0x000fca00008e0606 */
[----:B------:R-:W1:Y:S01]  /*5e20*/  SHFL.DOWN PT, R3, R8, 0x8, R4 ;  /* 0x0900000008037989 */ /* 0x000e6200000e0004 */
[----:B0-----:R-:W-:-:S04]  /*5e30*/  SEL R2, R2, RZ, !P0 ;  /* 0x000000ff02027207 */ /* 0x001fc80004000000 */
[----:B------:R-:W-:Y:S02]  /*5e40*/  IADD3 R7, P1, PT, R2, R9, RZ ;  /* 0x0000000902077210 */ /* 0x000fe40007f3e0ff */
[----:B-1----:R-:W-:-:S03]  /*5e50*/  SEL R3, R3, RZ, !P0 ;  /* 0x000000ff03037207 */ /* 0x002fc60004000000 */
[----:B------:R0:W1:Y:S02]  /*5e60*/  SHFL.DOWN PT, R2, R7, 0x10, R4 ;  /* 0x0a00000007027989 */ /* 0x00006400000e0004 */
[----:B------:R-:W-:-:S05]  /*5e70*/  IMAD.X R6, R3, 0x1, R8, P1 ;  /* 0x0000000103067824 */ /* 0x000fca00008e0608 */
[----:B------:R0:W2:Y:S02]  /*5e80*/  SHFL.DOWN PT, R3, R6, 0x10, R4 ;  /* 0x0a00000006037989 */ /* 0x0000a400000e0004 */
.L_x_2837:
[C---:B------:R-:W-:Y:S01]  /*5e90*/  ISETP.NE.AND P2, PT, R11.reuse, RZ, PT ;  /* 0x000000ff0b00720c */ /* 0x040fe20003f45270 */
[----:B------:R-:W-:Y:S01]  /*5ea0*/  VIADD R5, R11, 0x10 ;  /* 0x000000100b057836 */ /* 0x000fe20000000000 */
[----:B------:R-:W-:Y:S01]  /*5eb0*/  ISETP.NE.AND P5, PT, R0, RZ, PT ;  /* 0x000000ff0000720c */ /* 0x000fe20003fa5270 */
[----:B------:R-:W-:Y:S05]  /*5ec0*/  WARPSYNC.ALL ;  /* 0x0000000000007948 */ /* 0x000fea0003800000 */
[----:B------:R-:W-:-:S04]  /*5ed0*/  ISETP.GT.AND P0, PT, R5, R4, PT ;  /* 0x000000040500720c */ /* 0x000fc80003f04270 */
[----:B-1----:R-:W-:Y:S01]  /*5ee0*/  SEL R2, R2, RZ, !P0 ;  /* 0x000000ff02027207 */ /* 0x002fe20004000000 */
[----:B------:R-:W1:Y:S01]  /*5ef0*/  @!P2 S2R R8, SR_CgaCtaId ;  /* 0x000000000008a919 */ /* 0x000e620000008800 */
[----:B--2---:R-:W-:Y:S02]  /*5f00*/  SEL R3, R3, RZ, !P0 ;  /* 0x000000ff03037207 */ /* 0x004fe40004000000 */
[----:B------:R-:W-:Y:S02]  /*5f10*/  IADD3 R2, P1, PT, R2, R7, RZ ;  /* 0x0000000702027210 */ /* 0x000fe40007f3e0ff */
[----:B------:R-:W-:Y:S02]  /*5f20*/  @!P2 MOV R5, 0x400 ;  /* 0x000004000005a802 */ /* 0x000fe40000000f00 */
[----:B0-----:R-:W-:Y:S01]  /*5f30*/  @!P2 SHF.R.U32.HI R4, RZ, 0x2, R0 ;  /* 0x00000002ff04a819 */ /* 0x001fe20000011600 */
[----:B------:R-:W-:-:S03]  /*5f40*/  IMAD.X R37, R3, 0x1, R6, P1 ;  /* 0x0000000103257824 */ /* 0x000fc600008e0606 */
[----:B------:R-:W-:Y:S01]  /*5f50*/  @!P2 LOP3.LUT R4, R4, 0xf8, RZ, 0xc0, !PT ;  /* 0x000000f80404a812 */ /* 0x000fe200078ec0ff */
[----:B------:R-:W-:Y:S01]  /*5f60*/  @!P2 IMAD.MOV.U32 R3, RZ, RZ, R37 ;  /* 0x000000ffff03a224 */ /* 0x000fe200078e0025 */
[----:B-1----:R-:W-:-:S04]  /*5f70*/  @!P2 LEA R5, R8, R5, 0x18 ;  /* 0x000000050805a211 */ /* 0x002fc800078ec0ff */
[----:B------:R-:W-:-:S05]  /*5f80*/  @!P2 IADD3 R5, PT, PT, R4, R5, RZ ;  /* 0x000000050405a210 */ /* 0x000fca0007ffe0ff */
[----:B------:R2:W-:Y:S01]  /*5f90*/  @!P2 STS.64 [R5+0x10], R2 ;  /* 0x000010020500a388 */ /* 0x0005e20000000a00 */
[----:B------:R-:W-:Y:S06]  /*5fa0*/  BAR.SYNC.DEFER_BLOCKING 0x0 ;  /* 0x0000000000007b1d */ /* 0x000fec0000010000 */
[----:B------:R-:W-:Y:S05]  /*5fb0*/  @P5 BRA `(.L_x_2329) ;  /* 0x0000026000185947 */ /* 0x000fea0003800000 */
[----:B------:R-:W0:Y:S01]  /*5fc0*/  S2UR UR5, SR_CgaCtaId ;  /* 0x00000000000579c3 */ /* 0x000e220000008800 */
[----:B------:R-:W-:Y:S01]  /*5fd0*/  UMOV UR4, 0x400 ;  /* 0x0000040000047882 */ /* 0x000fe20000000000 */
[C---:B------:R-:W-:Y:S01]  /*5fe0*/  ISETP.GT.U32.AND P1, PT, R21.reuse, 0x20, PT ;  /* 0x000000201500780c */ /* 0x040fe20003f24070 */
[----:B--2---:R-:W-:Y:S01]  /*5ff0*/  IMAD.U32 R3, RZ, RZ, UR6 ;  /* 0x00000006ff037e24 */ /* 0x004fe2000f8e00ff */
[----:B------:R-:W-:Y:S01]  /*6000*/  MOV R0, UR6 ;  /* 0x0000000600007c02 */ /* 0x000fe20008000f00 */
[----:B------:R-:W-:Y:S01]  /*6010*/  IMAD.U32 R6, RZ, RZ, UR6 ;  /* 0x00000006ff067e24 */ /* 0x000fe2000f8e00ff */
[C---:B------:R-:W-:Y:S02]  /*6020*/  ISETP.GT.U32.AND P2, PT, R21.reuse, 0x40, PT ;  /* 0x000000401500780c */ /* 0x040fe40003f44070 */
[----:B------:R-:W-:Y:S02]  /*6030*/  ISETP.GT.U32.AND P0, PT, R21, 0xa0, PT ;  /* 0x000000a01500780c */ /* 0x000fe40003f04070 */
[----:B------:R-:W-:-:S02]  /*6040*/  MOV R7, UR6 ;  /* 0x0000000600077c02 */ /* 0x000fc40008000f00 */
[C---:B------:R-:W-:Y:S02]  /*6050*/  ISETP.GT.AND.EX P1, PT, R0.reuse, RZ, PT, P1 ;  /* 0x000000ff0000720c */ /* 0x040fe40003f24310 */
[----:B------:R-:W-:Y:S02]  /*6060*/  ISETP.GT.U32.AND P4, PT, R21, 0x60, PT ;  /* 0x000000601500780c */ /* 0x000fe40003f84070 */
[----:B------:R-:W-:Y:S02]  /*6070*/  ISETP.GT.AND.EX P2, PT, R0, RZ, PT, P2 ;  /* 0x000000ff0000720c */ /* 0x000fe40003f44320 */
[----:B------:R-:W-:Y:S02]  /*6080*/  ISETP.GT.AND.EX P0, PT, R7, RZ, PT, P0 ;  /* 0x000000ff0700720c */ /* 0x000fe40003f04300 */
[----:B------:R-:W-:Y:S02]  /*6090*/  ISETP.GT.AND.EX P4, PT, R3, RZ, PT, P4 ;  /* 0x000000ff0300720c */ /* 0x000fe40003f84340 */
[----:B------:R-:W-:Y:S01]  /*60a0*/  ISETP.GT.U32.AND P3, PT, R21, 0x80, PT ;  /* 0x000000801500780c */ /* 0x000fe20003f64070 */
[----:B0-----:R-:W-:-:S03]  /*60b0*/  ULEA UR4, UR5, UR4, 0x18 ;  /* 0x0000000405047291 */ /* 0x001fc6000f8ec0ff */
[----:B------:R-:W-:-:S06]  /*60c0*/  ISETP.GT.AND.EX P3, PT, R6, RZ, PT, P3 ;  /* 0x000000ff0600720c */ /* 0x000fcc0003f64330 */
[----:B------:R-:W0:Y:S04]  /*60d0*/  LDS.64 R4, [UR4+0x18] ;  /* 0x00001804ff047984 */ /* 0x000e280008000a00 */
[----:B------:R-:W1:Y:S04]  /*60e0*/  LDS.128 R8, [UR4+0x20] ;  /* 0x00002004ff087984 */ /* 0x000e680008000c00 */
[----:B------:R-:W2:Y:S04]  /*60f0*/  LDS.128 R28, [UR4+0x30] ;  /* 0x00003004ff1c7984 */ /* 0x000ea80008000c00 */
[----:B------:R-:W3:Y:S04]  /*6100*/  LDS.128 R24, [UR4+0x40] ;  /* 0x00004004ff187984 */ /* 0x000ee80008000c00 */
[----:B------:R-:W4:Y:S04]  /*6110*/  LDS.128 R16, [UR4+0x50] ;  /* 0x00005004ff107984 */ /* 0x000f280008000c00 */
[----:B------:R-:W5:Y:S01]  /*6120*/  LDS.128 R12, [UR4+0x60] ;  /* 0x00006004ff0c7984 */ /* 0x000f620008000c00 */
[----:B0-----:R-:W-:-:S02]  /*6130*/  SEL R7, R5, RZ, P1 ;  /* 0x000000ff05077207 */ /* 0x001fc40000800000 */
[----:B------:R-:W-:Y:S01]  /*6140*/  SEL R0, R4, RZ, P1 ;  /* 0x000000ff04007207 */ /* 0x000fe20000800000 */
[----:B------:R-:W-:Y:S01]  /*6150*/  IMAD.U32 R4, RZ, RZ, UR6 ;  /* 0x00000006ff047e24 */ /* 0x000fe2000f8e00ff */
[----:B-1----:R-:W-:Y:S02]  /*6160*/  SEL R5, R8, RZ, P2 ;  /* 0x000000ff08057207 */ /* 0x002fe40001000000 */
[----:B------:R-:W-:Y:S02]  /*6170*/  SEL R3, R10, RZ, P4 ;  /* 0x000000ff0a037207 */ /* 0x000fe40002000000 */
[----:B------:R-:W-:Y:S02]  /*6180*/  SEL R33, R11, RZ, P4 ;  /* 0x000000ff0b217207 */ /* 0x000fe40002000000 */
[----:B------:R-:W-:Y:S02]  /*6190*/  SEL R20, R9, RZ, P2 ;  /* 0x000000ff09147207 */ /* 0x000fe40001000000 */
[----:B------:R-:W-:Y:S01]  /*61a0*/  IADD3 R0, P4, P6, R5, R0, R2 ;  /* 0x0000000005007210 */ /* 0x000fe20007e9e002 */
[----:B------:R-:W-:Y:S01]  /*61b0*/  IMAD.U32 R5, RZ, RZ, UR6 ;  /* 0x00000006ff057e24 */ /* 0x000fe2000f8e00ff */
[----:B--2---:R-:W-:Y:S01]  /*61c0*/  SEL R2, R28, RZ, P3 ;  /* 0x000000ff1c027207 */ /* 0x004fe20001800000 */
[----:B------:R-:W0:Y:S01]  /*61d0*/  LDS.128 R8, [UR4+0x70] ;  /* 0x00007004ff087984 */ /* 0x000e220008000c00 */
[----:B------:R-:W-:-:S02]  /*61e0*/  IADD3.X R20, PT, PT, R20, R7, R37, P4, P6 ;  /* 0x0000000714147210 */ /* 0x000fc400027ec425 */
[----:B------:R-:W-:Y:S02]  /*61f0*/  SEL R22, R29, RZ, P3 ;  /* 0x000000ff1d167207 */ /* 0x000fe40001800000 */
[C---:B------:R-:W-:Y:S02]  /*6200*/  ISETP.GT.U32.AND P1, PT, R21.reuse, 0xc0, PT ;  /* 0x000000c01500780c */ /* 0x040fe40003f24070 */
[C---:B------:R-:W-:Y:S02]  /*6210*/  ISETP.GT.U32.AND P2, PT, R21.reuse, 0xe0, PT ;  /* 0x000000e01500780c */ /* 0x040fe40003f44070 */
[C---:B------:R-:W-:Y:S02]  /*6220*/  ISETP.GT.U32.AND P4, PT, R21.reuse, 0x100, PT ;  /* 0x000001001500780c */ /* 0x040fe40003f84070 */
[----:B------:R-:W-:Y:S02]  /*6230*/  ISETP.GT.U32.AND P3, PT, R21, 0x120, PT ;  /* 0x000001201500780c */ /* 0x000fe40003f64070 */
[----:B------:R-:W-:-:S02]  /*6240*/  ISETP.GT.AND.EX P1, PT, R4, RZ, PT, P1 ;  /* 0x000000ff0400720c */ /* 0x000fc40003f24310 */
[----:B------:R-:W-:Y:S02]  /*6250*/  ISETP.GT.AND.EX P2, PT, R6, RZ, PT, P2 ;  /* 0x000000ff0600720c */ /* 0x000fe40003f44320 */
[----:B------:R-:W-:Y:S02]  /*6260*/  ISETP.GT.AND.EX P4, PT, R4, RZ, PT, P4 ;  /* 0x000000ff0400720c */ /* 0x000fe40003f84340 */
[----:B------:R-:W-:Y:S02]  /*6270*/  ISETP.GT.AND.EX P3, PT, R5, RZ, PT, P3 ;  /* 0x000000ff0500720c */ /* 0x000fe40003f64330 */
[----:B------:R-:W1:Y:S01]  /*6280*/  LDS.128 R4, [UR4+0x80] ;  /* 0x00008004ff047984 */ /* 0x000e620008000c00 */
[----:B------:R-:W-:Y:S02]  /*6290*/  SEL R23, R30, RZ, P0 ;  /* 0x000000ff1e177207 */ /* 0x000fe40000000000 */
[----:B------:R-:W-:Y:S02]  /*62a0*/  SEL R31, R31, RZ, P0 ;  /* 0x000000ff1f1f7207 */ /* 0x000fe40000000000 */
[----:B------:R-:W-:-:S02]  /*62b0*/  IADD3 R2, P6, P0, R2, R0, R3 ;  /* 0x0000000002027210 */ /* 0x000fc400078de003 */
[----:B---3--:R-:W-:Y:S02]  /*62c0*/  SEL R0, R24, RZ, P1 ;  /* 0x000000ff18007207 */ /* 0x008fe40000800000 */
[----:B------:R-:W-:Y:S02]  /*62d0*/  IADD3.X R22, PT, PT, R22, R20, R33, P6, P0 ;  /* 0x0000001416167210 */ /* 0x000fe400037e0421 */
[----:B------:R-:W-:Y:S02]  /*62e0*/  SEL R20, R25, RZ, P1 ;  /* 0x000000ff19147207 */ /* 0x000fe40000800000 */
[----:B------:R-:W-:Y:S02]  /*62f0*/  SEL R3, R26, RZ, P2 ;  /* 0x000000ff1a037207 */ /* 0x000fe40001000000 */
[----:B------:R-:W-:Y:S02]  /*6300*/  SEL R27, R27, RZ, P2 ;  /* 0x000000ff1b1b7207 */ /* 0x000fe40001000000 */
[----:B------:R-:W-:-:S02]  /*6310*/  IADD3 R0, P1, P2, R0, R2, R23 ;  /* 0x0000000200007210 */ /* 0x000fc40007a3e017 */
[----:B----4-:R-:W-:Y:S02]  /*6320*/  SEL R2, R16, RZ, P4 ;  /* 0x000000ff10027207 */ /* 0x010fe40002000000 */
[----:B------:R-:W-:Y:S02]  /*6330*/  IADD3.X R20, PT, PT, R20, R22, R31, P1, P2 ;  /* 0x0000001614147210 */ /* 0x000fe40000fe441f */
[C---:B------:R-:W-:Y:S02]  /*6340*/  ISETP.GT.U32.AND P0, PT, R21.reuse, 0x140, PT ;  /* 0x000001401500780c */ /* 0x040fe40003f04070 */
[----:B------:R-:W-:Y:S02]  /*6350*/  MOV R23, UR6 ;  /* 0x0000000600177c02 */ /* 0x000fe40008000f00 */
[----:B------:R-:W-:Y:S01]  /*6360*/  IADD3 R2, P1, P2, R2, R0, R3 ;  /* 0x0000000002027210 */ /* 0x000fe20007a3e003 */
[----:B------:R-:W-:Y:S01]  /*6370*/  IMAD.U32 R0, RZ, RZ, UR6 ;  /* 0x00000006ff007e24 */ /* 0x000fe2000f8e00ff */
[----:B------:R-:W-:Y:S01]  /*6380*/  ISETP.GT.U32.AND P6, PT, R21, 0x160, PT ;  /* 0x000001601500780c */ /* 0x000fe20003fc4070 */
[----:B------:R-:W-:Y:S01]  /*6390*/  IMAD.U32 R3, RZ, RZ, UR6 ;  /* 0x00000006ff037e24 */ /* 0x000fe2000f8e00ff */
[----:B------:R-:W-:-:S02]  /*63a0*/  SEL R16, R17, RZ, P4 ;  /* 0x000000ff11107207 */ /* 0x000fc40002000000 */
[----:B------:R-:W-:Y:S02]  /*63b0*/  ISETP.GT.AND.EX P4, PT, R23, RZ, PT, P0 ;  /* 0x000000ff1700720c */ /* 0x000fe40003f84300 */
[----:B------:R-:W-:Y:S02]  /*63c0*/  ISETP.GT.U32.AND P0, PT, R21, 0x180, PT ;  /* 0x000001801500780c */ /* 0x000fe40003f04070 */
[----:B------:R-:W-:Y:S02]  /*63d0*/  ISETP.GT.AND.EX P6, PT, R0, RZ, PT, P6 ;  /* 0x000000ff0000720c */ /* 0x000fe40003fc4360 */
[----:B------:R-:W-:Y:S02]  /*63e0*/  ISETP.GT.AND.EX P0, PT, R3, RZ, PT, P0 ;  /* 0x000000ff0300720c */ /* 0x000fe40003f04300 */
[----:B------:R-:W-:Y:S02]  /*63f0*/  SEL R17, R18, RZ, P3 ;  /* 0x000000ff12117207 */ /* 0x000fe40001800000 */
[----:B-----5:R-:W-:-:S02]  /*6400*/  SEL R0, R12, RZ, P4 ;  /* 0x000000ff0c007207 */ /* 0x020fc40002000000 */
[----:B------:R-:W-:Y:S01]  /*6410*/  SEL R3, R14, RZ, P6 ;  /* 0x000000ff0e037207 */ /* 0x000fe20003000000 */
[----:B------:R-:W-:Y:S01]  /*6420*/  IMAD.U32 R14, RZ, RZ, UR6 ;  /* 0x00000006ff0e7e24 */ /* 0x000fe2000f8e00ff */
[----:B------:R-:W-:Y:S02]  /*6430*/  SEL R19, R19, RZ, P3 ;  /* 0x000000ff13137207 */ /* 0x000fe40001800000 */
[----:B------:R-:W-:Y:S02]  /*6440*/  IADD3.X R16, PT, PT, R16, R20, R27, P1, P2 ;  /* 0x0000001410107210 */ /* 0x000fe40000fe441b */
[----:B------:R-:W-:Y:S02]  /*6450*/  SEL R12, R13, RZ, P4 ;  /* 0x000000ff0d0c7207 */ /* 0x000fe40002000000 */
[C---:B------:R-:W-:Y:S02]  /*6460*/  ISETP.GT.U32.AND P3, PT, R21.reuse, 0x1a0, PT ;  /* 0x000001a01500780c */ /* 0x040fe40003f64070 */
[----:B------:R-:W-:-:S02]  /*6470*/  ISETP.GT.U32.AND P1, PT, R21, 0x1c0, PT ;  /* 0x000001c01500780c */ /* 0x000fc40003f24070 */
[----:B------:R-:W-:Y:S02]  /*6480*/  MOV R13, UR6 ;  /* 0x00000006000d7c02 */ /* 0x000fe40008000f00 */
[----:B------:R-:W-:Y:S02]  /*6490*/  SEL R15, R15, RZ, P6 ;  /* 0x000000ff0f0f7207 */ /* 0x000fe40003000000 */
[----:B------:R-:W-:Y:S02]  /*64a0*/  IADD3 R0, P6, P4, R0, R2, R17 ;  /* 0x0000000200007210 */ /* 0x000fe40007cde011 */
[----:B0-----:R-:W-:Y:S01]  /*64b0*/  SEL R2, R8, RZ, P0 ;  /* 0x000000ff08027207 */ /* 0x001fe20000000000 */
[----:B------:R-:W-:Y:S01]  /*64c0*/  IMAD.U32 R8, RZ, RZ, UR6 ;  /* 0x00000006ff087e24 */ /* 0x000fe2000f8e00ff */
[----:B------:R-:W-:Y:S02]  /*64d0*/  ISETP.GT.AND.EX P3, PT, R13, RZ, PT, P3 ;  /* 0x000000ff0d00720c */ /* 0x000fe40003f64330 */
[----:B------:R-:W-:-:S02]  /*64e0*/  ISETP.GT.AND.EX P1, PT, R14, RZ, PT, P1 ;  /* 0x000000ff0e00720c */ /* 0x000fc40003f24310 */
[----:B------:R-:W-:Y:S02]  /*64f0*/  ISETP.GT.U32.AND P2, PT, R21, 0x1e0, PT ;  /* 0x000001e01500780c */ /* 0x000fe40003f44070 */
[----:B------:R-:W-:Y:S02]  /*6500*/  IADD3.X R12, PT, PT, R12, R16, R19, P6, P4 ;  /* 0x000000100c0c7210 */ /* 0x000fe400037e8413 */
[----:B------:R-:W-:Y:S02]  /*6510*/  IADD3 R2, P6, P4, R2, R0, R3 ;  /* 0x0000000002027210 */ /* 0x000fe40007cde003 */
[----:B------:R-:W-:Y:S02]  /*6520*/  SEL R0, R10, RZ, P3 ;  /* 0x000000ff0a007207 */ /* 0x000fe40001800000 */
[----:B-1----:R-:W-:Y:S02]  /*6530*/  SEL R3, R4, RZ, P1 ;  /* 0x000000ff04037207 */ /* 0x002fe40000800000 */
[----:B------:R-:W-:-:S02]  /*6540*/  ISETP.GT.AND.EX P2, PT, R8, RZ, PT, P2 ;  /* 0x000000ff0800720c */ /* 0x000fc40003f44320 */
[----:B------:R-:W-:Y:S02]  /*6550*/  SEL R8, R9, RZ, P0 ;  /* 0x000000ff09087207 */ /* 0x000fe40000000000 */
[----:B------:R-:W-:Y:S02]  /*6560*/  SEL R11, R11, RZ, P3 ;  /* 0x000000ff0b0b7207 */ /* 0x000fe40001800000 */
[----:B------:R-:W-:Y:S02]  /*6570*/  IADD3 R3, P0, P3, R3, R2, R0 ;  /* 0x0000000203037210 */ /* 0x000fe40007b1e000 */
[----:B------:R-:W-:Y:S02]  /*6580*/  SEL R2, R6, RZ, P2 ;  /* 0x000000ff06027207 */ /* 0x000fe40001000000 */
[----:B------:R-:W-:Y:S02]  /*6590*/  IADD3.X R0, PT, PT, R8, R12, R15, P6, P4 ;  /* 0x0000000c08007210 */ /* 0x000fe400037e840f */
[----:B------:R-:W-:-:S02]  /*65a0*/  SEL R4, R5, RZ, P1 ;  /* 0x000000ff05047207 */ /* 0x000fc40000800000 */
[----:B------:R-:W-:Y:S02]  /*65b0*/  IADD3 R2, P1, PT, R2, R3, RZ ;  /* 0x0000000302027210 */ /* 0x000fe40007f3e0ff */
[----:B------:R-:W-:Y:S02]  /*65c0*/  SEL R6, R7, RZ, P2 ;  /* 0x000000ff07067207 */ /* 0x000fe40001000000 */
[----:B------:R-:W-:-:S04]  /*65d0*/  IADD3.X R3, PT, PT, R4, R0, R11, P0, P3 ;  /* 0x0000000004037210 */ /* 0x000fc800007e640b */
[----:B------:R-:W-:Y:S01]  /*65e0*/  IADD3.X R37, PT, PT, R6, R3, RZ, P1, !PT ;  /* 0x0000000306257210 */ /* 0x000fe20000ffe4ff */
[----:B------:R-:W-:Y:S06]  /*65f0*/  BRA `(.L_x_2329) ;  /* 0x0000025800887947 */ /* 0x000fec0003800000 */
.L_x_2257:
[----:B------:R-:W0:Y:S01]  /*6600*/  S2R R15, SR_TID.X ;  /* 0x00000000000f7919 */ /* 0x000e220000002100 */
[----:B------:R-:W0:Y:S01]  /*6610*/  LDCU.64 UR6, c[0x0][0x380] ;  /* 0x00007000ff0677ac */ /* 0x000e220008000a00 */
[----:B------:R-:W-:Y:S01]  /*6620*/  BSSY.RECONVERGENT B1, `(.L_x_2331) ;  /* 0x0000286000017945 */ /* 0x000fe20003800200 */
[----:B------:R-:W-:Y:S01]  /*6630*/  IMAD.MOV.U32 R4, RZ, RZ, RZ ;  /* 0x000000ffff047224 */ /* 0x000fe200078e00ff */
[----:B------:R-:W1:Y:S01]  /*6640*/  LDCU.64 UR4, c[0x0][0x868] ;  /* 0x00010d00ff0477ac */ /* 0x000e620008000a00 */
[----:B0-----:R-:W-:-:S04]  /*6650*/  IADD3 R0, P1, PT, R15, UR6, RZ ;  /* 0x000000060f007c10 */ /* 0x001fc8000ff3e0ff */
[----:B-1----:R-:W-:Y:S01]  /*6660*/  ISETP.GE.U32.AND P0, PT, R0, UR4, PT ;  /* 0x0000000400007c0c */ /* 0x002fe2000bf06070 */
[----:B------:R-:W-:Y:S01]  /*6670*/  IMAD.X R43, RZ, RZ, UR7, P1 ;  /* 0x00000007ff2b7e24 */ /* 0x000fe200088e06ff */
[----:B------:R-:W-:-:S04]  /*6680*/  UMOV UR4, URZ ;  /* 0x000000ff00047c82 */ /* 0x000fc80008000000 */
        /* <DEDUP_REMOVED lines=10> */
[----:B------:R-:W-:Y:S02]  /*6730*/  IADD3 R0, PT, PT, R15, UR6, RZ ;  /* 0x000000060f007c10 */ /* 0x000fe4000fffe0ff */
[----:B------:R-:W-:-:S04]  /*6740*/  ISETP.NE.U32.AND P2, PT, R6, RZ, PT ;  /* 0x000000ff0600720c */ /* 0x000fc80003f45070 */
[----:B0-----:R-:W0:Y:S02]  /*6750*/  MUFU.RCP R5, R5 ;  /* 0x0000000500057308 */ /* 0x001e240000001000 */
[----:B0-----:R-:W-:-:S06]  /*6760*/  IADD3 R7, PT, PT, R5, 0xffffffe, RZ ;  /* 0x0ffffffe05077810 */ /* 0x001fcc0007ffe0ff */
        /* <DEDUP_REMOVED lines=17> */
.L_x_2334:
[----:B------:R-:W0:Y:S01]  /*6880*/  LDCU UR5, c[0x0][0x864] ;  /* 0x00010c80ff0577ac */ /* 0x000e220008000800 */
        /* <DEDUP_REMOVED lines=9> */
.L_x_2335:
[----:B------:R-:W-:Y:S05]  /*6920*/  BSYNC.RECONVERGENT B2 ;  /* 0x0000000000027941 */ /* 0x000fea0003800200 */
.L_x_2333:
        /* <DEDUP_REMOVED lines=27> */
.L_x_2337:
        /* <DEDUP_REMOVED lines=8> */
[--C-:B------:R-:W-:Y:S01]  /*6b60*/  IMAD.MOV R3, RZ, RZ, -R38.reuse ;  /* 0x000000ffff037224 */ /* 0x100fe200078e0a26 */
[----:B------:R-:W-:Y:S01]  /*6b70*/  MOV R7, R39 ;  /* 0x0000002700077202 */ /* 0x000fe20000000f00 */
[----:B------:R-:W-:Y:S02]  /*6b80*/  IMAD.MOV.U32 R6, RZ, RZ, R38 ;  /* 0x000000ffff067224 */ /* 0x000fe400078e0026 */
[----:B0-----:R-:W-:-:S07]  /*6b90*/  IMAD R2, R3, UR5, R2 ;  /* 0x0000000503027c24 */ /* 0x001fce000f8e0202 */
.L_x_2338:
[----:B------:R-:W-:Y:S05]  /*6ba0*/  BSYNC.RECONVERGENT B2 ;  /* 0x0000000000027941 */ /* 0x000fea0003800200 */
.L_x_2336:
        /* <DEDUP_REMOVED lines=29> */
.L_x_2340:
[----:B------:R-:W0:Y:S01]  /*6d80*/  LDCU UR5, c[0x0][0x85c] ;  /* 0x00010b80ff0577ac */ /* 0x000e220008000800 */
[----:B------:R-:W-:Y:S01]  /*6d90*/  IMAD.MOV.U32 R40, RZ, RZ, R6 ;  /* 0x000000ffff287224 */ /* 0x000fe200078e0006 */
[----:B------:R-:W-:Y:S02]  /*6da0*/  MOV R43, R7 ;  /* 0x00000007002b7202 */ /* 0x000fe40000000f00 */
[----:B------:R-:W-:Y:S01]  /*6db0*/  MOV R22, 0x6de0 ;  /* 0x00006de000167802 */ /* 0x000fe20000000f00 */
[----:B0-----:R-:W-:-:S07]  /*6dc0*/  IMAD.U32 R14, RZ, RZ, UR5 ;  /* 0x00000005ff0e7e24 */ /* 0x001fce000f8e00ff */
[----:B------:R-:W-:Y:S05]  /*6dd0*/  CALL.REL.NOINC `($__internal_4_$__cuda_sm20_div_u64) ;  /* 0x0000025c00307944 */ /* 0x000fea0003c00000 */
[----:B------:R-:W0:Y:S01]  /*6de0*/  LDCU UR5, c[0x0][0x85c] ;  /* 0x00010b80ff0577ac */ /* 0x000e220008000800 */
[----:B------:R-:W-:Y:S02]  /*6df0*/  IMAD.MOV R3, RZ, RZ, -R38 ;  /* 0x000000ffff037224 */ /* 0x000fe400078e0a26 */
[----:B------:R-:W-:Y:S02]  /*6e00*/  IMAD.MOV.U32 R7, RZ, RZ, R39 ;  /* 0x000000ffff077224 */ /* 0x000fe400078e0027 */
[----:B0-----:R-:W-:Y:S01]  /*6e10*/  IMAD R3, R3, UR5, R6 ;  /* 0x0000000503037c24 */ /* 0x001fe2000f8e0206 */
[----:B------:R-:W-:-:S07]  /*6e20*/  MOV R6, R38 ;  /* 0x0000002600067202 */ /* 0x000fce0000000f00 */
.L_x_2341:
[----:B------:R-:W-:Y:S05]  /*6e30*/  BSYNC.RECONVERGENT B2 ;  /* 0x0000000000027941 */ /* 0x000fea0003800200 */
.L_x_2339:
        /* <DEDUP_REMOVED lines=9> */
[----:B0-----:R-:W-:Y:S02]  /*6ed0*/  VIADD R9, R7, 0xffffffe ;  /* 0x0ffffffe07097836 */ /* 0x001fe40000000000 */
[----:B------:R-:W-:-:S04]  /*6ee0*/  IMAD.MOV.U32 R7, RZ, RZ, RZ ;  /* 0x000000ffff077224 */ /* 0x000fc800078e00ff */
        /* <DEDUP_REMOVED lines=17> */
.L_x_2343:
        /* <DEDUP_REMOVED lines=12> */
.L_x_2344:
[----:B------:R-:W-:Y:S05]  /*70c0*/  BSYNC.RECONVERGENT B2 ;  /* 0x0000000000027941 */ /* 0x000fea0003800200 */
.L_x_2342:
        /* <DEDUP_REMOVED lines=28> */
.L_x_2346:
[----:B------:R-:W0:Y:S01]  /*7290*/  LDCU UR5, c[0x0][0x854] ;  /* 0x00010a80ff0577ac */ /* 0x000e220008000800 */
        /* <DEDUP_REMOVED lines=10> */
.L_x_2347:
[----:B------:R-:W-:Y:S05]  /*7340*/  BSYNC.RECONVERGENT B2 ;  /* 0x0000000000027941 */ /* 0x000fea0003800200 */
.L_x_2345:
        /* <DEDUP_REMOVED lines=9> */
[----:B0-----:R-:W-:Y:S02]  /*73e0*/  VIADD R11, R9, 0xffffffe ;  /* 0x0ffffffe090b7836 */ /* 0x001fe40000000000 */
[----:B------:R-:W-:-:S04]  /*73f0*/  IMAD.MOV.U32 R9, RZ, RZ, RZ ;  /* 0x000000ffff097224 */ /* 0x000fc800078e00ff */
        /* <DEDUP_REMOVED lines=17> */
.L_x_2349:
        /* <DEDUP_REMOVED lines=12> */
.L_x_2350:
[----:B------:R-:W-:Y:S05]  /*75d0*/  BSYNC.RECONVERGENT B2 ;  /* 0x0000000000027941 */ /* 0x000fea0003800200 */
.L_x_2348:
        /* <DEDUP_REMOVED lines=28> */
.L_x_2352:
[----:B------:R-:W0:Y:S01]  /*77a0*/  LDCU UR5, c[0x0][0x84c] ;  /* 0x00010980ff0577ac */ /* 0x000e220008000800 */
[----:B------:R-:W-:Y:S01]  /*77b0*/  MOV R40, R8 ;  /* 0x0000000800287202 */ /* 0x000fe20000000f00 */
[----:B------:R-:W-:Y:S01]  /*77c0*/  IMAD.MOV.U32 R43, RZ, RZ, R9 ;  /* 0x000000ffff2b7224 */ /* 0x000fe200078e0009 */
[----:B------:R-:W-:Y:S01]  /*77d0*/  MOV R22, 0x7800 ;  /* 0x0000780000167802 */ /* 0x000fe20000000f00 */
[----:B0-----:R-:W-:-:S07]  /*77e0*/  IMAD.U32 R14, RZ, RZ, UR5 ;  /* 0x00000005ff0e7e24 */ /* 0x001fce000f8e00ff */
[----:B------:R-:W-:Y:S05]  /*77f0*/  CALL.REL.NOINC `($__internal_4_$__cuda_sm20_div_u64) ;  /* 0x0000025000a87944 */ /* 0x000fea0003c00000 */
[----:B------:R-:W0:Y:S01]  /*7800*/  LDCU UR5, c[0x0][0x84c] ;  /* 0x00010980ff0577ac */ /* 0x000e220008000800 */
[----:B------:R-:W-:Y:S01]  /*7810*/  IADD3 R9, PT, PT, -R38, RZ, RZ ;  /* 0x000000ff26097210 */ /* 0x000fe20007ffe1ff */
[----:B------:R-:W-:Y:S02]  /*7820*/  IMAD.MOV.U32 R10, RZ, RZ, R38 ;  /* 0x000000ffff0a7224 */ /* 0x000fe400078e0026 */
[----:B------:R-:W-:Y:S02]  /*7830*/  IMAD.MOV.U32 R11, RZ, RZ, R39 ;  /* 0x000000ffff0b7224 */ /* 0x000fe400078e0027 */
[----:B0-----:R-:W-:-:S07]  /*7840*/  IMAD R8, R9, UR5, R8 ;  /* 0x0000000509087c24 */ /* 0x001fce000f8e0208 */
.L_x_2353:
[----:B------:R-:W-:Y:S05]  /*7850*/  BSYNC.RECONVERGENT B2 ;  /* 0x0000000000027941 */ /* 0x000fea0003800200 */
.L_x_2351:
        /* <DEDUP_REMOVED lines=9> */
[----:B0-----:R-:W-:Y:S01]  /*78f0*/  IADD3 R13, PT, PT, R11, 0xffffffe, RZ ;  /* 0x0ffffffe0b0d7810 */ /* 0x001fe20007ffe0ff */
[----:B------:R-:W-:-:S05]  /*7900*/  HFMA2 R11, -RZ, RZ, 0, 0 ;  /* 0x00000000ff0b7431 */ /* 0x000fca00000001ff */
        /* <DEDUP_REMOVED lines=17> */
.L_x_2355:
        /* <DEDUP_REMOVED lines=12> */
.L_x_2356:
[----:B------:R-:W-:Y:S05]  /*7ae0*/  BSYNC.RECONVERGENT B2 ;  /* 0x0000000000027941 */ /* 0x000fea0003800200 */
.L_x_2354:
        /* <DEDUP_REMOVED lines=28> */
.L_x_2358:
[----:B------:R-:W0:Y:S01]  /*7cb0*/  LDCU UR5, c[0x0][0x844] ;  /* 0x00010880ff0577ac */ /* 0x000e220008000800 */
[----:B------:R-:W-:Y:S01]  /*7cc0*/  IMAD.MOV.U32 R40, RZ, RZ, R10 ;  /* 0x000000ffff287224 */ /* 0x000fe200078e000a */
[----:B------:R-:W-:Y:S02]  /*7cd0*/  MOV R43, R11 ;  /* 0x0000000b002b7202 */ /* 0x000fe40000000f00 */
[----:B------:R-:W-:Y:S01]  /*7ce0*/  MOV R22, 0x7d10 ;  /* 0x00007d1000167802 */ /* 0x000fe20000000f00 */
[----:B0-----:R-:W-:-:S07]  /*7cf0*/  IMAD.U32 R14, RZ, RZ, UR5 ;  /* 0x00000005ff0e7e24 */ /* 0x001fce000f8e00ff */
[----:B------:R-:W-:Y:S05]  /*7d00*/  CALL.REL.NOINC `($__internal_4_$__cuda_sm20_div_u64) ;  /* 0x0000024c00647944 */ /* 0x000fea0003c00000 */
[----:B------:R-:W0:Y:S01]  /*7d10*/  LDCU UR5, c[0x0][0x844] ;  /* 0x00010880ff0577ac */ /* 0x000e220008000800 */
[----:B------:R-:W-:-:S04]  /*7d20*/  IMAD.MOV R11, RZ, RZ, -R38 ;  /* 0x000000ffff0b7224 */ /* 0x000fc800078e0a26 */
[----:B0-----:R-:W-:-:S07]  /*7d30*/  IMAD R28, R11, UR5, R10 ;  /* 0x000000050b1c7c24 */ /* 0x001fce000f8e020a */
.L_x_2359:
[----:B------:R-:W-:Y:S05]  /*7d40*/  BSYNC.RECONVERGENT B2 ;  /* 0x0000000000027941 */ /* 0x000fea0003800200 */
.L_x_2357:
        /* <DEDUP_REMOVED lines=24> */
.L_x_2361:
[----:B------:R-:W-:Y:S01]  /*7ed0*/  IMAD.MOV.U32 R14, RZ, RZ, R38 ;  /* 0x000000ffff0e7224 */ /* 0x000fe200078e0026 */
[----:B------:R-:W-:Y:S01]  /*7ee0*/  MOV R22, 0x7f10 ;  /* 0x00007f1000167802 */ /* 0x000fe20000000f00 */
[----:B------:R-:W-:-:S07]  /*7ef0*/  IMAD.MOV.U32 R17, RZ, RZ, R39 ;  /* 0x000000ffff117224 */ /* 0x000fce00078e0027 */
[----:B------:R-:W-:Y:S05]  /*7f00*/  CALL.REL.NOINC `($__internal_5_$__cuda_sm20_rem_u64) ;  /* 0x0000024c00fc7944 */ /* 0x000fea0003c00000 */
.L_x_2362:
[----:B------:R-:W-:Y:S05]  /*7f10*/  BSYNC.RECONVERGENT B2 ;  /* 0x0000000000027941 */ /* 0x000fea0003800200 */
.L_x_2360:
        /* <DEDUP_REMOVED lines=31> */
[----:B------:R-:W4:Y:S02]  /*8110*/  LDCU.128 UR8, c[0x0][0x440] ;  /* 0x00008800ff0877ac */ /* 0x000f240008000c00 */
[----:B------:R-:W-:-:S05]  /*8120*/  DFMA R32, R8, UR24, R32 ;  /* 0x0000001808207c2b */ /* 0x000fca0008000020 */
[----:B------:R-:W4:Y:S01]  /*8130*/  LDC.64 R34, c[0x0][0x430] ;  /* 0x00010c00ff227b82 */ /* 0x000f220000000a00 */
[----:B-1----:R-:W-:Y:S02]  /*8140*/  DFMA R26, R28, UR12, R36 ;  /* 0x0000000c1c1a7c2b */ /* 0x002fe40008000024 */
[----:B------:R-:W-:Y:S01]  /*8150*/  DFMA R32, R24, UR26, R32 ;  /* 0x0000001a18207c2b */ /* 0x000fe20008000020 */
[----:B------:R-:W4:Y:S01]  /*8160*/  I2F.F64 R28, R3 ;  /* 0x00000003001c7312 */ /* 0x000f220000201c00 */
[----:B--2---:R-:W-:Y:S01]  /*8170*/  DFMA R6, R30, R38, UR14 ;  /* 0x0000000e1e067e2b */ /* 0x004fe20008000026 */
[----:B------:R-:W1:Y:S02]  /*8180*/  LDCU.128 UR12, c[0x0][0x4b0] ;  /* 0x00009600ff0c77ac */ /* 0x000e640008000c00 */
[----:B------:R-:W2:Y:S03]  /*8190*/  LDC.64 R38, c[0x0][0x460] ;  /* 0x00011800ff267b82 */ /* 0x000ea60000000a00 */
[----:B---3--:R-:W-:Y:S01]  /*81a0*/  DFMA R32, R26, UR20, R32 ;  /* 0x000000141a207c2b */ /* 0x008fe20008000020 */
[----:B------:R-:W0:Y:S07]  /*81b0*/  I2F.F64 R30, R2 ;  /* 0x00000002001e7312 */ /* 0x000e2e0000201c00 */
[----:B------:R-:W-:-:S02]  /*81c0*/  DFMA R36, R6, UR22, R32 ;  /* 0x0000001606247c2b */ /* 0x000fc40008000020 */
[----:B------:R-:W3:Y:S01]  /*81d0*/  LDC.64 R32, c[0x0][0x838] ;  /* 0x00020e00ff207b82 */ /* 0x000ee20000000a00 */
[----:B----4-:R-:W-:Y:S01]  /*81e0*/  DFMA R28, R28, UR8, R34 ;  /* 0x000000081c1c7c2b */ /* 0x010fe20008000022 */
[----:B------:R-:W2:Y:S01]  /*81f0*/  I2F.F64 R34, R0 ;  /* 0x0000000000227312 */ /* 0x000ea20000201c00 */
        /* <DEDUP_REMOVED lines=200> */
.L_x_2332:
[----:B------:R-:W-:Y:S05]  /*8e80*/  BSYNC.RECONVERGENT B1 ;  /* 0x0000000000017941 */ /* 0x000fea0003800200 */
.L_x_2331:
[----:B------:R-:W0:Y:S01]  /*8e90*/  LDCU.64 UR6, c[0x0][0x380] ;  /* 0x00007000ff0677ac */ /* 0x000e220008000a00 */
[----:B------:R-:W-:Y:S01]  /*8ea0*/  BSSY.RECONVERGENT B1, `(.L_x_2363) ;  /* 0x000028b000017945 */ /* 0x000fe20003800200 */
[----:B------:R-:W-:Y:S01]  /*8eb0*/  MOV R7, RZ ;  /* 0x000000ff00077202 */ /* 0x000fe20000000f00 */
[----:B------:R-:W-:Y:S01]  /*8ec0*/  IMAD.MOV.U32 R5, RZ, RZ, RZ ;  /* 0x000000ffff057224 */ /* 0x000fe200078e00ff */
[----:B------:R-:W1:Y:S01]  /*8ed0*/  LDCU.64 UR8, c[0x0][0x868] ;  /* 0x00010d00ff0877ac */ /* 0x000e620008000a00 */
[----:B0-----:R-:W-:-:S04]  /*8ee0*/  IADD3 R3, P0, PT, R15, UR6, RZ ;  /* 0x000000060f037c10 */ /* 0x001fc8000ff1e0ff */
[----:B------:R-:W-:Y:S01]  /*8ef0*/  IADD3 R6, P1, PT, R3, 0x200, RZ ;  /* 0x0000020003067810 */ /* 0x000fe20007f3e0ff */
[----:B------:R-:W-:-:S03]  /*8f00*/  IMAD.X R2, RZ, RZ, UR7, P0 ;  /* 0x00000007ff027e24 */ /* 0x000fc600080e06ff */
[----:B-1----:R-:W-:Y:S01]  /*8f10*/  ISETP.GE.U32.AND P0, PT, R6, UR8, PT ;  /* 0x0000000806007c0c */ /* 0x002fe2000bf06070 */
[----:B------:R-:W-:-:S05]  /*8f20*/  IMAD.X R43, RZ, RZ, R2, P1 ;  /* 0x000000ffff2b7224 */ /* 0x000fca00008e0602 */
        /* <DEDUP_REMOVED lines=30> */
.L_x_2366:
[----:B------:R-:W0:Y:S01]  /*9110*/  LDCU UR5, c[0x0][0x864] ;  /* 0x00010c80ff0577ac */ /* 0x000e220008000800 */
[----:B------:R-:W-:Y:S01]  /*9120*/  IMAD.MOV.U32 R40, RZ, RZ, R6 ;  /* 0x000000ffff287224 */ /* 0x000fe200078e0006 */
[----:B------:R-:W-:Y:S02]  /*9130*/  MOV R22, 0x9160 ;  /* 0x0000916000167802 */ /* 0x000fe40000000f00 */
[----:B0-----:R-:W-:-:S07]  /*9140*/  MOV R14, UR5 ;  /* 0x00000005000e7c02 */ /* 0x001fce0008000f00 */
[----:B------:R-:W-:Y:S05]  /*9150*/  CALL.REL.NOINC `($__internal_4_$__cuda_sm20_div_u64) ;  /* 0x0000023800507944 */ /* 0x000fea0003c00000 */
[----:B------:R-:W0:Y:S01]  /*9160*/  LDCU UR5, c[0x0][0x864] ;  /* 0x00010c80ff0577ac */ /* 0x000e220008000800 */
[--C-:B------:R-:W-:Y:S02]  /*9170*/  IMAD.MOV R9, RZ, RZ, -R38.reuse ;  /* 0x000000ffff097224 */ /* 0x100fe400078e0a26 */
[----:B------:R-:W-:Y:S02]  /*9180*/  IMAD.MOV.U32 R8, RZ, RZ, R38 ;  /* 0x000000ffff087224 */ /* 0x000fe400078e0026 */
[----:B0-----:R-:W-:Y:S01]  /*9190*/  IMAD R0, R9, UR5, R6 ;  /* 0x0000000509007c24 */ /* 0x001fe2000f8e0206 */
[----:B------:R-:W-:-:S07]  /*91a0*/  MOV R9, R39 ;  /* 0x0000002700097202 */ /* 0x000fce0000000f00 */
.L_x_2367:
[----:B------:R-:W-:Y:S05]  /*91b0*/  BSYNC.RECONVERGENT B2 ;  /* 0x0000000000027941 */ /* 0x000fea0003800200 */
.L_x_2365:
        /* <DEDUP_REMOVED lines=28> */
.L_x_2369:
        /* <DEDUP_REMOVED lines=8> */
[----:B------:R-:W-:-:S05]  /*9400*/  IADD3 R9, PT, PT, -R38, RZ, RZ ;  /* 0x000000ff26097210 */ /* 0x000fca0007ffe1ff */
[----:B0-----:R-:W-:Y:S02]  /*9410*/  IMAD R6, R9, UR5, R8 ;  /* 0x0000000509067c24 */ /* 0x001fe4000f8e0208 */
[----:B------:R-:W-:Y:S02]  /*9420*/  IMAD.MOV.U32 R8, RZ, RZ, R38 ;  /* 0x000000ffff087224 */ /* 0x000fe400078e0026 */
[----:B------:R-:W-:-:S07]  /*9430*/  IMAD.MOV.U32 R9, RZ, RZ, R39 ;  /* 0x000000ffff097224 */ /* 0x000fce00078e0027 */
.L_x_2370:
[----:B------:R-:W-:Y:S05]  /*9440*/  BSYNC.RECONVERGENT B2 ;  /* 0x0000000000027941 */ /* 0x000fea0003800200 */
.L_x_2368:
        /* <DEDUP_REMOVED lines=28> */
.L_x_2372:
        /* <DEDUP_REMOVED lines=11> */
.L_x_2373:
[----:B------:R-:W-:Y:S05]  /*96c0*/  BSYNC.RECONVERGENT B2 ;  /* 0x0000000000027941 */ /* 0x000fea0003800200 */
.L_x_2371:
        /* <DEDUP_REMOVED lines=29> */
.L_x_2375:
        /* <DEDUP_REMOVED lines=12> */
.L_x_2376:
[----:B------:R-:W-:Y:S05]  /*9960*/  BSYNC.RECONVERGENT B2 ;  /* 0x0000000000027941 */ /* 0x000fea0003800200 */
.L_x_2374:
        /* <DEDUP_REMOVED lines=28> */
.L_x_2378:
[----:B------:R-:W0:Y:S01]  /*9b30*/  LDCU UR5, c[0x0][0x854] ;  /* 0x00010a80ff0577ac */ /* 0x000e220008000800 */
[----:B------:R-:W-:Y:S01]  /*9b40*/  IMAD.MOV.U32 R40, RZ, RZ, R10 ;  /* 0x000000ffff287224 */ /* 0x000fe200078e000a */
[----:B------:R-:W-:Y:S02]  /*9b50*/  MOV R43, R11 ;  /* 0x0000000b002b7202 */ /* 0x000fe40000000f00 */
        /* <DEDUP_REMOVED lines=8> */
.L_x_2379:
[----:B------:R-:W-:Y:S05]  /*9be0*/  BSYNC.RECONVERGENT B2 ;  /* 0x0000000000027941 */ /* 0x000fea0003800200 */
.L_x_2377:
        /* <DEDUP_REMOVED lines=29> */
.L_x_2381:
        /* <DEDUP_REMOVED lines=12> */
.L_x_2382:
[----:B------:R-:W-:Y:S05]  /*9e80*/  BSYNC.RECONVERGENT B2 ;  /* 0x0000000000027941 */ /* 0x000fea0003800200 */
.L_x_2380:
        /* <DEDUP_REMOVED lines=28> */
.L_x_2384:
        /* <DEDUP_REMOVED lines=11> */
.L_x_2385:
[----:B------:R-:W-:Y:S05]  /*a100*/  BSYNC.RECONVERGENT B2 ;  /* 0x0000000000027941 */ /* 0x000fea0003800200 */
.L_x_2383:
        /* <DEDUP_REMOVED lines=29> */
.L_x_2387:
        /* <DEDUP_REMOVED lines=12> */
.L_x_2388:
[----:B------:R-:W-:Y:S05]  /*a3a0*/  BSYNC.RECONVERGENT B2 ;  /* 0x0000000000027941 */ /* 0x000fea0003800200 */
.L_x_2386:
        /* <DEDUP_REMOVED lines=28> */
.L_x_2390:
[----:B------:R-:W0:Y:S01]  /*a570*/  LDCU UR5, c[0x0][0x844] ;  /* 0x00010880ff0577ac */ /* 0x000e220008000800 */
[----:B------:R-:W-:Y:S01]  /*a580*/  MOV R40, R24 ;  /* 0x0000001800287202 */ /* 0x000fe20000000f00 */
[----:B------:R-:W-:Y:S01]  /*a590*/  IMAD.MOV.U32 R43, RZ, RZ, R25 ;  /* 0x000000ffff2b7224 */ /* 0x000fe200078e0019 */
[----:B------:R-:W-:Y:S01]  /*a5a0*/  MOV R22, 0xa5d0 ;  /* 0x0000a5d000167802 */ /* 0x000fe20000000f00 */
[----:B0-----:R-:W-:-:S07]  /*a5b0*/  IMAD.U32 R14, RZ, RZ, UR5 ;  /* 0x00000005ff0e7e24 */ /* 0x001fce000f8e00ff */
[----:B------:R-:W-:Y:S05]  /*a5c0*/  CALL.REL.NOINC `($__internal_4_$__cuda_sm20_div_u64) ;  /* 0x0000022400347944 */ /* 0x000fea0003c00000 */
[----:B------:R-:W0:Y:S01]  /*a5d0*/  LDCU UR5, c[0x0][0x844] ;  /* 0x00010880ff0577ac */ /* 0x000e220008000800 */
[----:B------:R-:W-:-:S05]  /*a5e0*/  IADD3 R17, PT, PT, -R38, RZ, RZ ;  /* 0x000000ff26117210 */ /* 0x000fca0007ffe1ff */
[----:B0-----:R-:W-:-:S07]  /*a5f0*/  IMAD R32, R17, UR5, R24 ;  /* 0x0000000511207c24 */ /* 0x001fce000f8e0218 */
.L_x_2391:
[----:B------:R-:W-:Y:S05]  /*a600*/  BSYNC.RECONVERGENT B2 ;  /* 0x0000000000027941 */ /* 0x000fea0003800200 */
.L_x_2389:
        /* <DEDUP_REMOVED lines=25> */
.L_x_2393:
[----:B------:R-:W-:Y:S01]  /*a7a0*/  IMAD.MOV.U32 R14, RZ, RZ, R38 ;  /* 0x000000ffff0e7224 */ /* 0x000fe200078e0026 */
[----:B------:R-:W-:Y:S02]  /*a7b0*/  MOV R17, R39 ;  /* 0x0000002700117202 */ /* 0x000fe40000000f00 */
[----:B------:R-:W-:-:S07]  /*a7c0*/  MOV R22, 0xa7e0 ;  /* 0x0000a7e000167802 */ /* 0x000fce0000000f00 */
[----:B------:R-:W-:Y:S05]  /*a7d0*/  CALL.REL.NOINC `($__internal_5_$__cuda_sm20_rem_u64) ;  /* 0x0000022400c87944 */ /* 0x000fea0003c00000 */
.L_x_2394:
[----:B------:R-:W-:Y:S05]  /*a7e0*/  BSYNC.RECONVERGENT B2 ;  /* 0x0000000000027941 */ /* 0x000fea0003800200 */
.L_x_2392:
        /* <DEDUP_REMOVED lines=14> */
[----:B------:R-:W0:Y:S01]  /*a8d0*/  LDCU.64 UR6, c[0x0][0x4d0] ;  /* 0x00009a00ff0677ac */ /* 0x000e220008000a00 */
        /* <DEDUP_REMOVED lines=15> */
[----:B0-----:R-:W-:Y:S01]  /*a9d0*/  DFMA R28, R30, R38, UR14 ;  /* 0x0000000e1e1c7e2b */ /* 0x001fe20008000026 */
[----:B------:R-:W0:Y:S01]  /*a9e0*/  LDCU.128 UR12, c[0x0][0x440] ;  /* 0x00008800ff0c77ac */ /* 0x000e220008000c00 */
[----:B------:R-:W0:Y:S03]  /*a9f0*/  LDC.64 R38, c[0x0][0x430] ;  /* 0x00010c00ff267b82 */ /* 0x000e260000000a00 */
[----:B------:R-:W-:Y:S02]  /*aa00*/  DFMA R36, R12, UR24, R36 ;  /* 0x000000180c247c2b */ /* 0x000fe40008000024 */
        /* <DEDUP_REMOVED lines=11> */
[----:B------:R-:W4:Y:S01]  /*aac0*/  I2F.F64 R36, R0 ;  /* 0x0000000000247312 */ /* 0x000f220000201c00 */
[----:B-1----:R-:W-:Y:S01]  /*aad0*/  DFMA R8, R34, R40, UR14 ;  /* 0x0000000e22087e2b */ /* 0x002fe20008000028 */
[----:B------:R-:W0:Y:S01]  /*aae0*/  LDCU.128 UR12, c[0x0][0x4c0] ;  /* 0x00009800ff0c77ac */ /* 0x000e220008000c00 */
[----:B------:R-:W1:Y:S03]  /*aaf0*/  LDC.64 R34, c[0x0][0x838] ;  /* 0x00020e00ff227b82 */ /* 0x000e660000000a00 */
        /* <DEDUP_REMOVED lines=197> */
.L_x_2364:
[----:B------:R-:W-:Y:S05]  /*b750*/  BSYNC.RECONVERGENT B1 ;  /* 0x0000000000017941 */ /* 0x000fea0003800200 */
.L_x_2363:
[----:B------:R-:W0:Y:S01]  /*b760*/  LDCU.64 UR6, c[0x0][0x868] ;  /* 0x00010d00ff0677ac */ /* 0x000e220008000a00 */
[----:B------:R-:W-:Y:S01]  /*b770*/  IADD3 R9, P1, PT, R3, 0x400, RZ ;  /* 0x0000040003097810 */ /* 0x000fe20007f3e0ff */
[----:B------:R-:W-:Y:S01]  /*b780*/  BSSY.RECONVERGENT B1, `(.L_x_2395) ;  /* 0x0000287000017945 */ /* 0x000fe20003800200 */
[----:B------:R-:W-:Y:S01]  /*b790*/  MOV R8, RZ ;  /* 0x000000ff00087202 */ /* 0x000fe20000000f00 */
[----:B------:R-:W-:Y:S02]  /*b7a0*/  IMAD.MOV.U32 R6, RZ, RZ, RZ ;  /* 0x000000ffff067224 */ /* 0x000fe400078e00ff */
[----:B------:R-:W-:Y:S01]  /*b7b0*/  IMAD.X R43, RZ, RZ, R2, P1 ;  /* 0x000000ffff2b7224 */ /* 0x000fe200008e0602 */
        /* <DEDUP_REMOVED lines=31> */
.L_x_2398:
[----:B------:R-:W0:Y:S01]  /*b9b0*/  LDCU UR5, c[0x0][0x864] ;  /* 0x00010c80ff0577ac */ /* 0x000e220008000800 */
[----:B------:R-:W-:Y:S01]  /*b9c0*/  IMAD.MOV.U32 R40, RZ, RZ, R9 ;  /* 0x000000ffff287224 */ /* 0x000fe200078e0009 */
[----:B------:R-:W-:Y:S02]  /*b9d0*/  MOV R22, 0xba00 ;  /* 0x0000ba0000167802 */ /* 0x000fe40000000f00 */
[----:B0-----:R-:W-:-:S07]  /*b9e0*/  MOV R14, UR5 ;  /* 0x00000005000e7c02 */ /* 0x001fce0008000f00 */
[----:B------:R-:W-:Y:S05]  /*b9f0*/  CALL.REL.NOINC `($__internal_4_$__cuda_sm20_div_u64) ;  /* 0x0000021000287944 */ /* 0x000fea0003c00000 */
[----:B------:R-:W0:Y:S01]  /*ba00*/  LDCU UR5, c[0x0][0x864] ;  /* 0x00010c80ff0577ac */ /* 0x000e220008000800 */
[--C-:B------:R-:W-:Y:S01]  /*ba10*/  IMAD.MOV R0, RZ, RZ, -R38.reuse ;  /* 0x000000ffff007224 */ /* 0x100fe200078e0a26 */
[----:B------:R-:W-:Y:S01]  /*ba20*/  MOV R11, R39 ;  /* 0x00000027000b7202 */ /* 0x000fe20000000f00 */
[----:B------:R-:W-:Y:S02]  /*ba30*/  IMAD.MOV.U32 R10, RZ, RZ, R38 ;  /* 0x000000ffff0a7224 */ /* 0x000fe400078e0026 */
[----:B0-----:R-:W-:-:S07]  /*ba40*/  IMAD R0, R0, UR5, R9 ;  /* 0x0000000500007c24 */ /* 0x001fce000f8e0209 */
.L_x_2399:
[----:B------:R-:W-:Y:S05]  /*ba50*/  BSYNC.RECONVERGENT B2 ;  /* 0x0000000000027941 */ /* 0x000fea0003800200 */
.L_x_2397:
        /* <DEDUP_REMOVED lines=28> */
.L_x_2401:
        /* <DEDUP_REMOVED lines=12> */
.L_x_2402:
[----:B------:R-:W-:Y:S05]  /*bce0*/  BSYNC.RECONVERGENT B2 ;  /* 0x0000000000027941 */ /* 0x000fea0003800200 */
.L_x_2400:
        /* <DEDUP_REMOVED lines=28> */
.L_x_2404:
        /* <DEDUP_REMOVED lines=11> */
.L_x_2405:
[----:B------:R-:W-:Y:S05]  /*bf60*/  BSYNC.RECONVERGENT B2 ;  /* 0x0000000000027941 */ /* 0x000fea0003800200 */
.L_x_2403:
        /* <DEDUP_REMOVED lines=29> */
.L_x_2407:
        /* <DEDUP_REMOVED lines=12> */
.L_x_2408:
[----:B------:R-:W-:Y:S05]  /*c200*/  BSYNC.RECONVERGENT B2 ;  /* 0x0000000000027941 */ /* 0x000fea0003800200 */
.L_x_2406:
        /* <DEDUP_REMOVED lines=28> */
.L_x_2410:
        /* <DEDUP_REMOVED lines=11> */
.L_x_2411:
[----:B------:R-:W-:Y:S05]  /*c480*/  BSYNC.RECONVERGENT B2 ;  /* 0x0000000000027941 */ /* 0x000fea0003800200 */
.L_x_2409:
        /* <DEDUP_REMOVED lines=29> */
.L_x_2413:
        /* <DEDUP_REMOVED lines=12> */
.L_x_2414:
[----:B------:R-:W-:Y:S05]  /*c720*/  BSYNC.RECONVERGENT B2 ;  /* 0x0000000000027941 */ /* 0x000fea0003800200 */
.L_x_2412:
        /* <DEDUP_REMOVED lines=29> */
.L_x_2416:
        /* <DEDUP_REMOVED lines=11> */
.L_x_2417:
[----:B------:R-:W-:Y:S05]  /*c9b0*/  BSYNC.RECONVERGENT B2 ;  /* 0x0000000000027941 */ /* 0x000fea0003800200 */
.L_x_2415:
        /* <DEDUP_REMOVED lines=28> */
.L_x_2419:
        /* <DEDUP_REMOVED lines=12> */
.L_x_2420:
[----:B------:R-:W-:Y:S05]  /*cc40*/  BSYNC.RECONVERGENT B2 ;  /* 0x0000000000027941 */ /* 0x000fea0003800200 */
.L_x_2418:
        /* <DEDUP_REMOVED lines=28> */
.L_x_2422:
        /* <DEDUP_REMOVED lines=9> */
.L_x_2423:
[----:B------:R-:W-:Y:S05]  /*cea0*/  BSYNC.RECONVERGENT B2 ;  /* 0x0000000000027941 */ /* 0x000fea0003800200 */
.L_x_2421:
        /* <DEDUP_REMOVED lines=25> */
.L_x_2425:
[----:B------:R-:W-:Y:S01]  /*d040*/  IMAD.MOV.U32 R14, RZ, RZ, R38 ;  /* 0x000000ffff0e7224 */ /* 0x000fe200078e0026 */
[----:B------:R-:W-:Y:S02]  /*d050*/  MOV R17, R39 ;  /* 0x0000002700117202 */ /* 0x000fe40000000f00 */
[----:B------:R-:W-:-:S07]  /*d060*/  MOV R22, 0xd080 ;  /* 0x0000d08000167802 */ /* 0x000fce0000000f00 */
[----:B------:R-:W-:Y:S05]  /*d070*/  CALL.REL.NOINC `($__internal_5_$__cuda_sm20_rem_u64) ;  /* 0x000001fc00a07944 */ /* 0x000fea0003c00000 */
.L_x_2426:
[----:B------:R-:W-:Y:S05]  /*d080*/  BSYNC.RECONVERGENT B2 ;  /* 0x0000000000027941 */ /* 0x000fea0003800200 */
.L_x_2424:
        /* <DEDUP_REMOVED lines=23> */
[----:B---3--:R-:W-:Y:S02]  /*d200*/  DFMA R34, R28, UR20, R32 ;  /* 0x000000141c227c2b */ /* 0x008fe40008000020 */
[----:B------:R-:W1:Y:S03]  /*d210*/  I2F.F64 R32, R12 ;  /* 0x0000000c00207312 */ /* 0x000e660000201c00 */
[----:B------:R-:W2:Y:S01]  /*d220*/  LDC.64 R42, c[0x0][0x428] ;  /* 0x00010a00ff2a7b82 */ /* 0x000ea20000000a00 */
[----:B-----5:R-:W-:Y:S02]  /*d230*/  DFMA R22, R22, UR12, R36 ;  /* 0x0000000c16167c2b */ /* 0x020fe40008000024 */
        /* <DEDUP_REMOVED lines=11> */
[----:B------:R-:W1:Y:S01]  /*d2f0*/  I2F.F64 R38, R9 ;  /* 0x0000000900267312 */ /* 0x000e620000201c00 */
[----:B--2---:R-:W-:Y:S01]  /*d300*/  DFMA R12, R34, R42, UR10 ;  /* 0x0000000a220c7e2b */ /* 0x004fe2000800002a */
[----:B------:R-:W2:Y:S01]  /*d310*/  LDCU.128 UR8, c[0x0][0x4b0] ;  /* 0x00009600ff0877ac */ /* 0x000ea20008000c00 */
[----:B------:R-:W4:Y:S03]  /*d320*/  LDC.64 R48, c[0x0][0x460] ;  /* 0x00011800ff307b82 */ /* 0x000f260000000a00 */
[----:B---3--:R-:W-:Y:S02]  /*d330*/  DFMA R40, R32, UR20, R40 ;  /* 0x0000001420287c2b */ /* 0x008fe40008000028 */
[----:B0-----:R-:W-:-:S06]  /*d340*/  DFMA R34, R36, UR12, R44 ;  /* 0x0000000c24227c2b */ /* 0x001fcc000800002c */
[----:B------:R-:W-:Y:S01]  /*d350*/  DFMA R42, R12, UR22, R40 ;  /* 0x000000160c2a7c2b */ /* 0x000fe20008000028 */
[----:B------:R-:W0:Y:S01]  /*d360*/  LDC.64 R36, c[0x0][0x838] ;  /* 0x00020e00ff247b82 */ /* 0x000e220000000a00 */
[----:B------:R-:W4:Y:S01]  /*d370*/  I2F.F64 R40, R0 ;  /* 0x0000000000287312 */ /* 0x000f220000201c00 */
[----:B-1----:R-:W-:Y:S01]  /*d380*/  DFMA R10, R38, R46, UR14 ;  /* 0x0000000e260a7e2b */ /* 0x002fe2000800002e */
[----:B------:R-:W1:Y:S04]  /*d390*/  LDCU.128 UR12, c[0x0][0x4c0] ;  /* 0x00009800ff0c77ac */ /* 0x000e680008000c00 */
[----:B--2---:R-:W-:-:S08]  /*d3a0*/  DFMA R42, R34, UR8, R42 ;  /* 0x00000008222a7c2b */ /* 0x004fd0000800002a */
[----:B------:R-:W-:Y:S02]  /*d3b0*/  DFMA R42, R10, UR10, R42 ;  /* 0x0000000a0a2a7c2b */ /* 0x000fe4000800002a */
[----:B----4-:R-:W-:Y:S02]  /*d3c0*/  DFMA R38, R40, UR16, R48 ;  /* 0x0000001028267c2b */ /* 0x010fe40008000030 */
        /* <DEDUP_REMOVED lines=194> */
.L_x_2396:
[----:B------:R-:W-:Y:S05]  /*dff0*/  BSYNC.RECONVERGENT B1 ;  /* 0x0000000000017941 */ /* 0x000fea0003800200 */
.L_x_2395:
[----:B------:R-:W0:Y:S01]  /*e000*/  LDCU.64 UR6, c[0x0][0x868] ;  /* 0x00010d00ff0677ac */ /* 0x000e220008000a00 */
[----:B------:R-:W-:Y:S01]  /*e010*/  IADD3 R12, P1, PT, R3, 0x600, RZ ;  /* 0x00000600030c7810 */ /* 0x000fe20007f3e0ff */
[----:B------:R-:W-:Y:S01]  /*e020*/  BSSY.RECONVERGENT B1, `(.L_x_2427) ;  /* 0x0000287000017945 */ /* 0x000fe20003800200 */
[----:B------:R-:W-:Y:S01]  /*e030*/  MOV R9, RZ ;  /* 0x000000ff00097202 */ /* 0x000fe20000000f00 */
[----:B------:R-:W-:Y:S02]  /*e040*/  UMOV UR5, URZ ;  /* 0x000000ff00057c82 */ /* 0x000fe40008000000 */
        /* <DEDUP_REMOVED lines=32> */
.L_x_2430:
        /* <DEDUP_REMOVED lines=10> */
.L_x_2431:
[----:B------:R-:W-:Y:S05]  /*e2f0*/  BSYNC.RECONVERGENT B2 ;  /* 0x0000000000027941 */ /* 0x000fea0003800200 */
.L_x_2429:
        /* <DEDUP_REMOVED lines=28> */
.L_x_2433:
        /* <DEDUP_REMOVED lines=12> */
.L_x_2434:
[----:B------:R-:W-:Y:S05]  /*e580*/  BSYNC.RECONVERGENT B2 ;  /* 0x0000000000027941 */ /* 0x000fea0003800200 */
.L_x_2432:
        /* <DEDUP_REMOVED lines=29> */
.L_x_2436:
        /* <DEDUP_REMOVED lines=11> */
.L_x_2437:
[----:B------:R-:W-:Y:S05]  /*e810*/  BSYNC.RECONVERGENT B2 ;  /* 0x0000000000027941 */ /* 0x000fea0003800200 */
.L_x_2435:
        /* <DEDUP_REMOVED lines=28> */
.L_x_2439:
        /* <DEDUP_REMOVED lines=12> */
.L_x_2440:
[----:B------:R-:W-:Y:S05]  /*eaa0*/  BSYNC.RECONVERGENT B2 ;  /* 0x0000000000027941 */ /* 0x000fea0003800200 */
.L_x_2438:
        /* <DEDUP_REMOVED lines=28> */
.L_x_2442:
        /* <DEDUP_REMOVED lines=11> */
.L_x_2443:
[----:B------:R-:W-:Y:S05]  /*ed20*/  BSYNC.RECONVERGENT B2 ;  /* 0x0000000000027941 */ /* 0x000fea0003800200 */
.L_x_2441:
        /* <DEDUP_REMOVED lines=8> */
[----:B------:R-:W-:Y:S01]  /*edb0*/  ISETP.NE.U32.AND P2, PT, R27, RZ, PT ;  /* 0x000000ff1b00720c */ /* 0x000fe20003f45070 */
        /* <DEDUP_REMOVED lines=20> */
.L_x_2445:
        /* <DEDUP_REMOVED lines=12> */
.L_x_2446:
[----:B------:R-:W-:Y:S05]  /*efc0*/  BSYNC.RECONVERGENT B2 ;  /* 0x0000000000027941 */ /* 0x000fea0003800200 */
.L_x_2444:
        /* <DEDUP_REMOVED lines=28> */
.L_x_2448:
        /* <DEDUP_REMOVED lines=11> */
.L_x_2449:
[----:B------:R-:W-:Y:S05]  /*f240*/  BSYNC.RECONVERGENT B2 ;  /* 0x0000000000027941 */ /* 0x000fea0003800200 */
.L_x_2447:
        /* <DEDUP_REMOVED lines=29> */
.L_x_2451:
        /* <DEDUP_REMOVED lines=12> */
.L_x_2452:
[----:B------:R-:W-:Y:S05]  /*f4e0*/  BSYNC.RECONVERGENT B2 ;  /* 0x0000000000027941 */ /* 0x000fea0003800200 */
.L_x_2450:
        /* <DEDUP_REMOVED lines=28> */
.L_x_2454:
[----:B------:R-:W0:Y:S01]  /*f6b0*/  LDCU UR6, c[0x0][0x844] ;  /* 0x00010880ff0677ac */ /* 0x000e220008000800 */
[----:B------:R-:W-:Y:S01]  /*f6c0*/  IMAD.MOV.U32 R40, RZ, RZ, R26 ;  /* 0x000000ffff287224 */ /* 0x000fe200078e001a */
[----:B------:R-:W-:Y:S01]  /*f6d0*/  MOV R22, 0xf710 ;  /* 0x0000f71000167802 */ /* 0x000fe20000000f00 */
[----:B------:R-:W-:Y:S01]  /*f6e0*/  IMAD.MOV.U32 R43, RZ, RZ, R27 ;  /* 0x000000ffff2b7224 */ /* 0x000fe200078e001b */
[----:B0-----:R-:W-:-:S07]  /*f6f0*/  MOV R14, UR6 ;  /* 0x00000006000e7c02 */ /* 0x001fce0008000f00 */
[----:B------:R-:W-:Y:S05]  /*f700*/  CALL.REL.NOINC `($__internal_4_$__cuda_sm20_div_u64) ;  /* 0x000001d000e47944 */ /* 0x000fea0003c00000 */
[----:B------:R-:W0:Y:S01]  /*f710*/  LDCU UR6, c[0x0][0x844] ;  /* 0x00010880ff0677ac */ /* 0x000e220008000800 */
[----:B------:R-:W-:-:S04]  /*f720*/  IMAD.MOV R17, RZ, RZ, -R38 ;  /* 0x000000ffff117224 */ /* 0x000fc800078e0a26 */
[----:B0-----:R-:W-:-:S07]  /*f730*/  IMAD R46, R17, UR6, R26 ;  /* 0x00000006112e7c24 */ /* 0x001fce000f8e021a */
.L_x_2455:
[----:B------:R-:W-:Y:S05]  /*f740*/  BSYNC.RECONVERGENT B2 ;  /* 0x0000000000027941 */ /* 0x000fea0003800200 */
.L_x_2453:
        /* <DEDUP_REMOVED lines=25> */
.L_x_2457:
[----:B------:R-:W-:Y:S01]  /*f8e0*/  MOV R14, R38 ;  /* 0x00000026000e7202 */ /* 0x000fe20000000f00 */
[----:B------:R-:W-:Y:S01]  /*f8f0*/  IMAD.MOV.U32 R17, RZ, RZ, R39 ;  /* 0x000000ffff117224 */ /* 0x000fe200078e0027 */
[----:B------:R-:W-:-:S07]  /*f900*/  MOV R22, 0xf920 ;  /* 0x0000f92000167802 */ /* 0x000fce0000000f00 */
[----:B------:R-:W-:Y:S05]  /*f910*/  CALL.REL.NOINC `($__internal_5_$__cuda_sm20_rem_u64) ;  /* 0x000001d400787944 */ /* 0x000fea0003c00000 */
.L_x_2458:
[----:B------:R-:W-:Y:S05]  /*f920*/  BSYNC.RECONVERGENT B2 ;  /* 0x0000000000027941 */ /* 0x000fea0003800200 */
.L_x_2456:
        /* <DEDUP_REMOVED lines=15> */
[----:B------:R-:W0:Y:S05]  /*fa20*/  LDCU.64 UR6, c[0x0][0x4d0] ;  /* 0x00009a00ff0677ac */ /* 0x000e2a0008000a00 */
[----:B------:R-:W0:Y:S01]  /*fa30*/  LDC.64 R40, c[0x0][0x3f8] ;  /* 0x0000fe00ff287b82 */ /* 0x000e220000000a00 */
[----:B-1----:R-:W-:Y:S01]  /*fa40*/  DFMA R28, R28, UR8, R34 ;  /* 0x000000081c1c7c2b */ /* 0x002fe20008000022 */
[----:B------:R-:W5:Y:S01]  /*fa50*/  I2F.F64 R32, R24 ;  /* 0x0000001800207312 */ /* 0x000f620000201c00 */
[----:B--2---:R-:W-:-:S02]  /*fa60*/  DFMA R34, R26, UR18, RZ ;  /* 0x000000121a227c2b */ /* 0x004fc400080000ff */
[----:B----4-:R-:W-:-:S03]  /*fa70*/  DFMA R30, R30, R36, UR10 ;  /* 0x0000000a1e1e7e2b */ /* 0x010fc60008000024 */
[----:B------:R-:W1:Y:S01]  /*fa80*/  LDC.64 R42, c[0x0][0x400] ;  /* 0x00010000ff2a7b82 */ /* 0x000e620000000a00 */
[----:B------:R-:W1:Y:S02]  /*fa90*/  LDCU.128 UR8, c[0x0][0x410] ;  /* 0x00008200ff0877ac */ /* 0x000e640008000c00 */
        /* <DEDUP_REMOVED lines=15> */
[----:B--2---:R-:W-:Y:S01]  /*fb90*/  DFMA R34, R36, R44, UR10 ;  /* 0x0000000a24227e2b */ /* 0x004fe2000800002c */
[----:B------:R-:W1:Y:S01]  /*fba0*/  LDCU.128 UR8, c[0x0][0x4b0] ;  /* 0x00009600ff0877ac */ /* 0x000e620008000c00 */
[----:B------:R-:W4:Y:S04]  /*fbb0*/  I2F.F64 R36, R10 ;  /* 0x0000000a00247312 */ /* 0x000f280000201c00 */
[----:B---3--:R-:W-:Y:S01]  /*fbc0*/  DFMA R40, R32, UR20, R40 ;  /* 0x0000001420287c2b */ /* 0x008fe20008000028 */
[----:B------:R-:W2:Y:S01]  /*fbd0*/  LDC.64 R44, c[0x0][0x460] ;  /* 0x00011800ff2c7b82 */ /* 0x000ea20000000a00 */
[----:B0-----:R-:W-:-:S06]  /*fbe0*/  DFMA R12, R38, UR12, R46 ;  /* 0x0000000c260c7c2b */ /* 0x001fcc000800002e */
[----:B------:R-:W-:Y:S01]  /*fbf0*/  DFMA R42, R34, UR22, R40 ;  /* 0x00000016222a7c2b */ /* 0x000fe20008000028 */
[----:B------:R-:W0:Y:S01]  /*fc00*/  LDC.64 R38, c[0x0][0x838] ;  /* 0x00020e00ff267b82 */ /* 0x000e220000000a00 */
[----:B------:R-:W2:Y:S01]  /*fc10*/  I2F.F64 R40, R0 ;  /* 0x0000000000287312 */ /* 0x000ea20000201c00 */
[----:B----4-:R-:W-:Y:S01]  /*fc20*/  DFMA R36, R36, R48, UR14 ;  /* 0x0000000e24247e2b */ /* 0x010fe20008000030 */
[----:B------:R-:W3:Y:S04]  /*fc30*/  LDCU.128 UR12, c[0x0][0x4c0] ;  /* 0x00009800ff0c77ac */ /* 0x000ee80008000c00 */
[----:B-1----:R-:W-:-:S08]  /*fc40*/  DFMA R42, R12, UR8, R42 ;  /* 0x000000080c2a7c2b */ /* 0x002fd0000800002a */
[----:B------:R-:W-:Y:S02]  /*fc50*/  DFMA R42, R36, UR10, R42 ;  /* 0x0000000a242a7c2b */ /* 0x000fe4000800002a */
[----:B--2---:R-:W-:Y:S02]  /*fc60*/  DFMA R10, R40, UR16, R44 ;  /* 0x00000010280a7c2b */ /* 0x004fe4000800002c */
[----:B0-----:R-:W-:-:S06]  /*fc70*/  DMUL R40, R38, UR6 ;  /* 0x0000000626287c28 */ /* 0x001fcc0008000000 */
        /* <DEDUP_REMOVED lines=193> */
.L_x_2428:
[----:B------:R-:W-:Y:S05]  /*10890*/  BSYNC.RECONVERGENT B1 ;  /* 0x0000000000017941 */ /* 0x000fea0003800200 */
.L_x_2427:
[----:B------:R-:W0:Y:S01]  /*108a0*/  LDCU.64 UR6, c[0x0][0x868] ;  /* 0x00010d00ff0677ac */ /* 0x000e220008000a00 */
[----:B------:R-:W-:Y:S01]  /*108b0*/  IADD3 R23, P1, PT, R3, 0x800, RZ ;  /* 0x0000080003177810 */ /* 0x000fe20007f3e0ff */
[----:B------:R-:W-:Y:S01]  /*108c0*/  BSSY.RECONVERGENT B1, `(.L_x_2459) ;  /* 0x0000287000017945 */ /* 0x000fe20003800200 */
[----:B------:R-:W-:Y:S02]  /*108d0*/  IMAD.MOV.U32 R10, RZ, RZ, RZ ;  /* 0x000000ffff0a7224 */ /* 0x000fe400078e00ff */
[----:B------:R-:W-:Y:S01]  /*108e0*/  IADD3.X R43, PT, PT, RZ, R2, RZ, P1, !PT ;  /* 0x00000002ff2b7210 */ /* 0x000fe20000ffe4ff */
        /* <DEDUP_REMOVED lines=32> */
.L_x_2462:
[----:B------:R-:W0:Y:S01]  /*10af0*/  LDCU UR6, c[0x0][0x864] ;  /* 0x00010c80ff0677ac */ /* 0x000e220008000800 */
        /* <DEDUP_REMOVED lines=9> */
.L_x_2463:
[----:B------:R-:W-:Y:S05]  /*10b90*/  BSYNC.RECONVERGENT B2 ;  /* 0x0000000000027941 */ /* 0x000fea0003800200 */
.L_x_2461:
        /* <DEDUP_REMOVED lines=28> */
.L_x_2465:
        /* <DEDUP_REMOVED lines=12> */
.L_x_2466:
[----:B------:R-:W-:Y:S05]  /*10e20*/  BSYNC.RECONVERGENT B2 ;  /* 0x0000000000027941 */ /* 0x000fea0003800200 */
.L_x_2464:
        /* <DEDUP_REMOVED lines=29> */
.L_x_2468:
[----:B------:R-:W0:Y:S01]  /*11000*/  LDCU UR6, c[0x0][0x85c] ;  /* 0x00010b80ff0677ac */ /* 0x000e220008000800 */
        /* <DEDUP_REMOVED lines=10> */
.L_x_2469:
[----:B------:R-:W-:Y:S05]  /*110b0*/  BSYNC.RECONVERGENT B2 ;  /* 0x0000000000027941 */ /* 0x000fea0003800200 */
.L_x_2467:
        /* <DEDUP_REMOVED lines=28> */
.L_x_2471:
        /* <DEDUP_REMOVED lines=12> */
.L_x_2472:
[----:B------:R-:W-:Y:S05]  /*11340*/  BSYNC.RECONVERGENT B2 ;  /* 0x0000000000027941 */ /* 0x000fea0003800200 */
.L_x_2470:
        /* <DEDUP_REMOVED lines=28> */
.L_x_2474:
        /* <DEDUP_REMOVED lines=11> */
.L_x_2475:
[----:B------:R-:W-:Y:S05]  /*115c0*/  BSYNC.RECONVERGENT B2 ;  /* 0x0000000000027941 */ /* 0x000fea0003800200 */
.L_x_2473:
        /* <DEDUP_REMOVED lines=29> */
.L_x_2477:
        /* <DEDUP_REMOVED lines=12> */
.L_x_2478:
[----:B------:R-:W-:Y:S05]  /*11860*/  BSYNC.RECONVERGENT B2 ;  /* 0x0000000000027941 */ /* 0x000fea0003800200 */
.L_x_2476:
        /* <DEDUP_REMOVED lines=28> */
.L_x_2480:
        /* <DEDUP_REMOVED lines=11> */
.L_x_2481:
[----:B------:R-:W-:Y:S05]  /*11ae0*/  BSYNC.RECONVERGENT B2 ;  /* 0x0000000000027941 */ /* 0x000fea0003800200 */
.L_x_2479:
        /* <DEDUP_REMOVED lines=16> */
[----:B------:R-:W-:Y:S02]  /*11bf0*/  IMAD.MOV R17, RZ, RZ, -R14 ;  /* 0x000000ffff117224 */ /* 0x000fe400078e0a0e */
[----:B------:R-:W-:Y:S02]  /*11c00*/  IMAD.MOV.U32 R29, RZ, RZ, RZ ;  /* 0x000000ffff1d7224 */ /* 0x000fe400078e00ff */
        /* <DEDUP_REMOVED lines=11> */
.L_x_2483:
        /* <DEDUP_REMOVED lines=12> */
.L_x_2484:
[----:B------:R-:W-:Y:S05]  /*11d80*/  BSYNC.RECONVERGENT B2 ;  /* 0x0000000000027941 */ /* 0x000fea0003800200 */
.L_x_2482:
        /* <DEDUP_REMOVED lines=28> */
.L_x_2486:
        /* <DEDUP_REMOVED lines=9> */
.L_x_2487:
[----:B------:R-:W-:Y:S05]  /*11fe0*/  BSYNC.RECONVERGENT B2 ;  /* 0x0000000000027941 */ /* 0x000fea0003800200 */
.L_x_2485:
        /* <DEDUP_REMOVED lines=25> */
.L_x_2489:
[----:B------:R-:W-:Y:S01]  /*12180*/  IMAD.MOV.U32 R14, RZ, RZ, R38 ;  /* 0x000000ffff0e7224 */ /* 0x000fe200078e0026 */
[----:B------:R-:W-:Y:S02]  /*12190*/  MOV R17, R39 ;  /* 0x0000002700117202 */ /* 0x000fe40000000f00 */
[----:B------:R-:W-:-:S07]  /*121a0*/  MOV R22, 0x121c0 ;  /* 0x000121c000167802 */ /* 0x000fce0000000f00 */
[----:B------:R-:W-:Y:S05]  /*121b0*/  CALL.REL.NOINC `($__internal_5_$__cuda_sm20_rem_u64) ;  /* 0x000001ac00507944 */ /* 0x000fea0003c00000 */
.L_x_2490:
[----:B------:R-:W-:Y:S05]  /*121c0*/  BSYNC.RECONVERGENT B2 ;  /* 0x0000000000027941 */ /* 0x000fea0003800200 */
.L_x_2488:
        /* <DEDUP_REMOVED lines=19> */
[----:B--2---:R-:W-:-:S05]  /*12300*/  DFMA R38, R28, UR18, RZ ;  /* 0x000000121c267c2b */ /* 0x004fca00080000ff */
[----:B------:R-:W1:Y:S01]  /*12310*/  LDC.64 R46, c[0x0][0x400] ;  /* 0x00010000ff2e7b82 */ /* 0x000e620000000a00 */
[----:B----4-:R-:W-:Y:S01]  /*12320*/  DFMA R32, R32, R40, UR10 ;  /* 0x0000000a20207e2b */ /* 0x010fe20008000028 */
[----:B------:R-:W0:Y:S01]  /*12330*/  I2F.F64 R36, R25 ;  /* 0x0000001900247312 */ /* 0x000e220000201c00 */
[----:B---3--:R-:W-:Y:S01]  /*12340*/  DFMA R40, R30, UR20, R38 ;  /* 0x000000141e287c2b */ /* 0x008fe20008000026 */
[----:B------:R-:W1:Y:S04]  /*12350*/  LDCU.128 UR8, c[0x0][0x410] ;  /* 0x00008200ff0877ac */ /* 0x000e680008000c00 */
[----:B------:R-:W2:Y:S01]  /*12360*/  LDC.64 R48, c[0x0][0x428] ;  /* 0x00010a00ff307b82 */ /* 0x000ea20000000a00 */
[----:B-----5:R-:W-:Y:S01]  /*12370*/  DFMA R26, R34, UR12, R42 ;  /* 0x0000000c221a7c2b */ /* 0x020fe2000800002a */
[----:B------:R-:W1:Y:S01]  /*12380*/  I2F.F64 R38, R24 ;  /* 0x0000001800267312 */ /* 0x000e620000201c00 */
[----:B------:R-:W-:Y:S01]  /*12390*/  DFMA R40, R32, UR22, R40 ;  /* 0x0000001620287c2b */ /* 0x000fe20008000028 */
[----:B------:R-:W3:Y:S01]  /*123a0*/  LDCU.128 UR20, c[0x0][0x4a0] ;  /* 0x00009400ff1477ac */ /* 0x000ee20008000c00 */
[----:B0-----:R-:W-:Y:S01]  /*123b0*/  DFMA R34, R36, R44, UR14 ;  /* 0x0000000e24227e2b */ /* 0x001fe2000800002c */
[----:B------:R-:W0:Y:S02]  /*123c0*/  LDCU.128 UR12, c[0x0][0x440] ;  /* 0x00008800ff0c77ac */ /* 0x000e240008000c00 */
[----:B------:R-:W0:Y:S03]  /*123d0*/  LDC.64 R44, c[0x0][0x430] ;  /* 0x00010c00ff2c7b82 */ /* 0x000e260000000a00 */
[----:B------:R-:W-:-:S02]  /*123e0*/  DFMA R40, R26, UR24, R40 ;  /* 0x000000181a287c2b */ /* 0x000fc40008000028 */
        /* <DEDUP_REMOVED lines=212> */
.L_x_2460:
[----:B------:R-:W-:Y:S05]  /*13130*/  BSYNC.RECONVERGENT B1 ;  /* 0x0000000000017941 */ /* 0x000fea0003800200 */
.L_x_2459:
[----:B------:R-:W0:Y:S01]  /*13140*/  LDCU.64 UR6, c[0x0][0x868] ;  /* 0x00010d00ff0677ac */ /* 0x000e220008000a00 */
[----:B------:R-:W-:Y:S01]  /*13150*/  IADD3 R13, P1, PT, R3, 0xa00, RZ ;  /* 0x00000a00030d7810 */ /* 0x000fe20007f3e0ff */
[----:B------:R-:W-:Y:S01]  /*13160*/  BSSY.RECONVERGENT B1, `(.L_x_2491) ;  /* 0x0000286000017945 */ /* 0x000fe20003800200 */
[----:B------:R-:W-:-:S03]  /*13170*/  MOV R12, RZ ;  /* 0x000000ff000c7202 */ /* 0x000fc60000000f00 */
[----:B------:R-:W-:Y:S01]  /*13180*/  IMAD.X R43, RZ, RZ, R2, P1 ;  /* 0x000000ffff2b7224 */ /* 0x000fe200008e0602 */
[----:B0-----:R-:W-:Y:S01]  /*13190*/  ISETP.GE.U32.AND P0, PT, R13, UR6, PT ;  /* 0x000000060d007c0c */ /* 0x001fe2000bf06070 */
[----:B------:R-:W-:-:S03]  /*131a0*/  UMOV UR6, URZ ;  /* 0x000000ff00067c82 */ /* 0x000fc60008000000 */
        /* <DEDUP_REMOVED lines=30> */
.L_x_2494:
[----:B------:R-:W0:Y:S01]  /*13390*/  LDCU UR7, c[0x0][0x864] ;  /* 0x00010c80ff0777ac */ /* 0x000e220008000800 */
        /* <DEDUP_REMOVED lines=9> */
.L_x_2495:
[----:B------:R-:W-:Y:S05]  /*13430*/  BSYNC.RECONVERGENT B2 ;  /* 0x0000000000027941 */ /* 0x000fea0003800200 */
.L_x_2493:
        /* <DEDUP_REMOVED lines=29> */
.L_x_2497:
        /* <DEDUP_REMOVED lines=12> */
.L_x_2498:
[----:B------:R-:W-:Y:S05]  /*136d0*/  BSYNC.RECONVERGENT B2 ;  /* 0x0000000000027941 */ /* 0x000fea0003800200 */
.L_x_2496:
        /* <DEDUP_REMOVED lines=28> */
.L_x_2500:
        /* <DEDUP_REMOVED lines=11> */
.L_x_2501:
[----:B------:R-:W-:Y:S05]  /*13950*/  BSYNC.RECONVERGENT B2 ;  /* 0x0000000000027941 */ /* 0x000fea0003800200 */
.L_x_2499:
        /* <DEDUP_REMOVED lines=28> */
.L_x_2503:
        /* <DEDUP_REMOVED lines=12> */
.L_x_2504:
[----:B------:R-:W-:Y:S05]  /*13be0*/  BSYNC.RECONVERGENT B2 ;  /* 0x0000000000027941 */ /* 0x000fea0003800200 */
.L_x_2502:
        /* <DEDUP_REMOVED lines=28> */
.L_x_2506:
        /* <DEDUP_REMOVED lines=11> */
.L_x_2507:
[----:B------:R-:W-:Y:S05]  /*13e60*/  BSYNC.RECONVERGENT B2 ;  /* 0x0000000000027941 */ /* 0x000fea0003800200 */
.L_x_2505:
        /* <DEDUP_REMOVED lines=28> */
.L_x_2509:
        /* <DEDUP_REMOVED lines=12> */
.L_x_2510:
[----:B------:R-:W-:Y:S05]  /*140f0*/  BSYNC.RECONVERGENT B2 ;  /* 0x0000000000027941 */ /* 0x000fea0003800200 */
.L_x_2508:
        /* <DEDUP_REMOVED lines=29> */
.L_x_2512:
        /* <DEDUP_REMOVED lines=11> */
.L_x_2513:
[----:B------:R-:W-:Y:S05]  /*14380*/  BSYNC.RECONVERGENT B2 ;  /* 0x0000000000027941 */ /* 0x000fea0003800200 */
.L_x_2511:
        /* <DEDUP_REMOVED lines=28> */
.L_x_2515:
        /* <DEDUP_REMOVED lines=12> */
.L_x_2516:
[----:B------:R-:W-:Y:S05]  /*14610*/  BSYNC.RECONVERGENT B2 ;  /* 0x0000000000027941 */ /* 0x000fea0003800200 */
.L_x_2514:
        /* <DEDUP_REMOVED lines=28> */
.L_x_2518:
        /* <DEDUP_REMOVED lines=9> */
.L_x_2519:
[----:B------:R-:W-:Y:S05]  /*14870*/  BSYNC.RECONVERGENT B2 ;  /* 0x0000000000027941 */ /* 0x000fea0003800200 */
.L_x_2517:
        /* <DEDUP_REMOVED lines=25> */
.L_x_2521:
[----:B------:R-:W-:Y:S01]  /*14a10*/  IMAD.MOV.U32 R14, RZ, RZ, R38 ;  /* 0x000000ffff0e7224 */ /* 0x000fe200078e0026 */
[----:B------:R-:W-:Y:S02]  /*14a20*/  MOV R17, R39 ;  /* 0x0000002700117202 */ /* 0x000fe40000000f00 */
[----:B------:R-:W-:-:S07]  /*14a30*/  MOV R22, 0x14a50 ;  /* 0x00014a5000167802 */ /* 0x000fce0000000f00 */
[----:B------:R-:W-:Y:S05]  /*14a40*/  CALL.REL.NOINC `($__internal_5_$__cuda_sm20_rem_u64) ;  /* 0x00000184002c7944 */ /* 0x000fea0003c00000 */
.L_x_2522:
[----:B------:R-:W-:Y:S05]  /*14a50*/  BSYNC.RECONVERGENT B2 ;  /* 0x0000000000027941 */ /* 0x000fea0003800200 */
.L_x_2520:
        /* <DEDUP_REMOVED lines=29> */
[----:B0-----:R-:W-:Y:S01]  /*14c30*/  DFMA R26, R36, R44, UR10 ;  /* 0x0000000a241a7e2b */ /* 0x001fe2000800002c */
[----:B------:R-:W0:Y:S01]  /*14c40*/  LDCU.128 UR8, c[0x0][0x440] ;  /* 0x00008800ff0877ac */ /* 0x000e220008000c00 */
[----:B------:R-:W0:Y:S03]  /*14c50*/  LDC.64 R44, c[0x0][0x430] ;  /* 0x00010c00ff2c7b82 */ /* 0x000e260000000a00 */
[----:B------:R-:W-:Y:S01]  /*14c60*/  DFMA R42, R34, UR24, R42 ;  /* 0x00000018222a7c2b */ /* 0x000fe2000800002a */
[----:B------:R-:W2:Y:S01]  /*14c70*/  I2F.F64 R40, R24 ;  /* 0x0000001800287312 */ /* 0x000ea20000201c00 */
[----:B-1----:R-:W-:-:S03]  /*14c80*/  DFMA R36, R38, UR12, R46 ;  /* 0x0000000c26247c2b */ /* 0x002fc6000800002e */
[----:B------:R-:W1:Y:S03]  /*14c90*/  LDC.64 R46, c[0x0][0x458] ;  /* 0x00011600ff2e7b82 */ /* 0x000e660000000a00 */
[----:B------:R-:W-:Y:S02]  /*14ca0*/  DFMA R42, R26, UR26, R42 ;  /* 0x0000001a1a2a7c2b */ /* 0x000fe4000800002a */
[----:B--2---:R-:W-:Y:S01]  /*14cb0*/  DFMA R38, R40, R48, UR14 ;  /* 0x0000000e28267e2b */ /* 0x004fe20008000030 */
[----:B------:R-:W2:Y:S01]  /*14cc0*/  LDCU.128 UR12, c[0x0][0x4b0] ;  /* 0x00009600ff0c77ac */ /* 0x000ea20008000c00 */
[----:B------:R-:W1:Y:S04]  /*14cd0*/  I2F.F64 R40, R13 ;  /* 0x0000000d00287312 */ /* 0x000e680000201c00 */
[----:B---3--:R-:W-:Y:S01]  /*14ce0*/  DFMA R42, R36, UR20, R42 ;  /* 0x00000014242a7c2b */ /* 0x008fe2000800002a */
[----:B------:R-:W3:Y:S01]  /*14cf0*/  LDC.64 R48, c[0x0][0x460] ;  /* 0x00011800ff307b82 */ /* 0x000ee20000000a00 */
[----:B0-----:R-:W-:-:S06]  /*14d00*/  DFMA R24, R22, UR8, R44 ;  /* 0x0000000816187c2b */ /* 0x001fcc000800002c */
[----:B------:R-:W-:Y:S02]  /*14d10*/  DFMA R44, R38, UR22, R42 ;  /* 0x00000016262c7c2b */ /* 0x000fe4000800002a */
[----:B------:R-:W3:Y:S01]  /*14d20*/  I2F.F64 R42, R11 ;  /* 0x0000000b002a7312 */ /* 0x000ee20000201c00 */
[----:B-1----:R-:W-:Y:S01]  /*14d30*/  DFMA R22, R40, R46, UR10 ;  /* 0x0000000a28167e2b */ /* 0x002fe2000800002e */
[----:B------:R-:W0:Y:S01]  /*14d40*/  LDCU.128 UR8, c[0x0][0x4c0] ;  /* 0x00009800ff0877ac */ /* 0x000e220008000c00 */
[----:B------:R-:W1:Y:S03]  /*14d50*/  LDC.64 R40, c[0x0][0x838] ;  /* 0x00020e00ff287b82 */ /* 0x000e660000000a00 */
[----:B--2---:R-:W-:Y:S01]  /*14d60*/  DFMA R44, R24, UR12, R44 ;  /* 0x0000000c182c7c2b */ /* 0x004fe2000800002c */
[----:B------:R-:W1:Y:S01]  /*14d70*/  LDCU.64 UR12, c[0x0][0x4d0] ;  /* 0x00009a00ff0c77ac */ /* 0x000e620008000a00 */
[----:B---3--:R-:W-:-:S06]  /*14d80*/  DFMA R42, R42, UR16, R48 ;  /* 0x000000102a2a7c2b */ /* 0x008fcc0008000030 */
        /* <DEDUP_REMOVED lines=195> */
.L_x_2492:
[----:B------:R-:W-:Y:S05]  /*159c0*/  BSYNC.RECONVERGENT B1 ;  /* 0x0000000000017941 */ /* 0x000fea0003800200 */
.L_x_2491:
        /* <DEDUP_REMOVED lines=37> */
.L_x_2526:
        /* <DEDUP_REMOVED lines=10> */
.L_x_2527:
[----:B------:R-:W-:Y:S05]  /*15cc0*/  BSYNC.RECONVERGENT B2 ;  /* 0x0000000000027941 */ /* 0x000fea0003800200 */
.L_x_2525:
        /* <DEDUP_REMOVED lines=29> */
.L_x_2529:
        /* <DEDUP_REMOVED lines=12> */
.L_x_2530:
[----:B------:R-:W-:Y:S05]  /*15f60*/  BSYNC.RECONVERGENT B2 ;  /* 0x0000000000027941 */ /* 0x000fea0003800200 */
.L_x_2528:
        /* <DEDUP_REMOVED lines=28> */
.L_x_2532:
        /* <DEDUP_REMOVED lines=11> */
.L_x_2533:
[----:B------:R-:W-:Y:S05]  /*161e0*/  BSYNC.RECONVERGENT B2 ;  /* 0x0000000000027941 */ /* 0x000fea0003800200 */
.L_x_2531:
        /* <DEDUP_REMOVED lines=28> */
.L_x_2535:
        /* <DEDUP_REMOVED lines=12> */
.L_x_2536:
[----:B------:R-:W-:Y:S05]  /*16470*/  BSYNC.RECONVERGENT B2 ;  /* 0x0000000000027941 */ /* 0x000fea0003800200 */
.L_x_2534:
        /* <DEDUP_REMOVED lines=28> */
.L_x_2538:
        /* <DEDUP_REMOVED lines=11> */
.L_x_2539:
[----:B------:R-:W-:Y:S05]  /*166f0*/  BSYNC.RECONVERGENT B2 ;  /* 0x0000000000027941 */ /* 0x000fea0003800200 */
.L_x_2537:
        /* <DEDUP_REMOVED lines=28> */
.L_x_2541:
        /* <DEDUP_REMOVED lines=12> */
.L_x_2542:
[----:B------:R-:W-:Y:S05]  /*16980*/  BSYNC.RECONVERGENT B2 ;  /* 0x0000000000027941 */ /* 0x000fea0003800200 */
.L_x_2540:
        /* <DEDUP_REMOVED lines=29> */
.L_x_2544:
        /* <DEDUP_REMOVED lines=11> */
.L_x_2545:
[----:B------:R-:W-:Y:S05]  /*16c10*/  BSYNC.RECONVERGENT B2 ;  /* 0x0000000000027941 */ /* 0x000fea0003800200 */
.L_x_2543:
        /* <DEDUP_REMOVED lines=28> */
.L_x_2547:
        /* <DEDUP_REMOVED lines=12> */
.L_x_2548:
[----:B------:R-:W-:Y:S05]  /*16ea0*/  BSYNC.RECONVERGENT B2 ;  /* 0x0000000000027941 */ /* 0x000fea0003800200 */
.L_x_2546:
        /* <DEDUP_REMOVED lines=28> */
.L_x_2550:
        /* <DEDUP_REMOVED lines=9> */
.L_x_2551:
[----:B------:R-:W-:Y:S05]  /*17100*/  BSYNC.RECONVERGENT B2 ;  /* 0x0000000000027941 */ /* 0x000fea0003800200 */
.L_x_2549:
        /* <DEDUP_REMOVED lines=25> */
.L_x_2553:
[----:B------:R-:W-:Y:S01]  /*172a0*/  MOV R14, R38 ;  /* 0x00000026000e7202 */ /* 0x000fe20000000f00 */
[----:B------:R-:W-:Y:S01]  /*172b0*/  IMAD.MOV.U32 R17, RZ, RZ, R39 ;  /* 0x000000ffff117224 */ /* 0x000fe200078e0027 */
[----:B------:R-:W-:-:S07]  /*172c0*/  MOV R22, 0x172e0 ;  /* 0x000172e000167802 */ /* 0x000fce0000000f00 */
[----:B------:R-:W-:Y:S05]  /*172d0*/  CALL.REL.NOINC `($__internal_5_$__cuda_sm20_rem_u64) ;  /* 0x0000015c00087944 */ /* 0x000fea0003c00000 */
.L_x_2554:
[----:B------:R-:W-:Y:S05]  /*172e0*/  BSYNC.RECONVERGENT B2 ;  /* 0x0000000000027941 */ /* 0x000fea0003800200 */
.L_x_2552:
        /* <DEDUP_REMOVED lines=246> */
.L_x_2524:
[----:B------:R-:W-:Y:S05]  /*18250*/  BSYNC.RECONVERGENT B1 ;  /* 0x0000000000017941 */ /* 0x000fea0003800200 */
.L_x_2523:
[----:B------:R-:W0:Y:S01]  /*18260*/  LDCU.64 UR68, c[0x0][0x878] ;  /* 0x00010f00ff4477ac */ /* 0x000e220008000a00 */
[----:B------:R-:W-:-:S04]  /*18270*/  IADD3 R4, P0, P1, R8, R7, R4 ;  /* 0x0000000708047210 */ /* 0x000fc8000791e004 */
[----:B------:R-:W-:Y:S02]  /*18280*/  IADD3 R9, P2, P3, R10, R9, R4 ;  /* 0x000000090a097210 */ /* 0x000fe40007b5e004 */
[----:B------:R-:W-:Y:S01]  /*18290*/  IADD3.X R5, PT, PT, R6, UR4, R5, P0, P1 ;  /* 0x0000000406057c10 */ /* 0x000fe200087e2405 */
[----:B------:R-:W-:Y:S01]  /*182a0*/  UMOV UR4, URZ ;  /* 0x000000ff00047c82 */ /* 0x000fe20008000000 */
[----:B------:R-:W-:Y:S02]  /*182b0*/  IADD3 R12, P0, P1, R3, R12, R9 ;  /* 0x0000000c030c7210 */ /* 0x000fe4000791e009 */
[----:B------:R-:W-:Y:S01]  /*182c0*/  IADD3.X R0, PT, PT, R0, UR5, R5, P2, P3 ;  /* 0x0000000500007c10 */ /* 0x000fe200097e6405 */
[----:B------:R-:W-:Y:S01]  /*182d0*/  UMOV UR5, 0xe00 ;  /* 0x00000e0000057882 */ /* 0x000fe20000000000 */
[----:B------:R-:W-:Y:S01]  /*182e0*/  MOV R5, UR4 ;  /* 0x0000000400057c02 */ /* 0x000fe20008000f00 */
[----:B------:R-:W-:Y:S01]  /*182f0*/  IMAD.U32 R6, RZ, RZ, UR5 ;  /* 0x00000005ff067e24 */ /* 0x000fe2000f8e00ff */
[----:B------:R-:W-:Y:S01]  /*18300*/  IADD3.X R13, PT, PT, R13, UR6, R0, P0, P1 ;  /* 0x000000060d0d7c10 */ /* 0x000fe200087e2400 */
[----:B0-----:R-:W-:-:S04]  /*18310*/  UIADD3 UR7, UP0, UPT, UR68, -0xe00, URZ ;  /* 0xfffff20044077890 */ /* 0x001fc8000ff1e0ff */
[----:B------:R-:W-:Y:S02]  /*18320*/  UIADD3.X UR8, UPT, UPT, UR69, -0x1, URZ, UP0, !UPT ;  /* 0xffffffff45087890 */ /* 0x000fe400087fe4ff */
[----:B------:R-:W-:-:S04]  /*18330*/  UISETP.GE.U32.AND UP0, UPT, UR7, 0xe00, UPT ;  /* 0x00000e000700788c */ /* 0x000fc8000bf06070 */
[----:B------:R-:W-:-:S09]  /*18340*/  UISETP.GE.U32.AND.EX UP0, UPT, UR8, URZ, UPT, UP0 ;  /* 0x000000ff0800728c */ /* 0x000fd2000bf06100 */
[----:B------:R-:W-:Y:S05]  /*18350*/  BRA.U !UP0, `(.L_x_2555) ;  /* 0x0000010d08647547 */ /* 0x000fea000b800000 */
[----:B------:R-:W0:Y:S01]  /*18360*/  LDC R11, c[0x0][0x85c] ;  /* 0x00021700ff0b7b82 */ /* 0x000e220000000800 */
[----:B------:R-:W-:Y:S01]  /*18370*/  UMOV UR5, 0xe00 ;  /* 0x00000e0000057882 */ /* 0x000fe20000000000 */
[----:B------:R-:W-:Y:S01]  /*18380*/  UMOV UR4, URZ ;  /* 0x000000ff00047c82 */ /* 0x000fe20008000000 */
[----:B------:R-:W-:Y:S01]  /*18390*/  IMAD.U32 R6, RZ, RZ, UR5 ;  /* 0x00000005ff067e24 */ /* 0x000fe2000f8e00ff */
[----:B------:R-:W-:Y:S01]  /*183a0*/  MOV R5, UR4 ;  /* 0x0000000400057c02 */ /* 0x000fe20008000f00 */
[----:B------:R-:W1:Y:S03]  /*183b0*/  LDCU UR77, c[0x0][0x860] ;  /* 0x00010c00ff4d77ac */ /* 0x000e660008000800 */
[----:B------:R-:W2:Y:S01]  /*183c0*/  LDC R10, c[0x0][0x854] ;  /* 0x00021500ff0a7b82 */ /* 0x000ea20000000800 */
[----:B------:R-:W3:Y:S01]  /*183d0*/  LDCU UR76, c[0x0][0x858] ;  /* 0x00010b00ff4c77ac */ /* 0x000ee20008000800 */
[----:B------:R-:W4:Y:S06]  /*183e0*/  LDCU UR7, c[0x0][0x850] ;  /* 0x00010a00ff0777ac */ /* 0x000f2c0008000800 */
[----:B------:R-:W5:Y:S01]  /*183f0*/  LDC R9, c[0x0][0x84c] ;  /* 0x00021300ff097b82 */ /* 0x000f620000000800 */
[----:B------:R-:W0:Y:S01]  /*18400*/  LDCU UR6, c[0x0][0x848] ;  /* 0x00010900ff0677ac */ /* 0x000e220008000800 */
[----:B------:R-:W0:Y:S06]  /*18410*/  LDCU.64 UR4, c[0x0][0x868] ;  /* 0x00010d00ff0477ac */ /* 0x000e2c0008000a00 */
[----:B------:R-:W0:Y:S01]  /*18420*/  LDC R8, c[0x0][0x844] ;  /* 0x00021100ff087b82 */ /* 0x000e220000000800 */
[----:B------:R-:W0:Y:S01]  /*18430*/  LDCU.128 UR8, c[0x0][0x3b0] ;  /* 0x00007600ff0877ac */ /* 0x000e220008000c00 */
[----:B------:R-:W0:Y:S06]  /*18440*/  LDCU.128 UR12, c[0x0][0x3e0] ;  /* 0x00007c00ff0c77ac */ /* 0x000e2c0008000c00 */
[----:B------:R-:W0:Y:S01]  /*18450*/  LDC R7, c[0x0][0x864] ;  /* 0x00021900ff077b82 */ /* 0x000e220000000800 */
[----:B------:R-:W0:Y:S01]  /*18460*/  LDCU.128 UR16, c[0x0][0x410] ;  /* 0x00008200ff1077ac */ /* 0x000e220008000c00 */
[----:B------:R-:W0:Y:S06]  /*18470*/  LDCU.128 UR20, c[0x0][0x440] ;  /* 0x00008800ff1477ac */ /* 0x000e2c0008000c00 */
[----:B------:R-:W0:Y:S01]  /*18480*/  LDC.64 R68, c[0x0][0x388] ;  /* 0x0000e200ff447b82 */ /* 0x000e220000000a00 */
        /* <DEDUP_REMOVED lines=15> */
[----:B------:R-:W0:Y:S07]  /*18580*/  LDCU.128 UR64, c[0x0][0x520] ;  /* 0x0000a400ff4077ac */ /* 0x000e2e0008000c00 */
[----:B------:R-:W0:Y:S08]  /*18590*/  LDC.64 R56, c[0x0][0x428] ;  /* 0x00010a00ff387b82 */ /* 0x000e300000000a00 */
[----:B------:R-:W0:Y:S08]  /*185a0*/  LDC.64 R54, c[0x0][0x430] ;  /* 0x00010c00ff367b82 */ /* 0x000e300000000a00 */
[----:B------:R-:W0:Y:S08]  /*185b0*/  LDC.64 R52, c[0x0][0x458] ;  /* 0x00011600ff347b82 */ /* 0x000e300000000a00 */
[----:B------:R-:W0:Y:S08]  /*185c0*/  LDC.64 R50, c[0x0][0x460] ;  /* 0x00011800ff327b82 */ /* 0x000e300000000a00 */
[----:B------:R-:W0:Y:S08]  /*185d0*/  LDC.64 R48, c[0x0][0x838] ;  /* 0x00020e00ff307b82 */ /* 0x000e300000000a00 */
[----:B-12345:R-:W0:Y:S02]  /*185e0*/  LDC.64 R46, c[0x0][0x380] ;  /* 0x0000e000ff2e7b82 */ /* 0x03ee240000000a00 */
.L_x_2781:
[----:B------:R-:W-:Y:S01]  /*185f0*/  R2UR UR69, R6 ;  /* 0x00000000064572ca */ /* 0x000fe200000e0000 */
[----:B------:R-:W-:Y:S01]  /*18600*/  BSSY.RECONVERGENT B1, `(.L_x_2556) ;  /* 0x000025f000017945 */ /* 0x000fe20003800200 */
[----:B------:R-:W-:Y:S01]  /*18610*/  R2UR UR68, R5 ;  /* 0x00000000054472ca */ /* 0x000fe200000e0000 */
[----:B------:R-:W-:-:S10]  /*18620*/  IMAD.MOV.U32 R4, RZ, RZ, RZ ;  /* 0x000000ffff047224 */ /* 0x000fd400078e00ff */
[----:B0-----:R-:W-:-:S04]  /*18630*/  IADD3 R0, P1, P2, R46, UR69, R15 ;  /* 0x000000452e007c10 */ /* 0x001fc8000fa3e00f */
[----:B------:R-:W-:Y:S02]  /*18640*/  ISETP.GE.U32.AND P0, PT, R0, UR4, PT ;  /* 0x0000000400007c0c */ /* 0x000fe4000bf06070 */
[----:B------:R-:W-:Y:S01]  /*18650*/  IADD3.X R43, PT, PT, R47, UR68, RZ, P1, P2 ;  /* 0x000000442f2b7c10 */ /* 0x000fe20008fe44ff */
[----:B------:R-:W0:Y:S03]  /*18660*/  LDCU.128 UR68, c[0x0][0x540] ;  /* 0x0000a800ff4477ac */ /* 0x000e260008000c00 */
[----:B------:R-:W-:-:S13]  /*18670*/  ISETP.GE.U32.AND.EX P0, PT, R43, UR5, PT, P0 ;  /* 0x000000052b007c0c */ /* 0x000fda000bf06100 */
[----:B------:R-:W-:Y:S05]  /*18680*/  @P0 BRA `(.L_x_2557) ;  /* 0x0000002400580947 */ /* 0x000fea0003800000 */
[----:B------:R-:W-:Y:S01]  /*18690*/  SHF.R.S32.HI R17, RZ, 0x1f, R7 ;  /* 0x0000001fff117819 */ /* 0x000fe20000011407 */
[----:B------:R-:W-:Y:S03]  /*186a0*/  BSSY.RECONVERGENT B2, `(.L_x_2558) ;  /* 0x0000026000027945 */ /* 0x000fe60003800200 */
[----:B------:R-:W-:-:S04]  /*186b0*/  LOP3.LUT R2, R43, R17, RZ, 0xfc, !PT ;  /* 0x000000112b027212 */ /* 0x000fc800078efcff */
[----:B------:R-:W-:-:S13]  /*186c0*/  ISETP.NE.U32.AND P0, PT, R2, RZ, PT ;  /* 0x000000ff0200720c */ /* 0x000fda0003f05070 */
[----:B------:R-:W-:Y:S05]  /*186d0*/  @P0 BRA `(.L_x_2559) ;  /* 0x0000000000600947 */ /* 0x000fea0003800000 */
[----:B------:R-:W1:Y:S01]  /*186e0*/  I2F.U32.RP R17, R7 ;  /* 0x0000000700117306 */ /* 0x000e620000209000 */
[----:B------:R-:W-:Y:S01]  /*186f0*/  R2UR UR72, R6 ;  /* 0x00000000064872ca */ /* 0x000fe200000e0000 */
[----:B------:R-:W-:Y:S01]  /*18700*/  IMAD.MOV.U32 R2, RZ, RZ, RZ ;  /* 0x000000ffff027224 */ /* 0x000fe200078e00ff */
[----:B------:R-:W-:-:S05]  /*18710*/  ISETP.NE.U32.AND P2, PT, R7, RZ, PT ;  /* 0x000000ff0700720c */ /* 0x000fca0003f45070 */
[----:B-1----:R-:W1:Y:S02]  /*18720*/  MUFU.RCP R17, R17 ;  /* 0x0000001100117308 */ /* 0x002e640000001000 */
[----:B-1----:R-:W-:-:S06]  /*18730*/  VIADD R3, R17, 0xffffffe ;  /* 0x0ffffffe11037836 */ /* 0x002fcc0000000000 */
[----:B------:R-:W1:Y:S02]  /*18740*/  F2I.FTZ.U32.TRUNC.NTZ R3, R3 ;  /* 0x0000000300037305 */ /* 0x000e64000021f000 */
[----:B-1----:R-:W-:-:S05]  /*18750*/  IADD3 R0, PT, PT, RZ, -R3, RZ ;  /* 0x80000003ff007210 */ /* 0x002fca0007ffe0ff */
[----:B------:R-:W-:Y:S01]  /*18760*/  IMAD R23, R0, R7, RZ ;  /* 0x0000000700177224 */ /* 0x000fe200078e02ff */
[----:B------:R-:W-:-:S03]  /*18770*/  IADD3 R0, PT, PT, R46, UR72, R15 ;  /* 0x000000482e007c10 */ /* 0x000fc6000fffe00f */
        /* <DEDUP_REMOVED lines=14> */
.L_x_2559:
[----:B------:R-:W1:Y:S01]  /*18860*/  LDCU UR72, c[0x0][0x864] ;  /* 0x00010c80ff4877ac */ /* 0x000e620008000800 */
[----:B------:R-:W-:Y:S02]  /*18870*/  MOV R40, R0 ;  /* 0x0000000000287202 */ /* 0x000fe40000000f00 */
[----:B------:R-:W-:Y:S01]  /*18880*/  MOV R22, 0x188b0 ;  /* 0x000188b000167802 */ /* 0x000fe20000000f00 */
[----:B-1----:R-:W-:-:S07]  /*18890*/  IMAD.U32 R14, RZ, RZ, UR72 ;  /* 0x00000048ff0e7e24 */ /* 0x002fce000f8e00ff */
[----:B0-----:R-:W-:Y:S05]  /*188a0*/  CALL.REL.NOINC `($__internal_4_$__cuda_sm20_div_u64) ;  /* 0x00000140007c7944 */ /* 0x001fea0003c00000 */
[----:B------:R-:W0:Y:S01]  /*188b0*/  LDCU UR72, c[0x0][0x864] ;  /* 0x00010c80ff4877ac */ /* 0x000e220008000800 */
[--C-:B------:R-:W-:Y:S02]  /*188c0*/  IMAD.MOV R3, RZ, RZ, -R38.reuse ;  /* 0x000000ffff037224 */ /* 0x100fe400078e0a26 */
[----:B------:R-:W-:Y:S02]  /*188d0*/  IMAD.MOV.U32 R2, RZ, RZ, R38 ;  /* 0x000000ffff027224 */ /* 0x000fe400078e0026 */
[----:B0-----:R-:W-:Y:S01]  /*188e0*/  IMAD R0, R3, UR72, R0 ;  /* 0x0000004803007c24 */ /* 0x001fe2000f8e0200 */
[----:B------:R-:W-:-:S07]  /*188f0*/  MOV R3, R39 ;  /* 0x0000002700037202 */ /* 0x000fce0000000f00 */
.L_x_2560:
[----:B0-----:R-:W-:Y:S05]  /*18900*/  BSYNC.RECONVERGENT B2 ;  /* 0x0000000000027941 */ /* 0x001fea0003800200 */
.L_x_2558:
[----:B------:R-:W-:Y:S01]  /*18910*/  LOP3.LUT R14, R3, R21, RZ, 0xfc, !PT ;  /* 0x00000015030e7212 */ /* 0x000fe200078efcff */
[----:B------:R-:W-:Y:S03]  /*18920*/  BSSY.RECONVERGENT B2, `(.L_x_2561) ;  /* 0x0000024000027945 */ /* 0x000fe60003800200 */
        /* <DEDUP_REMOVED lines=24> */
.L_x_2562:
[----:B------:R-:W0:Y:S01]  /*18ab0*/  LDCU UR72, c[0x0][0x860] ;  /* 0x00010c00ff4877ac */ /* 0x000e220008000800 */
[----:B------:R-:W-:Y:S01]  /*18ac0*/  IMAD.MOV.U32 R40, RZ, RZ, R2 ;  /* 0x000000ffff287224 */ /* 0x000fe200078e0002 */
[----:B------:R-:W-:Y:S01]  /*18ad0*/  MOV R43, R3 ;  /* 0x00000003002b7202 */ /* 0x000fe20000000f00 */
[----:B------:R-:W-:Y:S01]  /*18ae0*/  IMAD.MOV.U32 R17, RZ, RZ, R21 ;  /* 0x000000ffff117224 */ /* 0x000fe200078e0015 */
[----:B------:R-:W-:Y:S01]  /*18af0*/  MOV R22, 0x18b20 ;  /* 0x00018b2000167802 */ /* 0x000fe20000000f00 */
[----:B0-----:R-:W-:-:S07]  /*18b00*/  IMAD.U32 R14, RZ, RZ, UR72 ;  /* 0x00000048ff0e7e24 */ /* 0x001fce000f8e00ff */
[----:B------:R-:W-:Y:S05]  /*18b10*/  CALL.REL.NOINC `($__internal_4_$__cuda_sm20_div_u64) ;  /* 0x0000013c00e07944 */ /* 0x000fea0003c00000 */
[----:B------:R-:W-:Y:S01]  /*18b20*/  IMAD.MOV R3, RZ, RZ, -R38 ;  /* 0x000000ffff037224 */ /* 0x000fe200078e0a26 */
[----:B------:R-:W-:Y:S01]  /*18b30*/  MOV R24, R38 ;  /* 0x0000002600187202 */ /* 0x000fe20000000f00 */
[----:B------:R-:W-:Y:S02]  /*18b40*/  IMAD.MOV.U32 R25, RZ, RZ, R39 ;  /* 0x000000ffff197224 */ /* 0x000fe400078e0027 */
[----:B------:R-:W-:-:S07]  /*18b50*/  IMAD R2, R3, UR77, R2 ;  /* 0x0000004d03027c24 */ /* 0x000fce000f8e0202 */
.L_x_2563:
[----:B------:R-:W-:Y:S05]  /*18b60*/  BSYNC.RECONVERGENT B2 ;  /* 0x0000000000027941 */ /* 0x000fea0003800200 */
.L_x_2561:
[----:B------:R-:W-:Y:S01]  /*18b70*/  SHF.R.S32.HI R17, RZ, 0x1f, R11 ;  /* 0x0000001fff117819 */ /* 0x000fe2000001140b */
[----:B------:R-:W-:Y:S03]  /*18b80*/  BSSY.RECONVERGENT B2, `(.L_x_2564) ;  /* 0x0000026000027945 */ /* 0x000fe60003800200 */
        /* <DEDUP_REMOVED lines=26> */
.L_x_2565:
[----:B------:R-:W0:Y:S01]  /*18d30*/  LDCU UR72, c[0x0][0x85c] ;  /* 0x00010b80ff4877ac */ /* 0x000e220008000800 */
[----:B------:R-:W-:Y:S01]  /*18d40*/  IMAD.MOV.U32 R40, RZ, RZ, R24 ;  /* 0x000000ffff287224 */ /* 0x000fe200078e0018 */
[----:B------:R-:W-:Y:S01]  /*18d50*/  MOV R22, 0x18d90 ;  /* 0x00018d9000167802 */ /* 0x000fe20000000f00 */
[----:B------:R-:W-:Y:S01]  /*18d60*/  IMAD.MOV.U32 R43, RZ, RZ, R25 ;  /* 0x000000ffff2b7224 */ /* 0x000fe200078e0019 */
[----:B0-----:R-:W-:-:S07]  /*18d70*/  MOV R14, UR72 ;  /* 0x00000048000e7c02 */ /* 0x001fce0008000f00 */
[----:B------:R-:W-:Y:S05]  /*18d80*/  CALL.REL.NOINC `($__internal_4_$__cuda_sm20_div_u64) ;  /* 0x0000013c00447944 */ /* 0x000fea0003c00000 */
[----:B------:R-:W0:Y:S01]  /*18d90*/  LDCU UR72, c[0x0][0x85c] ;  /* 0x00010b80ff4877ac */ /* 0x000e220008000800 */
[----:B------:R-:W-:Y:S01]  /*18da0*/  IADD3 R3, PT, PT, -R38, RZ, RZ ;  /* 0x000000ff26037210 */ /* 0x000fe20007ffe1ff */
[----:B------:R-:W-:-:S04]  /*18db0*/  IMAD.MOV.U32 R25, RZ, RZ, R39 ;  /* 0x000000ffff197224 */ /* 0x000fc800078e0027 */
[----:B0-----:R-:W-:Y:S02]  /*18dc0*/  IMAD R3, R3, UR72, R24 ;  /* 0x0000004803037c24 */ /* 0x001fe4000f8e0218 */
[----:B------:R-:W-:-:S07]  /*18dd0*/  IMAD.MOV.U32 R24, RZ, RZ, R38 ;  /* 0x000000ffff187224 */ /* 0x000fce00078e0026 */
.L_x_2566:
[----:B------:R-:W-:Y:S05]  /*18de0*/  BSYNC.RECONVERGENT B2 ;  /* 0x0000000000027941 */ /* 0x000fea0003800200 */
.L_x_2564:
[----:B------:R-:W-:Y:S01]  /*18df0*/  LOP3.LUT R14, R25, R20, RZ, 0xfc, !PT ;  /* 0x00000014190e7212 */ /* 0x000fe200078efcff */
[----:B------:R-:W-:Y:S03]  /*18e00*/  BSSY.RECONVERGENT B2, `(.L_x_2567) ;  /* 0x0000025000027945 */ /* 0x000fe60003800200 */
[----:B------:R-:W-:-:S13]  /*18e10*/  ISETP.NE.U32.AND P0, PT, R14, RZ, PT ;  /* 0x000000ff0e00720c */ /* 0x000fda0003f05070 */
[----:B------:R-:W-:Y:S05]  /*18e20*/  @P0 BRA `(.L_x_2568) ;  /* 0x00000000005c0947 */ /* 0x000fea0003800000 */
[----:B------:R-:W0:Y:S01]  /*18e30*/  I2F.U32.RP R25, UR76 ;  /* 0x0000004c00197d06 */ /* 0x000e220008209000 */
[----:B------:R-:W-:-:S07]  /*18e40*/  ISETP.NE.U32.AND P2, PT, RZ, UR76, PT ;  /* 0x0000004cff007c0c */ /* 0x000fce000bf45070 */
[----:B0-----:R-:W0:Y:S02]  /*18e50*/  MUFU.RCP R25, R25 ;  /* 0x0000001900197308 */ /* 0x001e240000001000 */
[----:B0-----:R-:W-:Y:S01]  /*18e60*/  IADD3 R22, PT, PT, R25, 0xffffffe, RZ ;  /* 0x0ffffffe19167810 */ /* 0x001fe20007ffe0ff */
[----:B------:R-:W-:-:S05]  /*18e70*/  HFMA2 R25, -RZ, RZ, 0, 0 ;  /* 0x00000000ff197431 */ /* 0x000fca00000001ff */
        /* <DEDUP_REMOVED lines=18> */
.L_x_2568:
[----:B------:R-:W0:Y:S01]  /*18fa0*/  LDCU UR72, c[0x0][0x858] ;  /* 0x00010b00ff4877ac */ /* 0x000e220008000800 */
[----:B------:R-:W-:Y:S01]  /*18fb0*/  IMAD.MOV.U32 R40, RZ, RZ, R24 ;  /* 0x000000ffff287224 */ /* 0x000fe200078e0018 */
[----:B------:R-:W-:Y:S01]  /*18fc0*/  MOV R43, R25 ;  /* 0x00000019002b7202 */ /* 0x000fe20000000f00 */
[----:B------:R-:W-:Y:S01]  /*18fd0*/  IMAD.MOV.U32 R17, RZ, RZ, R20 ;  /* 0x000000ffff117224 */ /* 0x000fe200078e0014 */
[----:B------:R-:W-:Y:S01]  /*18fe0*/  MOV R22, 0x19010 ;  /* 0x0001901000167802 */ /* 0x000fe20000000f00 */
[----:B0-----:R-:W-:-:S07]  /*18ff0*/  IMAD.U32 R14, RZ, RZ, UR72 ;  /* 0x00000048ff0e7e24 */ /* 0x001fce000f8e00ff */
[----:B------:R-:W-:Y:S05]  /*19000*/  CALL.REL.NOINC `($__internal_4_$__cuda_sm20_div_u64) ;  /* 0x0000013800a47944 */ /* 0x000fea0003c00000 */
[----:B------:R-:W-:Y:S02]  /*19010*/  IMAD.MOV R23, RZ, RZ, -R38 ;  /* 0x000000ffff177224 */ /* 0x000fe400078e0a26 */
[----:B------:R-:W-:Y:S02]  /*19020*/  IMAD.MOV.U32 R25, RZ, RZ, R39 ;  /* 0x000000ffff197224 */ /* 0x000fe400078e0027 */
[----:B------:R-:W-:Y:S01]  /*19030*/  IMAD R23, R23, UR76, R24 ;  /* 0x0000004c17177c24 */ /* 0x000fe2000f8e0218 */
[----:B------:R-:W-:-:S07]  /*19040*/  MOV R24, R38 ;  /* 0x0000002600187202 */ /* 0x000fce0000000f00 */
.L_x_2569:
[----:B------:R-:W-:Y:S05]  /*19050*/  BSYNC.RECONVERGENT B2 ;  /* 0x0000000000027941 */ /* 0x000fea0003800200 */
.L_x_2567:
[----:B------:R-:W-:Y:S01]  /*19060*/  SHF.R.S32.HI R17, RZ, 0x1f, R10 ;  /* 0x0000001fff117819 */ /* 0x000fe2000001140a */
[----:B------:R-:W-:Y:S03]  /*19070*/  BSSY.RECONVERGENT B2, `(.L_x_2570) ;  /* 0x0000025000027945 */ /* 0x000fe60003800200 */
        /* <DEDUP_REMOVED lines=25> */
.L_x_2571:
[----:B------:R-:W0:Y:S01]  /*19210*/  LDCU UR72, c[0x0][0x854] ;  /* 0x00010a80ff4877ac */ /* 0x000e220008000800 */
        /* <DEDUP_REMOVED lines=10> */
.L_x_2572:
[----:B------:R-:W-:Y:S05]  /*192c0*/  BSYNC.RECONVERGENT B2 ;  /* 0x0000000000027941 */ /* 0x000fea0003800200 */
.L_x_2570:
        /* <DEDUP_REMOVED lines=27> */
.L_x_2574:
        /* <DEDUP_REMOVED lines=11> */
.L_x_2575:
[----:B------:R-:W-:Y:S05]  /*19530*/  BSYNC.RECONVERGENT B2 ;  /* 0x0000000000027941 */ /* 0x000fea0003800200 */
.L_x_2573:
[----:B------:R-:W-:Y:S01]  /*19540*/  SHF.R.S32.HI R17, RZ, 0x1f, R9 ;  /* 0x0000001fff117819 */ /* 0x000fe20000011409 */
[----:B------:R-:W-:Y:S03]  /*19550*/  BSSY.RECONVERGENT B2, `(.L_x_2576) ;  /* 0x0000025000027945 */ /* 0x000fe60003800200 */
        /* <DEDUP_REMOVED lines=25> */
.L_x_2577:
[----:B------:R-:W0:Y:S01]  /*196f0*/  LDCU UR72, c[0x0][0x84c] ;  /* 0x00010980ff4877ac */ /* 0x000e220008000800 */
[----:B------:R-:W-:Y:S01]  /*19700*/  IMAD.MOV.U32 R40, RZ, RZ, R26 ;  /* 0x000000ffff287224 */ /* 0x000fe200078e001a */
[----:B------:R-:W-:Y:S02]  /*19710*/  MOV R43, R27 ;  /* 0x0000001b002b7202 */ /* 0x000fe40000000f00 */
[----:B------:R-:W-:Y:S01]  /*19720*/  MOV R22, 0x19750 ;  /* 0x0001975000167802 */ /* 0x000fe20000000f00 */
[----:B0-----:R-:W-:-:S07]  /*19730*/  IMAD.U32 R14, RZ, RZ, UR72 ;  /* 0x00000048ff0e7e24 */ /* 0x001fce000f8e00ff */
[----:B------:R-:W-:Y:S05]  /*19740*/  CALL.REL.NOINC `($__internal_4_$__cuda_sm20_div_u64) ;  /* 0x0000013000d47944 */ /* 0x000fea0003c00000 */
[----:B------:R-:W0:Y:S01]  /*19750*/  LDCU UR72, c[0x0][0x84c] ;  /* 0x00010980ff4877ac */ /* 0x000e220008000800 */
[--C-:B------:R-:W-:Y:S01]  /*19760*/  IMAD.MOV R17, RZ, RZ, -R38.reuse ;  /* 0x000000ffff117224 */ /* 0x100fe200078e0a26 */
[----:B------:R-:W-:Y:S01]  /*19770*/  MOV R29, R39 ;  /* 0x00000027001d7202 */ /* 0x000fe20000000f00 */
[----:B------:R-:W-:Y:S02]  /*19780*/  IMAD.MOV.U32 R28, RZ, RZ, R38 ;  /* 0x000000ffff1c7224 */ /* 0x000fe400078e0026 */
[----:B0-----:R-:W-:-:S07]  /*19790*/  IMAD R26, R17, UR72, R26 ;  /* 0x00000048111a7c24 */ /* 0x001fce000f8e021a */
.L_x_2578:
[----:B------:R-:W-:Y:S05]  /*197a0*/  BSYNC.RECONVERGENT B2 ;  /* 0x0000000000027941 */ /* 0x000fea0003800200 */
.L_x_2576:
        /* <DEDUP_REMOVED lines=27> */
.L_x_2580:
[----:B------:R-:W0:Y:S01]  /*19960*/  LDCU UR72, c[0x0][0x848] ;  /* 0x00010900ff4877ac */ /* 0x000e220008000800 */
[----:B------:R-:W-:Y:S01]  /*19970*/  MOV R40, R28 ;  /* 0x0000001c00287202 */ /* 0x000fe20000000f00 */
[----:B------:R-:W-:Y:S01]  /*19980*/  IMAD.MOV.U32 R43, RZ, RZ, R29 ;  /* 0x000000ffff2b7224 */ /* 0x000fe200078e001d */
[----:B------:R-:W-:Y:S01]  /*19990*/  MOV R22, 0x199d0 ;  /* 0x000199d000167802 */ /* 0x000fe20000000f00 */
[----:B------:R-:W-:Y:S02]  /*199a0*/  IMAD.MOV.U32 R17, RZ, RZ, R18 ;  /* 0x000000ffff117224 */ /* 0x000fe400078e0012 */
[----:B0-----:R-:W-:-:S07]  /*199b0*/  IMAD.U32 R14, RZ, RZ, UR72 ;  /* 0x00000048ff0e7e24 */ /* 0x001fce000f8e00ff */
[----:B------:R-:W-:Y:S05]  /*199c0*/  CALL.REL.NOINC `($__internal_4_$__cuda_sm20_div_u64) ;  /* 0x0000013000347944 */ /* 0x000fea0003c00000 */
[----:B------:R-:W-:Y:S01]  /*199d0*/  IADD3 R27, PT, PT, -R38, RZ, RZ ;  /* 0x000000ff261b7210 */ /* 0x000fe20007ffe1ff */
[----:B------:R-:W-:-:S04]  /*199e0*/  IMAD.MOV.U32 R29, RZ, RZ, R39 ;  /* 0x000000ffff1d7224 */ /* 0x000fc800078e0027 */
[----:B------:R-:W-:Y:S02]  /*199f0*/  IMAD R27, R27, UR6, R28 ;  /* 0x000000061b1b7c24 */ /* 0x000fe4000f8e021c */
[----:B------:R-:W-:-:S07]  /*19a00*/  IMAD.MOV.U32 R28, RZ, RZ, R38 ;  /* 0x000000ffff1c7224 */ /* 0x000fce00078e0026 */
.L_x_2581:
[----:B------:R-:W-:Y:S05]  /*19a10*/  BSYNC.RECONVERGENT B2 ;  /* 0x0000000000027941 */ /* 0x000fea0003800200 */
.L_x_2579:
[----:B------:R-:W-:Y:S01]  /*19a20*/  SHF.R.S32.HI R17, RZ, 0x1f, R8 ;  /* 0x0000001fff117819 */ /* 0x000fe20000011408 */
[----:B------:R-:W-:Y:S03]  /*19a30*/  BSSY.RECONVERGENT B2, `(.L_x_2582) ;  /* 0x0000023000027945 */ /* 0x000fe60003800200 */
        /* <DEDUP_REMOVED lines=25> */
.L_x_2583:
[----:B------:R-:W0:Y:S01]  /*19bd0*/  LDCU UR72, c[0x0][0x844] ;  /* 0x00010880ff4877ac */ /* 0x000e220008000800 */
[----:B------:R-:W-:Y:S01]  /*19be0*/  IMAD.MOV.U32 R40, RZ, RZ, R28 ;  /* 0x000000ffff287224 */ /* 0x000fe200078e001c */
[----:B------:R-:W-:Y:S01]  /*19bf0*/  MOV R22, 0x19c30 ;  /* 0x00019c3000167802 */ /* 0x000fe20000000f00 */
[----:B------:R-:W-:Y:S01]  /*19c00*/  IMAD.MOV.U32 R43, RZ, RZ, R29 ;  /* 0x000000ffff2b7224 */ /* 0x000fe200078e001d */
[----:B0-----:R-:W-:-:S07]  /*19c10*/  MOV R14, UR72 ;  /* 0x00000048000e7c02 */ /* 0x001fce0008000f00 */
[----:B------:R-:W-:Y:S05]  /*19c20*/  CALL.REL.NOINC `($__internal_4_$__cuda_sm20_div_u64) ;  /* 0x0000012c009c7944 */ /* 0x000fea0003c00000 */
[----:B------:R-:W0:Y:S01]  /*19c30*/  LDCU UR72, c[0x0][0x844] ;  /* 0x00010880ff4877ac */ /* 0x000e220008000800 */
[----:B------:R-:W-:-:S05]  /*19c40*/  IADD3 R17, PT, PT, -R38, RZ, RZ ;  /* 0x000000ff26117210 */ /* 0x000fca0007ffe1ff */
[----:B0-----:R-:W-:-:S07]  /*19c50*/  IMAD R36, R17, UR72, R28 ;  /* 0x0000004811247c24 */ /* 0x001fce000f8e021c */
.L_x_2584:
[----:B------:R-:W-:Y:S05]  /*19c60*/  BSYNC.RECONVERGENT B2 ;  /* 0x0000000000027941 */ /* 0x000fea0003800200 */
.L_x_2582:
        /* <DEDUP_REMOVED lines=24> */
.L_x_2586:
[----:B------:R-:W-:Y:S01]  /*19df0*/  IMAD.MOV.U32 R14, RZ, RZ, R38 ;  /* 0x000000ffff0e7224 */ /* 0x000fe200078e0026 */
[----:B------:R-:W-:Y:S02]  /*19e00*/  MOV R17, R39 ;  /* 0x0000002700117202 */ /* 0x000fe40000000f00 */
[----:B------:R-:W-:-:S07]  /*19e10*/  MOV R22, 0x19e30 ;  /* 0x00019e3000167802 */ /* 0x000fce0000000f00 */
[----:B------:R-:W-:Y:S05]  /*19e20*/  CALL.REL.NOINC `($__internal_5_$__cuda_sm20_rem_u64) ;  /* 0x0000013000347944 */ /* 0x000fea0003c00000 */
.L_x_2587:
[----:B------:R-:W-:Y:S05]  /*19e30*/  BSYNC.RECONVERGENT B2 ;  /* 0x0000000000027941 */ /* 0x000fea0003800200 */
.L_x_2585:
        /* <DEDUP_REMOVED lines=15> */
[----:B--2---:R-:W-:-:S06]  /*19f30*/  DFMA R36, R38, R60, UR14 ;  /* 0x0000000e26247e2b */ /* 0x004fcc000800003c */
[----:B------:R-:W-:Y:S01]  /*19f40*/  DFMA R42, R34, UR32, R42 ;  /* 0x00000020222a7c2b */ /* 0x000fe2000800002a */
[----:B------:R-:W2:Y:S01]  /*19f50*/  I2F.F64 R38, R23 ;  /* 0x0000001700267312 */ /* 0x000ea20000201c00 */
[----:B-1----:R-:W-:-:S06]  /*19f60*/  DFMA R26, R40, UR16, R58 ;  /* 0x00000010281a7c2b */ /* 0x002fcc000800003a */
[----:B------:R-:W-:Y:S01]  /*19f70*/  DFMA R44, R36, UR34, R42 ;  /* 0x00000022242c7c2b */ /* 0x000fe2000800002a */
[----:B------:R-:W1:Y:S01]  /*19f80*/  I2F.F64 R40, R3 ;  /* 0x0000000300287312 */ /* 0x000e620000201c00 */
[----:B--2---:R-:W-:-:S07]  /*19f90*/  DFMA R38, R38, R56, UR18 ;  /* 0x0000001226267e2b */ /* 0x004fce0008000038 */
[----:B------:R-:W2:Y:S01]  /*19fa0*/  I2F.F64 R42, R2 ;  /* 0x00000002002a7312 */ /* 0x000ea20000201c00 */
[----:B------:R-:W-:Y:S02]  /*19fb0*/  DFMA R44, R26, UR36, R44 ;  /* 0x000000241a2c7c2b */ /* 0x000fe4000800002c */
[----:B-1----:R-:W-:-:S06]  /*19fc0*/  DFMA R24, R40, UR20, R54 ;  /* 0x0000001428187c2b */ /* 0x002fcc0008000036 */
[----:B------:R-:W-:Y:S01]  /*19fd0*/  DFMA R44, R38, UR38, R44 ;  /* 0x00000026262c7c2b */ /* 0x000fe2000800002c */
[----:B------:R-:W1:Y:S01]  /*19fe0*/  I2F.F64 R40, R0 ;  /* 0x0000000000287312 */ /* 0x000e620000201c00 */
[----:B--2---:R-:W-:-:S06]  /*19ff0*/  DFMA R22, R42, R52, UR22 ;  /* 0x000000162a167e2b */ /* 0x004fcc0008000034 */
[----:B------:R-:W-:Y:S02]  /*1a000*/  DFMA R44, R24, UR40, R44 ;  /* 0x00000028182c7c2b */ /* 0x000fe4000800002c */
[----:B0-----:R-:W-:Y:S02]  /*1a010*/  DMUL R42, R48, UR72 ;  /* 0x00000048302a7c28 */ /* 0x001fe40008000000 */
[----:B-1----:R-:W-:-:S04]  /*1a020*/  DFMA R40, R40, UR24, R50 ;  /* 0x0000001828287c2b */ /* 0x002fc80008000032 */
        /* <DEDUP_REMOVED lines=188> */
.L_x_2557:
[----:B0-----:R-:W-:Y:S05]  /*1abf0*/  BSYNC.RECONVERGENT B1 ;  /* 0x0000000000017941 */ /* 0x001fea0003800200 */
.L_x_2556:
[----:B------:R-:W-:Y:S01]  /*1ac00*/  R2UR UR73, R6 ;  /* 0x00000000064972ca */ /* 0x000fe200000e0000 */
[----:B------:R-:W-:Y:S01]  /*1ac10*/  BSSY.RECONVERGENT B1, `(.L_x_2588) ;  /* 0x000025f000017945 */ /* 0x000fe20003800200 */
[----:B------:R-:W-:Y:S02]  /*1ac20*/  R2UR UR72, R5 ;  /* 0x00000000054872ca */ /* 0x000fe400000e0000 */
[----:B------:R-:W-:-:S09]  /*1ac30*/  CS2R R2, SRZ ;  /* 0x0000000000027805 */ /* 0x000fd2000001ff00 */
[----:B------:R-:W-:-:S04]  /*1ac40*/  IADD3 R25, P0, P2, R46, UR73, R15 ;  /* 0x000000492e197c10 */ /* 0x000fc8000fa1e00f */
[----:B------:R-:W-:Y:S02]  /*1ac50*/  IADD3 R0, P1, PT, R25, 0x200, RZ ;  /* 0x0000020019007810 */ /* 0x000fe40007f3e0ff */
[----:B------:R-:W-:Y:S02]  /*1ac60*/  IADD3.X R26, PT, PT, R47, UR72, RZ, P0, P2 ;  /* 0x000000482f1a7c10 */ /* 0x000fe400087e44ff */
[----:B------:R-:W-:-:S03]  /*1ac70*/  ISETP.GE.U32.AND P0, PT, R0, UR4, PT ;  /* 0x0000000400007c0c */ /* 0x000fc6000bf06070 */
[----:B------:R-:W-:-:S05]  /*1ac80*/  IMAD.X R43, RZ, RZ, R26, P1 ;  /* 0x000000ffff2b7224 */ /* 0x000fca00008e061a */
[----:B------:R-:W-:-:S13]  /*1ac90*/  ISETP.GE.U32.AND.EX P0, PT, R43, UR5, PT, P0 ;  /* 0x000000052b007c0c */ /* 0x000fda000bf06100 */
[----:B------:R-:W-:Y:S05]  /*1aca0*/  @P0 BRA `(.L_x_2589) ;  /* 0x0000002400540947 */ /* 0x000fea0003800000 */
        /* <DEDUP_REMOVED lines=27> */
.L_x_2591:
[----:B------:R-:W0:Y:S01]  /*1ae60*/  LDCU UR72, c[0x0][0x864] ;  /* 0x00010c80ff4877ac */ /* 0x000e220008000800 */
[----:B------:R-:W-:Y:S01]  /*1ae70*/  IMAD.MOV.U32 R40, RZ, RZ, R0 ;  /* 0x000000ffff287224 */ /* 0x000fe200078e0000 */
[----:B------:R-:W-:Y:S02]  /*1ae80*/  MOV R22, 0x1aeb0 ;  /* 0x0001aeb000167802 */ /* 0x000fe40000000f00 */
[----:B0-----:R-:W-:-:S07]  /*1ae90*/  MOV R14, UR72 ;  /* 0x00000048000e7c02 */ /* 0x001fce0008000f00 */
[----:B------:R-:W-:Y:S05]  /*1aea0*/  CALL.REL.NOINC `($__internal_4_$__cuda_sm20_div_u64) ;  /* 0x0000011800fc7944 */ /* 0x000fea0003c00000 */
[----:B------:R-:W0:Y:S01]  /*1aeb0*/  LDCU UR72, c[0x0][0x864] ;  /* 0x00010c80ff4877ac */ /* 0x000e220008000800 */
[----:B------:R-:W-:Y:S01]  /*1aec0*/  IMAD.MOV R17, RZ, RZ, -R38 ;  /* 0x000000ffff117224 */ /* 0x000fe200078e0a26 */
[----:B------:R-:W-:Y:S01]  /*1aed0*/  MOV R28, R38 ;  /* 0x00000026001c7202 */ /* 0x000fe20000000f00 */
[----:B------:R-:W-:Y:S02]  /*1aee0*/  IMAD.MOV.U32 R29, RZ, RZ, R39 ;  /* 0x000000ffff1d7224 */ /* 0x000fe400078e0027 */
[----:B0-----:R-:W-:-:S07]  /*1aef0*/  IMAD R0, R17, UR72, R0 ;  /* 0x0000004811007c24 */ /* 0x001fce000f8e0200 */
.L_x_2592:
[----:B------:R-:W-:Y:S05]  /*1af00*/  BSYNC.RECONVERGENT B2 ;  /* 0x0000000000027941 */ /* 0x000fea0003800200 */
.L_x_2590:
        /* <DEDUP_REMOVED lines=27> */
.L_x_2594:
        /* <DEDUP_REMOVED lines=11> */
.L_x_2595:
[----:B------:R-:W-:Y:S05]  /*1b170*/  BSYNC.RECONVERGENT B2 ;  /* 0x0000000000027941 */ /* 0x000fea0003800200 */
.L_x_2593:
        /* <DEDUP_REMOVED lines=28> */
.L_x_2597:
[----:B------:R-:W0:Y:S01]  /*1b340*/  LDCU UR72, c[0x0][0x85c] ;  /* 0x00010b80ff4877ac */ /* 0x000e220008000800 */
        /* <DEDUP_REMOVED lines=10> */
.L_x_2598:
[----:B------:R-:W-:Y:S05]  /*1b3f0*/  BSYNC.RECONVERGENT B2 ;  /* 0x0000000000027941 */ /* 0x000fea0003800200 */
.L_x_2596:
        /* <DEDUP_REMOVED lines=27> */
.L_x_2600:
        /* <DEDUP_REMOVED lines=11> */
.L_x_2601:
[----:B------:R-:W-:Y:S05]  /*1b660*/  BSYNC.RECONVERGENT B2 ;  /* 0x0000000000027941 */ /* 0x000fea0003800200 */
.L_x_2599:
        /* <DEDUP_REMOVED lines=27> */
.L_x_2603:
        /* <DEDUP_REMOVED lines=11> */
.L_x_2604:
[----:B------:R-:W-:Y:S05]  /*1b8d0*/  BSYNC.RECONVERGENT B2 ;  /* 0x0000000000027941 */ /* 0x000fea0003800200 */
.L_x_2602:
        /* <DEDUP_REMOVED lines=27> */
.L_x_2606:
        /* <DEDUP_REMOVED lines=11> */
.L_x_2607:
[----:B------:R-:W-:Y:S05]  /*1bb40*/  BSYNC.RECONVERGENT B2 ;  /* 0x0000000000027941 */ /* 0x000fea0003800200 */
.L_x_2605:
        /* <DEDUP_REMOVED lines=27> */
.L_x_2609:
        /* <DEDUP_REMOVED lines=8> */
[----:B------:R-:W-:Y:S02]  /*1bd80*/  IMAD.MOV.U32 R32, RZ, RZ, R38 ;  /* 0x000000ffff207224 */ /* 0x000fe400078e0026 */
[----:B------:R-:W-:Y:S02]  /*1bd90*/  IMAD.MOV.U32 R33, RZ, RZ, R39 ;  /* 0x000000ffff217224 */ /* 0x000fe400078e0027 */
[----:B0-----:R-:W-:-:S07]  /*1bda0*/  IMAD R30, R17, UR72, R30 ;  /* 0x00000048111e7c24 */ /* 0x001fce000f8e021e */
.L_x_2610:
[----:B------:R-:W-:Y:S05]  /*1bdb0*/  BSYNC.RECONVERGENT B2 ;  /* 0x0000000000027941 */ /* 0x000fea0003800200 */
.L_x_2608:
[----:B------:R-:W-:Y:S01]  /*1bdc0*/  LOP3.LUT R14, R33, R18, RZ, 0xfc, !PT ;  /* 0x00000012210e7212 */ /* 0x000fe200078efcff */
[----:B------:R-:W-:Y:S03]  /*1bdd0*/  BSSY.RECONVERGENT B2, `(.L_x_2611) ;  /* 0x0000025000027945 */ /* 0x000fe60003800200 */
[----:B------:R-:W-:-:S13]  /*1bde0*/  ISETP.NE.U32.AND P0, PT, R14, RZ, PT ;  /* 0x000000ff0e00720c */ /* 0x000fda0003f05070 */
[----:B------:R-:W-:Y:S05]  /*1bdf0*/  @P0 BRA `(.L_x_2612) ;  /* 0x00000000005c0947 */ /* 0x000fea0003800000 */
[----:B------:R-:W0:Y:S01]  /*1be00*/  I2F.U32.RP R22, UR6 ;  /* 0x0000000600167d06 */ /* 0x000e220008209000 */
[----:B------:R-:W-:Y:S01]  /*1be10*/  ISETP.NE.U32.AND P2, PT, RZ, UR6, PT ;  /* 0x00000006ff007c0c */ /* 0x000fe2000bf45070 */
[----:B------:R-:W-:-:S06]  /*1be20*/  HFMA2 R33, -RZ, RZ, 0, 0 ;  /* 0x00000000ff217431 */ /* 0x000fcc00000001ff */
        /* <DEDUP_REMOVED lines=20> */
.L_x_2612:
        /* <DEDUP_REMOVED lines=11> */
.L_x_2613:
[----:B------:R-:W-:Y:S05]  /*1c020*/  BSYNC.RECONVERGENT B2 ;  /* 0x0000000000027941 */ /* 0x000fea0003800200 */
.L_x_2611:
        /* <DEDUP_REMOVED lines=27> */
.L_x_2615:
[----:B------:R-:W0:Y:S01]  /*1c1e0*/  LDCU UR72, c[0x0][0x844] ;  /* 0x00010880ff4877ac */ /* 0x000e220008000800 */
[----:B------:R-:W-:Y:S01]  /*1c1f0*/  MOV R40, R32 ;  /* 0x0000002000287202 */ /* 0x000fe20000000f00 */
[----:B------:R-:W-:Y:S01]  /*1c200*/  IMAD.MOV.U32 R43, RZ, RZ, R33 ;  /* 0x000000ffff2b7224 */ /* 0x000fe200078e0021 */
[----:B------:R-:W-:Y:S01]  /*1c210*/  MOV R22, 0x1c240 ;  /* 0x0001c24000167802 */ /* 0x000fe20000000f00 */
[----:B0-----:R-:W-:-:S07]  /*1c220*/  IMAD.U32 R14, RZ, RZ, UR72 ;  /* 0x00000048ff0e7e24 */ /* 0x001fce000f8e00ff */
[----:B------:R-:W-:Y:S05]  /*1c230*/  CALL.REL.NOINC `($__internal_4_$__cuda_sm20_div_u64) ;  /* 0x0000010800187944 */ /* 0x000fea0003c00000 */
[----:B------:R-:W0:Y:S01]  /*1c240*/  LDCU UR72, c[0x0][0x844] ;  /* 0x00010880ff4877ac */ /* 0x000e220008000800 */
[----:B------:R-:W-:-:S04]  /*1c250*/  IMAD.MOV R17, RZ, RZ, -R38 ;  /* 0x000000ffff117224 */ /* 0x000fc800078e0a26 */
[----:B0-----:R-:W-:-:S07]  /*1c260*/  IMAD R32, R17, UR72, R32 ;  /* 0x0000004811207c24 */ /* 0x001fce000f8e0220 */
.L_x_2616:
[----:B------:R-:W-:Y:S05]  /*1c270*/  BSYNC.RECONVERGENT B2 ;  /* 0x0000000000027941 */ /* 0x000fea0003800200 */
.L_x_2614:
        /* <DEDUP_REMOVED lines=24> */
.L_x_2618:
[----:B------:R-:W-:Y:S01]  /*1c400*/  IMAD.MOV.U32 R14, RZ, RZ, R38 ;  /* 0x000000ffff0e7224 */ /* 0x000fe200078e0026 */
[----:B------:R-:W-:Y:S01]  /*1c410*/  MOV R22, 0x1c440 ;  /* 0x0001c44000167802 */ /* 0x000fe20000000f00 */
[----:B------:R-:W-:-:S07]  /*1c420*/  IMAD.MOV.U32 R17, RZ, RZ, R39 ;  /* 0x000000ffff117224 */ /* 0x000fce00078e0027 */
[----:B------:R-:W-:Y:S05]  /*1c430*/  CALL.REL.NOINC `($__internal_5_$__cuda_sm20_rem_u64) ;  /* 0x0000010800b07944 */ /* 0x000fea0003c00000 */
.L_x_2619:
[----:B------:R-:W-:Y:S05]  /*1c440*/  BSYNC.RECONVERGENT B2 ;  /* 0x0000000000027941 */ /* 0x000fea0003800200 */
.L_x_2617:
        /* <DEDUP_REMOVED lines=12> */
[----:B0-----:R-:W-:Y:S02]  /*1c510*/  DMUL R74, R48, UR72 ;  /* 0x00000048304a7c28 */ /* 0x001fe40008000000 */
[----:B-1----:R-:W-:-:S03]  /*1c520*/  DFMA R40, R40, UR12, R62 ;  /* 0x0000000c28287c2b */ /* 0x002fc6000800003e */
[----:B------:R-:W0:Y:S01]  /*1c530*/  I2F.F64 R44, R28 ;  /* 0x0000001c002c7312 */ /* 0x000e220000201c00 */
[----:B------:R-:W-:Y:S02]  /*1c540*/  DFMA R70, R38, UR30, R70 ;  /* 0x0000001e26467c2b */ /* 0x000fe40008000046 */
[----:B--2---:R-:W-:-:S05]  /*1c550*/  DFMA R32, R42, R60, UR14 ;  /* 0x0000000e2a207e2b */ /* 0x004fca000800003c */
[----:B------:R-:W-:Y:S01]  /*1c560*/  I2F.F64 R22, R23 ;  /* 0x0000001700167312 */ /* 0x000fe20000201c00 */
[----:B------:R-:W-:Y:S02]  /*1c570*/  DFMA R70, R40, UR32, R70 ;  /* 0x0000002028467c2b */ /* 0x000fe40008000046 */
[----:B0-----:R-:W-:-:S05]  /*1c580*/  DFMA R30, R44, UR16, R58 ;  /* 0x000000102c1e7c2b */ /* 0x001fca000800003a */
[----:B------:R-:W0:Y:S01]  /*1c590*/  I2F.F64 R42, R27 ;  /* 0x0000001b002a7312 */ /* 0x000e220000201c00 */
[----:B------:R-:W-:-:S07]  /*1c5a0*/  DFMA R70, R32, UR34, R70 ;  /* 0x0000002220467c2b */ /* 0x000fce0008000046 */
[----:B------:R-:W1:Y:S01]  /*1c5b0*/  I2F.F64 R44, R24 ;  /* 0x00000018002c7312 */ /* 0x000e620000201c00 */
[----:B------:R-:W-:Y:S02]  /*1c5c0*/  DFMA R72, R30, UR36, R70 ;  /* 0x000000241e487c2b */ /* 0x000fe40008000046 */
[----:B0-----:R-:W-:-:S05]  /*1c5d0*/  DFMA R42, R42, R56, UR18 ;  /* 0x000000122a2a7e2b */ /* 0x001fca0008000038 */
[----:B------:R-:W0:Y:S01]  /*1c5e0*/  I2F.F64 R70, R0 ;  /* 0x0000000000467312 */ /* 0x000e220000201c00 */
[----:B-1----:R-:W-:Y:S02]  /*1c5f0*/  DFMA R28, R44, UR20, R54 ;  /* 0x000000142c1c7c2b */ /* 0x002fe40008000036 */
[----:B------:R-:W-:Y:S02]  /*1c600*/  DFMA R72, R42, UR38, R72 ;  /* 0x000000262a487c2b */ /* 0x000fe40008000048 */
[----:B------:R-:W-:Y:S02]  /*1c610*/  DFMA R44, R22, R52, UR22 ;  /* 0x00000016162c7e2b */ /* 0x000fe40008000034 */
[----:B0-----:R-:W-:-:S04]  /*1c620*/  DFMA R70, R70, UR24, R50 ;  /* 0x0000001846467c2b */ /* 0x001fc80008000032 */
        /* <DEDUP_REMOVED lines=189> */
.L_x_2589:
[----:B------:R-:W-:Y:S05]  /*1d200*/  BSYNC.RECONVERGENT B1 ;  /* 0x0000000000017941 */ /* 0x000fea0003800200 */
.L_x_2588:
[----:B------:R-:W-:Y:S01]  /*1d210*/  IADD3 R24, P1, PT, R25, 0x400, RZ ;  /* 0x0000040019187810 */ /* 0x000fe20007f3e0ff */
[----:B------:R-:W-:Y:S01]  /*1d220*/  BSSY.RECONVERGENT B1, `(.L_x_2620) ;  /* 0x000025a000017945 */ /* 0x000fe20003800200 */
[----:B------:R-:W-:Y:S02]  /*1d230*/  IMAD.MOV.U32 R0, RZ, RZ, RZ ;  /* 0x000000ffff007224 */ /* 0x000fe400078e00ff */
[----:B------:R-:W-:Y:S01]  /*1d240*/  ISETP.GE.U32.AND P0, PT, R24, UR4, PT ;  /* 0x0000000418007c0c */ /* 0x000fe2000bf06070 */
        /* <DEDUP_REMOVED lines=30> */
.L_x_2623:
        /* <DEDUP_REMOVED lines=10> */
.L_x_2624:
[----:B------:R-:W-:Y:S05]  /*1d4d0*/  BSYNC.RECONVERGENT B2 ;  /* 0x0000000000027941 */ /* 0x000fea0003800200 */
.L_x_2622:
        /* <DEDUP_REMOVED lines=27> */
.L_x_2626:
        /* <DEDUP_REMOVED lines=11> */
.L_x_2627:
[----:B------:R-:W-:Y:S05]  /*1d740*/  BSYNC.RECONVERGENT B2 ;  /* 0x0000000000027941 */ /* 0x000fea0003800200 */
.L_x_2625:
        /* <DEDUP_REMOVED lines=28> */
.L_x_2629:
        /* <DEDUP_REMOVED lines=11> */
.L_x_2630:
[----:B------:R-:W-:Y:S05]  /*1d9c0*/  BSYNC.RECONVERGENT B2 ;  /* 0x0000000000027941 */ /* 0x000fea0003800200 */
.L_x_2628:
[----:B------:R-:W-:Y:S01]  /*1d9d0*/  LOP3.LUT R14, R29, R20, RZ, 0xfc, !PT ;  /* 0x000000141d0e7212 */ /* 0x000fe200078efcff */
[----:B------:R-:W-:Y:S03]  /*1d9e0*/  BSSY.RECONVERGENT B2, `(.L_x_2631) ;  /* 0x0000024000027945 */ /* 0x000fe60003800200 */
[----:B------:R-:W-:-:S13]  /*1d9f0*/  ISETP.NE.U32.AND P0, PT, R14, RZ, PT ;  /* 0x000000ff0e00720c */ /* 0x000fda0003f05070 */
[----:B------:R-:W-:Y:S05]  /*1da00*/  @P0 BRA `(.L_x_2632) ;  /* 0x0000000000580947 */ /* 0x000fea0003800000 */
[----:B------:R-:W0:Y:S01]  /*1da10*/  I2F.U32.RP R22, UR76 ;  /* 0x0000004c00167d06 */ /* 0x000e220008209000 */
[----:B------:R-:W-:Y:S01]  /*1da20*/  IMAD.MOV.U32 R30, RZ, RZ, RZ ;  /* 0x000000ffff1e7224 */ /* 0x000fe200078e00ff */
[----:B------:R-:W-:-:S06]  /*1da30*/  ISETP.NE.U32.AND P2, PT, RZ, UR76, PT ;  /* 0x0000004cff007c0c */ /* 0x000fcc000bf45070 */
[----:B0-----:R-:W0:Y:S02]  /*1da40*/  MUFU.RCP R22, R22 ;  /* 0x0000001600167308 */ /* 0x001e240000001000 */
[----:B0-----:R-:W-:-:S06]  /*1da50*/  VIADD R31, R22, 0xffffffe ;  /* 0x0ffffffe161f7836 */ /* 0x001fcc0000000000 */
[----:B------:R-:W0:Y:S02]  /*1da60*/  F2I.FTZ.U32.TRUNC.NTZ R31, R31 ;  /* 0x0000001f001f7305 */ /* 0x000e24000021f000 */
[----:B0-----:R-:W-:-:S05]  /*1da70*/  IADD3 R17, PT, PT, RZ, -R31, RZ ;  /* 0x8000001fff117210 */ /* 0x001fca0007ffe0ff */
[----:B------:R-:W-:-:S04]  /*1da80*/  IMAD R17, R17, UR76, RZ ;  /* 0x0000004c11117c24 */ /* 0x000fc8000f8e02ff */
[----:B------:R-:W-:-:S04]  /*1da90*/  IMAD.HI.U32 R17, R31, R17, R30 ;  /* 0x000000111f117227 */ /* 0x000fc800078e001e */
[----:B------:R-:W-:Y:S02]  /*1daa0*/  IMAD.MOV.U32 R31, RZ, RZ, RZ ;  /* 0x000000ffff1f7224 */ /* 0x000fe400078e00ff */
        /* <DEDUP_REMOVED lines=12> */
.L_x_2632:
        /* <DEDUP_REMOVED lines=8> */
[----:B------:R-:W-:Y:S02]  /*1dbf0*/  IMAD.MOV.U32 R30, RZ, RZ, R38 ;  /* 0x000000ffff1e7224 */ /* 0x000fe400078e0026 */
[----:B------:R-:W-:Y:S02]  /*1dc00*/  IMAD.MOV.U32 R31, RZ, RZ, R39 ;  /* 0x000000ffff1f7224 */ /* 0x000fe400078e0027 */
[----:B------:R-:W-:-:S07]  /*1dc10*/  IMAD R28, R17, UR76, R28 ;  /* 0x0000004c111c7c24 */ /* 0x000fce000f8e021c */
.L_x_2633:
[----:B------:R-:W-:Y:S05]  /*1dc20*/  BSYNC.RECONVERGENT B2 ;  /* 0x0000000000027941 */ /* 0x000fea0003800200 */
.L_x_2631:
[----:B------:R-:W-:Y:S01]  /*1dc30*/  SHF.R.S32.HI R17, RZ, 0x1f, R10 ;  /* 0x0000001fff117819 */ /* 0x000fe2000001140a */
[----:B------:R-:W-:Y:S03]  /*1dc40*/  BSSY.RECONVERGENT B2, `(.L_x_2634) ;  /* 0x0000026000027945 */ /* 0x000fe60003800200 */
[----:B------:R-:W-:-:S04]  /*1dc50*/  LOP3.LUT R14, R31, R17, RZ, 0xfc, !PT ;  /* 0x000000111f0e7212 */ /* 0x000fc800078efcff */
[----:B------:R-:W-:-:S13]  /*1dc60*/  ISETP.NE.U32.AND P0, PT, R14, RZ, PT ;  /* 0x000000ff0e00720c */ /* 0x000fda0003f05070 */
[----:B------:R-:W-:Y:S05]  /*1dc70*/  @P0 BRA `(.L_x_2635) ;  /* 0x00000000005c0947 */ /* 0x000fea0003800000 */
[----:B------:R-:W0:Y:S01]  /*1dc80*/  I2F.U32.RP R22, R10 ;  /* 0x0000000a00167306 */ /* 0x000e220000209000 */
[----:B------:R-:W-:Y:S01]  /*1dc90*/  ISETP.NE.U32.AND P2, PT, R10, RZ, PT ;  /* 0x000000ff0a00720c */ /* 0x000fe20003f45070 */
[----:B------:R-:W-:-:S06]  /*1dca0*/  HFMA2 R31, -RZ, RZ, 0, 0 ;  /* 0x00000000ff1f7431 */ /* 0x000fcc00000001ff */
        /* <DEDUP_REMOVED lines=20> */
.L_x_2635:
        /* <DEDUP_REMOVED lines=8> */
[----:B------:R-:W-:-:S03]  /*1de70*/  MOV R31, R39 ;  /* 0x00000027001f7202 */ /* 0x000fc60000000f00 */
[----:B0-----:R-:W-:Y:S02]  /*1de80*/  IMAD R29, R29, UR72, R30 ;  /* 0x000000481d1d7c24 */ /* 0x001fe4000f8e021e */
[----:B------:R-:W-:-:S07]  /*1de90*/  IMAD.MOV.U32 R30, RZ, RZ, R38 ;  /* 0x000000ffff1e7224 */ /* 0x000fce00078e0026 */
.L_x_2636:
[----:B------:R-:W-:Y:S05]  /*1dea0*/  BSYNC.RECONVERGENT B2 ;  /* 0x0000000000027941 */ /* 0x000fea0003800200 */
.L_x_2634:
[----:B------:R-:W-:Y:S01]  /*1deb0*/  LOP3.LUT R14, R31, R19, RZ, 0xfc, !PT ;  /* 0x000000131f0e7212 */ /* 0x000fe200078efcff */
[----:B------:R-:W-:Y:S03]  /*1dec0*/  BSSY.RECONVERGENT B2, `(.L_x_2637) ;  /* 0x0000024000027945 */ /* 0x000fe60003800200 */
        /* <DEDUP_REMOVED lines=24> */
.L_x_2638:
        /* <DEDUP_REMOVED lines=11> */
.L_x_2639:
[----:B------:R-:W-:Y:S05]  /*1e100*/  BSYNC.RECONVERGENT B2 ;  /* 0x0000000000027941 */ /* 0x000fea0003800200 */
.L_x_2637:
        /* <DEDUP_REMOVED lines=28> */
.L_x_2641:
        /* <DEDUP_REMOVED lines=11> */
.L_x_2642:
[----:B------:R-:W-:Y:S05]  /*1e380*/  BSYNC.RECONVERGENT B2 ;  /* 0x0000000000027941 */ /* 0x000fea0003800200 */
.L_x_2640:
        /* <DEDUP_REMOVED lines=26> */
.L_x_2644:
[----:B------:R-:W0:Y:S01]  /*1e530*/  LDCU UR72, c[0x0][0x848] ;  /* 0x00010900ff4877ac */ /* 0x000e220008000800 */
[----:B------:R-:W-:Y:S01]  /*1e540*/  IMAD.MOV.U32 R40, RZ, RZ, R32 ;  /* 0x000000ffff287224 */ /* 0x000fe200078e0020 */
[----:B------:R-:W-:Y:S01]  /*1e550*/  MOV R17, R18 ;  /* 0x0000001200117202 */ /* 0x000fe20000000f00 */
[----:B------:R-:W-:Y:S01]  /*1e560*/  IMAD.MOV.U32 R43, RZ, RZ, R33 ;  /* 0x000000ffff2b7224 */ /* 0x000fe200078e0021 */
[----:B------:R-:W-:Y:S02]  /*1e570*/  MOV R22, 0x1e5a0 ;  /* 0x0001e5a000167802 */ /* 0x000fe40000000f00 */
[----:B0-----:R-:W-:-:S07]  /*1e580*/  MOV R14, UR72 ;  /* 0x00000048000e7c02 */ /* 0x001fce0008000f00 */
[----:B------:R-:W-:Y:S05]  /*1e590*/  CALL.REL.NOINC `($__internal_4_$__cuda_sm20_div_u64) ;  /* 0x000000e400407944 */ /* 0x000fea0003c00000 */
[--C-:B------:R-:W-:Y:S01]  /*1e5a0*/  IMAD.MOV R17, RZ, RZ, -R38.reuse ;  /* 0x000000ffff117224 */ /* 0x100fe200078e0a26 */
[----:B------:R-:W-:Y:S01]  /*1e5b0*/  MOV R35, R39 ;  /* 0x0000002700237202 */ /* 0x000fe20000000f00 */
[----:B------:R-:W-:Y:S02]  /*1e5c0*/  IMAD.MOV.U32 R34, RZ, RZ, R38 ;  /* 0x000000ffff227224 */ /* 0x000fe400078e0026 */
[----:B------:R-:W-:-:S07]  /*1e5d0*/  IMAD R32, R17, UR6, R32 ;  /* 0x0000000611207c24 */ /* 0x000fce000f8e0220 */
.L_x_2645:
[----:B------:R-:W-:Y:S05]  /*1e5e0*/  BSYNC.RECONVERGENT B2 ;  /* 0x0000000000027941 */ /* 0x000fea0003800200 */
.L_x_2643:
[----:B------:R-:W-:Y:S01]  /*1e5f0*/  SHF.R.S32.HI R17, RZ, 0x1f, R8 ;  /* 0x0000001fff117819 */ /* 0x000fe20000011408 */
[----:B------:R-:W-:Y:S03]  /*1e600*/  BSSY.RECONVERGENT B2, `(.L_x_2646) ;  /* 0x0000023000027945 */ /* 0x000fe60003800200 */
        /* <DEDUP_REMOVED lines=25> */
.L_x_2647:
        /* <DEDUP_REMOVED lines=9> */
.L_x_2648:
[----:B------:R-:W-:Y:S05]  /*1e830*/  BSYNC.RECONVERGENT B2 ;  /* 0x0000000000027941 */ /* 0x000fea0003800200 */
.L_x_2646:
        /* <DEDUP_REMOVED lines=21> */
[----:B------:R-:W-:-:S05]  /*1e990*/  @!P1 LOP3.LUT R38, RZ, UR72, RZ, 0x33, !PT ;  /* 0x00000048ff269c12 */ /* 0x000fca000f8e33ff */
[----:B------:R-:W-:Y:S01]  /*1e9a0*/  IMAD.MOV.U32 R14, RZ, RZ, R38 ;  /* 0x000000ffff0e7224 */ /* 0x000fe200078e0026 */
[----:B------:R-:W-:Y:S06]  /*1e9b0*/  BRA `(.L_x_2651) ;  /* 0x0000000000107947 */ /* 0x000fec0003800000 */
.L_x_2650:
[----:B------:R-:W-:Y:S01]  /*1e9c0*/  MOV R14, R38 ;  /* 0x00000026000e7202 */ /* 0x000fe20000000f00 */
[----:B------:R-:W-:Y:S01]  /*1e9d0*/  IMAD.MOV.U32 R17, RZ, RZ, R39 ;  /* 0x000000ffff117224 */ /* 0x000fe200078e0027 */
[----:B------:R-:W-:-:S07]  /*1e9e0*/  MOV R22, 0x1ea00 ;  /* 0x0001ea0000167802 */ /* 0x000fce0000000f00 */
[----:B------:R-:W-:Y:S05]  /*1e9f0*/  CALL.REL.NOINC `($__internal_5_$__cuda_sm20_rem_u64) ;  /* 0x000000e400407944 */ /* 0x000fea0003c00000 */
.L_x_2651:
[----:B------:R-:W-:Y:S05]  /*1ea00*/  BSYNC.RECONVERGENT B2 ;  /* 0x0000000000027941 */ /* 0x000fea0003800200 */
.L_x_2649:
        /* <DEDUP_REMOVED lines=219> */
.L_x_2621:
[----:B------:R-:W-:Y:S05]  /*1f7c0*/  BSYNC.RECONVERGENT B1 ;  /* 0x0000000000017941 */ /* 0x000fea0003800200 */
.L_x_2620:
[----:B------:R-:W-:Y:S01]  /*1f7d0*/  IADD3 R28, P1, PT, R25, 0x600, RZ ;  /* 0x00000600191c7810 */ /* 0x000fe20007f3e0ff */
[----:B------:R-:W-:Y:S01]  /*1f7e0*/  BSSY.RECONVERGENT B1, `(.L_x_2652) ;  /* 0x000025b000017945 */ /* 0x000fe20003800200 */
[----:B------:R-:W-:Y:S02]  /*1f7f0*/  IMAD.MOV.U32 R23, RZ, RZ, RZ ;  /* 0x000000ffff177224 */ /* 0x000fe400078e00ff */
[----:B------:R-:W-:Y:S01]  /*1f800*/  ISETP.GE.U32.AND P0, PT, R28, UR4, PT ;  /* 0x000000041c007c0c */ /* 0x000fe2000bf06070 */
[----:B------:R-:W-:Y:S01]  /*1f810*/  IMAD.MOV.U32 R24, RZ, RZ, RZ ;  /* 0x000000ffff187224 */ /* 0x000fe200078e00ff */
[----:B------:R-:W-:-:S04]  /*1f820*/  IADD3.X R43, PT, PT, RZ, R26, RZ, P1, !PT ;  /* 0x0000001aff2b7210 */ /* 0x000fc80000ffe4ff */
        /* <DEDUP_REMOVED lines=30> */
.L_x_2655:
        /* <DEDUP_REMOVED lines=10> */
.L_x_2656:
[----:B------:R-:W-:Y:S05]  /*1fab0*/  BSYNC.RECONVERGENT B2 ;  /* 0x0000000000027941 */ /* 0x000fea0003800200 */
.L_x_2654:
        /* <DEDUP_REMOVED lines=26> */
.L_x_2658:
        /* <DEDUP_REMOVED lines=11> */
.L_x_2659:
[----:B------:R-:W-:Y:S05]  /*1fd10*/  BSYNC.RECONVERGENT B2 ;  /* 0x0000000000027941 */ /* 0x000fea0003800200 */
.L_x_2657:
        /* <DEDUP_REMOVED lines=28> */
.L_x_2661:
        /* <DEDUP_REMOVED lines=11> */
.L_x_2662:
[----:B------:R-:W-:Y:S05]  /*1ff90*/  BSYNC.RECONVERGENT B2 ;  /* 0x0000000000027941 */ /* 0x000fea0003800200 */
.L_x_2660:
        /* <DEDUP_REMOVED lines=8> */
[----:B0-----:R-:W-:-:S06]  /*20020*/  IADD3 R33, PT, PT, R22, 0xffffffe, RZ ;  /* 0x0ffffffe16217810 */ /* 0x001fcc0007ffe0ff */
        /* <DEDUP_REMOVED lines=16> */
[----:B------:R-:W-:Y:S06]  /*20130*/  BRA `(.L_x_2665) ;  /* 0x00000000002c7947 */ /* 0x000fec0003800000 */
.L_x_2664:
[----:B------:R-:W0:Y:S01]  /*20140*/  LDCU UR72, c[0x0][0x858] ;  /* 0x00010b00ff4877ac */ /* 0x000e220008000800 */
[----:B------:R-:W-:Y:S01]  /*20150*/  MOV R40, R30 ;  /* 0x0000001e00287202 */ /* 0x000fe20000000f00 */
[----:B------:R-:W-:Y:S01]  /*20160*/  IMAD.MOV.U32 R43, RZ, RZ, R31 ;  /* 0x000000ffff2b7224 */ /* 0x000fe200078e001f */
[----:B------:R-:W-:Y:S02]  /*20170*/  MOV R17, R20 ;  /* 0x0000001400117202 */ /* 0x000fe40000000f00 */
[----:B------:R-:W-:Y:S01]  /*20180*/  MOV R22, 0x201b0 ;  /* 0x000201b000167802 */ /* 0x000fe20000000f00 */
[----:B0-----:R-:W-:-:S07]  /*20190*/  IMAD.U32 R14, RZ, RZ, UR72 ;  /* 0x00000048ff0e7e24 */ /* 0x001fce000f8e00ff */
[----:B------:R-:W-:Y:S05]  /*201a0*/  CALL.REL.NOINC `($__internal_4_$__cuda_sm20_div_u64) ;  /* 0x000000c8003c7944 */ /* 0x000fea0003c00000 */
[----:B------:R-:W-:Y:S01]  /*201b0*/  IMAD.MOV R17, RZ, RZ, -R38 ;  /* 0x000000ffff117224 */ /* 0x000fe200078e0a26 */
[----:B------:R-:W-:Y:S01]  /*201c0*/  MOV R32, R38 ;  /* 0x0000002600207202 */ /* 0x000fe20000000f00 */
[----:B------:R-:W-:Y:S02]  /*201d0*/  IMAD.MOV.U32 R33, RZ, RZ, R39 ;  /* 0x000000ffff217224 */ /* 0x000fe400078e0027 */
[----:B------:R-:W-:-:S07]  /*201e0*/  IMAD R30, R17, UR76, R30 ;  /* 0x0000004c111e7c24 */ /* 0x000fce000f8e021e */
.L_x_2665:
[----:B------:R-:W-:Y:S05]  /*201f0*/  BSYNC.RECONVERGENT B2 ;  /* 0x0000000000027941 */ /* 0x000fea0003800200 */
.L_x_2663:
        /* <DEDUP_REMOVED lines=22> */
[----:B------:R-:W-:Y:S02]  /*20360*/  @P1 IADD3 R14, PT, PT, R14, 0x1, RZ ;  /* 0x000000010e0e1810 */ /* 0x000fe40007ffe0ff */
[----:B------:R-:W-:-:S05]  /*20370*/  @!P2 LOP3.LUT R14, RZ, R10, RZ, 0x33, !PT ;  /* 0x0000000aff0ea212 */ /* 0x000fca00078e33ff */
[----:B------:R-:W-:-:S04]  /*20380*/  IMAD.MOV R31, RZ, RZ, -R14 ;  /* 0x000000ffff1f7224 */ /* 0x000fc800078e0a0e */
[----:B------:R-:W-:Y:S01]  /*20390*/  IMAD R31, R10, R31, R32 ;  /* 0x0000001f0a1f7224 */ /* 0x000fe200078e0220 */
[----:B------:R-:W-:Y:S01]  /*203a0*/  MOV R32, R14 ;  /* 0x0000000e00207202 */ /* 0x000fe20000000f00 */
[----:B------:R-:W-:Y:S06]  /*203b0*/  BRA `(.L_x_2668) ;  /* 0x00000000002c7947 */ /* 0x000fec0003800000 */
.L_x_2667:
[----:B------:R-:W0:Y:S01]  /*203c0*/  LDCU UR72, c[0x0][0x854] ;  /* 0x00010a80ff4877ac */ /* 0x000e220008000800 */
[----:B------:R-:W-:Y:S01]  /*203d0*/  IMAD.MOV.U32 R40, RZ, RZ, R32 ;  /* 0x000000ffff287224 */ /* 0x000fe200078e0020 */
[----:B------:R-:W-:Y:S02]  /*203e0*/  MOV R43, R33 ;  /* 0x00000021002b7202 */ /* 0x000fe40000000f00 */
[----:B------:R-:W-:Y:S02]  /*203f0*/  MOV R22, 0x20420 ;  /* 0x0002042000167802 */ /* 0x000fe40000000f00 */
[----:B0-----:R-:W-:-:S07]  /*20400*/  MOV R14, UR72 ;  /* 0x00000048000e7c02 */ /* 0x001fce0008000f00 */
[----:B------:R-:W-:Y:S05]  /*20410*/  CALL.REL.NOINC `($__internal_4_$__cuda_sm20_div_u64) ;  /* 0x000000c400a07944 */ /* 0x000fea0003c00000 */
[----:B------:R-:W0:Y:S01]  /*20420*/  LDCU UR72, c[0x0][0x854] ;  /* 0x00010a80ff4877ac */ /* 0x000e220008000800 */
[----:B------:R-:W-:Y:S02]  /*20430*/  IMAD.MOV R31, RZ, RZ, -R38 ;  /* 0x000000ffff1f7224 */ /* 0x000fe400078e0a26 */
[----:B------:R-:W-:Y:S02]  /*20440*/  IMAD.MOV.U32 R33, RZ, RZ, R39 ;  /* 0x000000ffff217224 */ /* 0x000fe400078e0027 */
[----:B0-----:R-:W-:Y:S01]  /*20450*/  IMAD R31, R31, UR72, R32 ;  /* 0x000000481f1f7c24 */ /* 0x001fe2000f8e0220 */
[----:B------:R-:W-:-:S07]  /*20460*/  MOV R32, R38 ;  /* 0x0000002600207202 */ /* 0x000fce0000000f00 */
.L_x_2668:
[----:B------:R-:W-:Y:S05]  /*20470*/  BSYNC.RECONVERGENT B2 ;  /* 0x0000000000027941 */ /* 0x000fea0003800200 */
.L_x_2666:
        /* <DEDUP_REMOVED lines=26> */
.L_x_2670:
        /* <DEDUP_REMOVED lines=11> */
.L_x_2671:
[----:B------:R-:W-:Y:S05]  /*206d0*/  BSYNC.RECONVERGENT B2 ;  /* 0x0000000000027941 */ /* 0x000fea0003800200 */
.L_x_2669:
        /* <DEDUP_REMOVED lines=28> */
.L_x_2673:
        /* <DEDUP_REMOVED lines=11> */
.L_x_2674:
[----:B------:R-:W-:Y:S05]  /*20950*/  BSYNC.RECONVERGENT B2 ;  /* 0x0000000000027941 */ /* 0x000fea0003800200 */
.L_x_2672:
        /* <DEDUP_REMOVED lines=26> */
.L_x_2676:
        /* <DEDUP_REMOVED lines=11> */
.L_x_2677:
[----:B------:R-:W-:Y:S05]  /*20bb0*/  BSYNC.RECONVERGENT B2 ;  /* 0x0000000000027941 */ /* 0x000fea0003800200 */
.L_x_2675:
        /* <DEDUP_REMOVED lines=9> */
[----:B0-----:R-:W-:-:S06]  /*20c50*/  IADD3 R39, PT, PT, R14, 0xffffffe, RZ ;  /* 0x0ffffffe0e277810 */ /* 0x001fcc0007ffe0ff */
        /* <DEDUP_REMOVED lines=16> */
[----:B------:R-:W-:Y:S06]  /*20d60*/  BRA `(.L_x_2680) ;  /* 0x0000000000247947 */ /* 0x000fec0003800000 */
.L_x_2679:
        /* <DEDUP_REMOVED lines=9> */
.L_x_2680:
[----:B------:R-:W-:Y:S05]  /*20e00*/  BSYNC.RECONVERGENT B2 ;  /* 0x0000000000027941 */ /* 0x000fea0003800200 */
.L_x_2678:
        /* <DEDUP_REMOVED lines=24> */
.L_x_2682:
[----:B------:R-:W-:Y:S01]  /*20f90*/  MOV R14, R38 ;  /* 0x00000026000e7202 */ /* 0x000fe20000000f00 */
[----:B------:R-:W-:Y:S01]  /*20fa0*/  IMAD.MOV.U32 R17, RZ, RZ, R39 ;  /* 0x000000ffff117224 */ /* 0x000fe200078e0027 */
[----:B------:R-:W-:-:S07]  /*20fb0*/  MOV R22, 0x20fd0 ;  /* 0x00020fd000167802 */ /* 0x000fce0000000f00 */
[----:B------:R-:W-:Y:S05]  /*20fc0*/  CALL.REL.NOINC `($__internal_5_$__cuda_sm20_rem_u64) ;  /* 0x000000bc00cc7944 */ /* 0x000fea0003c00000 */
.L_x_2683:
[----:B------:R-:W-:Y:S05]  /*20fd0*/  BSYNC.RECONVERGENT B2 ;  /* 0x0000000000027941 */ /* 0x000fea0003800200 */
.L_x_2681:
        /* <DEDUP_REMOVED lines=16> */
[----:B------:R-:W2:Y:S01]  /*210e0*/  I2F.F64 R72, R30 ;  /* 0x0000001e00487312 */ /* 0x000ea20000201c00 */
[----:B------:R-:W-:Y:S02]  /*210f0*/  DFMA R74, R42, UR32, R74 ;  /* 0x000000202a4a7c2b */ /* 0x000fe4000800004a */
[----:B-1----:R-:W-:-:S06]  /*21100*/  DFMA R44, R70, UR16, R58 ;  /* 0x00000010462c7c2b */ /* 0x002fcc000800003a */
[----:B------:R-:W-:Y:S01]  /*21110*/  DFMA R74, R34, UR34, R74 ;  /* 0x00000022224a7c2b */ /* 0x000fe2000800004a */
[----:B------:R-:W1:Y:S01]  /*21120*/  I2F.F64 R70, R29 ;  /* 0x0000001d00467312 */ /* 0x000e620000201c00 */
[----:B--2---:R-:W-:-:S06]  /*21130*/  DFMA R32, R72, R56, UR18 ;  /* 0x0000001248207e2b */ /* 0x004fcc0008000038 */
[----:B------:R-:W-:Y:S01]  /*21140*/  DFMA R76, R44, UR36, R74 ;  /* 0x000000242c4c7c2b */ /* 0x000fe2000800004a */
[----:B------:R-:W2:Y:S01]  /*21150*/  I2F.F64 R72, R28 ;  /* 0x0000001c00487312 */ /* 0x000ea20000201c00 */
[----:B-1----:R-:W-:-:S07]  /*21160*/  DFMA R70, R70, UR20, R54 ;  /* 0x0000001446467c2b */ /* 0x002fce0008000036 */
[----:B------:R-:W1:Y:S01]  /*21170*/  I2F.F64 R74, R27 ;  /* 0x0000001b004a7312 */ /* 0x000e620000201c00 */
[----:B------:R-:W-:Y:S02]  /*21180*/  DFMA R76, R32, UR38, R76 ;  /* 0x00000026204c7c2b */ /* 0x000fe4000800004c */
[----:B--2---:R-:W-:-:S06]  /*21190*/  DFMA R30, R72, R52, UR22 ;  /* 0x00000016481e7e2b */ /* 0x004fcc0008000034 */
[----:B------:R-:W-:Y:S02]  /*211a0*/  DFMA R76, R70, UR40, R76 ;  /* 0x00000028464c7c2b */ /* 0x000fe4000800004c */
[----:B-1----:R-:W-:-:S06]  /*211b0*/  DFMA R72, R74, UR24, R50 ;  /* 0x000000184a487c2b */ /* 0x002fcc0008000032 */
[----:B------:R-:W-:Y:S02]  /*211c0*/  DFMA R76, R30, UR42, R76 ;  /* 0x0000002a1e4c7c2b */ /* 0x000fe4000800004c */
[----:B0-----:R-:W-:-:S06]  /*211d0*/  DMUL R74, R48, UR72 ;  /* 0x00000048304a7c28 */ /* 0x001fcc0008000000 */
        /* <DEDUP_REMOVED lines=187> */
.L_x_2653:
[----:B------:R-:W-:Y:S05]  /*21d90*/  BSYNC.RECONVERGENT B1 ;  /* 0x0000000000017941 */ /* 0x000fea0003800200 */
.L_x_2652:
[----:B------:R-:W-:Y:S01]  /*21da0*/  IADD3 R28, P1, PT, R25, 0x800, RZ ;  /* 0x00000800191c7810 */ /* 0x000fe20007f3e0ff */
[----:B------:R-:W-:Y:S01]  /*21db0*/  BSSY.RECONVERGENT B1, `(.L_x_2684) ;  /* 0x000025a000017945 */ /* 0x000fe20003800200 */
[----:B------:R-:W-:Y:S02]  /*21dc0*/  MOV R27, RZ ;  /* 0x000000ff001b7202 */ /* 0x000fe40000000f00 */
        /* <DEDUP_REMOVED lines=19> */
[----:B------:R-:W-:-:S05]  /*21f00*/  IMAD.HI.U32 R30, R29, R28, RZ ;  /* 0x0000001c1d1e7227 */ /* 0x000fca00078e00ff */
[----:B------:R-:W-:-:S05]  /*21f10*/  IADD3 R14, PT, PT, -R30, RZ, RZ ;  /* 0x000000ff1e0e7210 */ /* 0x000fca0007ffe1ff */
[----:B------:R-:W-:-:S05]  /*21f20*/  IMAD R14, R7, R14, R28 ;  /* 0x0000000e070e7224 */ /* 0x000fca00078e021c */
[----:B------:R-:W-:-:S13]  /*21f30*/  ISETP.GE.U32.AND P0, PT, R14, R7, PT ;  /* 0x000000070e00720c */ /* 0x000fda0003f06070 */
[----:B------:R-:W-:Y:S01]  /*21f40*/  @P0 IMAD.IADD R14, R14, 0x1, -R7 ;  /* 0x000000010e0e0824 */ /* 0x000fe200078e0a07 */
[----:B------:R-:W-:-:S04]  /*21f50*/  @P0 IADD3 R30, PT, PT, R30, 0x1, RZ ;  /* 0x000000011e1e0810 */ /* 0x000fc80007ffe0ff */
[----:B------:R-:W-:-:S13]  /*21f60*/  ISETP.GE.U32.AND P1, PT, R14, R7, PT ;  /* 0x000000070e00720c */ /* 0x000fda0003f26070 */
[----:B------:R-:W-:Y:S01]  /*21f70*/  @P1 VIADD R30, R30, 0x1 ;  /* 0x000000011e1e1836 */ /* 0x000fe20000000000 */
[----:B------:R-:W-:-:S04]  /*21f80*/  @!P2 LOP3.LUT R30, RZ, R7, RZ, 0x33, !PT ;  /* 0x00000007ff1ea212 */ /* 0x000fc800078e33ff */
[----:B------:R-:W-:-:S05]  /*21f90*/  IADD3 R14, PT, PT, -R30, RZ, RZ ;  /* 0x000000ff1e0e7210 */ /* 0x000fca0007ffe1ff */
[----:B------:R-:W-:Y:S01]  /*21fa0*/  IMAD R28, R7, R14, R28 ;  /* 0x0000000e071c7224 */ /* 0x000fe200078e021c */
[----:B------:R-:W-:Y:S06]  /*21fb0*/  BRA `(.L_x_2688) ;  /* 0x0000000000287947 */ /* 0x000fec0003800000 */
.L_x_2687:
[----:B------:R-:W0:Y:S01]  /*21fc0*/  LDCU UR72, c[0x0][0x864] ;  /* 0x00010c80ff4877ac */ /* 0x000e220008000800 */
[----:B------:R-:W-:Y:S01]  /*21fd0*/  IMAD.MOV.U32 R40, RZ, RZ, R28 ;  /* 0x000000ffff287224 */ /* 0x000fe200078e001c */
[----:B------:R-:W-:Y:S02]  /*21fe0*/  MOV R22, 0x22010 ;  /* 0x0002201000167802 */ /* 0x000fe40000000f00 */
[----:B0-----:R-:W-:-:S07]  /*21ff0*/  MOV R14, UR72 ;  /* 0x00000048000e7c02 */ /* 0x001fce0008000f00 */
[----:B------:R-:W-:Y:S05]  /*22000*/  CALL.REL.NOINC `($__internal_4_$__cuda_sm20_div_u64) ;  /* 0x000000a800a47944 */ /* 0x000fea0003c00000 */
[----:B------:R-:W0:Y:S01]  /*22010*/  LDCU UR72, c[0x0][0x864] ;  /* 0x00010c80ff4877ac */ /* 0x000e220008000800 */
[----:B------:R-:W-:Y:S01]  /*22020*/  IADD3 R17, PT, PT, -R38, RZ, RZ ;  /* 0x000000ff26117210 */ /* 0x000fe20007ffe1ff */
[----:B------:R-:W-:Y:S01]  /*22030*/  IMAD.MOV.U32 R30, RZ, RZ, R38 ;  /* 0x000000ffff1e7224 */ /* 0x000fe200078e0026 */
[----:B------:R-:W-:-:S03]  /*22040*/  MOV R31, R39 ;  /* 0x00000027001f7202 */ /* 0x000fc60000000f00 */
[----:B0-----:R-:W-:-:S07]  /*22050*/  IMAD R28, R17, UR72, R28 ;  /* 0x00000048111c7c24 */ /* 0x001fce000f8e021c */
.L_x_2688:
[----:B------:R-:W-:Y:S05]  /*22060*/  BSYNC.RECONVERGENT B2 ;  /* 0x0000000000027941 */ /* 0x000fea0003800200 */
.L_x_2686:
        /* <DEDUP_REMOVED lines=25> */
[----:B------:R-:W-:Y:S01]  /*22200*/  IMAD.MOV.U32 R30, RZ, RZ, R14 ;  /* 0x000000ffff1e7224 */ /* 0x000fe200078e000e */
[----:B------:R-:W-:Y:S06]  /*22210*/  BRA `(.L_x_2691) ;  /* 0x00000000002c7947 */ /* 0x000fec0003800000 */
.L_x_2690:
[----:B------:R-:W0:Y:S01]  /*22220*/  LDCU UR72, c[0x0][0x860] ;  /* 0x00010c00ff4877ac */ /* 0x000e220008000800 */
[----:B------:R-:W-:Y:S01]  /*22230*/  MOV R40, R30 ;  /* 0x0000001e00287202 */ /* 0x000fe20000000f00 */
[----:B------:R-:W-:Y:S01]  /*22240*/  IMAD.MOV.U32 R43, RZ, RZ, R31 ;  /* 0x000000ffff2b7224 */ /* 0x000fe200078e001f */
[----:B------:R-:W-:Y:S02]  /*22250*/  MOV R17, R21 ;  /* 0x0000001500117202 */ /* 0x000fe40000000f00 */
[----:B------:R-:W-:Y:S01]  /*22260*/  MOV R22, 0x22290 ;  /* 0x0002229000167802 */ /* 0x000fe20000000f00 */
[----:B0-----:R-:W-:-:S07]  /*22270*/  IMAD.U32 R14, RZ, RZ, UR72 ;  /* 0x00000048ff0e7e24 */ /* 0x001fce000f8e00ff */
[----:B------:R-:W-:Y:S05]  /*22280*/  CALL.REL.NOINC `($__internal_4_$__cuda_sm20_div_u64) ;  /* 0x000000a800047944 */ /* 0x000fea0003c00000 */
[----:B------:R-:W-:Y:S02]  /*22290*/  IMAD.MOV R29, RZ, RZ, -R38 ;  /* 0x000000ffff1d7224 */ /* 0x000fe400078e0a26 */
[----:B------:R-:W-:Y:S02]  /*222a0*/  IMAD.MOV.U32 R31, RZ, RZ, R39 ;  /* 0x000000ffff1f7224 */ /* 0x000fe400078e0027 */
[----:B------:R-:W-:Y:S01]  /*222b0*/  IMAD R29, R29, UR77, R30 ;  /* 0x0000004d1d1d7c24 */ /* 0x000fe2000f8e021e */
[----:B------:R-:W-:-:S07]  /*222c0*/  MOV R30, R38 ;  /* 0x00000026001e7202 */ /* 0x000fce0000000f00 */
.L_x_2691:
[----:B------:R-:W-:Y:S05]  /*222d0*/  BSYNC.RECONVERGENT B2 ;  /* 0x0000000000027941 */ /* 0x000fea0003800200 */
.L_x_2689:
        /* <DEDUP_REMOVED lines=27> */
.L_x_2693:
        /* <DEDUP_REMOVED lines=8> */
[----:B------:R-:W-:Y:S01]  /*22510*/  IMAD.MOV.U32 R32, RZ, RZ, R38 ;  /* 0x000000ffff207224 */ /* 0x000fe200078e0026 */
[----:B------:R-:W-:-:S03]  /*22520*/  MOV R33, R39 ;  /* 0x0000002700217202 */ /* 0x000fc60000000f00 */
[----:B0-----:R-:W-:-:S07]  /*22530*/  IMAD R30, R17, UR72, R30 ;  /* 0x00000048111e7c24 */ /* 0x001fce000f8e021e */
.L_x_2694:
[----:B------:R-:W-:Y:S05]  /*22540*/  BSYNC.RECONVERGENT B2 ;  /* 0x0000000000027941 */ /* 0x000fea0003800200 */
.L_x_2692:
        /* <DEDUP_REMOVED lines=27> */
.L_x_2696:
        /* <DEDUP_REMOVED lines=11> */
.L_x_2697:
[----:B------:R-:W-:Y:S05]  /*227b0*/  BSYNC.RECONVERGENT B2 ;  /* 0x0000000000027941 */ /* 0x000fea0003800200 */
.L_x_2695:
        /* <DEDUP_REMOVED lines=27> */
.L_x_2699:
        /* <DEDUP_REMOVED lines=11> */
.L_x_2700:
[----:B------:R-:W-:Y:S05]  /*22a20*/  BSYNC.RECONVERGENT B2 ;  /* 0x0000000000027941 */ /* 0x000fea0003800200 */
.L_x_2698:
        /* <DEDUP_REMOVED lines=27> */
.L_x_2702:
        /* <DEDUP_REMOVED lines=11> */
.L_x_2703:
[----:B------:R-:W-:Y:S05]  /*22c90*/  BSYNC.RECONVERGENT B2 ;  /* 0x0000000000027941 */ /* 0x000fea0003800200 */
.L_x_2701:
        /* <DEDUP_REMOVED lines=27> */
.L_x_2705:
        /* <DEDUP_REMOVED lines=11> */
.L_x_2706:
[----:B------:R-:W-:Y:S05]  /*22f00*/  BSYNC.RECONVERGENT B2 ;  /* 0x0000000000027941 */ /* 0x000fea0003800200 */
.L_x_2704:
        /* <DEDUP_REMOVED lines=27> */
.L_x_2708:
        /* <DEDUP_REMOVED lines=11> */
.L_x_2709:
[----:B------:R-:W-:Y:S05]  /*23170*/  BSYNC.RECONVERGENT B2 ;  /* 0x0000000000027941 */ /* 0x000fea0003800200 */
.L_x_2707:
        /* <DEDUP_REMOVED lines=27> */
.L_x_2711:
        /* <DEDUP_REMOVED lines=9> */
.L_x_2712:
[----:B------:R-:W-:Y:S05]  /*233c0*/  BSYNC.RECONVERGENT B2 ;  /* 0x0000000000027941 */ /* 0x000fea0003800200 */
.L_x_2710:
        /* <DEDUP_REMOVED lines=24> */
.L_x_2714:
[----:B------:R-:W-:Y:S01]  /*23550*/  MOV R14, R38 ;  /* 0x00000026000e7202 */ /* 0x000fe20000000f00 */
[----:B------:R-:W-:Y:S01]  /*23560*/  IMAD.MOV.U32 R17, RZ, RZ, R39 ;  /* 0x000000ffff117224 */ /* 0x000fe200078e0027 */
[----:B------:R-:W-:-:S07]  /*23570*/  MOV R22, 0x23590 ;  /* 0x0002359000167802 */ /* 0x000fce0000000f00 */
[----:B------:R-:W-:Y:S05]  /*23580*/  CALL.REL.NOINC `($__internal_5_$__cuda_sm20_rem_u64) ;  /* 0x00000098005c7944 */ /* 0x000fea0003c00000 */
.L_x_2715:
[----:B------:R-:W-:Y:S05]  /*23590*/  BSYNC.RECONVERGENT B2 ;  /* 0x0000000000027941 */ /* 0x000fea0003800200 */
.L_x_2713:
        /* <DEDUP_REMOVED lines=20> */
[----:B------:R0:W1:Y:S01]  /*236e0*/  I2F.F64 R72, R30 ;  /* 0x0000001e00487312 */ /* 0x0000620000201c00 */
[----:B--2---:R-:W-:-:S07]  /*236f0*/  DFMA R70, R70, R56, UR18 ;  /* 0x0000001246467e2b */ /* 0x004fce0008000038 */
[----:B------:R-:W2:Y:S01]  /*23700*/  I2F.F64 R74, R29 ;  /* 0x0000001d004a7312 */ /* 0x000ea20000201c00 */
[----:B------:R-:W-:Y:S02]  /*23710*/  DFMA R78, R34, UR36, R76 ;  /* 0x00000024224e7c2b */ /* 0x000fe4000800004c */
[----:B0-----:R-:W-:Y:S02]  /*23720*/  DMUL R30, R48, UR72 ;  /* 0x00000048301e7c28 */ /* 0x001fe40008000000 */
[----:B-1----:R-:W-:-:S03]  /*23730*/  DFMA R32, R72, UR20, R54 ;  /* 0x0000001448207c2b */ /* 0x002fc60008000036 */
[----:B------:R-:W0:Y:S01]  /*23740*/  I2F.F64 R76, R28 ;  /* 0x0000001c004c7312 */ /* 0x000e220000201c00 */
[----:B------:R-:W-:Y:S02]  /*23750*/  DFMA R78, R70, UR38, R78 ;  /* 0x00000026464e7c2b */ /* 0x000fe4000800004e */
[----:B--2---:R-:W-:-:S06]  /*23760*/  DFMA R72, R74, R52, UR22 ;  /* 0x000000164a487e2b */ /* 0x004fcc0008000034 */
[----:B------:R-:W-:Y:S02]  /*23770*/  DFMA R78, R32, UR40, R78 ;  /* 0x00000028204e7c2b */ /* 0x000fe4000800004e */
[----:B0-----:R-:W-:-:S06]  /*23780*/  DFMA R74, R76, UR24, R50 ;  /* 0x000000184c4a7c2b */ /* 0x001fcc0008000032 */
        /* <DEDUP_REMOVED lines=188> */
.L_x_2685:
[----:B------:R-:W-:Y:S05]  /*24350*/  BSYNC.RECONVERGENT B1 ;  /* 0x0000000000017941 */ /* 0x000fea0003800200 */
.L_x_2684:
[----:B------:R-:W-:Y:S01]  /*24360*/  IADD3 R30, P1, PT, R25, 0xa00, RZ ;  /* 0x00000a00191e7810 */ /* 0x000fe20007f3e0ff */
[----:B------:R-:W-:Y:S01]  /*24370*/  BSSY.RECONVERGENT B1, `(.L_x_2716) ;  /* 0x000025b000017945 */ /* 0x000fe20003800200 */
[----:B------:R-:W-:Y:S02]  /*24380*/  CS2R R28, SRZ ;  /* 0x00000000001c7805 */ /* 0x000fe4000001ff00 */
        /* <DEDUP_REMOVED lines=10> */
[----:B------:R-:W-:Y:S02]  /*24430*/  MOV R32, RZ ;  /* 0x000000ff00207202 */ /* 0x000fe40000000f00 */
[----:B------:R-:W-:-:S05]  /*24440*/  ISETP.NE.U32.AND P2, PT, R7, RZ, PT ;  /* 0x000000ff0700720c */ /* 0x000fca0003f45070 */
[----:B0-----:R-:W0:Y:S02]  /*24450*/  MUFU.RCP R17, R17 ;  /* 0x0000001100117308 */ /* 0x001e240000001000 */
[----:B0-----:R-:W-:-:S06]  /*24460*/  IADD3 R33, PT, PT, R17, 0xffffffe, RZ ;  /* 0x0ffffffe11217810 */ /* 0x001fcc0007ffe0ff */
[----:B------:R-:W0:Y:S02]  /*24470*/  F2I.FTZ.U32.TRUNC.NTZ R33, R33 ;  /* 0x0000002100217305 */ /* 0x000e24000021f000 */
[----:B0-----:R-:W-:-:S04]  /*24480*/  IMAD.MOV R14, RZ, RZ, -R33 ;  /* 0x000000ffff0e7224 */ /* 0x001fc800078e0a21 */
        /* <DEDUP_REMOVED lines=15> */
.L_x_2719:
[----:B------:R-:W0:Y:S01]  /*24580*/  LDCU UR68, c[0x0][0x864] ;  /* 0x00010c80ff4477ac */ /* 0x000e220008000800 */
        /* <DEDUP_REMOVED lines=9> */
.L_x_2720:
[----:B------:R-:W-:Y:S05]  /*24620*/  BSYNC.RECONVERGENT B2 ;  /* 0x0000000000027941 */ /* 0x000fea0003800200 */
.L_x_2718:
        /* <DEDUP_REMOVED lines=8> */
[----:B0-----:R-:W-:-:S06]  /*246b0*/  IADD3 R34, PT, PT, R22, 0xffffffe, RZ ;  /* 0x0ffffffe16227810 */ /* 0x001fcc0007ffe0ff */
        /* <DEDUP_REMOVED lines=17> */
[----:B------:R-:W-:Y:S06]  /*247d0*/  BRA `(.L_x_2723) ;  /* 0x00000000002c7947 */ /* 0x000fec0003800000 */
.L_x_2722:
[----:B------:R-:W0:Y:S01]  /*247e0*/  LDCU UR68, c[0x0][0x860] ;  /* 0x00010c00ff4477ac */ /* 0x000e220008000800 */
[----:B------:R-:W-:Y:S01]  /*247f0*/  IMAD.MOV.U32 R40, RZ, RZ, R32 ;  /* 0x000000ffff287224 */ /* 0x000fe200078e0020 */
[----:B------:R-:W-:Y:S01]  /*24800*/  MOV R43, R33 ;  /* 0x00000021002b7202 */ /* 0x000fe20000000f00 */
[----:B------:R-:W-:Y:S01]  /*24810*/  IMAD.MOV.U32 R17, RZ, RZ, R21 ;  /* 0x000000ffff117224 */ /* 0x000fe200078e0015 */
[----:B------:R-:W-:Y:S02]  /*24820*/  MOV R22, 0x24850 ;  /* 0x0002485000167802 */ /* 0x000fe40000000f00 */
[----:B0-----:R-:W-:-:S07]  /*24830*/  MOV R14, UR68 ;  /* 0x00000044000e7c02 */ /* 0x001fce0008000f00 */
[----:B------:R-:W-:Y:S05]  /*24840*/  CALL.REL.NOINC `($__internal_4_$__cuda_sm20_div_u64) ;  /* 0x0000008000947944 */ /* 0x000fea0003c00000 */
[----:B------:R-:W-:Y:S02]  /*24850*/  IADD3 R31, PT, PT, -R38, RZ, RZ ;  /* 0x000000ff261f7210 */ /* 0x000fe40007ffe1ff */
[----:B------:R-:W-:-:S03]  /*24860*/  MOV R33, R39 ;  /* 0x0000002700217202 */ /* 0x000fc60000000f00 */
[----:B------:R-:W-:Y:S02]  /*24870*/  IMAD R31, R31, UR77, R32 ;  /* 0x0000004d1f1f7c24 */ /* 0x000fe4000f8e0220 */
[----:B------:R-:W-:-:S07]  /*24880*/  IMAD.MOV.U32 R32, RZ, RZ, R38 ;  /* 0x000000ffff207224 */ /* 0x000fce00078e0026 */
.L_x_2723:
[----:B------:R-:W-:Y:S05]  /*24890*/  BSYNC.RECONVERGENT B2 ;  /* 0x0000000000027941 */ /* 0x000fea0003800200 */
.L_x_2721:
        /* <DEDUP_REMOVED lines=27> */
.L_x_2725:
[----:B------:R-:W0:Y:S01]  /*24a50*/  LDCU UR68, c[0x0][0x85c] ;  /* 0x00010b80ff4477ac */ /* 0x000e220008000800 */
[----:B------:R-:W-:Y:S01]  /*24a60*/  IMAD.MOV.U32 R40, RZ, RZ, R32 ;  /* 0x000000ffff287224 */ /* 0x000fe200078e0020 */
[----:B------:R-:W-:Y:S02]  /*24a70*/  MOV R43, R33 ;  /* 0x00000021002b7202 */ /* 0x000fe40000000f00 */
        /* <DEDUP_REMOVED lines=8> */
.L_x_2726:
[----:B------:R-:W-:Y:S05]  /*24b00*/  BSYNC.RECONVERGENT B2 ;  /* 0x0000000000027941 */ /* 0x000fea0003800200 */
.L_x_2724:
        /* <DEDUP_REMOVED lines=27> */
.L_x_2728:
        /* <DEDUP_REMOVED lines=11> */
.L_x_2729:
[----:B------:R-:W-:Y:S05]  /*24d70*/  BSYNC.RECONVERGENT B2 ;  /* 0x0000000000027941 */ /* 0x000fea0003800200 */
.L_x_2727:
        /* <DEDUP_REMOVED lines=27> */
.L_x_2731:
        /* <DEDUP_REMOVED lines=11> */
.L_x_2732:
[----:B------:R-:W-:Y:S05]  /*24fe0*/  BSYNC.RECONVERGENT B2 ;  /* 0x0000000000027941 */ /* 0x000fea0003800200 */
.L_x_2730:
        /* <DEDUP_REMOVED lines=27> */
.L_x_2734:
        /* <DEDUP_REMOVED lines=11> */
.L_x_2735:
[----:B------:R-:W-:Y:S05]  /*25250*/  BSYNC.RECONVERGENT B2 ;  /* 0x0000000000027941 */ /* 0x000fea0003800200 */
.L_x_2733:
        /* <DEDUP_REMOVED lines=27> */
.L_x_2737:
        /* <DEDUP_REMOVED lines=11> */
.L_x_2738:
[----:B------:R-:W-:Y:S05]  /*254c0*/  BSYNC.RECONVERGENT B2 ;  /* 0x0000000000027941 */ /* 0x000fea0003800200 */
.L_x_2736:
        /* <DEDUP_REMOVED lines=27> */
.L_x_2740:
        /* <DEDUP_REMOVED lines=11> */
.L_x_2741:
[----:B------:R-:W-:Y:S05]  /*25730*/  BSYNC.RECONVERGENT B2 ;  /* 0x0000000000027941 */ /* 0x000fea0003800200 */
.L_x_2739:
        /* <DEDUP_REMOVED lines=27> */
.L_x_2743:
[----:B------:R-:W0:Y:S01]  /*258f0*/  LDCU UR68, c[0x0][0x844] ;  /* 0x00010880ff4477ac */ /* 0x000e220008000800 */
[----:B------:R-:W-:Y:S01]  /*25900*/  IMAD.MOV.U32 R40, RZ, RZ, R74 ;  /* 0x000000ffff287224 */ /* 0x000fe200078e004a */
[----:B------:R-:W-:Y:S02]  /*25910*/  MOV R43, R75 ;  /* 0x0000004b002b7202 */ /* 0x000fe40000000f00 */
[----:B------:R-:W-:Y:S02]  /*25920*/  MOV R22, 0x25950 ;  /* 0x0002595000167802 */ /* 0x000fe40000000f00 */
[----:B0-----:R-:W-:-:S07]  /*25930*/  MOV R14, UR68 ;  /* 0x00000044000e7c02 */ /* 0x001fce0008000f00 */
[----:B------:R-:W-:Y:S05]  /*25940*/  CALL.REL.NOINC `($__internal_4_$__cuda_sm20_div_u64) ;  /* 0x0000007000547944 */ /* 0x000fea0003c00000 */
[----:B------:R-:W0:Y:S01]  /*25950*/  LDCU UR68, c[0x0][0x844] ;  /* 0x00010880ff4477ac */ /* 0x000e220008000800 */
[----:B------:R-:W-:-:S04]  /*25960*/  IMAD.MOV R17, RZ, RZ, -R38 ;  /* 0x000000ffff117224 */ /* 0x000fc800078e0a26 */
[----:B0-----:R-:W-:-:S07]  /*25970*/  IMAD R74, R17, UR68, R74 ;  /* 0x00000044114a7c24 */ /* 0x001fce000f8e024a */
.L_x_2744:
[----:B------:R-:W-:Y:S05]  /*25980*/  BSYNC.RECONVERGENT B2 ;  /* 0x0000000000027941 */ /* 0x000fea0003800200 */
.L_x_2742:
        /* <DEDUP_REMOVED lines=21> */
[----:B------:R-:W-:-:S04]  /*25ae0*/  @!P1 LOP3.LUT R38, RZ, UR68, RZ, 0x33, !PT ;  /* 0x00000044ff269c12 */ /* 0x000fc8000f8e33ff */
[----:B------:R-:W-:Y:S01]  /*25af0*/  MOV R14, R38 ;  /* 0x00000026000e7202 */ /* 0x000fe20000000f00 */
[----:B------:R-:W-:Y:S06]  /*25b00*/  BRA `(.L_x_2747) ;  /* 0x0000000000107947 */ /* 0x000fec0003800000 */
.L_x_2746:
[----:B------:R-:W-:Y:S01]  /*25b10*/  IMAD.MOV.U32 R14, RZ, RZ, R38 ;  /* 0x000000ffff0e7224 */ /* 0x000fe200078e0026 */
[----:B------:R-:W-:Y:S02]  /*25b20*/  MOV R17, R39 ;  /* 0x0000002700117202 */ /* 0x000fe40000000f00 */
[----:B------:R-:W-:-:S07]  /*25b30*/  MOV R22, 0x25b50 ;  /* 0x00025b5000167802 */ /* 0x000fce0000000f00 */
[----:B------:R-:W-:Y:S05]  /*25b40*/  CALL.REL.NOINC `($__internal_5_$__cuda_sm20_rem_u64) ;  /* 0x0000007000ec7944 */ /* 0x000fea0003c00000 */
.L_x_2747:
[----:B------:R-:W-:Y:S05]  /*25b50*/  BSYNC.RECONVERGENT B2 ;  /* 0x0000000000027941 */ /* 0x000fea0003800200 */
.L_x_2745:
        /* <DEDUP_REMOVED lines=18> */
[----:B-1----:R-:W-:-:S05]  /*25c80*/  DFMA R36, R72, UR16, R58 ;  /* 0x0000001048247c2b */ /* 0x002fca000800003a */
[----:B------:R0:W1:Y:S01]  /*25c90*/  I2F.F64 R76, R32 ;  /* 0x00000020004c7312 */ /* 0x0000620000201c00 */
[----:B------:R-:W-:Y:S02]  /*25ca0*/  DFMA R78, R70, UR34, R78 ;  /* 0x00000022464e7c2b */ /* 0x000fe4000800004e */
[----:B--2---:R-:W-:-:S06]  /*25cb0*/  DFMA R72, R74, R56, UR18 ;  /* 0x000000124a487e2b */ /* 0x004fcc0008000038 */
[----:B------:R-:W-:Y:S01]  /*25cc0*/  DFMA R78, R36, UR36, R78 ;  /* 0x00000024244e7c2b */ /* 0x000fe2000800004e */
[----:B------:R-:W2:Y:S01]  /*25cd0*/  I2F.F64 R74, R31 ;  /* 0x0000001f004a7312 */ /* 0x000ea20000201c00 */
[----:B0-----:R-:W-:Y:S02]  /*25ce0*/  DMUL R32, R48, UR68 ;  /* 0x0000004430207c28 */ /* 0x001fe40008000000 */
[----:B-1----:R-:W-:-:S04]  /*25cf0*/  DFMA R34, R76, UR20, R54 ;  /* 0x000000144c227c2b */ /* 0x002fc80008000036 */
[----:B------:R-:W-:Y:S01]  /*25d00*/  DFMA R78, R72, UR38, R78 ;  /* 0x00000026484e7c2b */ /* 0x000fe2000800004e */
[----:B------:R-:W0:Y:S01]  /*25d10*/  I2F.F64 R76, R30 ;  /* 0x0000001e004c7312 */ /* 0x000e220000201c00 */
        /* <DEDUP_REMOVED lines=26> */
[----:B0-----:R-:W-:Y:S01]  /*25ec0*/  DFMA R30, R38, UR68, RZ ;  /* 0x00000044261e7c2b */ /* 0x001fe200080000ff */
[----:B------:R-:W0:Y:S01]  /*25ed0*/  LDCU.128 UR68, c[0x0][0x540] ;  /* 0x0000a800ff4477ac */ /* 0x000e220008000c00 */
[----:B-1----:R-:W-:-:S06]  /*25ee0*/  DMUL R32, R48, UR72 ;  /* 0x0000004830207c28 */ /* 0x002fcc0008000000 */
        /* <DEDUP_REMOVED lines=163> */
.L_x_2717:
[----:B------:R-:W-:Y:S05]  /*26920*/  BSYNC.RECONVERGENT B1 ;  /* 0x0000000000017941 */ /* 0x000fea0003800200 */
.L_x_2716:
[----:B------:R-:W-:Y:S01]  /*26930*/  IADD3 R30, P0, PT, R25, 0xc00, RZ ;  /* 0x00000c00191e7810 */ /* 0x000fe20007f1e0ff */
[----:B------:R-:W-:Y:S01]  /*26940*/  UMOV UR72, URZ ;  /* 0x000000ff00487c82 */ /* 0x000fe20008000000 */
[----:B------:R-:W-:Y:S01]  /*26950*/  BSSY.RECONVERGENT B1, `(.L_x_2748) ;  /* 0x000025b000017945 */ /* 0x000fe20003800200 */
[----:B------:R-:W-:Y:S01]  /*26960*/  IMAD.MOV.U32 R25, RZ, RZ, RZ ;  /* 0x000000ffff197224 */ /* 0x000fe200078e00ff */
[----:B------:R-:W-:Y:S02]  /*26970*/  IADD3.X R43, PT, PT, RZ, R26, RZ, P0, !PT ;  /* 0x0000001aff2b7210 */ /* 0x000fe400007fe4ff */
[----:B------:R-:W-:-:S04]  /*26980*/  ISETP.GE.U32.AND P0, PT, R30, UR4, PT ;  /* 0x000000041e007c0c */ /* 0x000fc8000bf06070 */
        /* <DEDUP_REMOVED lines=30> */
.L_x_2751:
[----:B------:R-:W0:Y:S01]  /*26b70*/  LDCU UR68, c[0x0][0x864] ;  /* 0x00010c80ff4477ac */ /* 0x000e220008000800 */
[----:B------:R-:W-:Y:S01]  /*26b80*/  IMAD.MOV.U32 R40, RZ, RZ, R30 ;  /* 0x000000ffff287224 */ /* 0x000fe200078e001e */
[----:B------:R-:W-:Y:S02]  /*26b90*/  MOV R22, 0x26bc0 ;  /* 0x00026bc000167802 */ /* 0x000fe40000000f00 */
[----:B0-----:R-:W-:-:S07]  /*26ba0*/  MOV R14, UR68 ;  /* 0x00000044000e7c02 */ /* 0x001fce0008000f00 */
[----:B------:R-:W-:Y:S05]  /*26bb0*/  CALL.REL.NOINC `($__internal_4_$__cuda_sm20_div_u64) ;  /* 0x0000005c00b87944 */ /* 0x000fea0003c00000 */
[----:B------:R-:W0:Y:S01]  /*26bc0*/  LDCU UR68, c[0x0][0x864] ;  /* 0x00010c80ff4477ac */ /* 0x000e220008000800 */
[----:B------:R-:W-:Y:S02]  /*26bd0*/  IADD3 R17, PT, PT, -R38, RZ, RZ ;  /* 0x000000ff26117210 */ /* 0x000fe40007ffe1ff */
[----:B------:R-:W-:-:S03]  /*26be0*/  MOV R31, R39 ;  /* 0x00000027001f7202 */ /* 0x000fc60000000f00 */
[----:B0-----:R-:W-:Y:S02]  /*26bf0*/  IMAD R26, R17, UR68, R30 ;  /* 0x00000044111a7c24 */ /* 0x001fe4000f8e021e */
[----:B------:R-:W-:-:S07]  /*26c00*/  IMAD.MOV.U32 R30, RZ, RZ, R38 ;  /* 0x000000ffff1e7224 */ /* 0x000fce00078e0026 */
.L_x_2752:
[----:B------:R-:W-:Y:S05]  /*26c10*/  BSYNC.RECONVERGENT B2 ;  /* 0x0000000000027941 */ /* 0x000fea0003800200 */
.L_x_2750:
        /* <DEDUP_REMOVED lines=26> */
.L_x_2754:
[----:B------:R-:W0:Y:S01]  /*26dc0*/  LDCU UR68, c[0x0][0x860] ;  /* 0x00010c00ff4477ac */ /* 0x000e220008000800 */
[----:B------:R-:W-:Y:S01]  /*26dd0*/  IMAD.MOV.U32 R40, RZ, RZ, R30 ;  /* 0x000000ffff287224 */ /* 0x000fe200078e001e */
[----:B------:R-:W-:Y:S01]  /*26de0*/  MOV R43, R31 ;  /* 0x0000001f002b7202 */ /* 0x000fe20000000f00 */
[----:B------:R-:W-:Y:S01]  /*26df0*/  IMAD.MOV.U32 R17, RZ, RZ, R21 ;  /* 0x000000ffff117224 */ /* 0x000fe200078e0015 */
[----:B------:R-:W-:Y:S02]  /*26e00*/  MOV R22, 0x26e30 ;  /* 0x00026e3000167802 */ /* 0x000fe40000000f00 */
[----:B0-----:R-:W-:-:S07]  /*26e10*/  MOV R14, UR68 ;  /* 0x00000044000e7c02 */ /* 0x001fce0008000f00 */
[----:B------:R-:W-:Y:S05]  /*26e20*/  CALL.REL.NOINC `($__internal_4_$__cuda_sm20_div_u64) ;  /* 0x0000005c001c7944 */ /* 0x000fea0003c00000 */
[----:B------:R-:W-:Y:S01]  /*26e30*/  IADD3 R17, PT, PT, -R38, RZ, RZ ;  /* 0x000000ff26117210 */ /* 0x000fe20007ffe1ff */
[----:B------:R-:W-:Y:S01]  /*26e40*/  IMAD.MOV.U32 R32, RZ, RZ, R38 ;  /* 0x000000ffff207224 */ /* 0x000fe200078e0026 */
[----:B------:R-:W-:-:S03]  /*26e50*/  MOV R33, R39 ;  /* 0x0000002700217202 */ /* 0x000fc60000000f00 */
[----:B------:R-:W-:-:S07]  /*26e60*/  IMAD R30, R17, UR77, R30 ;  /* 0x0000004d111e7c24 */ /* 0x000fce000f8e021e */
.L_x_2755:
[----:B------:R-:W-:Y:S05]  /*26e70*/  BSYNC.RECONVERGENT B2 ;  /* 0x0000000000027941 */ /* 0x000fea0003800200 */
.L_x_2753:
        /* <DEDUP_REMOVED lines=25> */
[----:B------:R-:W-:Y:S02]  /*27010*/  IMAD R31, R11, R31, R32 ;  /* 0x0000001f0b1f7224 */ /* 0x000fe400078e0220 */
[----:B------:R-:W-:Y:S01]  /*27020*/  IMAD.MOV.U32 R32, RZ, RZ, R14 ;  /* 0x000000ffff207224 */ /* 0x000fe200078e000e */
[----:B------:R-:W-:Y:S06]  /*27030*/  BRA `(.L_x_2758) ;  /* 0x00000000002c7947 */ /* 0x000fec0003800000 */
.L_x_2757:
[----:B------:R-:W0:Y:S01]  /*27040*/  LDCU UR68, c[0x0][0x85c] ;  /* 0x00010b80ff4477ac */ /* 0x000e220008000800 */
[----:B------:R-:W-:Y:S01]  /*27050*/  MOV R40, R32 ;  /* 0x0000002000287202 */ /* 0x000fe20000000f00 */
[----:B------:R-:W-:Y:S01]  /*27060*/  IMAD.MOV.U32 R43, RZ, RZ, R33 ;  /* 0x000000ffff2b7224 */ /* 0x000fe200078e0021 */
[----:B------:R-:W-:Y:S01]  /*27070*/  MOV R22, 0x270a0 ;  /* 0x000270a000167802 */ /* 0x000fe20000000f00 */
[----:B0-----:R-:W-:-:S07]  /*27080*/  IMAD.U32 R14, RZ, RZ, UR68 ;  /* 0x00000044ff0e7e24 */ /* 0x001fce000f8e00ff */
[----:B------:R-:W-:Y:S05]  /*27090*/  CALL.REL.NOINC `($__internal_4_$__cuda_sm20_div_u64) ;  /* 0x0000005800807944 */ /* 0x000fea0003c00000 */
[----:B------:R-:W0:Y:S01]  /*270a0*/  LDCU UR68, c[0x0][0x85c] ;  /* 0x00010b80ff4477ac */ /* 0x000e220008000800 */
[----:B------:R-:W-:Y:S02]  /*270b0*/  IADD3 R31, PT, PT, -R38, RZ, RZ ;  /* 0x000000ff261f7210 */ /* 0x000fe40007ffe1ff */
[----:B------:R-:W-:-:S03]  /*270c0*/  MOV R33, R39 ;  /* 0x0000002700217202 */ /* 0x000fc60000000f00 */
[----:B0-----:R-:W-:Y:S02]  /*270d0*/  IMAD R31, R31, UR68, R32 ;  /* 0x000000441f1f7c24 */ /* 0x001fe4000f8e0220 */
[----:B------:R-:W-:-:S07]  /*270e0*/  IMAD.MOV.U32 R32, RZ, RZ, R38 ;  /* 0x000000ffff207224 */ /* 0x000fce00078e0026 */
.L_x_2758:
[----:B------:R-:W-:Y:S05]  /*270f0*/  BSYNC.RECONVERGENT B2 ;  /* 0x0000000000027941 */ /* 0x000fea0003800200 */
.L_x_2756:
        /* <DEDUP_REMOVED lines=26> */
.L_x_2760:
        /* <DEDUP_REMOVED lines=11> */
.L_x_2761:
[----:B------:R-:W-:Y:S05]  /*27350*/  BSYNC.RECONVERGENT B2 ;  /* 0x0000000000027941 */ /* 0x000fea0003800200 */
.L_x_2759:
        /* <DEDUP_REMOVED lines=28> */
.L_x_2763:
        /* <DEDUP_REMOVED lines=11> */
.L_x_2764:
[----:B------:R-:W-:Y:S05]  /*275d0*/  BSYNC.RECONVERGENT B2 ;  /* 0x0000000000027941 */ /* 0x000fea0003800200 */
.L_x_2762:
        /* <DEDUP_REMOVED lines=26> */
.L_x_2766:
        /* <DEDUP_REMOVED lines=11> */
.L_x_2767:
[----:B------:R-:W-:Y:S05]  /*27830*/  BSYNC.RECONVERGENT B2 ;  /* 0x0000000000027941 */ /* 0x000fea0003800200 */
.L_x_2765:
        /* <DEDUP_REMOVED lines=28> */
.L_x_2769:
        /* <DEDUP_REMOVED lines=11> */
.L_x_2770:
[----:B------:R-:W-:Y:S05]  /*27ab0*/  BSYNC.RECONVERGENT B2 ;  /* 0x0000000000027941 */ /* 0x000fea0003800200 */
.L_x_2768:
        /* <DEDUP_REMOVED lines=26> */
.L_x_2772:
        /* <DEDUP_REMOVED lines=11> */
.L_x_2773:
[----:B------:R-:W-:Y:S05]  /*27d10*/  BSYNC.RECONVERGENT B2 ;  /* 0x0000000000027941 */ /* 0x000fea0003800200 */
.L_x_2771:
        /* <DEDUP_REMOVED lines=27> */
.L_x_2775:
        /* <DEDUP_REMOVED lines=9> */
.L_x_2776:
[----:B------:R-:W-:Y:S05]  /*27f60*/  BSYNC.RECONVERGENT B2 ;  /* 0x0000000000027941 */ /* 0x000fea0003800200 */
.L_x_2774:
        /* <DEDUP_REMOVED lines=24> */
.L_x_2778:
[----:B------:R-:W-:Y:S01]  /*280f0*/  IMAD.MOV.U32 R14, RZ, RZ, R38 ;  /* 0x000000ffff0e7224 */ /* 0x000fe200078e0026 */
[----:B------:R-:W-:Y:S02]  /*28100*/  MOV R17, R39 ;  /* 0x0000002700117202 */ /* 0x000fe40000000f00 */
[----:B------:R-:W-:-:S07]  /*28110*/  MOV R22, 0x28130 ;  /* 0x0002813000167802 */ /* 0x000fce0000000f00 */
[----:B------:R-:W-:Y:S05]  /*28120*/  CALL.REL.NOINC `($__internal_5_$__cuda_sm20_rem_u64) ;  /* 0x0000004c00747944 */ /* 0x000fea0003c00000 */
.L_x_2779:
[----:B------:R-:W-:Y:S05]  /*28130*/  BSYNC.RECONVERGENT B2 ;  /* 0x0000000000027941 */ /* 0x000fea0003800200 */
.L_x_2777:
        /* <DEDUP_REMOVED lines=220> */
.L_x_2749:
[----:B------:R-:W-:Y:S05]  /*28f00*/  BSYNC.RECONVERGENT B1 ;  /* 0x0000000000017941 */ /* 0x000fea0003800200 */
.L_x_2748:
[----:B------:R-:W-:Y:S01]  /*28f10*/  IADD3 R3, P0, P1, R3, R4, R12 ;  /* 0x0000000403037210 */ /* 0x000fe2000791e00c */
[----:B------:R-:W-:Y:S01]  /*28f20*/  UMOV UR69, URZ ;  /* 0x000000ff00457c82 */ /* 0x000fe20008000000 */
[----:B------:R-:W-:Y:S01]  /*28f30*/  UMOV UR68, URZ ;  /* 0x000000ff00447c82 */ /* 0x000fe20008000000 */
[----:B------:R-:W-:Y:S01]  /*28f40*/  R2UR UR70, R6 ;  /* 0x00000000064672ca */ /* 0x000fe200000e0000 */
[----:B------:R-:W-:Y:S01]  /*28f50*/  UMOV UR73, URZ ;  /* 0x000000ff00497c82 */ /* 0x000fe20008000000 */
[----:B------:R-:W-:Y:S02]  /*28f60*/  IADD3.X R13, PT, PT, R2, UR69, R13, P0, P1 ;  /* 0x00000045020d7c10 */ /* 0x000fe400087e240d */
[----:B------:R-:W-:Y:S02]  /*28f70*/  IADD3 R0, P0, P1, R23, R0, R3 ;  /* 0x0000000017007210 */ /* 0x000fe4000791e003 */
[----:B------:R-:W-:Y:S02]  /*28f80*/  R2UR UR71, R5 ;  /* 0x00000000054772ca */ /* 0x000fe400000e0000 */
[----:B------:R-:W-:Y:S01]  /*28f90*/  IADD3.X R24, PT, PT, R24, UR68, R13, P0, P1 ;  /* 0x0000004418187c10 */ /* 0x000fe200087e240d */
[----:B------:R-:W0:Y:S01]  /*28fa0*/  LDCU.64 UR68, c[0x0][0x878] ;  /* 0x00010f00ff4477ac */ /* 0x000e220008000a00 */
[----:B------:R-:W-:-:S04]  /*28fb0*/  IADD3 R28, P0, P1, R28, R27, R0 ;  /* 0x0000001b1c1c7210 */ /* 0x000fc8000791e000 */
[----:B------:R-:W-:Y:S02]  /*28fc0*/  IADD3.X R29, PT, PT, R29, UR73, R24, P0, P1 ;  /* 0x000000491d1d7c10 */ /* 0x000fe400087e2418 */
[----:B------:R-:W-:-:S04]  /*28fd0*/  IADD3 R12, P0, PT, R25, R28, RZ ;  /* 0x0000001c190c7210 */ /* 0x000fc80007f1e0ff */
[----:B------:R-:W-:Y:S01]  /*28fe0*/  IADD3.X R13, PT, PT, R29, UR72, RZ, P0, !PT ;  /* 0x000000481d0d7c10 */ /* 0x000fe200087fe4ff */
[----:B0-----:R-:W-:-:S04]  /*28ff0*/  UIADD3 UR70, UP1, UPT, -UR70, UR68, URZ ;  /* 0x0000004446467290 */ /* 0x001fc8000ff3e1ff */
[----:B------:R-:W-:Y:S02]  /*29000*/  UISETP.GE.U32.AND UP0, UPT, UR70, 0xe00, UPT ;  /* 0x00000e004600788c */ /* 0x000fe4000bf06070 */
[----:B------:R-:W-:-:S04]  /*29010*/  UIADD3.X UR70, UPT, UPT, ~UR71, UR69, URZ, UP1, !UPT ;  /* 0x0000004547467290 */ /* 0x000fc80008ffe5ff */
[----:B------:R-:W-:-:S09]  /*29020*/  UISETP.GE.U32.AND.EX UP0, UPT, UR70, URZ, UPT, UP0 ;  /* 0x000000ff4600728c */ /* 0x000fd2000bf06100 */
[----:B------:R-:W-:Y:S05]  /*29030*/  BRA.U !UP0, `(.L_x_2780) ;  /* 0x0000002908cc7547 */ /* 0x000fea000b800000 */
[----:B------:R-:W-:Y:S01]  /*29040*/  R2UR UR72, R6 ;  /* 0x00000000064872ca */ /* 0x000fe200000e0000 */
[----:B------:R-:W-:Y:S01]  /*29050*/  UIADD3 UR70, UP2, UPT, UR68, -0xe00, URZ ;  /* 0xfffff20044467890 */ /* 0x000fe2000ff5e0ff */
[----:B------:R-:W-:-:S11]  /*29060*/  R2UR UR71, R5 ;  /* 0x00000000054772ca */ /* 0x000fd600000e0000 */
[----:B------:R-:W-:-:S04]  /*29070*/  UIADD3 UR72, UP1, UPT, UR72, 0xe00, URZ ;  /* 0x00000e0048487890 */ /* 0x000fc8000ff3e0ff */
[----:B------:R-:W-:Y:S02]  /*29080*/  UISETP.GT.U32.AND UP0, UPT, UR72, UR70, UPT ;  /* 0x000000464800728c */ /* 0x000fe4000bf04070 */
[----:B------:R-:W-:Y:S01]  /*29090*/  UIADD3.X UR71, UPT, UPT, URZ, UR71, URZ, UP1, !UPT ;  /* 0x00000047ff477290 */ /* 0x000fe20008ffe4ff */
[----:B------:R-:W-:Y:S01]  /*290a0*/  MOV R6, UR72 ;  /* 0x0000004800067c02 */ /* 0x000fe20008000f00 */
[----:B------:R-:W-:-:S04]  /*290b0*/  UIADD3.X UR70, UPT, UPT, UR69, -0x1, URZ, UP2, !UPT ;  /* 0xffffffff45467890 */ /* 0x000fc800097fe4ff */
[----:B------:R-:W-:Y:S02]  /*290c0*/  UISETP.GT.U32.AND.EX UP0, UPT, UR71, UR70, UPT, UP0 ;  /* 0x000000464700728c */ /* 0x000fe4000bf04100 */
[----:B------:R-:W-:-:S07]  /*290d0*/  IMAD.U32 R5, RZ, RZ, UR71 ;  /* 0x00000047ff057e24 */ /* 0x000fce000f8e00ff */
[----:B------:R-:W-:Y:S05]  /*290e0*/  BRA.U !UP0, `(.L_x_2781) ;  /* 0xfffffef508407547 */ /* 0x000fea000b83ffff */
.L_x_2555:
[----:B------:R-:W-:Y:S02]  /*290f0*/  R2UR UR5, R6 ;  /* 0x00000000060572ca */ /* 0x000fe400000e0000 */
[----:B------:R-:W-:-:S11]  /*29100*/  R2UR UR4, R5 ;  /* 0x00000000050472ca */ /* 0x000fd600000e0000 */
[----:B------:R-:W-:-:S04]  /*29110*/  UISETP.GE.U32.AND UP0, UPT, UR5, UR68, UPT ;  /* 0x000000440500728c */ /* 0x000fc8000bf06070 */
[----:B------:R-:W-:-:S09]  /*29120*/  UISETP.GE.U32.AND.EX UP0, UPT, UR4, UR69, UPT, UP0 ;  /* 0x000000450400728c */ /* 0x000fd2000bf06100 */
[----:B------:R-:W-:Y:S05]  /*29130*/  BRA.U UP0, `(.L_x_2780) ;  /* 0x00000029008c7547 */ /* 0x000fea000b800000 */
[----:B------:R-:W-:Y:S01]  /*29140*/  R2UR UR4, R6 ;  /* 0x00000000060472ca */ /* 0x000fe200000e0000 */
[----:B------:R-:W0:Y:S01]  /*29150*/  LDCU.64 UR76, c[0x0][0x868] ;  /* 0x00010d00ff4c77ac */ /* 0x000e220008000a00 */
[----:B------:R-:W-:Y:S01]  /*29160*/  BSSY.RECONVERGENT B2, `(.L_x_2780) ;  /* 0x00002a0000027945 */ /* 0x000fe20003800200 */
[----:B------:R-:W1:Y:S01]  /*29170*/  LDCU.128 UR8, c[0x0][0x3e0] ;  /* 0x00007c00ff0877ac */ /* 0x000e620008000c00 */
[----:B------:R-:W2:Y:S09]  /*29180*/  LDCU.128 UR12, c[0x0][0x410] ;  /* 0x00008200ff0c77ac */ /* 0x000eb20008000c00 */
[----:B------:R-:W-:Y:S01]  /*29190*/  UIADD3 UR20, UPT, UPT, -UR4, UR68, URZ ;  /* 0x0000004404147290 */ /* 0x000fe2000fffe1ff */
[----:B------:R-:W3:Y:S05]  /*291a0*/  LDCU.128 UR4, c[0x0][0x3b0] ;  /* 0x00007600ff0477ac */ /* 0x000eea0008000c00 */
[----:B------:R-:W-:Y:S01]  /*291b0*/  ISETP.GE.AND P0, PT, R15, UR20, PT ;  /* 0x000000140f007c0c */ /* 0x000fe2000bf06270 */
[----:B------:R-:W4:Y:S01]  /*291c0*/  LDCU.128 UR16, c[0x0][0x440] ;  /* 0x00008800ff1077ac */ /* 0x000f220008000c00 */
[----:B------:R-:W-:-:S03]  /*291d0*/  MOV R32, UR20 ;  /* 0x0000001400207c02 */ /* 0x000fc60008000f00 */
[----:B------:R-:W5:Y:S01]  /*291e0*/  LDCU.128 UR20, c[0x0][0x470] ;  /* 0x00008e00ff1477ac */ /* 0x000f620008000c00 */
        /* <DEDUP_REMOVED lines=12> */
[----:B-123--:R-:W-:Y:S05]  /*292b0*/  @P0 BRA `(.L_x_2782) ;  /* 0x0000002800280947 */ /* 0x00efea0003800000 */
[----:B------:R-:W1:Y:S01]  /*292c0*/  LDC.64 R10, c[0x0][0x380] ;  /* 0x0000e000ff0a7b82 */ /* 0x000e620000000a00 */
[----:B------:R-:W-:Y:S01]  /*292d0*/  R2UR UR73, R6 ;  /* 0x00000000064972ca */ /* 0x000fe200000e0000 */
[----:B------:R-:W-:Y:S01]  /*292e0*/  IMAD.MOV.U32 R31, RZ, RZ, R15 ;  /* 0x000000ffff1f7224 */ /* 0x000fe200078e000f */
[----:B------:R-:W-:-:S05]  /*292f0*/  R2UR UR72, R5 ;  /* 0x00000000054872ca */ /* 0x000fca00000e0000 */
[----:B------:R-:W2:Y:S08]  /*29300*/  LDC R3, c[0x0][0x864] ;  /* 0x00021900ff037b82 */ /* 0x000eb00000000800 */
[----:B------:R-:W3:Y:S08]  /*29310*/  LDC R4, c[0x0][0x85c] ;  /* 0x00021700ff047b82 */ /* 0x000ef00000000800 */
[----:B------:R-:W4:Y:S01]  /*29320*/  LDC R7, c[0x0][0x854] ;  /* 0x00021500ff077b82 */ /* 0x000f220000000800 */
[----:B-1----:R-:W-:-:S04]  /*29330*/  IADD3 R2, P0, P1, R15, UR73, R10 ;  /* 0x000000490f027c10 */ /* 0x002fc8000f91e00a */
[----:B------:R-:W-:-:S03]  /*29340*/  IADD3.X R0, PT, PT, RZ, UR72, R11, P0, P1 ;  /* 0x00000048ff007c10 */ /* 0x000fc600087e240b */
[----:B------:R-:W1:Y:S01]  /*29350*/  LDC R8, c[0x0][0x84c] ;  /* 0x00021300ff087b82 */ /* 0x000e620000000800 */
[----:B--2---:R-:W-:-:S07]  /*29360*/  SHF.R.S32.HI R3, RZ, 0x1f, R3 ;  /* 0x0000001fff037819 */ /* 0x004fce0000011403 */
[----:B------:R-:W2:Y:S01]  /*29370*/  LDC R9, c[0x0][0x844] ;  /* 0x00021100ff097b82 */ /* 0x000ea20000000800 */
[----:B---3--:R-:W-:-:S07]  /*29380*/  SHF.R.S32.HI R4, RZ, 0x1f, R4 ;  /* 0x0000001fff047819 */ /* 0x008fce0000011404 */
[----:B------:R-:W3:Y:S01]  /*29390*/  LDC.64 R62, c[0x0][0x388] ;  /* 0x0000e200ff3e7b82 */ /* 0x000ee20000000a00 */
[----:B----4-:R-:W-:-:S07]  /*293a0*/  SHF.R.S32.HI R7, RZ, 0x1f, R7 ;  /* 0x0000001fff077819 */ /* 0x010fce0000011407 */
[----:B------:R-:W4:Y:S01]  /*293b0*/  LDC.64 R60, c[0x0][0x3a0] ;  /* 0x0000e800ff3c7b82 */ /* 0x000f220000000a00 */
[----:B-1----:R-:W-:-:S07]  /*293c0*/  SHF.R.S32.HI R8, RZ, 0x1f, R8 ;  /* 0x0000001fff087819 */ /* 0x002fce0000011408 */
[----:B------:R-:W1:Y:S01]  /*293d0*/  LDC.64 R58, c[0x0][0x3c8] ;  /* 0x0000f200ff3a7b82 */ /* 0x000e620000000a00 */
[----:B--2---:R-:W-:-:S07]  /*293e0*/  SHF.R.S32.HI R9, RZ, 0x1f, R9 ;  /* 0x0000001fff097819 */ /* 0x004fce0000011409 */
[----:B------:R-:W2:Y:S08]  /*293f0*/  LDC.64 R56, c[0x0][0x3d0] ;  /* 0x0000f400ff387b82 */ /* 0x000eb00000000a00 */
[----:B------:R-:W0:Y:S08]  /*29400*/  LDC.64 R54, c[0x0][0x3f8] ;  /* 0x0000fe00ff367b82 */ /* 0x000e300000000a00 */
[----:B------:R-:W0:Y:S08]  /*29410*/  LDC.64 R52, c[0x0][0x400] ;  /* 0x00010000ff347b82 */ /* 0x000e300000000a00 */
[----:B------:R-:W0:Y:S08]  /*29420*/  LDC.64 R50, c[0x0][0x428] ;  /* 0x00010a00ff327b82 */ /* 0x000e300000000a00 */
[----:B------:R-:W0:Y:S08]  /*29430*/  LDC.64 R48, c[0x0][0x430] ;  /* 0x00010c00ff307b82 */ /* 0x000e300000000a00 */
[----:B------:R-:W0:Y:S08]  /*29440*/  LDC.64 R46, c[0x0][0x458] ;  /* 0x00011600ff2e7b82 */ /* 0x000e300000000a00 */
[----:B------:R-:W0:Y:S08]  /*29450*/  LDC.64 R36, c[0x0][0x460] ;  /* 0x00011800ff247b82 */ /* 0x000e300000000a00 */
[----:B-1234-:R-:W0:Y:S02]  /*29460*/  LDC.64 R34, c[0x0][0x838] ;  /* 0x00020e00ff227b82 */ /* 0x01ee240000000a00 */
.L_x_2815:
[----:B0-----:R-:W-:Y:S01]  /*29470*/  ISETP.GE.U32.AND P0, PT, R2, UR76, PT ;  /* 0x0000004c02007c0c */ /* 0x001fe2000bf06070 */
[----:B------:R-:W-:Y:S01]  /*29480*/  BSSY.RECONVERGENT B1, `(.L_x_2783) ;  /* 0x0000268000017945 */ /* 0x000fe20003800200 */
[----:B------:R-:W-:Y:S02]  /*29490*/  R2UR UR72, R32 ;  /* 0x00000000204872ca */ /* 0x000fe400000e0000 */
[----:B------:R-:W-:Y:S02]  /*294a0*/  CS2R R10, SRZ ;  /* 0x00000000000a7805 */ /* 0x000fe4000001ff00 */
[----:B------:R-:W-:Y:S02]  /*294b0*/  ISETP.GE.U32.AND.EX P0, PT, R0, UR77, PT, P0 ;  /* 0x0000004d00007c0c */ /* 0x000fe4000bf06100 */
[----:B------:R-:W-:-:S07]  /*294c0*/  IADD3 R31, PT, PT, R31, 0x200, RZ ;  /* 0x000002001f1f7810 */ /* 0x000fce0007ffe0ff */
[----:B------:R-:W-:-:S04]  /*294d0*/  ISETP.GE.AND P2, PT, R31, UR72, PT ;  /* 0x000000481f007c0c */ /* 0x000fc8000bf46270 */
[----:B------:R-:W-:Y:S09]  /*294e0*/  @P0 BRA `(.L_x_2784) ;  /* 0x0000002400840947 */ /* 0x000ff20003800000 */
        /* <DEDUP_REMOVED lines=27> */
.L_x_2786:
[----:B------:R-:W0:Y:S01]  /*296a0*/  LDCU UR72, c[0x0][0x864] ;  /* 0x00010c80ff4877ac */ /* 0x000e220008000800 */
[----:B------:R-:W-:Y:S01]  /*296b0*/  IMAD.MOV.U32 R40, RZ, RZ, R2 ;  /* 0x000000ffff287224 */ /* 0x000fe200078e0002 */
[----:B------:R-:W-:Y:S01]  /*296c0*/  MOV R43, R0 ;  /* 0x00000000002b7202 */ /* 0x000fe20000000f00 */
[----:B------:R-:W-:Y:S01]  /*296d0*/  IMAD.MOV.U32 R17, RZ, RZ, R3 ;  /* 0x000000ffff117224 */ /* 0x000fe200078e0003 */
[----:B------:R-:W-:Y:S02]  /*296e0*/  MOV R22, 0x29710 ;  /* 0x0002971000167802 */ /* 0x000fe40000000f00 */
[----:B0-----:R-:W-:-:S07]  /*296f0*/  MOV R14, UR72 ;  /* 0x00000048000e7c02 */ /* 0x001fce0008000f00 */
[----:B-----5:R-:W-:Y:S05]  /*29700*/  CALL.REL.NOINC `($__internal_4_$__cuda_sm20_div_u64) ;  /* 0x0000003000e47944 */ /* 0x020fea0003c00000 */
[----:B------:R-:W0:Y:S01]  /*29710*/  LDCU UR72, c[0x0][0x864] ;  /* 0x00010c80ff4877ac */ /* 0x000e220008000800 */
[----:B------:R-:W-:Y:S01]  /*29720*/  IADD3 R23, PT, PT, -R38, RZ, RZ ;  /* 0x000000ff26177210 */ /* 0x000fe20007ffe1ff */
[----:B------:R-:W-:Y:S01]  /*29730*/  IMAD.MOV.U32 R24, RZ, RZ, R38 ;  /* 0x000000ffff187224 */ /* 0x000fe200078e0026 */
[----:B------:R-:W-:-:S03]  /*29740*/  MOV R25, R39 ;  /* 0x0000002700197202 */ /* 0x000fc60000000f00 */
[----:B0-----:R-:W-:-:S07]  /*29750*/  IMAD R23, R23, UR72, R2 ;  /* 0x0000004817177c24 */ /* 0x001fce000f8e0202 */
.L_x_2787:
[----:B-----5:R-:W-:Y:S05]  /*29760*/  BSYNC.RECONVERGENT B3 ;  /* 0x0000000000037941 */ /* 0x020fea0003800200 */
.L_x_2785:
        /* <DEDUP_REMOVED lines=27> */
.L_x_2789:
[----:B------:R-:W0:Y:S01]  /*29920*/  LDCU UR72, c[0x0][0x860] ;  /* 0x00010c00ff4877ac */ /* 0x000e220008000800 */
[----:B------:R-:W-:Y:S01]  /*29930*/  IMAD.MOV.U32 R40, RZ, RZ, R24 ;  /* 0x000000ffff287224 */ /* 0x000fe200078e0018 */
[----:B------:R-:W-:Y:S01]  /*29940*/  MOV R43, R25 ;  /* 0x00000019002b7202 */ /* 0x000fe20000000f00 */
        /* <DEDUP_REMOVED lines=9> */
.L_x_2790:
[----:B------:R-:W-:Y:S05]  /*299e0*/  BSYNC.RECONVERGENT B3 ;  /* 0x0000000000037941 */ /* 0x000fea0003800200 */
.L_x_2788:
        /* <DEDUP_REMOVED lines=28> */
.L_x_2792:
[----:B------:R-:W0:Y:S01]  /*29bb0*/  LDCU UR72, c[0x0][0x85c] ;  /* 0x00010b80ff4877ac */ /* 0x000e220008000800 */
[----:B------:R-:W-:Y:S01]  /*29bc0*/  MOV R40, R26 ;  /* 0x0000001a00287202 */ /* 0x000fe20000000f00 */
        /* <DEDUP_REMOVED lines=10> */
.L_x_2793:
[----:B------:R-:W-:Y:S05]  /*29c70*/  BSYNC.RECONVERGENT B3 ;  /* 0x0000000000037941 */ /* 0x000fea0003800200 */
.L_x_2791:
        /* <DEDUP_REMOVED lines=27> */
.L_x_2795:
        /* <DEDUP_REMOVED lines=12> */
.L_x_2796:
[----:B------:R-:W-:Y:S05]  /*29ef0*/  BSYNC.RECONVERGENT B3 ;  /* 0x0000000000037941 */ /* 0x000fea0003800200 */
.L_x_2794:
        /* <DEDUP_REMOVED lines=28> */
.L_x_2798:
        /* <DEDUP_REMOVED lines=12> */
.L_x_2799:
[----:B------:R-:W-:Y:S05]  /*2a180*/  BSYNC.RECONVERGENT B3 ;  /* 0x0000000000037941 */ /* 0x000fea0003800200 */
.L_x_2797:
        /* <DEDUP_REMOVED lines=27> */
.L_x_2801:
        /* <DEDUP_REMOVED lines=12> */
.L_x_2802:
[----:B------:R-:W-:Y:S05]  /*2a400*/  BSYNC.RECONVERGENT B3 ;  /* 0x0000000000037941 */ /* 0x000fea0003800200 */
.L_x_2800:
        /* <DEDUP_REMOVED lines=28> */
.L_x_2804:
        /* <DEDUP_REMOVED lines=12> */
.L_x_2805:
[----:B------:R-:W-:Y:S05]  /*2a690*/  BSYNC.RECONVERGENT B3 ;  /* 0x0000000000037941 */ /* 0x000fea0003800200 */
.L_x_2803:
        /* <DEDUP_REMOVED lines=28> */
.L_x_2807:
        /* <DEDUP_REMOVED lines=12> */
.L_x_2808:
[----:B------:R-:W-:Y:S05]  /*2a920*/  BSYNC.RECONVERGENT B3 ;  /* 0x0000000000037941 */ /* 0x000fea0003800200 */
.L_x_2806:
        /* <DEDUP_REMOVED lines=27> */
.L_x_2810:
        /* <DEDUP_REMOVED lines=8> */
[----:B------:R-:W-:-:S05]  /*2ab60*/  IADD3 R17, PT, PT, -R38, RZ, RZ ;  /* 0x000000ff26117210 */ /* 0x000fca0007ffe1ff */
[----:B0-----:R-:W-:-:S07]  /*2ab70*/  IMAD R64, R17, UR72, R64 ;  /* 0x0000004811407c24 */ /* 0x001fce000f8e0240 */
.L_x_2811:
[----:B------:R-:W-:Y:S05]  /*2ab80*/  BSYNC.RECONVERGENT B3 ;  /* 0x0000000000037941 */ /* 0x000fea0003800200 */
.L_x_2809:
        /* <DEDUP_REMOVED lines=24> */
.L_x_2813:
[----:B------:R-:W-:Y:S01]  /*2ad10*/  MOV R14, R38 ;  /* 0x00000026000e7202 */ /* 0x000fe20000000f00 */
[----:B------:R-:W-:Y:S01]  /*2ad20*/  IMAD.MOV.U32 R17, RZ, RZ, R39 ;  /* 0x000000ffff117224 */ /* 0x000fe200078e0027 */
[----:B------:R-:W-:-:S07]  /*2ad30*/  MOV R22, 0x2ad50 ;  /* 0x0002ad5000167802 */ /* 0x000fce0000000f00 */
[----:B------:R-:W-:Y:S05]  /*2ad40*/  CALL.REL.NOINC `($__internal_5_$__cuda_sm20_rem_u64) ;  /* 0x00000020006c7944 */ /* 0x000fea0003c00000 */
.L_x_2814:
[----:B------:R-:W-:Y:S05]  /*2ad50*/  BSYNC.RECONVERGENT B3 ;  /* 0x0000000000037941 */ /* 0x000fea0003800200 */
.L_x_2812:
        /* <DEDUP_REMOVED lines=17> */
[----:B------:R-:W1:Y:S01]  /*2ae70*/  I2F.F64 R70, R26 ;  /* 0x0000001a00467312 */ /* 0x000e620000201c00 */
[----:B------:R-:W-:Y:S02]  /*2ae80*/  DFMA R72, R44, UR28, R72 ;  /* 0x0000001c2c487c2b */ /* 0x000fe40008000048 */
[----:B0-----:R-:W-:-:S05]  /*2ae90*/  DFMA R66, R68, UR12, R52 ;  /* 0x0000000c44427c2b */ /* 0x001fca0008000034 */
[----:B------:R-:W-:Y:S01]  /*2aea0*/  I2F.F64 R22, R23 ;  /* 0x0000001700167312 */ /* 0x000fe20000201c00 */
[----:B------:R-:W-:Y:S02]  /*2aeb0*/  DFMA R72, R64, UR30, R72 ;  /* 0x0000001e40487c2b */ /* 0x000fe40008000048 */
[----:B-1----:R-:W-:-:S05]  /*2aec0*/  DFMA R28, R70, R50, UR14 ;  /* 0x0000000e461c7e2b */ /* 0x002fca0008000032 */
[----:B------:R-:W0:Y:S01]  /*2aed0*/  I2F.F64 R68, R25 ;  /* 0x0000001900447312 */ /* 0x000e220000201c00 */
[----:B------:R-:W-:-:S07]  /*2aee0*/  DFMA R72, R66, UR32, R72 ;  /* 0x0000002042487c2b */ /* 0x000fce0008000048 */
[----:B------:R-:W1:Y:S01]  /*2aef0*/  I2F.F64 R70, R24 ;  /* 0x0000001800467312 */ /* 0x000e620000201c00 */
[----:B------:R-:W-:Y:S02]  /*2af00*/  DFMA R72, R28, UR34, R72 ;  /* 0x000000221c487c2b */ /* 0x000fe40008000048 */
[----:B0-----:R-:W-:Y:S02]  /*2af10*/  DFMA R68, R68, UR16, R48 ;  /* 0x0000001044447c2b */ /* 0x001fe40008000030 */
[----:B-1----:R-:W-:-:S06]  /*2af20*/  DFMA R26, R70, R46, UR18 ;  /* 0x00000012461a7e2b */ /* 0x002fcc000800002e */
[----:B------:R-:W-:Y:S02]  /*2af30*/  DFMA R72, R68, UR36, R72 ;  /* 0x0000002444487c2b */ /* 0x000fe40008000048 */
[----:B------:R-:W-:-:S06]  /*2af40*/  DFMA R70, R22, UR20, R36 ;  /* 0x0000001416467c2b */ /* 0x000fcc0008000024 */
        /* <DEDUP_REMOVED lines=187> */
.L_x_2784:
[----:B-----5:R-:W-:Y:S05]  /*2bb00*/  BSYNC.RECONVERGENT B1 ;  /* 0x0000000000017941 */ /* 0x020fea0003800200 */
.L_x_2783:
[----:B------:R-:W-:Y:S02]  /*2bb10*/  IADD3 R12, P0, PT, R12, R11, RZ ;  /* 0x0000000b0c0c7210 */ /* 0x000fe40007f1e0ff */
[----:B------:R-:W-:-:S03]  /*2bb20*/  IADD3 R2, P1, PT, R2, 0x200, RZ ;  /* 0x0000020002027810 */ /* 0x000fc60007f3e0ff */
[----:B------:R-:W-:Y:S01]  /*2bb30*/  IMAD.X R13, R13, 0x1, R10, P0 ;  /* 0x000000010d0d7824 */ /* 0x000fe200000e060a */
[----:B------:R-:W-:Y:S01]  /*2bb40*/  IADD3.X R0, PT, PT, RZ, R0, RZ, P1, !PT ;  /* 0x00000000ff007210 */ /* 0x000fe20000ffe4ff */
[----:B------:R-:W-:Y:S08]  /*2bb50*/  @!P2 BRA `(.L_x_2815) ;  /* 0xffffffd80044a947 */ /* 0x000ff0000383ffff */
.L_x_2782:
[----:B0---45:R-:W-:Y:S05]  /*2bb60*/  BSYNC.RECONVERGENT B2 ;  /* 0x0000000000027941 */ /* 0x031fea0003800200 */
.L_x_2780:
[----:B------:R-:W0:Y:S01]  /*2bb70*/  S2R R6, SR_LANEID ;  /* 0x0000000000067919 */ /* 0x000e220000000000 */
[----:B------:R-:W-:Y:S01]  /*2bb80*/  ISETP.NE.AND P5, PT, R15, RZ, PT ;  /* 0x000000ff0f00720c */ /* 0x000fe20003fa5270 */
        /* <DEDUP_REMOVED lines=16> */
[----:B------:R-:W0:Y:S01]  /*2bc90*/  SHFL.DOWN PT, R0, R3, 0x4, 0x1f ;  /* 0x08801f0003007f89 */ /* 0x000e2200000e0000 */
[----:B------:R-:W-:-:S05]  /*2bca0*/  IADD3.X R5, PT, PT, R2, R9, RZ, P0, !PT ;  /* 0x0000000902057210 */ /* 0x000fca00007fe4ff */
        /* <DEDUP_REMOVED lines=14> */
[----:B------:R-:W-:Y:S02]  /*2bd90*/  @!P2 MOV R2, 0x400 ;  /* 0x000004000002a802 */ /* 0x000fe40000000f00 */
[----:B------:R-:W-:Y:S01]  /*2bda0*/  @!P2 SHF.R.U32.HI R6, RZ, 0x2, R15 ;  /* 0x00000002ff06a819 */ /* 0x000fe2000001160f */
[----:B------:R-:W1:Y:S01]  /*2bdb0*/  SHFL.DOWN PT, R3, R4, 0x10, 0x1f ;  /* 0x0a001f0004037f89 */ /* 0x000e6200000e0000 */
[----:B--2---:R-:W-:Y:S02]  /*2bdc0*/  @!P2 LEA R11, R11, R2, 0x18 ;  /* 0x000000020b0ba211 */ /* 0x004fe400078ec0ff */
[----:B------:R-:W-:-:S04]  /*2bdd0*/  @!P2 LOP3.LUT R6, R6, 0xf8, RZ, 0xc0, !PT ;  /* 0x000000f80606a812 */ /* 0x000fc800078ec0ff */
[----:B------:R-:W-:Y:S02]  /*2bde0*/  @!P2 IADD3 R11, PT, PT, R6, R11, RZ ;  /* 0x0000000b060ba210 */ /* 0x000fe40007ffe0ff */
[----:B0-----:R-:W-:-:S04]  /*2bdf0*/  SEL R0, R0, RZ, !P1 ;  /* 0x000000ff00007207 */ /* 0x001fc80004800000 */
[----:B------:R-:W-:Y:S02]  /*2be00*/  IADD3 R2, P0, PT, R0, R5, RZ ;  /* 0x0000000500027210 */ /* 0x000fe40007f1e0ff */
[----:B-1----:R-:W-:-:S05]  /*2be10*/  SEL R3, R3, RZ, !P1 ;  /* 0x000000ff03037207 */ /* 0x002fca0004800000 */
[----:B------:R-:W-:-:S04]  /*2be20*/  IMAD.X R37, R3, 0x1, R4, P0 ;  /* 0x0000000103257824 */ /* 0x000fc800000e0604 */
[----:B------:R-:W-:-:S05]  /*2be30*/  @!P2 IMAD.MOV.U32 R3, RZ, RZ, R37 ;  /* 0x000000ffff03a224 */ /* 0x000fca00078e0025 */
[----:B------:R0:W-:Y:S01]  /*2be40*/  @!P2 STS.64 [R11+0x10], R2 ;  /* 0x000010020b00a388 */ /* 0x0001e20000000a00 */
[----:B------:R-:W-:Y:S06]  /*2be50*/  BAR.SYNC.DEFER_BLOCKING 0x0 ;  /* 0x0000000000007b1d */ /* 0x000fec0000010000 */
[----:B------:R-:W-:Y:S05]  /*2be60*/  @P5 BRA `(.L_x_2329) ;  /* 0x00000000006c5947 */ /* 0x000fea0003800000 */
[----:B------:R-:W1:Y:S01]  /*2be70*/  S2UR UR5, SR_CgaCtaId ;  /* 0x00000000000579c3 */ /* 0x000e620000008800 */
[----:B------:R-:W-:Y:S02]  /*2be80*/  UMOV UR4, 0x400 ;  /* 0x0000040000047882 */ /* 0x000fe40000000000 */
[----:B-1----:R-:W-:-:S09]  /*2be90*/  ULEA UR4, UR5, UR4, 0x18 ;  /* 0x0000000405047291 */ /* 0x002fd2000f8ec0ff */
[----:B------:R-:W-:Y:S04]  /*2bea0*/  LDS.64 R4, [UR4+0x18] ;  /* 0x00001804ff047984 */ /* 0x000fe80008000a00 */
        /* <DEDUP_REMOVED lines=21> */
[----:B------:R-:W-:-:S04]  /*2c000*/  IADD3.X R31, PT, PT, R33, R27, R31, P0, P1 ;  /* 0x0000001b211f7210 */ /* 0x000fc800007e241f */
[----:B------:R-:W-:-:S07]  /*2c010*/  IADD3.X R37, PT, PT, R31, R35, RZ, P2, !PT ;  /* 0x000000231f257210 */ /* 0x000fce00017fe4ff */
.L_x_2329:
[----:B------:R-:W-:Y:S05]  /*2c020*/  BSYNC.RECONVERGENT B0 ;  /* 0x0000000000007941 */ /* 0x000fea0003800200 */
.L_x_2256:
[----:B------:R-:W-:Y:S05]  /*2c030*/  @P5 EXIT ;  /* 0x000000000000594d */ /* 0x000fea0003800000 */
[----:B------:R-:W0:Y:S01]  /*2c040*/  LDCU.64 UR4, c[0x0][0x888] ;  /* 0x00011100ff0477ac */ /* 0x000e220008000a00 */
[----:B-12---:R-:W1:Y:S01]  /*2c050*/  LDC.64 R4, c[0x0][0x870] ;  /* 0x00021c00ff047b82 */ /* 0x006e620000000a00 */
[----:B------:R-:W1:Y:S01]  /*2c060*/  LDCU.64 UR8, c[0x0][0x358] ;  /* 0x00006b00ff0877ac */ /* 0x000e620008000a00 */
[----:B0-----:R-:W-:-:S04]  /*2c070*/  IADD3 R2, P0, PT, R2, UR4, RZ ;  /* 0x0000000402027c10 */ /* 0x001fc8000ff1e0ff */
[----:B------:R-:W-:-:S05]  /*2c080*/  IADD3.X R3, PT, PT, R37, UR5, RZ, P0, !PT ;  /* 0x0000000525037c10 */ /* 0x000fca00087fe4ff */
[----:B-1----:R-:W-:Y:S01]  /*2c090*/  STG.E.64 desc[UR8][R4.64], R2 ;  /* 0x0000000204007986 */ /* 0x002fe2000c101b08 */
[----:B------:R-:W-:Y:S05]  /*2c0a0*/  EXIT ;  /* 0x000000000000794d */ /* 0x000fea0003800000 */
.L_x_2328:
[----:B------:R-:W-:Y:S02]  /*2c0b0*/  HFMA2 R14, -RZ, RZ, 0, 5.9604644775390625e-08 ;  /* 0x00000001ff0e7431 */ /* 0x000fe400000001ff */
[----:B------:R-:W-:Y:S01]  /*2c0c0*/  IMAD.MOV.U32 R13, RZ, RZ, R2 ;  /* 0x000000ffff0d7224 */ /* 0x000fe200078e0002 */
[----:B------:R-:W-:Y:S01]  /*2c0d0*/  MOV R10, 0xffffffff ;  /* 0xffffffff000a7802 */ /* 0x000fe20000000f00 */
[----:B------:R-:W-:-:S07]  /*2c0e0*/  IMAD.MOV.U32 R15, RZ, RZ, 0x1f ;  /* 0x0000001fff0f7424 */ /* 0x000fce00078e00ff */
[----:B0-----:R-:W-:Y:S05]  /*2c0f0*/  WARPSYNC.COLLECTIVE R10, `(.L_x_2816) ;  /* 0x000000000a087348 */ /* 0x001fea0003c00000 */
[----:B------:R1:W2:Y:S02]  /*2c100*/  SHFL.DOWN P0, R12, R13, R14, R15 ;  /* 0x0800000e0d0c7389 */ /* 0x0002a4000000000f */
[----:B012---:R-:W-:Y:S05]  /*2c110*/  ENDCOLLECTIVE ;  /* 0x000000000000791b */ /* 0x007fea0003800000 */
.L_x_2816:
[----:B------:R-:W-:Y:S01]  /*2c120*/  MOV R13, R3 ;  /* 0x00000003000d7202 */ /* 0x000fe20000000f00 */
[----:B------:R-:W-:-:S07]  /*2c130*/  IMAD.MOV.U32 R4, RZ, RZ, R12 ;  /* 0x000000ffff047224 */ /* 0x000fce00078e000c */
[----:B------:R-:W-:Y:S05]  /*2c140*/  WARPSYNC.COLLECTIVE R10, `(.L_x_2817) ;  /* 0x000000000a087348 */ /* 0x000fea0003c00000 */
[----:B------:R0:W1:Y:S02]  /*2c150*/  SHFL.DOWN P0, R12, R13, R14, R15 ;  /* 0x0800000e0d0c7389 */ /* 0x000064000000000f */
[----:B01----:R-:W-:Y:S05]  /*2c160*/  ENDCOLLECTIVE ;  /* 0x000000000000791b */ /* 0x003fea0003800000 */
.L_x_2817:
[----:B------:R-:W-:Y:S01]  /*2c170*/  HFMA2 R14, -RZ, RZ, 0, 1.1920928955078125e-07 ;  /* 0x00000002ff0e7431 */ /* 0x000fe200000001ff */
[----:B------:R-:W-:Y:S01]  /*2c180*/  ISETP.GT.AND P0, PT, R11, 0x1e, PT ;  /* 0x0000001e0b00780c */ /* 0x000fe20003f04270 */
[----:B------:R-:W-:-:S03]  /*2c190*/  IMAD.MOV.U32 R5, RZ, RZ, R12 ;  /* 0x000000ffff057224 */ /* 0x000fc600078e000c */
[----:B------:R-:W-:Y:S02]  /*2c1a0*/  SEL R9, R4, RZ, !P0 ;  /* 0x000000ff04097207 */ /* 0x000fe40004000000 */
[----:B------:R-:W-:Y:S02]  /*2c1b0*/  SEL R8, R5, RZ, !P0 ;  /* 0x000000ff05087207 */ /* 0x000fe40004000000 */
[----:B------:R-:W-:-:S04]  /*2c1c0*/  IADD3 R9, P1, PT, R2, R9, RZ ;  /* 0x0000000902097210 */ /* 0x000fc80007f3e0ff */
[----:B------:R-:W-:Y:S01]  /*2c1d0*/  IADD3.X R8, PT, PT, R3, R8, RZ, P1, !PT ;  /* 0x0000000803087210 */ /* 0x000fe20000ffe4ff */
[----:B------:R-:W-:-:S08]  /*2c1e0*/  IMAD.MOV.U32 R13, RZ, RZ, R9 ;  /* 0x000000ffff0d7224 */ /* 0x000fd000078e0009 */
[----:B------:R-:W-:Y:S05]  /*2c1f0*/  WARPSYNC.COLLECTIVE R10, `(.L_x_2818) ;  /* 0x000000000a087348 */ /* 0x000fea0003c00000 */
[----:B------:R0:W1:Y:S02]  /*2c200*/  SHFL.DOWN P0, R12, R13, R14, R15 ;  /* 0x0800000e0d0c7389 */ /* 0x000064000000000f */
[----:B01----:R-:W-:Y:S05]  /*2c210*/  ENDCOLLECTIVE ;  /* 0x000000000000791b */ /* 0x003fea0003800000 */
.L_x_2818:
[----:B------:R-:W-:Y:S01]  /*2c220*/  MOV R13, R8 ;  /* 0x00000008000d7202 */ /* 0x000fe20000000f00 */
[----:B------:R-:W-:-:S07]  /*2c230*/  IMAD.MOV.U32 R4, RZ, RZ, R12 ;  /* 0x000000ffff047224 */ /* 0x000fce00078e000c */
[----:B------:R-:W-:Y:S05]  /*2c240*/  WARPSYNC.COLLECTIVE R10, `(.L_x_2819) ;  /* 0x000000000a087348 */ /* 0x000fea0003c00000 */
[----:B------:R0:W1:Y:S02]  /*2c250*/  SHFL.DOWN P0, R12, R13, R14, R15 ;  /* 0x0800000e0d0c7389 */ /* 0x000064000000000f */
[----:B01----:R-:W-:Y:S05]  /*2c260*/  ENDCOLLECTIVE ;  /* 0x000000000000791b */ /* 0x003fea0003800000 */
.L_x_2819:
[----:B------:R-:W-:Y:S01]  /*2c270*/  HFMA2 R14, -RZ, RZ, 0, 2.384185791015625e-07 ;  /* 0x00000004ff0e7431 */ /* 0x000fe200000001ff */
        /* <DEDUP_REMOVED lines=10> */
.L_x_2820:
[----:B------:R-:W-:Y:S01]  /*2c320*/  MOV R13, R6 ;  /* 0x00000006000d7202 */ /* 0x000fe20000000f00 */
[----:B------:R-:W-:-:S07]  /*2c330*/  IMAD.MOV.U32 R2, RZ, RZ, R12 ;  /* 0x000000ffff027224 */ /* 0x000fce00078e000c */
[----:B------:R-:W-:Y:S05]  /*2c340*/  WARPSYNC.COLLECTIVE R10, `(.L_x_2821) ;  /* 0x000000000a087348 */ /* 0x000fea0003c00000 */
[----:B------:R0:W1:Y:S02]  /*2c350*/  SHFL.DOWN P0, R12, R13, R14, R15 ;  /* 0x0800000e0d0c7389 */ /* 0x000064000000000f */
[----:B01----:R-:W-:Y:S05]  /*2c360*/  ENDCOLLECTIVE ;  /* 0x000000000000791b */ /* 0x003fea0003800000 */
.L_x_2821:
[----:B------:R-:W-:Y:S01]  /*2c370*/  HFMA2 R14, -RZ, RZ, 0, 4.76837158203125e-07 ;  /* 0x00000008ff0e7431 */ /* 0x000fe200000001ff */
        /* <DEDUP_REMOVED lines=10> */
.L_x_2822:
[----:B------:R-:W-:Y:S01]  /*2c420*/  MOV R13, R4 ;  /* 0x00000004000d7202 */ /* 0x000fe20000000f00 */
[----:B------:R-:W-:-:S07]  /*2c430*/  IMAD.MOV.U32 R2, RZ, RZ, R12 ;  /* 0x000000ffff027224 */ /* 0x000fce00078e000c */
[----:B------:R-:W-:Y:S05]  /*2c440*/  WARPSYNC.COLLECTIVE R10, `(.L_x_2823) ;  /* 0x000000000a087348 */ /* 0x000fea0003c00000 */
[----:B------:R0:W1:Y:S02]  /*2c450*/  SHFL.DOWN P0, R12, R13, R14, R15 ;  /* 0x0800000e0d0c7389 */ /* 0x000064000000000f */
[----:B01----:R-:W-:Y:S05]  /*2c460*/  ENDCOLLECTIVE ;  /* 0x000000000000791b */ /* 0x003fea0003800000 */
.L_x_2823:
[----:B------:R-:W-:Y:S01]  /*2c470*/  HFMA2 R14, -RZ, RZ, 0, 9.5367431640625e-07 ;  /* 0x00000010ff0e7431 */ /* 0x000fe200000001ff */
        /* <DEDUP_REMOVED lines=10> */
.L_x_2824:
[----:B------:R-:W-:Y:S01]  /*2c520*/  MOV R13, R8 ;  /* 0x00000008000d7202 */ /* 0x000fe20000000f00 */
[----:B------:R-:W-:-:S07]  /*2c530*/  IMAD.MOV.U32 R2, RZ, RZ, R12 ;  /* 0x000000ffff027224 */ /* 0x000fce00078e000c */
[----:B------:R-:W-:Y:S05]  /*2c540*/  WARPSYNC.COLLECTIVE R10, `(.L_x_2825) ;  /* 0x000000000a087348 */ /* 0x000fea0003c00000 */
[----:B------:R0:W1:Y:S02]  /*2c550*/  SHFL.DOWN P0, R12, R13, R14, R15 ;  /* 0x0800000e0d0c7389 */ /* 0x000064000000000f */
[----:B01----:R-:W-:Y:S05]  /*2c560*/  ENDCOLLECTIVE ;  /* 0x000000000000791b */ /* 0x003fea0003800000 */
.L_x_2825:
[----:B------:R-:W-:Y:S01]  /*2c570*/  IMAD.MOV.U32 R3, RZ, RZ, R12 ;  /* 0x000000ffff037224 */ /* 0x000fe200078e000c */
[----:B------:R-:W-:Y:S06]  /*2c580*/  BRA `(.L_x_2826) ;  /* 0xfffffd9000e07947 */ /* 0x000fec000383ffff */
.L_x_2330:
[----:B------:R-:W-:Y:S01]  /*2c590*/  MOV R13, R2 ;  /* 0x00000002000d7202 */ /* 0x000fe20000000f00 */
[----:B------:R-:W-:Y:S01]  /*2c5a0*/  IMAD.MOV.U32 R14, RZ, RZ, 0x1 ;  /* 0x00000001ff0e7424 */ /* 0x000fe200078e00ff */
[----:B------:R-:W-:Y:S01]  /*2c5b0*/  MOV R15, R4 ;  /* 0x00000004000f7202 */ /* 0x000fe20000000f00 */
[----:B------:R-:W-:-:S07]  /*2c5c0*/  IMAD.MOV.U32 R10, RZ, RZ, -0x1 ;  /* 0xffffffffff0a7424 */ /* 0x000fce00078e00ff */
[----:B0-----:R-:W-:Y:S05]  /*2c5d0*/  WARPSYNC.COLLECTIVE R10, `(.L_x_2827) ;  /* 0x000000000a087348 */ /* 0x001fea0003c00000 */
[----:B------:R1:W2:Y:S02]  /*2c5e0*/  SHFL.DOWN P0, R12, R13, R14, R15 ;  /* 0x0800000e0d0c7389 */ /* 0x0002a4000000000f */
[----:B012---:R-:W-:Y:S05]  /*2c5f0*/  ENDCOLLECTIVE ;  /* 0x000000000000791b */ /* 0x007fea0003800000 */
.L_x_2827:
[----:B------:R-:W-:Y:S01]  /*2c600*/  IMAD.MOV.U32 R13, RZ, RZ, R3 ;  /* 0x000000ffff0d7224 */ /* 0x000fe200078e0003 */
[----:B------:R-:W-:-:S07]  /*2c610*/  MOV R5, R12 ;  /* 0x0000000c00057202 */ /* 0x000fce0000000f00 */
[----:B------:R-:W-:Y:S05]  /*2c620*/  WARPSYNC.COLLECTIVE R10, `(.L_x_2828) ;  /* 0x000000000a087348 */ /* 0x000fea0003c00000 */
[----:B------:R0:W1:Y:S02]  /*2c630*/  SHFL.DOWN P0, R12, R13, R14, R15 ;  /* 0x0800000e0d0c7389 */ /* 0x000064000000000f */
[----:B01----:R-:W-:Y:S05]  /*2c640*/  ENDCOLLECTIVE ;  /* 0x000000000000791b */ /* 0x003fea0003800000 */
.L_x_2828:
[----:B------:R-:W-:Y:S01]  /*2c650*/  IMAD.MOV.U32 R14, RZ, RZ, 0x2 ;  /* 0x00000002ff0e7424 */ /* 0x000fe200078e00ff */
[----:B------:R-:W-:Y:S02]  /*2c660*/  ISETP.GE.AND P0, PT, R11, R4, PT ;  /* 0x000000040b00720c */ /* 0x000fe40003f06270 */
[----:B------:R-:W-:Y:S02]  /*2c670*/  MOV R6, R12 ;  /* 0x0000000c00067202 */ /* 0x000fe40000000f00 */
[----:B------:R-:W-:Y:S02]  /*2c680*/  SEL R5, R5, RZ, !P0 ;  /* 0x000000ff05057207 */ /* 0x000fe40004000000 */
[----:B------:R-:W-:Y:S02]  /*2c690*/  SEL R6, R6, RZ, !P0 ;  /* 0x000000ff06067207 */ /* 0x000fe40004000000 */
[----:B------:R-:W-:-:S04]  /*2c6a0*/  IADD3 R8, P1, PT, R2, R5, RZ ;  /* 0x0000000502087210 */ /* 0x000fc80007f3e0ff */
[----:B------:R-:W-:Y:S01]  /*2c6b0*/  MOV R13, R8 ;  /* 0x00000008000d7202 */ /* 0x000fe20000000f00 */
[----:B------:R-:W-:Y:S02]  /*2c6c0*/  IMAD.X R9, R3, 0x1, R6, P1 ;  /* 0x0000000103097824 */ /* 0x000fe400008e0606 */
[----:B------:R-:W-:-:S07]  /*2c6d0*/  VIADD R3, R11, 0x2 ;  /* 0x000000020b037836 */ /* 0x000fce0000000000 */
[----:B------:R-:W-:Y:S05]  /*2c6e0*/  WARPSYNC.COLLECTIVE R10, `(.L_x_2829) ;  /* 0x000000000a087348 */ /* 0x000fea0003c00000 */
[----:B------:R0:W1:Y:S02]  /*2c6f0*/  SHFL.DOWN P0, R12, R13, R14, R15 ;  /* 0x0800000e0d0c7389 */ /* 0x000064000000000f */
[----:B01----:R-:W-:Y:S05]  /*2c700*/  ENDCOLLECTIVE ;  /* 0x000000000000791b */ /* 0x003fea0003800000 */
.L_x_2829:
[----:B------:R-:W-:Y:S01]  /*2c710*/  IMAD.MOV.U32 R13, RZ, RZ, R9 ;  /* 0x000000ffff0d7224 */ /* 0x000fe200078e0009 */
[----:B------:R-:W-:-:S07]  /*2c720*/  MOV R5, R12 ;  /* 0x0000000c00057202 */ /* 0x000fce0000000f00 */
[----:B------:R-:W-:Y:S05]  /*2c730*/  WARPSYNC.COLLECTIVE R10, `(.L_x_2830) ;  /* 0x000000000a087348 */ /* 0x000fea0003c00000 */
[----:B------:R0:W1:Y:S02]  /*2c740*/  SHFL.DOWN P0, R12, R13, R14, R15 ;  /* 0x0800000e0d0c7389 */ /* 0x000064000000000f */
[----:B01----:R-:W-:Y:S05]  /*2c750*/  ENDCOLLECTIVE ;  /* 0x000000000000791b */ /* 0x003fea0003800000 */
.L_x_2830:
[----:B------:R-:W-:Y:S01]  /*2c760*/  HFMA2 R14, -RZ, RZ, 0, 2.384185791015625e-07 ;  /* 0x00000004ff0e7431 */ /* 0x000fe200000001ff */
[----:B------:R-:W-:Y:S02]  /*2c770*/  ISETP.GT.AND P0, PT, R3, R4, PT ;  /* 0x000000040300720c */ /* 0x000fe40003f04270 */
[----:B------:R-:W-:Y:S02]  /*2c780*/  MOV R6, R12 ;  /* 0x0000000c00067202 */ /* 0x000fe40000000f00 */
[----:B------:R-:W-:Y:S02]  /*2c790*/  SEL R5, R5, RZ, !P0 ;  /* 0x000000ff05057207 */ /* 0x000fe40004000000 */
[----:B------:R-:W-:Y:S02]  /*2c7a0*/  SEL R6, R6, RZ, !P0 ;  /* 0x000000ff06067207 */ /* 0x000fe40004000000 */
[----:B------:R-:W-:Y:S02]  /*2c7b0*/  IADD3 R7, P1, PT, R5, R8, RZ ;  /* 0x0000000805077210 */ /* 0x000fe40007f3e0ff */
[----:B------:R-:W-:-:S02]  /*2c7c0*/  IADD3 R5, PT, PT, R11, 0x4, RZ ;  /* 0x000000040b057810 */ /* 0x000fc40007ffe0ff */
[----:B------:R-:W-:Y:S01]  /*2c7d0*/  IADD3.X R6, PT, PT, R6, R9, RZ, P1, !PT ;  /* 0x0000000906067210 */ /* 0x000fe20000ffe4ff */
[----:B------:R-:W-:-:S08]  /*2c7e0*/  IMAD.MOV.U32 R13, RZ, RZ, R7 ;  /* 0x000000ffff0d7224 */ /* 0x000fd000078e0007 */
[----:B------:R-:W-:Y:S05]  /*2c7f0*/  WARPSYNC.COLLECTIVE R10, `(.L_x_2831) ;  /* 0x000000000a087348 */ /* 0x000fea0003c00000 */
[----:B------:R0:W1:Y:S02]  /*2c800*/  SHFL.DOWN P0, R12, R13, R14, R15 ;  /* 0x0800000e0d0c7389 */ /* 0x000064000000000f */
[----:B01----:R-:W-:Y:S05]  /*2c810*/  ENDCOLLECTIVE ;  /* 0x000000000000791b */ /* 0x003fea0003800000 */
.L_x_2831:
[----:B------:R-:W-:Y:S01]  /*2c820*/  MOV R13, R6 ;  /* 0x00000006000d7202 */ /* 0x000fe20000000f00 */
[----:B------:R-:W-:-:S07]  /*2c830*/  IMAD.MOV.U32 R2, RZ, RZ, R12 ;  /* 0x000000ffff027224 */ /* 0x000fce00078e000c */
[----:B------:R-:W-:Y:S05]  /*2c840*/  WARPSYNC.COLLECTIVE R10, `(.L_x_2832) ;  /* 0x000000000a087348 */ /* 0x000fea0003c00000 */
[----:B------:R0:W1:Y:S02]  /*2c850*/  SHFL.DOWN P0, R12, R13, R14, R15 ;  /* 0x0800000e0d0c7389 */ /* 0x000064000000000f */
[----:B01----:R-:W-:Y:S05]  /*2c860*/  ENDCOLLECTIVE ;  /* 0x000000000000791b */ /* 0x003fea0003800000 */
.L_x_2832:
[----:B------:R-:W-:Y:S01]  /*2c870*/  IMAD.MOV.U32 R14, RZ, RZ, 0x8 ;  /* 0x00000008ff0e7424 */ /* 0x000fe200078e00ff */
[----:B------:R-:W-:Y:S01]  /*2c880*/  ISETP.GT.AND P0, PT, R5, R4, PT ;  /* 0x000000040500720c */ /* 0x000fe20003f04270 */
[----:B------:R-:W-:Y:S02]  /*2c890*/  IMAD.MOV.U32 R3, RZ, RZ, R12 ;  /* 0x000000ffff037224 */ /* 0x000fe400078e000c */
[----:B------:R-:W-:Y:S01]  /*2c8a0*/  VIADD R5, R11, 0x8 ;  /* 0x000000080b057836 */ /* 0x000fe20000000000 */
[----:B------:R-:W-:Y:S02]  /*2c8b0*/  SEL R2, R2, RZ, !P0 ;  /* 0x000000ff02027207 */ /* 0x000fe40004000000 */
[----:B------:R-:W-:Y:S02]  /*2c8c0*/  SEL R3, R3, RZ, !P0 ;  /* 0x000000ff03037207 */ /* 0x000fe40004000000 */
[----:B------:R-:W-:-:S04]  /*2c8d0*/  IADD3 R9, P1, PT, R2, R7, RZ ;  /* 0x0000000702097210 */ /* 0x000fc80007f3e0ff */
[----:B------:R-:W-:Y:S01]  /*2c8e0*/  MOV R13, R9 ;  /* 0x00000009000d7202 */ /* 0x000fe20000000f00 */
[----:B------:R-:W-:-:S08]  /*2c8f0*/  IMAD.X R8, R3, 0x1, R6, P1 ;  /* 0x0000000103087824 */ /* 0x000fd000008e0606 */
[----:B------:R-:W-:Y:S05]  /*2c900*/  WARPSYNC.COLLECTIVE R10, `(.L_x_2833) ;  /* 0x000000000a087348 */ /* 0x000fea0003c00000 */
[----:B------:R0:W1:Y:S02]  /*2c910*/  SHFL.DOWN P0, R12, R13, R14, R15 ;  /* 0x0800000e0d0c7389 */ /* 0x000064000000000f */
[----:B01----:R-:W-:Y:S05]  /*2c920*/  ENDCOLLECTIVE ;  /* 0x000000000000791b */ /* 0x003fea0003800000 */
.L_x_2833:
[----:B------:R-:W-:Y:S01]  /*2c930*/  IMAD.MOV.U32 R13, RZ, RZ, R8 ;  /* 0x000000ffff0d7224 */ /* 0x000fe200078e0008 */
[----:B------:R-:W-:-:S07]  /*2c940*/  MOV R2, R12 ;  /* 0x0000000c00027202 */ /* 0x000fce0000000f00 */
[----:B------:R-:W-:Y:S05]  /*2c950*/  WARPSYNC.COLLECTIVE R10, `(.L_x_2834) ;  /* 0x000000000a087348 */ /* 0x000fea0003c00000 */
[----:B------:R0:W1:Y:S02]  /*2c960*/  SHFL.DOWN P0, R12, R13, R14, R15 ;  /* 0x0800000e0d0c7389 */ /* 0x000064000000000f */
[----:B01----:R-:W-:Y:S05]  /*2c970*/  ENDCOLLECTIVE ;  /* 0x000000000000791b */ /* 0x003fea0003800000 */
.L_x_2834:
[----:B------:R-:W-:Y:S01]  /*2c980*/  HFMA2 R14, -RZ, RZ, 0, 9.5367431640625e-07 ;  /* 0x00000010ff0e7431 */ /* 0x000fe200000001ff */
[----:B------:R-:W-:Y:S02]  /*2c990*/  ISETP.GT.AND P0, PT, R5, R4, PT ;  /* 0x000000040500720c */ /* 0x000fe40003f04270 */
[----:B------:R-:W-:Y:S02]  /*2c9a0*/  MOV R3, R12 ;  /* 0x0000000c00037202 */ /* 0x000fe40000000f00 */
        /* <DEDUP_REMOVED lines=8> */
.L_x_2835:
[----:B------:R-:W-:Y:S01]  /*2ca30*/  MOV R13, R6 ;  /* 0x00000006000d7202 */ /* 0x000fe20000000f00 */
[----:B------:R-:W-:-:S07]  /*2ca40*/  IMAD.MOV.U32 R2, RZ, RZ, R12 ;  /* 0x000000ffff027224 */ /* 0x000fce00078e000c */
[----:B------:R-:W-:Y:S05]  /*2ca50*/  WARPSYNC.COLLECTIVE R10, `(.L_x_2836) ;  /* 0x000000000a087348 */ /* 0x000fea0003c00000 */
[----:B------:R0:W1:Y:S02]  /*2ca60*/  SHFL.DOWN P0, R12, R13, R14, R15 ;  /* 0x0800000e0d0c7389 */ /* 0x000064000000000f */
[----:B01----:R-:W-:Y:S05]  /*2ca70*/  ENDCOLLECTIVE ;  /* 0x000000000000791b */ /* 0x003fea0003800000 */
.L_x_2836:
[----:B------:R-:W-:Y:S01]  /*2ca80*/  IMAD.MOV.U32 R3, RZ, RZ, R12 ;  /* 0x000000ffff037224 */ /* 0x000fe200078e000c */
[----:B------:R-:W-:Y:S06]  /*2ca90*/  BRA `(.L_x_2837) ;  /* 0xfffffd9000fc7947 */ /* 0x000fec000383ffff */
        .weak           $__internal_4_$__cuda_sm20_div_u64
        .type           $__internal_4_$__cuda_sm20_div_u64,@function
        .size           $__internal_4_$__cuda_sm20_div_u64,($__internal_5_$__cuda_sm20_rem_u64 - $__internal_4_$__cuda_sm20_div_u64)
$__internal_4_$__cuda_sm20_div_u64:
[----:B------:R-:W-:Y:S01]  /*2caa0*/  MOV R72, R14 ;  /* 0x0000000e00487202 */ /* 0x000fe20000000f00 */
[----:B------:R-:W-:-:S04]  /*2cab0*/  IMAD.MOV.U32 R73, RZ, RZ, R17 ;  /* 0x000000ffff497224 */ /* 0x000fc800078e0011 */
[----:B------:R-:W0:Y:S08]  /*2cac0*/  I2F.U64.RP R42, R72 ;  /* 0x00000048002a7312 */ /* 0x000e300000309000 */
[----:B0-----:R-:W0:Y:S02]  /*2cad0*/  MUFU.RCP R42, R42 ;  /* 0x0000002a002a7308 */ /* 0x001e240000001000 */
[----:B0-----:R-:W-:-:S06]  /*2cae0*/  IADD3 R38, PT, PT, R42, 0x1ffffffe, RZ ;  /* 0x1ffffffe2a267810 */ /* 0x001fcc0007ffe0ff */
[----:B------:R-:W0:Y:S02]  /*2caf0*/  F2I.U64.TRUNC R38, R38 ;  /* 0x0000002600267311 */ /* 0x000e24000020d800 */
[----:B0-----:R-:W-:Y:S01]  /*2cb00*/  IMAD.WIDE.U32 R44, R38, R14, RZ ;  /* 0x0000000e262c7225 */ /* 0x001fe200078e00ff */
[----:B------:R-:W-:-:S03]  /*2cb10*/  MOV R71, R38 ;  /* 0x0000002600477202 */ /* 0x000fc60000000f00 */
[----:B------:R-:W-:Y:S01]  /*2cb20*/  IMAD R41, R38, R17, R45 ;  /* 0x0000001126297224 */ /* 0x000fe200078e022d */
[----:B------:R-:W-:-:S03]  /*2cb30*/  IADD3 R45, P0, PT, RZ, -R44, RZ ;  /* 0x8000002cff2d7210 */ /* 0x000fc60007f1e0ff */
[----:B------:R-:W-:Y:S02]  /*2cb40*/  IMAD R41, R39, R14, R41 ;  /* 0x0000000e27297224 */ /* 0x000fe400078e0229 */
[----:B------:R-:W-:-:S04]  /*2cb50*/  IMAD.HI.U32 R70, R38, R45, RZ ;  /* 0x0000002d26467227 */ /* 0x000fc800078e00ff */
[----:B------:R-:W-:-:S04]  /*2cb60*/  IMAD.X R41, RZ, RZ, ~R41, P0 ;  /* 0x000000ffff297224 */ /* 0x000fc800000e0e29 */
[----:B------:R-:W-:-:S04]  /*2cb70*/  IMAD.WIDE.U32 R70, P0, R38, R41, R70 ;  /* 0x0000002926467225 */ /* 0x000fc80007800046 */
[C---:B------:R-:W-:Y:S02]  /*2cb80*/  IMAD R44, R39.reuse, R41, RZ ;  /* 0x00000029272c7224 */ /* 0x040fe400078e02ff */
[----:B------:R-:W-:-:S04]  /*2cb90*/  IMAD.HI.U32 R45, P1, R39, R45, R70 ;  /* 0x0000002d272d7227 */ /* 0x000fc80007820046 */
[----:B------:R-:W-:Y:S01]  /*2cba0*/  IMAD.HI.U32 R38, R39, R41, RZ ;  /* 0x0000002927267227 */ /* 0x000fe200078e00ff */
[----:B------:R-:W-:-:S03]  /*2cbb0*/  IADD3 R45, P3, PT, R44, R45, RZ ;  /* 0x0000002d2c2d7210 */ /* 0x000fc60007f7e0ff */
[----:B------:R-:W-:Y:S02]  /*2cbc0*/  IMAD.X R38, R38, 0x1, R39, P0 ;  /* 0x0000000126267824 */ /* 0x000fe400000e0627 */
[----:B------:R-:W-:-:S03]  /*2cbd0*/  IMAD.WIDE.U32 R70, R45, R14, RZ ;  /* 0x0000000e2d467225 */ /* 0x000fc600078e00ff */
[----:B------:R-:W-:Y:S01]  /*2cbe0*/  IADD3.X R39, PT, PT, RZ, RZ, R38, P3, P1 ;  /* 0x000000ffff277210 */ /* 0x000fe20001fe2426 */
        /* <DEDUP_REMOVED lines=8> */
[----:B------:R-:W-:Y:S02]  /*2cc70*/  HFMA2 R45, -RZ, RZ, 0, 0 ;  /* 0x00000000ff2d7431 */ /* 0x000fe400000001ff */
[----:B------:R-:W-:Y:S01]  /*2cc80*/  IMAD.HI.U32 R42, R39, R42, RZ ;  /* 0x0000002a272a7227 */ /* 0x000fe200078e00ff */
[----:B------:R-:W-:-:S03]  /*2cc90*/  IADD3 R38, P3, PT, R41, R38, RZ ;  /* 0x0000002629267210 */ /* 0x000fc60007f7e0ff */
[----:B------:R-:W-:Y:S02]  /*2cca0*/  IMAD.X R42, R42, 0x1, R39, P0 ;  /* 0x000000012a2a7824 */ /* 0x000fe400000e0627 */
[----:B------:R-:W-:-:S03]  /*2ccb0*/  IMAD.HI.U32 R44, R38, R40, RZ ;  /* 0x00000028262c7227 */ /* 0x000fc600078e00ff */
[----:B------:R-:W-:Y:S01]  /*2ccc0*/  IADD3.X R42, PT, PT, RZ, RZ, R42, P3, P1 ;  /* 0x000000ffff2a7210 */ /* 0x000fe20001fe242a */
        /* <DEDUP_REMOVED lines=9> */
[----:B------:R-:W-:Y:S02]  /*2cd60*/  IADD3 R41, P1, PT, -R44, R40, RZ ;  /* 0x000000282c297210 */ /* 0x000fe40007f3e1ff */
[----:B------:R-:W-:Y:S01]  /*2cd70*/  IADD3 R45, P3, PT, R38, 0x1, RZ ;  /* 0x00000001262d7810 */ /* 0x000fe20007f7e0ff */
[-C--:B------:R-:W-:Y:S01]  /*2cd80*/  IMAD R42, R39, R14.reuse, R42 ;  /* 0x0000000e272a7224 */ /* 0x080fe200078e022a */
[----:B------:R-:W-:-:S03]  /*2cd90*/  ISETP.GE.U32.AND P0, PT, R41, R14, PT ;  /* 0x0000000e2900720c */ /* 0x000fc60003f06070 */
[----:B------:R-:W-:Y:S01]  /*2cda0*/  IMAD.X R42, R43, 0x1, ~R42, P1 ;  /* 0x000000012b2a7824 */ /* 0x000fe200008e0e2a */
[----:B------:R-:W-:Y:S01]  /*2cdb0*/  IADD3 R44, P1, PT, -R14, R41, RZ ;  /* 0x000000290e2c7210 */ /* 0x000fe20007f3e1ff */
[----:B------:R-:W-:-:S03]  /*2cdc0*/  IMAD.X R40, RZ, RZ, R39, P3 ;  /* 0x000000ffff287224 */ /* 0x000fc600018e0627 */
        /* <DEDUP_REMOVED lines=8> */
[----:B------:R-:W-:Y:S02]  /*2ce50*/  ISETP.GE.U32.AND.EX P0, PT, R42, R17, PT, P0 ;  /* 0x000000112a00720c */ /* 0x000fe40003f06100 */
[-C--:B------:R-:W-:Y:S02]  /*2ce60*/  IADD3.X R39, PT, PT, RZ, R40.reuse, RZ, P3, !PT ;  /* 0x00000028ff277210 */ /* 0x080fe40001ffe4ff */
[----:B------:R-:W-:Y:S02]  /*2ce70*/  ISETP.NE.U32.AND P1, PT, R14, RZ, PT ;  /* 0x000000ff0e00720c */ /* 0x000fe40003f25070 */
[----:B------:R-:W-:Y:S01]  /*2ce80*/  SEL R39, R39, R40, P0 ;  /* 0x0000002827277207 */ /* 0x000fe20000000000 */
[----:B------:R-:W-:Y:S01]  /*2ce90*/  IMAD.MOV.U32 R40, RZ, RZ, R22 ;  /* 0x000000ffff287224 */ /* 0x000fe200078e0016 */
[----:B------:R-:W-:-:S02]  /*2cea0*/  MOV R41, 0x0 ;  /* 0x0000000000297802 */ /* 0x000fc40000000f00 */
[----:B------:R-:W-:Y:S02]  /*2ceb0*/  ISETP.NE.AND.EX P1, PT, R17, RZ, PT, P1 ;  /* 0x000000ff1100720c */ /* 0x000fe40003f25310 */
[----:B------:R-:W-:Y:S02]  /*2cec0*/  SEL R38, R38, R45, P0 ;  /* 0x0000002d26267207 */ /* 0x000fe40000000000 */
[----:B------:R-:W-:Y:S02]  /*2ced0*/  SEL R39, R39, 0xffffffff, P1 ;  /* 0xffffffff27277807 */ /* 0x000fe40000800000 */
[----:B------:R-:W-:Y:S01]  /*2cee0*/  SEL R38, R38, 0xffffffff, P1 ;  /* 0xffffffff26267807 */ /* 0x000fe20000800000 */
[----:B------:R-:W-:Y:S06]  /*2cef0*/  RET.REL.NODEC R40 `(_ZN3cub18CUB_300001_SM_10006detail6reduce28DeviceReduceSingleTileKernelINS2_10policy_hubIlyN4cuda3std3__44plusIlEEE10Policy1000EN6thrust24THRUST_300001_SM_1000_NS18transform_iteratorI18GridPointValidatorNSD_17counting_iteratorIyNSD_11use_defaultESH_SH_EEllEEPlyS9_llNS7_10__identityEEEvT0_T1_T2_T3_T4_T6_) ;  /* 0xfffffd3028407950 */ /* 0x000fec0003c3ffff */
        .weak           $__internal_5_$__cuda_sm20_rem_u64
        .type           $__internal_5_$__cuda_sm20_rem_u64,@function
        .size           $__internal_5_$__cuda_sm20_rem_u64,(.L_x_4044 - $__internal_5_$__cuda_sm20_rem_u64)
$__internal_5_$__cuda_sm20_rem_u64:
[----:B------:R-:W0:Y:S01]  /*2cf00*/  LDCU UR73, c[0x0][0x840] ;  /* 0x00010800ff4977ac */ /* 0x000e220008000800 */
[----:B------:R-:W-:Y:S01]  /*2cf10*/  MOV R73, R16 ;  /* 0x0000001000497202 */ /* 0x000fe20000000f00 */
[----:B0-----:R-:W-:-:S04]  /*2cf20*/  IMAD.U32 R72, RZ, RZ, UR73 ;  /* 0x00000049ff487e24 */ /* 0x001fc8000f8e00ff */
        /* <DEDUP_REMOVED lines=28> */
[----:B------:R-:W-:-:S04]  /*2d0f0*/  IADD3 R39, P3, PT, R40, R39, RZ ;  /* 0x0000002728277210 */ /* 0x000fc80007f7e0ff */
[----:B------:R-:W-:Y:S01]  /*2d100*/  IADD3.X R38, PT, PT, R41, R38, RZ, P0, !PT ;  /* 0x0000002629267210 */ /* 0x000fe200007fe4ff */
[----:B------:R-:W-:-:S03]  /*2d110*/  IMAD.HI.U32 R40, R39, R14, RZ ;  /* 0x0000000e27287227 */ /* 0x000fc600078e00ff */
[----:B------:R-:W-:Y:S01]  /*2d120*/  IADD3.X R38, PT, PT, RZ, RZ, R38, P3, P1 ;  /* 0x000000ffff267210 */ /* 0x000fe20001fe2426 */
[----:B------:R-:W-:Y:S02]  /*2d130*/  IMAD.MOV.U32 R41, RZ, RZ, RZ ;  /* 0x000000ffff297224 */ /* 0x000fe400078e00ff */
        /* <DEDUP_REMOVED lines=19> */
[----:B------:R-:W-:Y:S01]  /*2d270*/  IMAD.MOV.U32 R38, RZ, RZ, R22 ;  /* 0x000000ffff267224 */ /* 0x000fe200078e0016 */
[C---:B------:R-:W-:Y:S02]  /*2d280*/  ISETP.GE.U32.AND P0, PT, R39.reuse, UR73, PT ;  /* 0x0000004927007c0c */ /* 0x040fe4000bf06070 */
[----:B------:R-:W-:Y:S01]  /*2d290*/  IADD3 R14, PT, PT, R39, -UR73, RZ ;  /* 0x80000049270e7c10 */ /* 0x000fe2000fffe0ff */
[----:B------:R-:W0:Y:S01]  /*2d2a0*/  LDCU UR73, c[0x0][0x850] ;  /* 0x00010a00ff4977ac */ /* 0x000e220008000800 */
[----:B------:R-:W-:-:S02]  /*2d2b0*/  ISETP.GE.U32.AND.EX P0, PT, R17, R16, PT, P0 ;  /* 0x000000101100720c */ /* 0x000fc40003f06100 */
[----:B------:R-:W-:Y:S02]  /*2d2c0*/  ISETP.NE.AND.EX P1, PT, R16, RZ, PT, P1 ;  /* 0x000000ff1000720c */ /* 0x000fe40003f25310 */
[----:B------:R-:W-:Y:S01]  /*2d2d0*/  SEL R14, R14, R39, P0 ;  /* 0x000000270e0e7207 */ /* 0x000fe20000000000 */
[----:B------:R-:W-:-:S03]  /*2d2e0*/  HFMA2 R39, -RZ, RZ, 0, 0 ;  /* 0x00000000ff277431 */ /* 0x000fc600000001ff */
[----:B------:R-:W-:Y:S01]  /*2d2f0*/  SEL R14, R14, 0xffffffff, P1 ;  /* 0xffffffff0e0e7807 */ /* 0x000fe20000800000 */
[----:B0-----:R-:W-:Y:S06]  /*2d300*/  RET.REL.NODEC R38 `(_ZN3cub18CUB_300001_SM_10006detail6reduce28DeviceReduceSingleTileKernelINS2_10policy_hubIlyN4cuda3std3__44plusIlEEE10Policy1000EN6thrust24THRUST_300001_SM_1000_NS18transform_iteratorI18GridPointValidatorNSD_17counting_iteratorIyNSD_11use_defaultESH_SH_EEllEEPlyS9_llNS7_10__identityEEEvT0_T1_T2_T3_T4_T6_) ;  /* 0xfffffd2c263c7950 */ /* 0x001fec0003c3ffff */
.L_x_2838:
        /* <DEDUP_REMOVED lines=15> */
.L_x_4044:


//--------------------- .text._ZN3cub18CUB_300001_SM_10006detail6reduce28DeviceReduceSingleTileKernelINS2_10policy_hubIljN4cuda3std3__44plusIlEEE10Policy1000EPlSC_iS9_llNS7_10__identityEEEvT0_T1_T2_T3_T4_T6_ --------------------------
	.section	.text._ZN3cub18CUB_300001_SM_10006detail6reduce28DeviceReduceSingleTileKernelINS2_10policy_hubIljN4cuda3std3__44plusIlEEE10Policy1000EPlSC_iS9_llNS7_10__identityEEEvT0_T1_T2_T3_T4_T6_,"ax",@progbits
	.align	128
        .global         _ZN3cub18CUB_300001_SM_10006detail6reduce28DeviceReduceSingleTileKernelINS2_10policy_hubIljN4cuda3std3__44plusIlEEE10Policy1000EPlSC_iS9_llNS7_10__identityEEEvT0_T1_T2_T3_T4_T6_
        .type           _ZN3cub18CUB_300001_SM_10006detail6reduce28DeviceReduceSingleTileKernelINS2_10policy_hubIljN4cuda3std3__44plusIlEEE10Policy1000EPlSC_iS9_llNS7_10__identityEEEvT0_T1_T2_T3_T4_T6_,@function
        .size           _ZN3cub18CUB_300001_SM_10006detail6reduce28DeviceReduceSingleTileKernelINS2_10policy_hubIljN4cuda3std3__44plusIlEEE10Policy1000EPlSC_iS9_llNS7_10__identityEEEvT0_T1_T2_T3_T4_T6_,(.L_x_4054 - _ZN3cub18CUB_300001_SM_10006detail6reduce28DeviceReduceSingleTileKernelINS2_10policy_hubIljN4cuda3std3__44plusIlEEE10Policy1000EPlSC_iS9_llNS7_10__identityEEEvT0_T1_T2_T3_T4_T6_)
        .other          _ZN3cub18CUB_300001_SM_10006detail6reduce28DeviceReduceSingleTileKernelINS2_10policy_hubIljN4cuda3std3__44plusIlEEE10Policy1000EPlSC_iS9_llNS7_10__identityEEEvT0_T1_T2_T3_T4_T6_,@"STO_CUDA_ENTRY STV_DEFAULT"
_ZN3cub18CUB_300001_SM_10006detail6reduce28DeviceReduceSingleTileKernelINS2_10policy_hubIljN4cuda3std3__44plusIlEEE10Policy1000EPlSC_iS9_llNS7_10__identityEEEvT0_T1_T2_T3_T4_T6_:
.text._ZN3cub18CUB_300001_SM_10006detail6reduce28DeviceReduceSingleTileKernelINS2_10policy_hubIljN4cuda3std3__44plusIlEEE10Policy1000EPlSC_iS9_llNS7_10__identityEEEvT0_T1_T2_T3_T4_T6_:
        /* <DEDUP_REMOVED lines=13> */
.L_x_2839:
        /* <DEDUP_REMOVED lines=13> */
.L_x_2843:
[----:B------:R-:W-:Y:S05]  /*01a0*/  BSYNC.RECONVERGENT B1 ;  /* 0x0000000000017941 */ /* 0x000fea0003800200 */
.L_x_2842:
        /* <DEDUP_REMOVED lines=17> */
.L_x_2848:
        /* <DEDUP_REMOVED lines=11> */
.L_x_2847:
[----:B------:R-:W-:Y:S05]  /*0370*/  BSYNC.RECONVERGENT B2 ;  /* 0x0000000000027941 */ /* 0x000fea0003800200 */
.L_x_2846:
        /* <DEDUP_REMOVED lines=8> */
.L_x_2851:
        /* <DEDUP_REMOVED lines=43> */
.L_x_2850:
[----:B------:R-:W-:Y:S05]  /*06b0*/  BSYNC.RECONVERGENT B2 ;  /* 0x0000000000027941 */ /* 0x000fea0003800200 */
.L_x_2849:
        /* <DEDUP_REMOVED lines=26> */
.L_x_2853:
[----:B------:R-:W-:Y:S05]  /*0860*/  BSYNC.RECONVERGENT B2 ;  /* 0x0000000000027941 */ /* 0x000fea0003800200 */
.L_x_2852:
        /* <DEDUP_REMOVED lines=12> */
.L_x_2845:
[----:B------:R-:W-:Y:S05]  /*0930*/  BSYNC.RECONVERGENT B1 ;  /* 0x0000000000017941 */ /* 0x000fea0003800200 */
.L_x_2844:
        /* <DEDUP_REMOVED lines=77> */
.L_x_2854:
        /* <DEDUP_REMOVED lines=130> */
.L_x_2841:
        /* <DEDUP_REMOVED lines=25> */
.L_x_2858:
        /* <DEDUP_REMOVED lines=24> */
.L_x_2856:
        /* <DEDUP_REMOVED lines=19> */
.L_x_2862:
        /* <DEDUP_REMOVED lines=9> */
.L_x_2861:
[----:B------:R-:W-:Y:S05]  /*1b00*/  BSYNC.RECONVERGENT B2 ;  /* 0x0000000000027941 */ /* 0x000fea0003800200 */
.L_x_2860:
        /* <DEDUP_REMOVED lines=16> */
.L_x_2865:
        /* <DEDUP_REMOVED lines=45> */
.L_x_2864:
[----:B------:R-:W-:Y:S05]  /*1ee0*/  BSYNC.RECONVERGENT B2 ;  /* 0x0000000000027941 */ /* 0x000fea0003800200 */
.L_x_2863:
        /* <DEDUP_REMOVED lines=30> */
.L_x_2867:
[----:B------:R-:W-:Y:S05]  /*20d0*/  BSYNC.RECONVERGENT B2 ;  /* 0x0000000000027941 */ /* 0x000fea0003800200 */
.L_x_2866:
        /* <DEDUP_REMOVED lines=11> */
.L_x_2859:
[----:B------:R-:W-:Y:S05]  /*2190*/  BSYNC.RECONVERGENT B1 ;  /* 0x0000000000017941 */ /* 0x000fea0003800200 */
.L_x_2857:
        /* <DEDUP_REMOVED lines=74> */
.L_x_2855:
[----:B------:R-:W-:Y:S05]  /*2640*/  BSYNC.RECONVERGENT B0 ;  /* 0x0000000000007941 */ /* 0x000fea0003800200 */
.L_x_2840:
[----:B------:R-:W-:Y:S05]  /*2650*/  @P0 EXIT ;  /* 0x000000000000094d */ /* 0x000fea0003800000 */
[----:B------:R-:W0:Y:S01]  /*2660*/  LDCU.64 UR4, c[0x0][0x398] ;  /* 0x00007300ff0477ac */ /* 0x000e220008000a00 */
[----:B------:R-:W3:Y:S01]  /*2670*/  LDC.64 R4, c[0x0][0x388] ;  /* 0x0000e200ff047b82 */ /* 0x000ee20000000a00 */
[----:B012---:R-:W-:-:S04]  /*2680*/  IADD3 R2, P0, PT, R2, UR4, RZ ;  /* 0x0000000402027c10 */ /* 0x007fc8000ff1e0ff */
[----:B------:R-:W-:-:S05]  /*2690*/  IADD3.X R3, PT, PT, R3, UR5, RZ, P0, !PT ;  /* 0x0000000503037c10 */ /* 0x000fca00087fe4ff */
[----:B---3--:R-:W-:Y:S01]  /*26a0*/  STG.E.64 desc[UR6][R4.64], R2 ;  /* 0x0000000204007986 */ /* 0x008fe2000c101b06 */
[----:B------:R-:W-:Y:S05]  /*26b0*/  EXIT ;  /* 0x000000000000794d */ /* 0x000fea0003800000 */
.L_x_2868:
        /* <DEDUP_REMOVED lines=12> */
.L_x_4054:


//--------------------- .text._ZN3cub18CUB_300001_SM_10006detail6reduce18DeviceReduceKernelINS2_10policy_hubIljN4cuda3std3__44plusIlEEE10Policy1000EN6thrust24THRUST_300001_SM_1000_NS18transform_iteratorI18GridPointValidatorNSD_17counting_iteratorIyNSD_11use_defaultESH_SH_EEllEEjS9_lNS7_10__identityEEEvT0_PT3_T1_NS0_13GridEvenShareISO_EET2_T4_ --------------------------
	.section	.text._ZN3cub18CUB_300001_SM_10006detail6reduce18DeviceReduceKernelINS2_10policy_hubIljN4cuda3std3__44plusIlEEE10Policy1000EN6thrust24THRUST_300001_SM_1000_NS18transform_iteratorI18GridPointValidatorNSD_17counting_iteratorIyNSD_11use_defaultESH_SH_EEllEEjS9_lNS7_10__identityEEEvT0_PT3_T1_NS0_13GridEvenShareISO_EET2_T4_,"ax",@progbits
	.align	128
        .global         _ZN3cub18CUB_300001_SM_10006detail6reduce18DeviceReduceKernelINS2_10policy_hubIljN4cuda3std3__44plusIlEEE10Policy1000EN6thrust24THRUST_300001_SM_1000_NS18transform_iteratorI18GridPointValidatorNSD_17counting_iteratorIyNSD_11use_defaultESH_SH_EEllEEjS9_lNS7_10__identityEEEvT0_PT3_T1_NS0_13GridEvenShareISO_EET2_T4_
        .type           _ZN3cub18CUB_300001_SM_10006detail6reduce18DeviceReduceKernelINS2_10policy_hubIljN4cuda3std3__44plusIlEEE10Policy1000EN6thrust24THRUST_300001_SM_1000_NS18transform_iteratorI18GridPointValidatorNSD_17counting_iteratorIyNSD_11use_defaultESH_SH_EEllEEjS9_lNS7_10__identityEEEvT0_PT3_T1_NS0_13GridEvenShareISO_EET2_T4_,@function
        .size           _ZN3cub18CUB_300001_SM_10006detail6reduce18DeviceReduceKernelINS2_10policy_hubIljN4cuda3std3__44plusIlEEE10Policy1000EN6thrust24THRUST_300001_SM_1000_NS18transform_iteratorI18GridPointValidatorNSD_17counting_iteratorIyNSD_11use_defaultESH_SH_EEllEEjS9_lNS7_10__identityEEEvT0_PT3_T1_NS0_13GridEvenShareISO_EET2_T4_,(.L_x_4046 - _ZN3cub18CUB_300001_SM_10006detail6reduce18DeviceReduceKernelINS2_10policy_hubIljN4cuda3std3__44plusIlEEE10Policy1000EN6thrust24THRUST_300001_SM_1000_NS18transform_iteratorI18GridPointValidatorNSD_17counting_iteratorIyNSD_11use_defaultESH_SH_EEllEEjS9_lNS7_10__identityEEEvT0_PT3_T1_NS0_13GridEvenShareISO_EET2_T4_)
        .other          _ZN3cub18CUB_300001_SM_10006detail6reduce18DeviceReduceKernelINS2_10policy_hubIljN4cuda3std3__44plusIlEEE10Policy1000EN6thrust24THRUST_300001_SM_1000_NS18transform_iteratorI18GridPointValidatorNSD_17counting_iteratorIyNSD_11use_defaultESH_SH_EEllEEjS9_lNS7_10__identityEEEvT0_PT3_T1_NS0_13GridEvenShareISO_EET2_T4_,@"STO_CUDA_ENTRY STV_DEFAULT"
_ZN3cub18CUB_300001_SM_10006detail6reduce18DeviceReduceKernelINS2_10policy_hubIljN4cuda3std3__44plusIlEEE10Policy1000EN6thrust24THRUST_300001_SM_1000_NS18transform_iteratorI18GridPointValidatorNSD_17counting_iteratorIyNSD_11use_defaultESH_SH_EEllEEjS9_lNS7_10__identityEEEvT0_PT3_T1_NS0_13GridEvenShareISO_EET2_T4_:
.text._ZN3cub18CUB_300001_SM_10006detail6reduce18DeviceReduceKernelINS2_10policy_hubIljN4cuda3std3__44plusIlEEE10Policy1000EN6thrust24THRUST_300001_SM_1000_NS18transform_iteratorI18GridPointValidatorNSD_17counting_iteratorIyNSD_11use_defaultESH_SH_EEllEEjS9_lNS7_10__identityEEEvT0_PT3_T1_NS0_13GridEvenShareISO_EET2_T4_:
[----:B------:R-:W0:Y:S01]  /*0000*/  LDC R1, c[0x0][0x37c] ;  /* 0x0000df00ff017b82 */ /* 0x000e220000000800 */
[----:B------:R-:W1:Y:S07]  /*0010*/  S2R R4, SR_CTAID.X ;  /* 0x0000000000047919 */ /* 0x000e6e0000002500 */
[----:B------:R-:W1:Y:S01]  /*0020*/  LDC R3, c[0x0][0x890] ;  /* 0x00022400ff037b82 */ /* 0x000e620000000800 */
[----:B------:R-:W2:Y:S01]  /*0030*/  LDCU UR4, c[0x0][0x860] ;  /* 0x00010c00ff0477ac */ /* 0x000ea20008000800 */
[----:B------:R-:W-:Y:S01]  /*0040*/  BSSY.RECONVERGENT B0, `(.L_x_2869) ;  /* 0x0002dfb000007945 */ /* 0x000fe20003800200 */
[----:B0-----:R-:W-:Y:S01]  /*0050*/  VIADD R1, R1, 0xffffffb8 ;  /* 0xffffffb801017836 */ /* 0x001fe20000000000 */
[----:B------:R-:W0:Y:S01]  /*0060*/  LDCU UR5, c[0x0][0x858] ;  /* 0x00010b00ff0577ac */ /* 0x000e220008000800 */
[----:B------:R-:W3:Y:S01]  /*0070*/  LDCU UR6, c[0x0][0x850] ;  /* 0x00010a00ff0677ac */ /* 0x000ee20008000800 */
[----:B------:R-:W4:Y:S01]  /*0080*/  LDCU UR7, c[0x0][0x848] ;  /* 0x00010900ff0777ac */ /* 0x000f220008000800 */
[----:B------:R-:W5:Y:S01]  /*0090*/  LDCU UR8, c[0x0][0x840] ;  /* 0x00010800ff0877ac */ /* 0x000f620008000800 */
[----:B--2---:R-:W-:-:S02]  /*00a0*/  USHF.R.S32.HI UR4, URZ, 0x1f, UR4 ;  /* 0x0000001fff047899 */ /* 0x004fc40008011404 */
[----:B0-----:R-:W-:Y:S02]  /*00b0*/  USHF.R.S32.HI UR5, URZ, 0x1f, UR5 ;  /* 0x0000001fff057899 */ /* 0x001fe40008011405 */
[----:B---3--:R-:W-:Y:S02]  /*00c0*/  USHF.R.S32.HI UR6, URZ, 0x1f, UR6 ;  /* 0x0000001fff067899 */ /* 0x008fe40008011406 */
[----:B------:R-:W-:Y:S02]  /*00d0*/  IMAD.U32 R11, RZ, RZ, UR4 ;  /* 0x00000004ff0b7e24 */ /* 0x000fe4000f8e00ff */
[----:B------:R-:W-:Y:S01]  /*00e0*/  MOV R10, UR5 ;  /* 0x00000005000a7c02 */ /* 0x000fe20008000f00 */
[----:B-1----:R-:W-:Y:S01]  /*00f0*/  IMAD R2, R4, -0xe00, R3 ;  /* 0xfffff20004027824 */ /* 0x002fe200078e0203 */
[----:B----4-:R-:W-:Y:S01]  /*0100*/  USHF.R.S32.HI UR7, URZ, 0x1f, UR7 ;  /* 0x0000001fff077899 */ /* 0x010fe20008011407 */
[----:B------:R-:W-:Y:S01]  /*0110*/  IMAD.U32 R9, RZ, RZ, UR6 ;  /* 0x00000006ff097e24 */ /* 0x000fe2000f8e00ff */
[----:B-----5:R-:W-:-:S02]  /*0120*/  USHF.R.S32.HI UR8, URZ, 0x1f, UR8 ;  /* 0x0000001fff087899 */ /* 0x020fc40008011408 */
[----:B------:R-:W-:Y:S02]  /*0130*/  ISETP.GT.U32.AND P0, PT, R2, 0xdff, PT ;  /* 0x00000dff0200780c */ /* 0x000fe40003f04070 */
[----:B------:R-:W-:Y:S02]  /*0140*/  IMAD.U32 R8, RZ, RZ, UR7 ;  /* 0x00000007ff087e24 */ /* 0x000fe4000f8e00ff */
[----:B------:R-:W-:-:S09]  /*0150*/  MOV R7, UR8 ;  /* 0x0000000800077c02 */ /* 0x000fd20008000f00 */
[----:B------:R-:W-:Y:S05]  /*0160*/  @P0 BRA `(.L_x_2870) ;  /* 0x0000006400880947 */ /* 0x000fea0003800000 */
[----:B------:R-:W0:Y:S01]  /*0170*/  S2R R5, SR_TID.X ;  /* 0x0000000000057919 */ /* 0x000e220000002100 */
[----:B------:R-:W1:Y:S01]  /*0180*/  LDCU UR4, c[0x0][0x85c] ;  /* 0x00010b80ff0477ac */ /* 0x000e620008000800 */
[----:B------:R-:W-:Y:S01]  /*0190*/  BSSY.RECONVERGENT B2, `(.L_x_2871) ;  /* 0x00002ad000027945 */ /* 0x000fe20003800200 */
[----:B------:R-:W-:Y:S02]  /*01a0*/  HFMA2 R40, -RZ, RZ, 0, 0 ;  /* 0x00000000ff287431 */ /* 0x000fe400000001ff */
[----:B------:R-:W-:Y:S01]  /*01b0*/  IMAD.MOV.U32 R42, RZ, RZ, RZ ;  /* 0x000000ffff2a7224 */ /* 0x000fe200078e00ff */
[----:B------:R-:W2:Y:S01]  /*01c0*/  LDCU UR5, c[0x0][0x854] ;  /* 0x00010a80ff0577ac */ /* 0x000ea20008000800 */
[----:B------:R-:W3:Y:S01]  /*01d0*/  LDCU UR8, c[0x0][0x864] ;  /* 0x00010c80ff0877ac */ /* 0x000ee20008000800 */
[----:B------:R-:W4:Y:S01]  /*01e0*/  LDCU UR6, c[0x0][0x844] ;  /* 0x00010880ff0677ac */ /* 0x000f220008000800 */
[----:B------:R-:W5:Y:S01]  /*01f0*/  LDCU UR7, c[0x0][0x84c] ;  /* 0x00010980ff0777ac */ /* 0x000f620008000800 */
[----:B-1----:R-:W-:-:S02]  /*0200*/  USHF.R.S32.HI UR9, URZ, 0x1f, UR4 ;  /* 0x0000001fff097899 */ /* 0x002fc40008011404 */
[----:B--2---:R-:W-:Y:S02]  /*0210*/  USHF.R.S32.HI UR4, URZ, 0x1f, UR5 ;  /* 0x0000001fff047899 */ /* 0x004fe40008011405 */
[----:B---3--:R-:W-:Y:S02]  /*0220*/  USHF.R.S32.HI UR10, URZ, 0x1f, UR8 ;  /* 0x0000001fff0a7899 */ /* 0x008fe40008011408 */
[----:B------:R-:W-:Y:S02]  /*0230*/  IMAD.U32 R17, RZ, RZ, UR9 ;  /* 0x00000009ff117e24 */ /* 0x000fe4000f8e00ff */
[----:B------:R-:W-:Y:S01]  /*0240*/  MOV R6, UR4 ;  /* 0x0000000400067c02 */ /* 0x000fe20008000f00 */
[----:B----4-:R-:W-:Y:S01]  /*0250*/  USHF.R.S32.HI UR5, URZ, 0x1f, UR6 ;  /* 0x0000001fff057899 */ /* 0x010fe20008011406 */
[----:B0-----:R-:W-:Y:S01]  /*0260*/  ISETP.GE.U32.AND P0, PT, R5, R2, PT ;  /* 0x000000020500720c */ /* 0x001fe20003f06070 */
[----:B------:R-:W-:Y:S01]  /*0270*/  IMAD.U32 R0, RZ, RZ, UR10 ;  /* 0x0000000aff007e24 */ /* 0x000fe2000f8e00ff */
[----:B-----5:R-:W-:Y:S01]  /*0280*/  USHF.R.S32.HI UR4, URZ, 0x1f, UR7 ;  /* 0x0000001fff047899 */ /* 0x020fe20008011407 */
[----:B------:R-:W-:-:S02]  /*0290*/  IMAD.MOV.U32 R24, RZ, RZ, R5 ;  /* 0x000000ffff187224 */ /* 0x000fc400078e0005 */
[----:B------:R-:W-:-:S03]  /*02a0*/  IMAD.U32 R2, RZ, RZ, UR5 ;  /* 0x00000005ff027e24 */ /* 0x000fc6000f8e00ff */
[----:B------:R-:W-:-:S05]  /*02b0*/  IMAD.U32 R3, RZ, RZ, UR4 ;  /* 0x00000004ff037e24 */ /* 0x000fca000f8e00ff */
[----:B------:R-:W-:Y:S05]  /*02c0*/  @P0 BRA `(.L_x_2872) ;  /* 0x0000002800640947 */ /* 0x000fea0003800000 */
[----:B------:R-:W0:Y:S01]  /*02d0*/  LDCU.64 UR4, c[0x0][0x380] ;  /* 0x00007000ff0477ac */ /* 0x000e220008000a00 */
[----:B------:R-:W-:Y:S01]  /*02e0*/  IMAD R4, R4, 0xe00, R5 ;  /* 0x00000e0004047824 */ /* 0x000fe200078e0205 */
[----:B------:R-:W-:Y:S01]  /*02f0*/  BSSY.RECONVERGENT B1, `(.L_x_2873) ;  /* 0x0000294000017945 */ /* 0x000fe20003800200 */
[----:B------:R-:W-:Y:S01]  /*0300*/  IMAD.MOV.U32 R42, RZ, RZ, RZ ;  /* 0x000000ffff2a7224 */ /* 0x000fe200078e00ff */
[----:B------:R-:W1:Y:S01]  /*0310*/  LDCU.64 UR6, c[0x0][0x868] ;  /* 0x00010d00ff0677ac */ /* 0x000e620008000a00 */
[----:B------:R-:W-:Y:S01]  /*0320*/  IMAD.MOV.U32 R40, RZ, RZ, RZ ;  /* 0x000000ffff287224 */ /* 0x000fe200078e00ff */
        /* <DEDUP_REMOVED lines=13> */
[----:B0-----:R-:W-:Y:S02]  /*0400*/  IADD3 R12, PT, PT, R5, 0xffffffe, RZ ;  /* 0x0ffffffe050c7810 */ /* 0x001fe40007ffe0ff */
[----:B------:R-:W-:-:S04]  /*0410*/  MOV R5, RZ ;  /* 0x000000ff00057202 */ /* 0x000fc80000000f00 */
        /* <DEDUP_REMOVED lines=18> */
.L_x_2876:
[----:B------:R-:W0:Y:S01]  /*0540*/  LDCU UR4, c[0x0][0x864] ;  /* 0x00010c80ff0477ac */ /* 0x000e220008000800 */
[----:B------:R-:W-:Y:S01]  /*0550*/  IMAD.MOV.U32 R16, RZ, RZ, R4 ;  /* 0x000000ffff107224 */ /* 0x000fe200078e0004 */
[----:B------:R-:W-:Y:S01]  /*0560*/  MOV R12, 0x5b0 ;  /* 0x000005b0000c7802 */ /* 0x000fe20000000f00 */
[----:B------:R-:W-:-:S06]  /*0570*/  USHF.R.S32.HI UR5, URZ, 0x1f, UR8 ;  /* 0x0000001fff057899 */ /* 0x000fcc0008011408 */
[----:B------:R-:W-:Y:S01]  /*0580*/  IMAD.U32 R14, RZ, RZ, UR5 ;  /* 0x00000005ff0e7e24 */ /* 0x000fe2000f8e00ff */
[----:B0-----:R-:W-:-:S07]  /*0590*/  MOV R13, UR4 ;  /* 0x00000004000d7c02 */ /* 0x001fce0008000f00 */
[----:B------:R-:W-:Y:S05]  /*05a0*/  CALL.REL.NOINC `($__internal_6_$__cuda_sm20_div_u64) ;  /* 0x000002e4000c7944 */ /* 0x000fea0003c00000 */
[----:B------:R-:W0:Y:S01]  /*05b0*/  LDCU UR4, c[0x0][0x864] ;  /* 0x00010c80ff0477ac */ /* 0x000e220008000800 */
[----:B------:R-:W-:Y:S01]  /*05c0*/  IMAD.MOV R21, RZ, RZ, -R14 ;  /* 0x000000ffff157224 */ /* 0x000fe200078e0a0e */
[----:B------:R-:W-:-:S03]  /*05d0*/  MOV R5, R13 ;  /* 0x0000000d00057202 */ /* 0x000fc60000000f00 */
[----:B0-----:R-:W-:Y:S02]  /*05e0*/  IMAD R21, R21, UR4, R4 ;  /* 0x0000000415157c24 */ /* 0x001fe4000f8e0204 */
[----:B------:R-:W-:-:S07]  /*05f0*/  IMAD.MOV.U32 R4, RZ, RZ, R14 ;  /* 0x000000ffff047224 */ /* 0x000fce00078e000e */
.L_x_2877:
[----:B------:R-:W-:Y:S05]  /*0600*/  BSYNC.RECONVERGENT B3 ;  /* 0x0000000000037941 */ /* 0x000fea0003800200 */
.L_x_2875:
        /* <DEDUP_REMOVED lines=28> */
.L_x_2879:
[----:B------:R-:W0:Y:S01]  /*07d0*/  LDCU UR4, c[0x0][0x860] ;  /* 0x00010c00ff0477ac */ /* 0x000e220008000800 */
[----:B------:R-:W-:Y:S01]  /*07e0*/  IMAD.MOV.U32 R14, RZ, RZ, R11 ;  /* 0x000000ffff0e7224 */ /* 0x000fe200078e000b */
[----:B------:R-:W-:Y:S01]  /*07f0*/  MOV R16, R4 ;  /* 0x0000000400107202 */ /* 0x000fe20000000f00 */
[----:B------:R-:W-:Y:S01]  /*0800*/  IMAD.MOV.U32 R15, RZ, RZ, R5 ;  /* 0x000000ffff0f7224 */ /* 0x000fe200078e0005 */
[----:B------:R-:W-:Y:S01]  /*0810*/  MOV R12, 0x840 ;  /* 0x00000840000c7802 */ /* 0x000fe20000000f00 */
[----:B0-----:R-:W-:-:S07]  /*0820*/  IMAD.U32 R13, RZ, RZ, UR4 ;  /* 0x00000004ff0d7e24 */ /* 0x001fce000f8e00ff */
[----:B------:R-:W-:Y:S05]  /*0830*/  CALL.REL.NOINC `($__internal_6_$__cuda_sm20_div_u64) ;  /* 0x000002e000687944 */ /* 0x000fea0003c00000 */
[----:B------:R-:W0:Y:S01]  /*0840*/  LDCU UR4, c[0x0][0x860] ;  /* 0x00010c00ff0477ac */ /* 0x000e220008000800 */
[----:B------:R-:W-:-:S05]  /*0850*/  IADD3 R5, PT, PT, -R14, RZ, RZ ;  /* 0x000000ff0e057210 */ /* 0x000fca0007ffe1ff */
[----:B0-----:R-:W-:Y:S02]  /*0860*/  IMAD R20, R5, UR4, R4 ;  /* 0x0000000405147c24 */ /* 0x001fe4000f8e0204 */
[----:B------:R-:W-:Y:S02]  /*0870*/  IMAD.MOV.U32 R4, RZ, RZ, R14 ;  /* 0x000000ffff047224 */ /* 0x000fe400078e000e */
[----:B------:R-:W-:-:S07]  /*0880*/  IMAD.MOV.U32 R5, RZ, RZ, R13 ;  /* 0x000000ffff057224 */ /* 0x000fce00078e000d */
.L_x_2880:
[----:B------:R-:W-:Y:S05]  /*0890*/  BSYNC.RECONVERGENT B3 ;  /* 0x0000000000037941 */ /* 0x000fea0003800200 */
.L_x_2878:
        /* <DEDUP_REMOVED lines=29> */
.L_x_2882:
[----:B------:R-:W0:Y:S01]  /*0a70*/  LDCU UR4, c[0x0][0x85c] ;  /* 0x00010b80ff0477ac */ /* 0x000e220008000800 */
[----:B------:R-:W-:Y:S01]  /*0a80*/  R2UR UR5, R17 ;  /* 0x00000000110572ca */ /* 0x000fe200000e0000 */
[----:B------:R-:W-:Y:S01]  /*0a90*/  IMAD.MOV.U32 R16, RZ, RZ, R4 ;  /* 0x000000ffff107224 */ /* 0x000fe200078e0004 */
[----:B------:R-:W-:Y:S01]  /*0aa0*/  MOV R12, 0xaf0 ;  /* 0x00000af0000c7802 */ /* 0x000fe20000000f00 */
[----:B------:R-:W-:-:S10]  /*0ab0*/  IMAD.MOV.U32 R15, RZ, RZ, R5 ;  /* 0x000000ffff0f7224 */ /* 0x000fd400078e0005 */
[----:B------:R-:W-:Y:S01]  /*0ac0*/  MOV R14, UR5 ;  /* 0x00000005000e7c02 */ /* 0x000fe20008000f00 */
[----:B0-----:R-:W-:-:S07]  /*0ad0*/  IMAD.U32 R13, RZ, RZ, UR4 ;  /* 0x00000004ff0d7e24 */ /* 0x001fce000f8e00ff */
[----:B------:R-:W-:Y:S05]  /*0ae0*/  CALL.REL.NOINC `($__internal_6_$__cuda_sm20_div_u64) ;  /* 0x000002dc00bc7944 */ /* 0x000fea0003c00000 */
[----:B------:R-:W0:Y:S01]  /*0af0*/  LDCU UR4, c[0x0][0x85c] ;  /* 0x00010b80ff0477ac */ /* 0x000e220008000800 */
[----:B------:R-:W-:Y:S02]  /*0b00*/  IMAD.MOV R19, RZ, RZ, -R14 ;  /* 0x000000ffff137224 */ /* 0x000fe400078e0a0e */
[----:B------:R-:W-:Y:S02]  /*0b10*/  IMAD.MOV.U32 R5, RZ, RZ, R13 ;  /* 0x000000ffff057224 */ /* 0x000fe400078e000d */
[----:B0-----:R-:W-:Y:S01]  /*0b20*/  IMAD R19, R19, UR4, R4 ;  /* 0x0000000413137c24 */ /* 0x001fe2000f8e0204 */
[----:B------:R-:W-:-:S07]  /*0b30*/  MOV R4, R14 ;  /* 0x0000000e00047202 */ /* 0x000fce0000000f00 */
.L_x_2883:
[----:B------:R-:W-:Y:S05]  /*0b40*/  BSYNC.RECONVERGENT B3 ;  /* 0x0000000000037941 */ /* 0x000fea0003800200 */
.L_x_2881:
        /* <DEDUP_REMOVED lines=28> */
.L_x_2885:
[----:B------:R-:W0:Y:S01]  /*0d10*/  LDCU UR4, c[0x0][0x858] ;  /* 0x00010b00ff0477ac */ /* 0x000e220008000800 */
[----:B------:R-:W-:Y:S01]  /*0d20*/  MOV R14, R10 ;  /* 0x0000000a000e7202 */ /* 0x000fe20000000f00 */
[----:B------:R-:W-:Y:S01]  /*0d30*/  IMAD.MOV.U32 R16, RZ, RZ, R4 ;  /* 0x000000ffff107224 */ /* 0x000fe200078e0004 */
[----:B------:R-:W-:Y:S01]  /*0d40*/  MOV R12, 0xd80 ;  /* 0x00000d80000c7802 */ /* 0x000fe20000000f00 */
[----:B------:R-:W-:Y:S01]  /*0d50*/  IMAD.MOV.U32 R15, RZ, RZ, R5 ;  /* 0x000000ffff0f7224 */ /* 0x000fe200078e0005 */
[----:B0-----:R-:W-:-:S07]  /*0d60*/  MOV R13, UR4 ;  /* 0x00000004000d7c02 */ /* 0x001fce0008000f00 */
[----:B------:R-:W-:Y:S05]  /*0d70*/  CALL.REL.NOINC `($__internal_6_$__cuda_sm20_div_u64) ;  /* 0x000002dc00187944 */ /* 0x000fea0003c00000 */
[----:B------:R-:W0:Y:S01]  /*0d80*/  LDCU UR4, c[0x0][0x858] ;  /* 0x00010b00ff0477ac */ /* 0x000e220008000800 */
[----:B------:R-:W-:-:S04]  /*0d90*/  IMAD.MOV R5, RZ, RZ, -R14 ;  /* 0x000000ffff057224 */ /* 0x000fc800078e0a0e */
[----:B0-----:R-:W-:Y:S01]  /*0da0*/  IMAD R18, R5, UR4, R4 ;  /* 0x0000000405127c24 */ /* 0x001fe2000f8e0204 */
[----:B------:R-:W-:Y:S01]  /*0db0*/  MOV R5, R13 ;  /* 0x0000000d00057202 */ /* 0x000fe20000000f00 */
[----:B------:R-:W-:-:S07]  /*0dc0*/  IMAD.MOV.U32 R4, RZ, RZ, R14 ;  /* 0x000000ffff047224 */ /* 0x000fce00078e000e */
.L_x_2886:
[----:B------:R-:W-:Y:S05]  /*0dd0*/  BSYNC.RECONVERGENT B3 ;  /* 0x0000000000037941 */ /* 0x000fea0003800200 */
.L_x_2884:
        /* <DEDUP_REMOVED lines=29> */
.L_x_2888:
[----:B------:R-:W0:Y:S01]  /*0fb0*/  LDCU UR4, c[0x0][0x854] ;  /* 0x00010a80ff0477ac */ /* 0x000e220008000800 */
[----:B------:R-:W-:Y:S01]  /*0fc0*/  R2UR UR5, R6 ;  /* 0x00000000060572ca */ /* 0x000fe200000e0000 */
[----:B------:R-:W-:Y:S01]  /*0fd0*/  IMAD.MOV.U32 R16, RZ, RZ, R4 ;  /* 0x000000ffff107224 */ /* 0x000fe200078e0004 */
[----:B------:R-:W-:Y:S02]  /*0fe0*/  MOV R15, R5 ;  /* 0x00000005000f7202 */ /* 0x000fe40000000f00 */
[----:B------:R-:W-:-:S09]  /*0ff0*/  MOV R12, 0x1030 ;  /* 0x00001030000c7802 */ /* 0x000fd20000000f00 */
[----:B------:R-:W-:Y:S02]  /*1000*/  IMAD.U32 R14, RZ, RZ, UR5 ;  /* 0x00000005ff0e7e24 */ /* 0x000fe4000f8e00ff */
[----:B0-----:R-:W-:-:S07]  /*1010*/  IMAD.U32 R13, RZ, RZ, UR4 ;  /* 0x00000004ff0d7e24 */ /* 0x001fce000f8e00ff */
[----:B------:R-:W-:Y:S05]  /*1020*/  CALL.REL.NOINC `($__internal_6_$__cuda_sm20_div_u64) ;  /* 0x000002d8006c7944 */ /* 0x000fea0003c00000 */
[----:B------:R-:W0:Y:S01]  /*1030*/  LDCU UR4, c[0x0][0x854] ;  /* 0x00010a80ff0477ac */ /* 0x000e220008000800 */
[----:B------:R-:W-:Y:S01]  /*1040*/  IADD3 R11, PT, PT, -R14, RZ, RZ ;  /* 0x000000ff0e0b7210 */ /* 0x000fe20007ffe1ff */
[----:B------:R-:W-:-:S04]  /*1050*/  IMAD.MOV.U32 R5, RZ, RZ, R13 ;  /* 0x000000ffff057224 */ /* 0x000fc800078e000d */
[----:B0-----:R-:W-:Y:S02]  /*1060*/  IMAD R11, R11, UR4, R4 ;  /* 0x000000040b0b7c24 */ /* 0x001fe4000f8e0204 */
[----:B------:R-:W-:-:S07]  /*1070*/  IMAD.MOV.U32 R4, RZ, RZ, R14 ;  /* 0x000000ffff047224 */ /* 0x000fce00078e000e */
.L_x_2889:
[----:B------:R-:W-:Y:S05]  /*1080*/  BSYNC.RECONVERGENT B3 ;  /* 0x0000000000037941 */ /* 0x000fea0003800200 */
.L_x_2887:
        /* <DEDUP_REMOVED lines=28> */
.L_x_2891:
        /* <DEDUP_REMOVED lines=8> */
[----:B------:R-:W-:-:S04]  /*12d0*/  IMAD.MOV R5, RZ, RZ, -R14 ;  /* 0x000000ffff057224 */ /* 0x000fc800078e0a0e */
[----:B0-----:R-:W-:Y:S01]  /*12e0*/  IMAD R10, R5, UR4, R4 ;  /* 0x00000004050a7c24 */ /* 0x001fe2000f8e0204 */
[----:B------:R-:W-:Y:S01]  /*12f0*/  MOV R4, R14 ;  /* 0x0000000e00047202 */ /* 0x000fe20000000f00 */
[----:B------:R-:W-:-:S07]  /*1300*/  IMAD.MOV.U32 R5, RZ, RZ, R13 ;  /* 0x000000ffff057224 */ /* 0x000fce00078e000d */
.L_x_2892:
[----:B------:R-:W-:Y:S05]  /*1310*/  BSYNC.RECONVERGENT B3 ;  /* 0x0000000000037941 */ /* 0x000fea0003800200 */
.L_x_2890:
        /* <DEDUP_REMOVED lines=29> */
.L_x_2894:
[----:B------:R-:W0:Y:S01]  /*14f0*/  LDCU UR4, c[0x0][0x84c] ;  /* 0x00010980ff0477ac */ /* 0x000e220008000800 */
[----:B------:R-:W-:Y:S01]  /*1500*/  R2UR UR5, R3 ;  /* 0x00000000030572ca */ /* 0x000fe200000e0000 */
[----:B------:R-:W-:Y:S01]  /*1510*/  IMAD.MOV.U32 R15, RZ, RZ, R5 ;  /* 0x000000ffff0f7224 */ /* 0x000fe200078e0005 */
[----:B------:R-:W-:Y:S02]  /*1520*/  MOV R16, R4 ;  /* 0x0000000400107202 */ /* 0x000fe40000000f00 */
[----:B------:R-:W-:-:S09]  /*1530*/  MOV R12, 0x1570 ;  /* 0x00001570000c7802 */ /* 0x000fd20000000f00 */
        /* <DEDUP_REMOVED lines=8> */
.L_x_2895:
[----:B------:R-:W-:Y:S05]  /*15c0*/  BSYNC.RECONVERGENT B3 ;  /* 0x0000000000037941 */ /* 0x000fea0003800200 */
.L_x_2893:
        /* <DEDUP_REMOVED lines=28> */
.L_x_2897:
        /* <DEDUP_REMOVED lines=12> */
.L_x_2898:
[----:B------:R-:W-:Y:S05]  /*1850*/  BSYNC.RECONVERGENT B3 ;  /* 0x0000000000037941 */ /* 0x000fea0003800200 */
.L_x_2896:
        /* <DEDUP_REMOVED lines=22> */
[----:B------:R-:W-:-:S12]  /*19c0*/  IMAD.MOV.U32 R13, RZ, RZ, RZ ;  /* 0x000000ffff0d7224 */ /* 0x000fd800078e00ff */
[----:B------:R-:W-:Y:S02]  /*19d0*/  @P1 IADD3 R12, PT, PT, R12, 0x1, RZ ;  /* 0x000000010c0c1810 */ /* 0x000fe40007ffe0ff */
[----:B------:R-:W-:-:S05]  /*19e0*/  @!P2 LOP3.LUT R12, RZ, UR4, RZ, 0x33, !PT ;  /* 0x00000004ff0cac12 */ /* 0x000fca000f8e33ff */
[----:B------:R-:W-:-:S04]  /*19f0*/  IMAD.MOV R5, RZ, RZ, -R12 ;  /* 0x000000ffff057224 */ /* 0x000fc800078e0a0c */
[----:B------:R-:W-:Y:S01]  /*1a00*/  IMAD R4, R5, UR4, R4 ;  /* 0x0000000405047c24 */ /* 0x000fe2000f8e0204 */
[----:B------:R-:W-:Y:S06]  /*1a10*/  BRA `(.L_x_2901) ;  /* 0x0000000000307947 */ /* 0x000fec0003800000 */
.L_x_2900:
        /* <DEDUP_REMOVED lines=9> */
[--C-:B------:R-:W-:Y:S02]  /*1ab0*/  IMAD.MOV R5, RZ, RZ, -R14.reuse ;  /* 0x000000ffff057224 */ /* 0x100fe400078e0a0e */
[----:B------:R-:W-:Y:S02]  /*1ac0*/  IMAD.MOV.U32 R12, RZ, RZ, R14 ;  /* 0x000000ffff0c7224 */ /* 0x000fe400078e000e */
[----:B0-----:R-:W-:-:S07]  /*1ad0*/  IMAD R4, R5, UR4, R4 ;  /* 0x0000000405047c24 */ /* 0x001fce000f8e0204 */
.L_x_2901:
[----:B------:R-:W-:Y:S05]  /*1ae0*/  BSYNC.RECONVERGENT B3 ;  /* 0x0000000000037941 */ /* 0x000fea0003800200 */
.L_x_2899:
        /* <DEDUP_REMOVED lines=23> */
.L_x_2903:
[----:B------:R-:W-:Y:S01]  /*1c60*/  MOV R15, R12 ;  /* 0x0000000c000f7202 */ /* 0x000fe20000000f00 */
[----:B------:R-:W-:Y:S01]  /*1c70*/  IMAD.MOV.U32 R14, RZ, RZ, R13 ;  /* 0x000000ffff0e7224 */ /* 0x000fe200078e000d */
[----:B------:R-:W-:-:S07]  /*1c80*/  MOV R16, 0x1ca0 ;  /* 0x00001ca000107802 */ /* 0x000fce0000000f00 */
[----:B------:R-:W-:Y:S05]  /*1c90*/  CALL.REL.NOINC `($__internal_7_$__cuda_sm20_rem_u64) ;  /* 0x000002d000687944 */ /* 0x000fea0003c00000 */
[----:B------:R-:W-:-:S07]  /*1ca0*/  IMAD.MOV.U32 R12, RZ, RZ, R14 ;  /* 0x000000ffff0c7224 */ /* 0x000fce00078e000e */
.L_x_2904:
[----:B------:R-:W-:Y:S05]  /*1cb0*/  BSYNC.RECONVERGENT B3 ;  /* 0x0000000000037941 */ /* 0x000fea0003800200 */
.L_x_2902:
        /* <DEDUP_REMOVED lines=23> */
[----:B---3--:R-:W-:-:S02]  /*1e30*/  DFMA R36, R14, UR20, R34 ;  /* 0x000000140e247c2b */ /* 0x008fc40008000022 */
[----:B------:R-:W2:Y:S03]  /*1e40*/  I2F.F64 R34, R11 ;  /* 0x0000000b00227312 */ /* 0x000ea60000201c00 */
[----:B------:R-:W3:Y:S01]  /*1e50*/  LDC.64 R26, c[0x0][0x428] ;  /* 0x00010a00ff1a7b82 */ /* 0x000ee20000000a00 */
[----:B-----5:R-:W-:Y:S02]  /*1e60*/  DFMA R8, R30, UR16, R28 ;  /* 0x000000101e087c2b */ /* 0x020fe4000800001c */
[----:B------:R-:W-:Y:S01]  /*1e70*/  DFMA R36, R4, UR22, R36 ;  /* 0x0000001604247c2b */ /* 0x000fe20008000024 */
[----:B------:R-:W4:Y:S01]  /*1e80*/  LDCU.128 UR20, c[0x0][0x4a0] ;  /* 0x00009400ff1477ac */ /* 0x000f220008000c00 */
[----:B------:R-:W3:Y:S01]  /*1e90*/  I2F.F64 R30, R18 ;  /* 0x00000012001e7312 */ /* 0x000ee20000201c00 */
[----:B0-----:R-:W-:Y:S02]  /*1ea0*/  DFMA R22, R32, R22, UR18 ;  /* 0x0000001220167e2b */ /* 0x001fe40008000016 */
[----:B------:R-:W0:Y:S01]  /*1eb0*/  LDC.64 R28, c[0x0][0x430] ;  /* 0x00010c00ff1c7b82 */ /* 0x000e220000000a00 */
[----:B------:R-:W0:Y:S02]  /*1ec0*/  LDCU.128 UR16, c[0x0][0x440] ;  /* 0x00008800ff1077ac */ /* 0x000e240008000c00 */
[----:B------:R-:W-:-:S02]  /*1ed0*/  DFMA R36, R8, UR24, R36 ;  /* 0x0000001808247c2b */ /* 0x000fc40008000024 */
[----:B------:R-:W0:Y:S01]  /*1ee0*/  I2F.F64 R32, R19 ;  /* 0x0000001300207312 */ /* 0x000e220000201c00 */
[----:B--2---:R-:W-:Y:S02]  /*1ef0*/  DFMA R24, R34, UR12, R24 ;  /* 0x0000000c22187c2b */ /* 0x004fe40008000018 */
[----:B------:R-:W2:Y:S03]  /*1f00*/  LDC.64 R38, c[0x0][0x460] ;  /* 0x00011800ff267b82 */ /* 0x000ea60000000a00 */
[----:B------:R-:W-:Y:S02]  /*1f10*/  DFMA R36, R22, UR26, R36 ;  /* 0x0000001a16247c2b */ /* 0x000fe40008000024 */
[----:B---3--:R-:W-:-:S03]  /*1f20*/  DFMA R26, R30, R26, UR14 ;  /* 0x0000000e1e1a7e2b */ /* 0x008fc6000800001a */
[----:B------:R-:W3:Y:S01]  /*1f30*/  LDC.64 R34, c[0x0][0x458] ;  /* 0x00011600ff227b82 */ /* 0x000ee20000000a00 */
[----:B------:R-:W3:Y:S01]  /*1f40*/  I2F.F64 R30, R20 ;  /* 0x00000014001e7312 */ /* 0x000ee20000201c00 */
[----:B------:R-:W5:Y:S01]  /*1f50*/  LDCU.128 UR12, c[0x0][0x4b0] ;  /* 0x00009600ff0c77ac */ /* 0x000f620008000c00 */
[----:B----4-:R-:W-:Y:S02]  /*1f60*/  DFMA R36, R24, UR20, R36 ;  /* 0x0000001418247c2b */ /* 0x010fe40008000024 */
[----:B0-----:R-:W-:-:S04]  /*1f70*/  DFMA R10, R32, UR16, R28 ;  /* 0x00000010200a7c2b */ /* 0x001fc8000800001c */
[----:B------:R-:W2:Y:S02]  /*1f80*/  I2F.F64 R32, R21 ;  /* 0x0000001500207312 */ /* 0x000ea40000201c00 */
[----:B------:R-:W-:Y:S01]  /*1f90*/  DFMA R36, R26, UR22, R36 ;  /* 0x000000161a247c2b */ /* 0x000fe20008000024 */
[----:B------:R-:W1:Y:S07]  /*1fa0*/  LDC.64 R28, c[0x0][0x838] ;  /* 0x00020e00ff1c7b82 */ /* 0x000e6e0000000a00 */
[----:B-----5:R-:W-:-:S02]  /*1fb0*/  DFMA R36, R10, UR12, R36 ;  /* 0x0000000c0a247c2b */ /* 0x020fc40008000024 */
[----:B---3--:R-:W-:Y:S01]  /*1fc0*/  DFMA R18, R30, R34, UR18 ;  /* 0x000000121e127e2b */ /* 0x008fe20008000022 */
[----:B------:R-:W0:Y:S01]  /*1fd0*/  LDCU.128 UR16, c[0x0][0x4c0] ;  /* 0x00009800ff1077ac */ /* 0x000e220008000c00 */
[----:B--2---:R-:W-:-:S06]  /*1fe0*/  DFMA R30, R32, UR4, R38 ;  /* 0x00000004201e7c2b */ /* 0x004fcc0008000026 */
[----:B------:R-:W-:Y:S02]  /*1ff0*/  DFMA R36, R18, UR14, R36 ;  /* 0x0000000e12247c2b */ /* 0x000fe40008000024 */
        /* <DEDUP_REMOVED lines=195> */
.L_x_2874:
[----:B------:R-:W-:Y:S05]  /*2c30*/  BSYNC.RECONVERGENT B1 ;  /* 0x0000000000017941 */ /* 0x000fea0003800200 */
.L_x_2873:
[----:B------:R-:W0:Y:S02]  /*2c40*/  S2R R4, SR_TID.X ;  /* 0x0000000000047919 */ /* 0x000e240000002100 */
[----:B0-----:R-:W-:-:S07]  /*2c50*/  VIADD R24, R4, 0x200 ;  /* 0x0000020004187836 */ /* 0x001fce0000000000 */
.L_x_2872:
[----:B------:R-:W-:Y:S05]  /*2c60*/  BSYNC.RECONVERGENT B2 ;  /* 0x0000000000027941 */ /* 0x000fea0003800200 */
.L_x_2871:
[----:B------:R-:W0:Y:S01]  /*2c70*/  S2R R35, SR_CTAID.X ;  /* 0x0000000000237919 */ /* 0x000e220000002500 */
[----:B------:R-:W0:Y:S01]  /*2c80*/  LDC R12, c[0x0][0x890] ;  /* 0x00022400ff0c7b82 */ /* 0x000e220000000800 */
[----:B------:R-:W1:Y:S01]  /*2c90*/  LDCU.64 UR8, c[0x0][0x380] ;  /* 0x00007000ff0877ac */ /* 0x000e620008000a00 */
[----:B------:R-:W-:Y:S01]  /*2ca0*/  BSSY.RECONVERGENT B2, `(.L_x_2905) ;  /* 0x00002d7000027945 */ /* 0x000fe20003800200 */
[----:B------:R-:W2:Y:S01]  /*2cb0*/  LDCU.128 UR4, c[0x0][0x3b0] ;  /* 0x00007600ff0477ac */ /* 0x000ea20008000c00 */
[----:B------:R-:W3:Y:S01]  /*2cc0*/  LDCU.128 UR12, c[0x0][0x410] ;  /* 0x00008200ff0c77ac */ /* 0x000ee20008000c00 */
[----:B------:R-:W4:Y:S01]  /*2cd0*/  LDCU.64 UR76, c[0x0][0x868] ;  /* 0x00010d00ff4c77ac */ /* 0x000f220008000a00 */
[----:B------:R-:W0:Y:S01]  /*2ce0*/  LDCU.128 UR16, c[0x0][0x490] ;  /* 0x00009200ff1077ac */ /* 0x000e220008000c00 */
[----:B-1----:R-:W-:Y:S01]  /*2cf0*/  MOV R54, UR8 ;  /* 0x0000000800367c02 */ /* 0x002fe20008000f00 */
[----:B------:R-:W-:Y:S01]  /*2d00*/  IMAD.U32 R43, RZ, RZ, UR9 ;  /* 0x00000009ff2b7e24 */ /* 0x000fe2000f8e00ff */
[----:B------:R-:W1:Y:S01]  /*2d10*/  LDCU.128 UR8, c[0x0][0x3e0] ;  /* 0x00007c00ff0877ac */ /* 0x000e620008000c00 */
[----:B--2---:R-:W-:Y:S01]  /*2d20*/  IMAD.U32 R4, RZ, RZ, UR4 ;  /* 0x00000004ff047e24 */ /* 0x004fe2000f8e00ff */
[----:B------:R-:W-:Y:S01]  /*2d30*/  MOV R5, UR5 ;  /* 0x0000000500057c02 */ /* 0x000fe20008000f00 */
[----:B------:R-:W-:Y:S01]  /*2d40*/  IMAD.U32 R8, RZ, RZ, UR6 ;  /* 0x00000006ff087e24 */ /* 0x000fe2000f8e00ff */
[----:B------:R-:W2:Y:S01]  /*2d50*/  LDCU.128 UR20, c[0x0][0x4a0] ;  /* 0x00009400ff1477ac */ /* 0x000ea20008000c00 */
[----:B------:R-:W-:Y:S01]  /*2d60*/  IMAD.U32 R9, RZ, RZ, UR7 ;  /* 0x00000007ff097e24 */ /* 0x000fe2000f8e00ff */
[----:B---3--:R-:W-:Y:S01]  /*2d70*/  MOV R22, UR14 ;  /* 0x0000000e00167c02 */ /* 0x008fe20008000f00 */
[----:B------:R-:W-:Y:S01]  /*2d80*/  IMAD.U32 R20, RZ, RZ, UR12 ;  /* 0x0000000cff147e24 */ /* 0x000fe2000f8e00ff */
[----:B------:R-:W3:Y:S01]  /*2d90*/  LDCU.128 UR4, c[0x0][0x440] ;  /* 0x00008800ff0477ac */ /* 0x000ee20008000c00 */
[----:B0-----:R-:W-:-:S02]  /*2da0*/  IMAD R7, R35, -0xe00, R12 ;  /* 0xfffff20023077824 */ /* 0x001fc400078e020c */
[----:B------:R-:W-:Y:S01]  /*2db0*/  IMAD.U32 R21, RZ, RZ, UR13 ;  /* 0x0000000dff157e24 */ /* 0x000fe2000f8e00ff */
[----:B------:R-:W0:Y:S01]  /*2dc0*/  LDCU.128 UR24, c[0x0][0x4b0] ;  /* 0x00009600ff1877ac */ /* 0x000e220008000c00 */
[----:B------:R-:W-:Y:S01]  /*2dd0*/  IMAD.U32 R23, RZ, RZ, UR15 ;  /* 0x0000000fff177e24 */ /* 0x000fe2000f8e00ff */
[----:B------:R-:W-:Y:S01]  /*2de0*/  ISETP.GE.U32.AND P0, PT, R24, R7, PT ;  /* 0x000000071800720c */ /* 0x000fe20003f06070 */
[----:B------:R-:W0:Y:S01]  /*2df0*/  LDCU.128 UR12, c[0x0][0x480] ;  /* 0x00009000ff0c77ac */ /* 0x000e220008000c00 */
[----:B-1----:R-:W-:Y:S01]  /*2e00*/  MOV R10, UR8 ;  /* 0x00000008000a7c02 */ /* 0x002fe20008000f00 */
[----:B------:R-:W-:Y:S01]  /*2e10*/  IMAD.U32 R11, RZ, RZ, UR9 ;  /* 0x00000009ff0b7e24 */ /* 0x000fe2000f8e00ff */
[----:B------:R-:W-:Y:S01]  /*2e20*/  MOV R19, UR11 ;  /* 0x0000000b00137c02 */ /* 0x000fe20008000f00 */
[----:B------:R-:W-:Y:S01]  /*2e30*/  IMAD.U32 R18, RZ, RZ, UR10 ;  /* 0x0000000aff127e24 */ /* 0x000fe2000f8e00ff */
[----:B------:R-:W1:Y:S01]  /*2e40*/  LDCU.128 UR8, c[0x0][0x470] ;  /* 0x00008e00ff0877ac */ /* 0x000e620008000c00 */
        /* <DEDUP_REMOVED lines=11> */
[----:B--234-:R-:W-:Y:S05]  /*2f00*/  @P0 BRA `(.L_x_2906) ;  /* 0x0000002800c00947 */ /* 0x01cfea0003800000 */
[----:B------:R-:W2:Y:S01]  /*2f10*/  LDC R61, c[0x0][0x860] ;  /* 0x00021800ff3d7b82 */ /* 0x000ea20000000800 */
[----:B------:R-:W-:-:S07]  /*2f20*/  IMAD R35, R35, 0xe00, R24 ;  /* 0x00000e0023237824 */ /* 0x000fce00078e0218 */
[----:B------:R-:W3:Y:S08]  /*2f30*/  LDC R60, c[0x0][0x858] ;  /* 0x00021600ff3c7b82 */ /* 0x000ef00000000800 */
[----:B------:R-:W4:Y:S08]  /*2f40*/  LDC R59, c[0x0][0x850] ;  /* 0x00021400ff3b7b82 */ /* 0x000f300000000800 */
[----:B------:R-:W5:Y:S01]  /*2f50*/  LDC R58, c[0x0][0x848] ;  /* 0x00021200ff3a7b82 */ /* 0x000f620000000800 */
[----:B--2---:R-:W-:-:S07]  /*2f60*/  SHF.R.S32.HI R61, RZ, 0x1f, R61 ;  /* 0x0000001fff3d7819 */ /* 0x004fce000001143d */
[----:B------:R-:W2:Y:S01]  /*2f70*/  LDC R55, c[0x0][0x840] ;  /* 0x00021000ff377b82 */ /* 0x000ea20000000800 */
[----:B---3--:R-:W-:Y:S02]  /*2f80*/  SHF.R.S32.HI R60, RZ, 0x1f, R60 ;  /* 0x0000001fff3c7819 */ /* 0x008fe4000001143c */
[----:B----4-:R-:W-:Y:S02]  /*2f90*/  SHF.R.S32.HI R59, RZ, 0x1f, R59 ;  /* 0x0000001fff3b7819 */ /* 0x010fe4000001143b */
[----:B-----5:R-:W-:Y:S02]  /*2fa0*/  SHF.R.S32.HI R58, RZ, 0x1f, R58 ;  /* 0x0000001fff3a7819 */ /* 0x020fe4000001143a */
[----:B--2---:R-:W-:-:S07]  /*2fb0*/  SHF.R.S32.HI R55, RZ, 0x1f, R55 ;  /* 0x0000001fff377819 */ /* 0x004fce0000011437 */
.L_x_2939:
[----:B------:R-:W-:Y:S01]  /*2fc0*/  R2UR UR73, R54 ;  /* 0x00000000364972ca */ /* 0x000fe200000e0000 */
[----:B------:R-:W-:Y:S01]  /*2fd0*/  BSSY.RECONVERGENT B1, `(.L_x_2907) ;  /* 0x0000298000017945 */ /* 0x000fe20003800200 */
[----:B------:R-:W-:Y:S02]  /*2fe0*/  R2UR UR72, R43 ;  /* 0x000000002b4872ca */ /* 0x000fe400000e0000 */
[----:B------:R-:W-:-:S09]  /*2ff0*/  MOV R34, RZ ;  /* 0x000000ff00227202 */ /* 0x000fd20000000f00 */
[----:B------:R-:W-:-:S04]  /*3000*/  IADD3 R29, P1, PT, R35, UR73, RZ ;  /* 0x00000049231d7c10 */ /* 0x000fc8000ff3e0ff */
[----:B------:R-:W-:Y:S01]  /*3010*/  ISETP.GE.U32.AND P0, PT, R29, UR76, PT ;  /* 0x0000004c1d007c0c */ /* 0x000fe2000bf06070 */
[----:B------:R-:W-:-:S05]  /*3020*/  IMAD.X R15, RZ, RZ, UR72, P1 ;  /* 0x00000048ff0f7e24 */ /* 0x000fca00088e06ff */
[----:B------:R-:W-:-:S13]  /*3030*/  ISETP.GE.U32.AND.EX P0, PT, R15, UR77, PT, P0 ;  /* 0x0000004d0f007c0c */ /* 0x000fda000bf06100 */
[----:B------:R-:W-:Y:S05]  /*3040*/  @P0 BRA `(.L_x_2908) ;  /* 0x0000002800400947 */ /* 0x000fea0003800000 */
[----:B------:R-:W-:Y:S01]  /*3050*/  R2UR UR72, R0 ;  /* 0x00000000004872ca */ /* 0x000fe200000e0000 */
[----:B------:R-:W-:-:S12]  /*3060*/  BSSY.RECONVERGENT B3, `(.L_x_2909) ;  /* 0x0000027000037945 */ /* 0x000fd80003800200 */
[----:B------:R-:W-:-:S04]  /*3070*/  LOP3.LUT R7, R15, UR72, RZ, 0xfc, !PT ;  /* 0x000000480f077c12 */ /* 0x000fc8000f8efcff */
[----:B------:R-:W-:-:S13]  /*3080*/  ISETP.NE.U32.AND P0, PT, R7, RZ, PT ;  /* 0x000000ff0700720c */ /* 0x000fda0003f05070 */
[----:B------:R-:W-:Y:S05]  /*3090*/  @P0 BRA `(.L_x_2910) ;  /* 0x00000000005c0947 */ /* 0x000fea0003800000 */
[----:B------:R-:W2:Y:S01]  /*30a0*/  LDCU UR72, c[0x0][0x864] ;  /* 0x00010c80ff4877ac */ /* 0x000ea20008000800 */
[----:B------:R-:W-:Y:S01]  /*30b0*/  HFMA2 R12, -RZ, RZ, 0, 0 ;  /* 0x00000000ff0c7431 */ /* 0x000fe200000001ff */
[----:B------:R-:W-:Y:S01]  /*30c0*/  MOV R27, RZ ;  /* 0x000000ff001b7202 */ /* 0x000fe20000000f00 */
[----:B--2---:R-:W2:Y:S01]  /*30d0*/  I2F.U32.RP R14, UR72 ;  /* 0x00000048000e7d06 */ /* 0x004ea20008209000 */
[----:B------:R-:W-:-:S07]  /*30e0*/  ISETP.NE.U32.AND P2, PT, RZ, UR72, PT ;  /* 0x00000048ff007c0c */ /* 0x000fce000bf45070 */
[----:B--2---:R-:W2:Y:S02]  /*30f0*/  MUFU.RCP R14, R14 ;  /* 0x0000000e000e7308 */ /* 0x004ea40000001000 */
[----:B--2---:R-:W-:-:S06]  /*3100*/  VIADD R13, R14, 0xffffffe ;  /* 0x0ffffffe0e0d7836 */ /* 0x004fcc0000000000 */
[----:B------:R-:W2:Y:S02]  /*3110*/  F2I.FTZ.U32.TRUNC.NTZ R13, R13 ;  /* 0x0000000d000d7305 */ /* 0x000ea4000021f000 */
[----:B--2---:R-:W-:-:S04]  /*3120*/  IMAD.MOV R7, RZ, RZ, -R13 ;  /* 0x000000ffff077224 */ /* 0x004fc800078e0a0d */
        /* <DEDUP_REMOVED lines=14> */
.L_x_2910:
[----:B------:R-:W2:Y:S01]  /*3210*/  LDCU UR72, c[0x0][0x864] ;  /* 0x00010c80ff4877ac */ /* 0x000ea20008000800 */
[----:B------:R-:W-:Y:S01]  /*3220*/  R2UR UR73, R0 ;  /* 0x00000000004972ca */ /* 0x000fe200000e0000 */
[----:B------:R-:W-:Y:S01]  /*3230*/  IMAD.MOV.U32 R16, RZ, RZ, R29 ;  /* 0x000000ffff107224 */ /* 0x000fe200078e001d */
[----:B------:R-:W-:-:S11]  /*3240*/  MOV R12, 0x3280 ;  /* 0x00003280000c7802 */ /* 0x000fd60000000f00 */
[----:B------:R-:W-:Y:S01]  /*3250*/  MOV R14, UR73 ;  /* 0x00000049000e7c02 */ /* 0x000fe20008000f00 */
[----:B--2---:R-:W-:-:S07]  /*3260*/  IMAD.U32 R13, RZ, RZ, UR72 ;  /* 0x00000048ff0d7e24 */ /* 0x004fce000f8e00ff */
[----:B01----:R-:W-:Y:S05]  /*3270*/  CALL.REL.NOINC `($__internal_6_$__cuda_sm20_div_u64) ;  /* 0x000002b400d87944 */ /* 0x003fea0003c00000 */
[----:B------:R-:W0:Y:S01]  /*3280*/  LDCU UR72, c[0x0][0x864] ;  /* 0x00010c80ff4877ac */ /* 0x000e220008000800 */
[--C-:B------:R-:W-:Y:S01]  /*3290*/  IMAD.MOV R12, RZ, RZ, -R14.reuse ;  /* 0x000000ffff0c7224 */ /* 0x100fe200078e0a0e */
[----:B------:R-:W-:Y:S01]  /*32a0*/  MOV R27, R13 ;  /* 0x0000000d001b7202 */ /* 0x000fe20000000f00 */
[----:B------:R-:W-:Y:S02]  /*32b0*/  IMAD.MOV.U32 R26, RZ, RZ, R14 ;  /* 0x000000ffff1a7224 */ /* 0x000fe400078e000e */
[----:B0-----:R-:W-:-:S07]  /*32c0*/  IMAD R29, R12, UR72, R29 ;  /* 0x000000480c1d7c24 */ /* 0x001fce000f8e021d */
.L_x_2911:
[----:B01----:R-:W-:Y:S05]  /*32d0*/  BSYNC.RECONVERGENT B3 ;  /* 0x0000000000037941 */ /* 0x003fea0003800200 */
.L_x_2909:
        /* <DEDUP_REMOVED lines=28> */
.L_x_2913:
[----:B------:R-:W0:Y:S01]  /*34a0*/  LDCU UR72, c[0x0][0x860] ;  /* 0x00010c00ff4877ac */ /* 0x000e220008000800 */
[----:B------:R-:W-:Y:S01]  /*34b0*/  MOV R16, R26 ;  /* 0x0000001a00107202 */ /* 0x000fe20000000f00 */
[----:B------:R-:W-:Y:S01]  /*34c0*/  IMAD.MOV.U32 R15, RZ, RZ, R27 ;  /* 0x000000ffff0f7224 */ /* 0x000fe200078e001b */
[----:B------:R-:W-:Y:S01]  /*34d0*/  MOV R12, 0x3510 ;  /* 0x00003510000c7802 */ /* 0x000fe20000000f00 */
[----:B------:R-:W-:Y:S02]  /*34e0*/  IMAD.MOV.U32 R14, RZ, RZ, R61 ;  /* 0x000000ffff0e7224 */ /* 0x000fe400078e003d */
[----:B0-----:R-:W-:-:S07]  /*34f0*/  IMAD.U32 R13, RZ, RZ, UR72 ;  /* 0x00000048ff0d7e24 */ /* 0x001fce000f8e00ff */
[----:B------:R-:W-:Y:S05]  /*3500*/  CALL.REL.NOINC `($__internal_6_$__cuda_sm20_div_u64) ;  /* 0x000002b400347944 */ /* 0x000fea0003c00000 */
[----:B------:R-:W0:Y:S01]  /*3510*/  LDCU UR72, c[0x0][0x860] ;  /* 0x00010c00ff4877ac */ /* 0x000e220008000800 */
[----:B------:R-:W-:Y:S01]  /*3520*/  IADD3 R7, PT, PT, -R14, RZ, RZ ;  /* 0x000000ff0e077210 */ /* 0x000fe20007ffe1ff */
[----:B------:R-:W-:-:S04]  /*3530*/  IMAD.MOV.U32 R27, RZ, RZ, R13 ;  /* 0x000000ffff1b7224 */ /* 0x000fc800078e000d */
[----:B0-----:R-:W-:Y:S02]  /*3540*/  IMAD R28, R7, UR72, R26 ;  /* 0x00000048071c7c24 */ /* 0x001fe4000f8e021a */
[----:B------:R-:W-:-:S07]  /*3550*/  IMAD.MOV.U32 R26, RZ, RZ, R14 ;  /* 0x000000ffff1a7224 */ /* 0x000fce00078e000e */
.L_x_2914:
[----:B------:R-:W-:Y:S05]  /*3560*/  BSYNC.RECONVERGENT B3 ;  /* 0x0000000000037941 */ /* 0x000fea0003800200 */
.L_x_2912:
        /* <DEDUP_REMOVED lines=28> */
.L_x_2916:
[----:B------:R-:W0:Y:S01]  /*3730*/  LDCU UR72, c[0x0][0x85c] ;  /* 0x00010b80ff4877ac */ /* 0x000e220008000800 */
[----:B------:R-:W-:Y:S01]  /*3740*/  R2UR UR73, R17 ;  /* 0x00000000114972ca */ /* 0x000fe200000e0000 */
[----:B------:R-:W-:Y:S01]  /*3750*/  IMAD.MOV.U32 R16, RZ, RZ, R26 ;  /* 0x000000ffff107224 */ /* 0x000fe200078e001a */
[----:B------:R-:W-:Y:S01]  /*3760*/  MOV R12, 0x37b0 ;  /* 0x000037b0000c7802 */ /* 0x000fe20000000f00 */
[----:B------:R-:W-:-:S10]  /*3770*/  IMAD.MOV.U32 R15, RZ, RZ, R27 ;  /* 0x000000ffff0f7224 */ /* 0x000fd400078e001b */
[----:B------:R-:W-:Y:S02]  /*3780*/  MOV R14, UR73 ;  /* 0x00000049000e7c02 */ /* 0x000fe40008000f00 */
[----:B0-----:R-:W-:-:S07]  /*3790*/  MOV R13, UR72 ;  /* 0x00000048000d7c02 */ /* 0x001fce0008000f00 */
[----:B------:R-:W-:Y:S05]  /*37a0*/  CALL.REL.NOINC `($__internal_6_$__cuda_sm20_div_u64) ;  /* 0x000002b0008c7944 */ /* 0x000fea0003c00000 */
[----:B------:R-:W0:Y:S01]  /*37b0*/  LDCU UR72, c[0x0][0x85c] ;  /* 0x00010b80ff4877ac */ /* 0x000e220008000800 */
[--C-:B------:R-:W-:Y:S01]  /*37c0*/  IMAD.MOV R27, RZ, RZ, -R14.reuse ;  /* 0x000000ffff1b7224 */ /* 0x100fe200078e0a0e */
[----:B------:R-:W-:Y:S01]  /*37d0*/  MOV R37, R13 ;  /* 0x0000000d00257202 */ /* 0x000fe20000000f00 */
[----:B------:R-:W-:Y:S02]  /*37e0*/  IMAD.MOV.U32 R36, RZ, RZ, R14 ;  /* 0x000000ffff247224 */ /* 0x000fe400078e000e */
[----:B0-----:R-:W-:-:S07]  /*37f0*/  IMAD R27, R27, UR72, R26 ;  /* 0x000000481b1b7c24 */ /* 0x001fce000f8e021a */
.L_x_2917:
[----:B------:R-:W-:Y:S05]  /*3800*/  BSYNC.RECONVERGENT B3 ;  /* 0x0000000000037941 */ /* 0x000fea0003800200 */
.L_x_2915:
        /* <DEDUP_REMOVED lines=28> */
.L_x_2919:
        /* <DEDUP_REMOVED lines=12> */
.L_x_2920:
[----:B------:R-:W-:Y:S05]  /*3a90*/  BSYNC.RECONVERGENT B3 ;  /* 0x0000000000037941 */ /* 0x000fea0003800200 */
.L_x_2918:
        /* <DEDUP_REMOVED lines=28> */
.L_x_2922:
        /* <DEDUP_REMOVED lines=13> */
.L_x_2923:
[----:B------:R-:W-:Y:S05]  /*3d30*/  BSYNC.RECONVERGENT B3 ;  /* 0x0000000000037941 */ /* 0x000fea0003800200 */
.L_x_2921:
        /* <DEDUP_REMOVED lines=27> */
.L_x_2925:
        /* <DEDUP_REMOVED lines=8> */
[----:B------:R-:W-:Y:S01]  /*3f70*/  IMAD.MOV R7, RZ, RZ, -R14 ;  /* 0x000000ffff077224 */ /* 0x000fe200078e0a0e */
[----:B------:R-:W-:Y:S01]  /*3f80*/  MOV R36, R14 ;  /* 0x0000000e00247202 */ /* 0x000fe20000000f00 */
[----:B------:R-:W-:Y:S02]  /*3f90*/  IMAD.MOV.U32 R37, RZ, RZ, R13 ;  /* 0x000000ffff257224 */ /* 0x000fe400078e000d */
[----:B0-----:R-:W-:-:S07]  /*3fa0*/  IMAD R38, R7, UR72, R38 ;  /* 0x0000004807267c24 */ /* 0x001fce000f8e0226 */
.L_x_2926:
[----:B------:R-:W-:Y:S05]  /*3fb0*/  BSYNC.RECONVERGENT B3 ;  /* 0x0000000000037941 */ /* 0x000fea0003800200 */
.L_x_2924:
        /* <DEDUP_REMOVED lines=29> */
.L_x_2928:
        /* <DEDUP_REMOVED lines=9> */
[----:B------:R-:W-:Y:S01]  /*4220*/  IMAD.MOV R39, RZ, RZ, -R14 ;  /* 0x000000ffff277224 */ /* 0x000fe200078e0a0e */
[----:B------:R-:W-:-:S03]  /*4230*/  MOV R37, R13 ;  /* 0x0000000d00257202 */ /* 0x000fc60000000f00 */
[----:B0-----:R-:W-:Y:S02]  /*4240*/  IMAD R39, R39, UR72, R36 ;  /* 0x0000004827277c24 */ /* 0x001fe4000f8e0224 */
[----:B------:R-:W-:-:S07]  /*4250*/  IMAD.MOV.U32 R36, RZ, RZ, R14 ;  /* 0x000000ffff247224 */ /* 0x000fce00078e000e */
.L_x_2929:
[----:B------:R-:W-:Y:S05]  /*4260*/  BSYNC.RECONVERGENT B3 ;  /* 0x0000000000037941 */ /* 0x000fea0003800200 */
.L_x_2927:
        /* <DEDUP_REMOVED lines=28> */
.L_x_2931:
        /* <DEDUP_REMOVED lines=12> */
.L_x_2932:
[----:B------:R-:W-:Y:S05]  /*44f0*/  BSYNC.RECONVERGENT B3 ;  /* 0x0000000000037941 */ /* 0x000fea0003800200 */
.L_x_2930:
        /* <DEDUP_REMOVED lines=28> */
.L_x_2934:
        /* <DEDUP_REMOVED lines=9> */
[--C-:B------:R-:W-:Y:S02]  /*4750*/  IMAD.MOV R7, RZ, RZ, -R14.reuse ;  /* 0x000000ffff077224 */ /* 0x100fe400078e0a0e */
[----:B------:R-:W-:Y:S02]  /*4760*/  IMAD.MOV.U32 R12, RZ, RZ, R14 ;  /* 0x000000ffff0c7224 */ /* 0x000fe400078e000e */
[----:B0-----:R-:W-:-:S07]  /*4770*/  IMAD R36, R7, UR72, R36 ;  /* 0x0000004807247c24 */ /* 0x001fce000f8e0224 */
.L_x_2935:
[----:B------:R-:W-:Y:S05]  /*4780*/  BSYNC.RECONVERGENT B3 ;  /* 0x0000000000037941 */ /* 0x000fea0003800200 */
.L_x_2933:
        /* <DEDUP_REMOVED lines=24> */
.L_x_2937:
[----:B------:R-:W-:Y:S01]  /*4910*/  IMAD.MOV.U32 R15, RZ, RZ, R12 ;  /* 0x000000ffff0f7224 */ /* 0x000fe200078e000c */
[----:B------:R-:W-:Y:S01]  /*4920*/  MOV R7, R55 ;  /* 0x0000003700077202 */ /* 0x000fe20000000f00 */
[----:B------:R-:W-:Y:S01]  /*4930*/  IMAD.MOV.U32 R14, RZ, RZ, R13 ;  /* 0x000000ffff0e7224 */ /* 0x000fe200078e000d */
[----:B------:R-:W-:-:S07]  /*4940*/  MOV R16, 0x4960 ;  /* 0x0000496000107802 */ /* 0x000fce0000000f00 */
[----:B------:R-:W-:Y:S05]  /*4950*/  CALL.REL.NOINC `($__internal_7_$__cuda_sm20_rem_u64) ;  /* 0x000002a400387944 */ /* 0x000fea0003c00000 */
.L_x_2938:
[----:B------:R-:W-:Y:S05]  /*4960*/  BSYNC.RECONVERGENT B3 ;  /* 0x0000000000037941 */ /* 0x000fea0003800200 */
.L_x_2936:
[----:B------:R-:W0:Y:S01]  /*4970*/  LDC.64 R32, c[0x0][0x388] ;  /* 0x0000e200ff207b82 */ /* 0x000e220000000a00 */
[----:B------:R-:W0:Y:S01]  /*4980*/  LDCU.64 UR72, c[0x0][0x398] ;  /* 0x00007300ff4877ac */ /* 0x000e220008000a00 */
[----:B------:R-:W0:Y:S01]  /*4990*/  I2F.F64 R14, R14 ;  /* 0x0000000e000e7312 */ /* 0x000e220000201c00 */
[----:B------:R-:W-:Y:S02]  /*49a0*/  MOV.SPILL R52, UR39 ;  /* 0x0000002700347c02 */ /* 0x000fe40009000f00 */
[----:B------:R-:W-:Y:S02]  /*49b0*/  MOV.SPILL R53, UR38 ;  /* 0x0000002600357c02 */ /* 0x000fe40009000f00 */
[----:B------:R-:W-:Y:S01]  /*49c0*/  R2UR UR38, R4 ;  /* 0x00000000042672ca */ /* 0x000fe200000e0000 */
[----:B------:R-:W1:Y:S01]  /*49d0*/  LDC.64 R44, c[0x0][0x3a0] ;  /* 0x0000e800ff2c7b82 */ /* 0x000e620000000a00 */
[----:B------:R-:W-:Y:S01]  /*49e0*/  R2UR UR39, R5 ;  /* 0x00000000052772ca */ /* 0x000fe200000e0000 */
[----:B------:R-:W1:Y:S01]  /*49f0*/  I2F.F64 R36, R36 ;  /* 0x0000002400247312 */ /* 0x000e620000201c00 */
[----:B------:R-:W-:-:S02]  /*4a00*/  MOV.SPILL R46, UR37 ;  /* 0x00000025002e7c02 */ /* 0x000fc40009000f00 */
[----:B------:R-:W-:Y:S02]  /*4a10*/  MOV.SPILL R47, UR36 ;  /* 0x00000024002f7c02 */ /* 0x000fe40009000f00 */
[----:B------:R-:W-:Y:S01]  /*4a20*/  R2UR UR36, R8 ;  /* 0x00000000082472ca */ /* 0x000fe200000e0000 */
[----:B------:R-:W2:Y:S01]  /*4a30*/  LDC.64 R48, c[0x0][0x3c8] ;  /* 0x0000f200ff307b82 */ /* 0x000ea20000000a00 */
[----:B------:R-:W-:Y:S01]  /*4a40*/  R2UR UR37, R9 ;  /* 0x00000000092572ca */ /* 0x000fe200000e0000 */
[----:B------:R-:W2:Y:S01]  /*4a50*/  I2F.F64 R30, R41 ;  /* 0x00000029001e7312 */ /* 0x000ea20000201c00 */
[----:B------:R-:W-:Y:S02]  /*4a60*/  MOV.SPILL R13, UR35 ;  /* 0x00000023000d7c02 */ /* 0x000fe40009000f00 */
[----:B------:R-:W-:Y:S02]  /*4a70*/  MOV.SPILL R16, UR34 ;  /* 0x0000002200107c02 */ /* 0x000fe40009000f00 */
[----:B------:R-:W-:Y:S01]  /*4a80*/  R2UR UR34, R10 ;  /* 0x000000000a2272ca */ /* 0x000fe200000e0000 */
[----:B------:R-:W3:Y:S01]  /*4a90*/  LDC.64 R56, c[0x0][0x3d0] ;  /* 0x0000f400ff387b82 */ /* 0x000ee20000000a00 */
[----:B0-----:R-:W-:Y:S01]  /*4aa0*/  DFMA R14, R14, UR72, R32 ;  /* 0x000000480e0e7c2b */ /* 0x001fe20008000020 */
[----:B------:R-:W-:Y:S01]  /*4ab0*/  R2UR UR35, R11 ;  /* 0x000000000b2372ca */ /* 0x000fe200000e0000 */
[----:B------:R-:W3:Y:S01]  /*4ac0*/  I2F.F64 R32, R39 ;  /* 0x0000002700207312 */ /* 0x000ee20000201c00 */
[----:B------:R-:W-:-:S02]  /*4ad0*/  MOV.SPILL R7, UR33 ;  /* 0x0000002100077c02 */ /* 0x000fc40009000f00 */
[----:B------:R-:W-:Y:S02]  /*4ae0*/  MOV.SPILL R12, UR32 ;  /* 0x00000020000c7c02 */ /* 0x000fe40009000f00 */
[----:B------:R-:W0:Y:S01]  /*4af0*/  LDC.64 R50, c[0x0][0x3f8] ;  /* 0x0000fe00ff327b82 */ /* 0x000e220000000a00 */
[----:B-1----:R-:W-:Y:S01]  /*4b00*/  DFMA R36, R36, UR38, R44 ;  /* 0x0000002624247c2b */ /* 0x002fe2000800002c */
[----:B------:R-:W-:Y:S01]  /*4b10*/  R2UR.FILL UR39, R52 ;  /* 0x00000000342772ca */ /* 0x000fe200004e0000 */
[----:B------:R-:W-:Y:S01]  /*4b20*/  DFMA R44, R14, UR10, RZ ;  /* 0x0000000a0e2c7c2b */ /* 0x000fe200080000ff */
[----:B------:R-:W-:Y:S01]  /*4b30*/  R2UR.FILL UR38, R53 ;  /* 0x00000000352672ca */ /* 0x000fe200004e0000 */
[----:B------:R-:W0:Y:S01]  /*4b40*/  I2F.F64 R38, R38 ;  /* 0x0000002600267312 */ /* 0x000e220000201c00 */
[----:B------:R-:W-:Y:S02]  /*4b50*/  R2UR UR32, R18 ;  /* 0x00000000122072ca */ /* 0x000fe400000e0000 */
[----:B------:R-:W1:Y:S01]  /*4b60*/  LDC.64 R52, c[0x0][0x400] ;  /* 0x00010000ff347b82 */ /* 0x000e620000000a00 */
[----:B--2---:R-:W-:Y:S01]  /*4b70*/  DFMA R30, R30, R48, UR36 ;  /* 0x000000241e1e7e2b */ /* 0x004fe20008000030 */
[----:B------:R-:W-:Y:S01]  /*4b80*/  R2UR UR33, R19 ;  /* 0x00000000132172ca */ /* 0x000fe200000e0000 */
[----:B------:R-:W-:Y:S01]  /*4b90*/  DFMA R44, R36, UR12, R44 ;  /* 0x0000000c242c7c2b */ /* 0x000fe2000800002c */
[----:B------:R-:W-:-:S02]  /*4ba0*/  R2UR.FILL UR37, R46 ;  /* 0x000000002e2572ca */ /* 0x000fc400004e0000 */
[----:B------:R-:W-:Y:S02]  /*4bb0*/  R2UR.FILL UR36, R47 ;  /* 0x000000002f2472ca */ /* 0x000fe400004e0000 */
[----:B------:R-:W2:Y:S01]  /*4bc0*/  LDC.64 R48, c[0x0][0x428] ;  /* 0x00010a00ff307b82 */ /* 0x000ea20000000a00 */
[----:B---3--:R-:W-:Y:S01]  /*4bd0*/  DFMA R32, R32, UR34, R56 ;  /* 0x0000002220207c2b */ /* 0x008fe20008000038 */
[----:B------:R-:W1:Y:S01]  /*4be0*/  I2F.F64 R46, R25 ;  /* 0x00000019002e7312 */ /* 0x000e620000201c00 */
[----:B------:R-:W-:Y:S01]  /*4bf0*/  DFMA R44, R30, UR14, R44 ;  /* 0x0000000e1e2c7c2b */ /* 0x000fe2000800002c */
[----:B------:R-:W-:Y:S02]  /*4c00*/  R2UR UR74, R20 ;  /* 0x00000000144a72ca */ /* 0x000fe400000e0000 */
[----:B------:R-:W-:Y:S01]  /*4c10*/  R2UR UR75, R21 ;  /* 0x00000000154b72ca */ /* 0x000fe200000e0000 */
[----:B0-----:R-:W-:Y:S01]  /*4c20*/  DFMA R38, R38, R50, UR32 ;  /* 0x0000002026267e2b */ /* 0x001fe20008000032 */
[----:B------:R-:W-:Y:S01]  /*4c30*/  R2UR.FILL UR35, R13 ;  /* 0x000000000d2372ca */ /* 0x000fe200004e0000 */
[----:B------:R-:W0:Y:S01]  /*4c40*/  LDC.64 R56, c[0x0][0x430] ;  /* 0x00010c00ff387b82 */ /* 0x000e220000000a00 */
[----:B------:R-:W-:Y:S01]  /*4c50*/  R2UR.FILL UR32, R12 ;  /* 0x000000000c2072ca */ /* 0x000fe200004e0000 */
[----:B------:R-:W-:Y:S01]  /*4c60*/  DFMA R44, R32, UR16, R44 ;  /* 0x00000010202c7c2b */ /* 0x000fe2000800002c */
[----:B------:R-:W2:Y:S01]  /*4c70*/  I2F.F64 R12, R26 ;  /* 0x0000001a000c7312 */ /* 0x000ea20000201c00 */
[----:B------:R-:W-:-:S02]  /*4c80*/  R2UR UR72, R22 ;  /* 0x00000000164872ca */ /* 0x000fc400000e0000 */
[----:B------:R-:W-:Y:S02]  /*4c90*/  R2UR UR73, R23 ;  /* 0x00000000174972ca */ /* 0x000fe400000e0000 */
[----:B------:R-:W3:Y:S02]  /*4ca0*/  LDC.64 R50, c[0x0][0x458] ;  /* 0x00011600ff327b82 */ /* 0x000ee40000000a00 */
[----:B-1----:R-:W-:Y:S01]  /*4cb0*/  DFMA R46, R46, UR74, R52 ;  /* 0x0000004a2e2e7c2b */ /* 0x002fe20008000034 */
[----:B------:R-:W-:Y:S01]  /*4cc0*/  R2UR.FILL UR34, R16 ;  /* 0x00000000102272ca */ /* 0x000fe200004e0000 */
[----:B------:R-:W-:Y:S01]  /*4cd0*/  DFMA R44, R38, UR18, R44 ;  /* 0x00000012262c7c2b */ /* 0x000fe2000800002c */
[----:B------:R-:W0:Y:S01]  /*4ce0*/  I2F.F64 R26, R27 ;  /* 0x0000001b001a7312 */ /* 0x000e220000201c00 */
[----:B------:R-:W-:Y:S02]  /*4cf0*/  R2UR.FILL UR33, R7 ;  /* 0x00000000072172ca */ /* 0x000fe400004e0000 */
[----:B------:R-:W1:Y:S03]  /*4d00*/  LDC.64 R52, c[0x0][0x460] ;  /* 0x00011800ff347b82 */ /* 0x000e660000000a00 */
[----:B--2---:R-:W-:Y:S01]  /*4d10*/  DFMA R12, R12, R48, UR72 ;  /* 0x000000480c0c7e2b */ /* 0x004fe20008000030 */
[----:B------:R-:W2:Y:S01]  /*4d20*/  LDCU.64 UR72, c[0x0][0x4d0] ;  /* 0x00009a00ff4877ac */ /* 0x000ea20008000a00 */
[----:B------:R-:W3:Y:S01]  /*4d30*/  I2F.F64 R48, R28 ;  /* 0x0000001c00307312 */ /* 0x000ee20000201c00 */
[----:B------:R-:W-:-:S02]  /*4d40*/  DFMA R44, R46, UR20, R44 ;  /* 0x000000142e2c7c2b */ /* 0x000fc4000800002c */
[----:B0-----:R-:W-:-:S05]  /*4d50*/  DFMA R26, R26, UR4, R56 ;  /* 0x000000041a1a7c2b */ /* 0x001fca0008000038 */
[----:B------:R-:W1:Y:S01]  /*4d60*/  I2F.F64 R28, R29 ;  /* 0x0000001d001c7312 */ /* 0x000e620000201c00 */
[----:B------:R-:W-:Y:S02]  /*4d70*/  DFMA R44, R12, UR22, R44 ;  /* 0x000000160c2c7c2b */ /* 0x000fe4000800002c */
[----:B---3--:R-:W-:Y:S01]  /*4d80*/  DFMA R50, R48, R50, UR6 ;  /* 0x0000000630327e2b */ /* 0x008fe20008000032 */
[----:B------:R-:W2:Y:S05]  /*4d90*/  LDC.64 R48, c[0x0][0x838] ;  /* 0x00020e00ff307b82 */ /* 0x000eaa0000000a00 */
[----:B------:R-:W-:Y:S02]  /*4da0*/  DFMA R44, R26, UR24, R44 ;  /* 0x000000181a2c7c2b */ /* 0x000fe4000800002c */
[----:B-1----:R-:W-:-:S06]  /*4db0*/  DFMA R28, R28, UR8, R52 ;  /* 0x000000081c1c7c2b */ /* 0x002fcc0008000034 */
        /* <DEDUP_REMOVED lines=185> */
.L_x_2908:
[----:B01----:R-:W-:Y:S05]  /*5950*/  BSYNC.RECONVERGENT B1 ;  /* 0x0000000000017941 */ /* 0x003fea0003800200 */
.L_x_2907:
[----:B------:R-:W0:Y:S01]  /*5960*/  S2UR UR73, SR_CTAID.X ;  /* 0x00000000004979c3 */ /* 0x000e220000002500 */
[----:B------:R-:W0:Y:S01]  /*5970*/  LDCU UR72, c[0x0][0x890] ;  /* 0x00011200ff4877ac */ /* 0x000e220008000800 */
[----:B------:R-:W-:Y:S01]  /*5980*/  IADD3 R42, P0, PT, R42, R34, RZ ;  /* 0x000000222a2a7210 */ /* 0x000fe20007f1e0ff */
[----:B------:R-:W-:Y:S01]  /*5990*/  IMAD.MOV.U32 R12, RZ, RZ, RZ ;  /* 0x000000ffff0c7224 */ /* 0x000fe200078e00ff */
[----:B------:R-:W-:Y:S01]  /*59a0*/  IADD3 R35, PT, PT, R35, 0x200, RZ ;  /* 0x0000020023237810 */ /* 0x000fe20007ffe0ff */
[----:B------:R-:W-:Y:S02]  /*59b0*/  VIADD R24, R24, 0x200 ;  /* 0x0000020018187836 */ /* 0x000fe40000000000 */
[----:B------:R-:W-:Y:S01]  /*59c0*/  IMAD.X R40, R40, 0x1, R12, P0 ;  /* 0x0000000128287824 */ /* 0x000fe200000e060c */
[----:B0-----:R-:W-:-:S06]  /*59d0*/  UIMAD UR72, UR73, -0xe00, UR72 ;  /* 0xfffff200494878a4 */ /* 0x001fcc000f8e0248 */
[----:B------:R-:W-:-:S04]  /*59e0*/  MOV R7, UR72 ;  /* 0x0000004800077c02 */ /* 0x000fc80008000f00 */
[----:B------:R-:W-:-:S13]  /*59f0*/  ISETP.GE.AND P0, PT, R24, R7, PT ;  /* 0x000000071800720c */ /* 0x000fda0003f06270 */
[----:B------:R-:W-:Y:S05]  /*5a00*/  @!P0 BRA `(.L_x_2939) ;  /* 0xffffffd4006c8947 */ /* 0x000fea000383ffff */
.L_x_2906:
[----:B01----:R-:W-:Y:S05]  /*5a10*/  BSYNC.RECONVERGENT B2 ;  /* 0x0000000000027941 */ /* 0x003fea0003800200 */
.L_x_2905:
[----:B------:R-:W-:-:S13]  /*5a20*/  ISETP.GE.AND P0, PT, R7, 0x200, PT ;  /* 0x000002000700780c */ /* 0x000fda0003f06270 */
        /* <DEDUP_REMOVED lines=26> */
[----:B------:R-:W-:-:S05]  /*5bd0*/  IADD3.X R9, PT, PT, R2, R11, RZ, P1, !PT ;  /* 0x0000000b02097210 */ /* 0x000fca0000ffe4ff */
[----:B------:R-:W1:Y:S01]  /*5be0*/  SHFL.DOWN PT, R2, R9, 0x8, 0x1f ;  /* 0x09001f0009027f89 */ /* 0x000e6200000e0000 */
[----:B0-----:R-:W-:-:S04]  /*5bf0*/  SEL R0, R0, RZ, !P0 ;  /* 0x000000ff00007207 */ /* 0x001fc80004000000 */
[----:B------:R-:W-:Y:S02]  /*5c00*/  IADD3 R7, P1, PT, R0, R5, RZ ;  /* 0x0000000500077210 */ /* 0x000fe40007f3e0ff */
[----:B-1----:R-:W-:-:S03]  /*5c10*/  SEL R2, R2, RZ, !P0 ;  /* 0x000000ff02027207 */ /* 0x002fc60004000000 */
[----:B------:R0:W1:Y:S02]  /*5c20*/  SHFL.DOWN PT, R0, R7, 0x10, 0x1f ;  /* 0x0a001f0007007f89 */ /* 0x00006400000e0000 */
[----:B------:R-:W-:-:S05]  /*5c30*/  IMAD.X R6, R2, 0x1, R9, P1 ;  /* 0x0000000102067824 */ /* 0x000fca00008e0609 */
[----:B------:R0:W2:Y:S02]  /*5c40*/  SHFL.DOWN PT, R3, R6, 0x10, 0x1f ;  /* 0x0a001f0006037f89 */ /* 0x0000a400000e0000 */
.L_x_3439:
[C---:B------:R-:W-:Y:S01]  /*5c50*/  ISETP.NE.AND P1, PT, R4.reuse, RZ, PT ;  /* 0x000000ff0400720c */ /* 0x040fe20003f25270 */
[----:B------:R-:W3:Y:S01]  /*5c60*/  S2R R8, SR_TID.X ;  /* 0x0000000000087919 */ /* 0x000ee20000002100 */
[----:B------:R-:W-:Y:S01]  /*5c70*/  ISETP.GT.AND P0, PT, R4, 0xf, PT ;  /* 0x0000000f0400780c */ /* 0x000fe20003f04270 */
[----:B------:R-:W-:Y:S05]  /*5c80*/  WARPSYNC.ALL ;  /* 0x0000000000007948 */ /* 0x000fea0003800000 */
[----:B-1----:R-:W-:Y:S02]  /*5c90*/  SEL R2, R0, RZ, !P0 ;  /* 0x000000ff00027207 */ /* 0x002fe40004000000 */
[----:B--2---:R-:W-:-:S02]  /*5ca0*/  SEL R3, R3, RZ, !P0 ;  /* 0x000000ff03037207 */ /* 0x004fc40004000000 */
[----:B------:R-:W-:Y:S01]  /*5cb0*/  IADD3 R2, P2, PT, R2, R7, RZ ;  /* 0x0000000702027210 */ /* 0x000fe20007f5e0ff */
[----:B------:R-:W1:Y:S01]  /*5cc0*/  @!P1 S2R R5, SR_CgaCtaId ;  /* 0x0000000000059919 */ /* 0x000e620000008800 */
[----:B------:R-:W-:-:S03]  /*5cd0*/  @!P1 MOV R4, 0x400 ;  /* 0x0000040000049802 */ /* 0x000fc60000000f00 */
[----:B------:R-:W-:Y:S01]  /*5ce0*/  IMAD.X R3, R3, 0x1, R6, P2 ;  /* 0x0000000103037824 */ /* 0x000fe200010e0606 */
[----:B---3--:R-:W-:Y:S02]  /*5cf0*/  @!P1 SHF.R.U32.HI R0, RZ, 0x2, R8 ;  /* 0x00000002ff009819 */ /* 0x008fe40000011608 */
[----:B------:R-:W-:Y:S02]  /*5d00*/  ISETP.NE.AND P0, PT, R8, RZ, PT ;  /* 0x000000ff0800720c */ /* 0x000fe40003f05270 */
[----:B------:R-:W-:Y:S02]  /*5d10*/  @!P1 LOP3.LUT R0, R0, 0xf8, RZ, 0xc0, !PT ;  /* 0x000000f800009812 */ /* 0x000fe400078ec0ff */
[----:B-1----:R-:W-:-:S04]  /*5d20*/  @!P1 LEA R5, R5, R4, 0x18 ;  /* 0x0000000405059211 */ /* 0x002fc800078ec0ff */
[----:B------:R-:W-:-:S05]  /*5d30*/  @!P1 IADD3 R5, PT, PT, R0, R5, RZ ;  /* 0x0000000500059210 */ /* 0x000fca0007ffe0ff */
[----:B------:R2:W-:Y:S01]  /*5d40*/  @!P1 STS.64 [R5+0x10], R2 ;  /* 0x0000100205009388 */ /* 0x0005e20000000a00 */
[----:B------:R-:W-:Y:S06]  /*5d50*/  BAR.SYNC.DEFER_BLOCKING 0x0 ;  /* 0x0000000000007b1d */ /* 0x000fec0000010000 */
        /* <DEDUP_REMOVED lines=9> */
[----:B------:R-:W5:Y:S04]  /*5df0*/  LDS.128 R12, [UR4+0x60] ;  /* 0x00006004ff0c7984 */ /* 0x000f680008000c00 */
[----:B------:R-:W5:Y:S04]  /*5e00*/  LDS.128 R8, [UR4+0x70] ;  /* 0x00007004ff087984 */ /* 0x000f680008000c00 */
[----:B0-2---:R-:W0:Y:S01]  /*5e10*/  LDS.128 R4, [UR4+0x80] ;  /* 0x00008004ff047984 */ /* 0x005e220008000c00 */
[----:B-1----:R-:W-:-:S04]  /*5e20*/  IADD3 R31, P1, P2, R32, R28, R2 ;  /* 0x0000001c201f7210 */ /* 0x002fc80007a3e002 */
[----:B---3--:R-:W-:Y:S02]  /*5e30*/  IADD3 R31, P3, P4, R24, R31, R34 ;  /* 0x0000001f181f7210 */ /* 0x008fe40007c7e022 */
[----:B------:R-:W-:Y:S02]  /*5e40*/  IADD3.X R29, PT, PT, R33, R29, R3, P1, P2 ;  /* 0x0000001d211d7210 */ /* 0x000fe40000fe4403 */
[----:B----4-:R-:W-:Y:S02]  /*5e50*/  IADD3 R3, P1, P2, R20, R31, R26 ;  /* 0x0000001f14037210 */ /* 0x010fe40007a3e01a */
[----:B------:R-:W-:Y:S02]  /*5e60*/  IADD3.X R25, PT, PT, R25, R29, R35, P3, P4 ;  /* 0x0000001d19197210 */ /* 0x000fe40001fe8423 */
[----:B-----5:R-:W-:Y:S02]  /*5e70*/  IADD3 R3, P3, P4, R16, R3, R22 ;  /* 0x0000000310037210 */ /* 0x020fe40007c7e016 */
[----:B------:R-:W-:-:S02]  /*5e80*/  IADD3.X R21, PT, PT, R21, R25, R27, P1, P2 ;  /* 0x0000001915157210 */ /* 0x000fc40000fe441b */
[----:B------:R-:W-:Y:S02]  /*5e90*/  IADD3 R3, P1, P2, R12, R3, R18 ;  /* 0x000000030c037210 */ /* 0x000fe40007a3e012 */
[----:B------:R-:W-:Y:S02]  /*5ea0*/  IADD3.X R17, PT, PT, R17, R21, R23, P3, P4 ;  /* 0x0000001511117210 */ /* 0x000fe40001fe8417 */
[----:B------:R-:W-:Y:S02]  /*5eb0*/  IADD3 R3, P3, P4, R8, R3, R14 ;  /* 0x0000000308037210 */ /* 0x000fe40007c7e00e */
[----:B------:R-:W-:Y:S02]  /*5ec0*/  IADD3.X R13, PT, PT, R13, R17, R19, P1, P2 ;  /* 0x000000110d0d7210 */ /* 0x000fe40000fe4413 */
[----:B0-----:R-:W-:Y:S02]  /*5ed0*/  IADD3 R3, P1, P2, R4, R3, R10 ;  /* 0x0000000304037210 */ /* 0x001fe40007a3e00a */
[----:B------:R-:W-:-:S02]  /*5ee0*/  IADD3.X R9, PT, PT, R9, R13, R15, P3, P4 ;  /* 0x0000000d09097210 */ /* 0x000fc40001fe840f */
[----:B------:R-:W-:Y:S02]  /*5ef0*/  IADD3 R2, P3, PT, R3, R6, RZ ;  /* 0x0000000603027210 */ /* 0x000fe40007f7e0ff */
[----:B------:R-:W-:-:S05]  /*5f00*/  IADD3.X R3, PT, PT, R5, R9, R11, P1, P2 ;  /* 0x0000000905037210 */ /* 0x000fca0000fe440b */
[----:B------:R-:W-:Y:S01]  /*5f10*/  IMAD.X R3, R3, 0x1, R7, P3 ;  /* 0x0000000103037824 */ /* 0x000fe200018e0607 */
[----:B------:R-:W-:Y:S06]  /*5f20*/  BRA `(.L_x_2942) ;  /* 0x0000028000307947 */ /* 0x000fec0003800000 */
.L_x_2940:
[----:B------:R-:W0:Y:S01]  /*5f30*/  S2R R11, SR_TID.X ;  /* 0x00000000000b7919 */ /* 0x000e220000002100 */
[----:B------:R-:W-:Y:S01]  /*5f40*/  UMOV UR4, 0xffffffff ;  /* 0xffffffff00047882 */ /* 0x000fe20000000000 */
[----:B------:R-:W1:Y:S01]  /*5f50*/  S2R R10, SR_LANEID ;  /* 0x00000000000a7919 */ /* 0x000e620000000000 */
[----:B0-----:R-:W-:-:S05]  /*5f60*/  LOP3.LUT R0, R11, 0x3e0, RZ, 0xc0, !PT ;  /* 0x000003e00b007812 */ /* 0x001fca00078ec0ff */
[----:B------:R-:W-:Y:S01]  /*5f70*/  VIADD R2, R0, 0x20 ;  /* 0x0000002000027836 */ /* 0x000fe20000000000 */
[----:B------:R-:W-:-:S04]  /*5f80*/  LOP3.LUT R0, RZ, R0, RZ, 0x33, !PT ;  /* 0x00000000ff007212 */ /* 0x000fc800078e33ff */
[----:B------:R-:W-:Y:S02]  /*5f90*/  ISETP.GT.AND P0, PT, R2, R7, PT ;  /* 0x000000070200720c */ /* 0x000fe40003f04270 */
[----:B------:R-:W-:-:S04]  /*5fa0*/  IADD3 R0, PT, PT, R7, R0, RZ ;  /* 0x0000000007007210 */ /* 0x000fc80007ffe0ff */
[----:B------:R-:W-:Y:S01]  /*5fb0*/  SEL R3, R0, 0x1f, P0 ;  /* 0x0000001f00037807 */ /* 0x000fe20000000000 */
[----:B-1----:R-:W-:Y:S06]  /*5fc0*/  BRA.DIV UR4, `(.L_x_2943) ;  /* 0x0000028604507947 */ /* 0x002fec000b800000 */
[----:B------:R-:W0:Y:S01]  /*5fd0*/  SHFL.DOWN PT, R0, R42, 0x1, R3 ;  /* 0x082000002a007989 */ /* 0x000e2200000e0003 */
[C---:B------:R-:W-:Y:S01]  /*5fe0*/  ISETP.GE.AND P0, PT, R10.reuse, R3, PT ;  /* 0x000000030a00720c */ /* 0x040fe20003f06270 */
[----:B------:R-:W-:Y:S02]  /*5ff0*/  VIADD R4, R10, 0x2 ;  /* 0x000000020a047836 */ /* 0x000fe40000000000 */
[----:B------:R-:W1:Y:S01]  /*6000*/  SHFL.DOWN PT, R2, R40, 0x1, R3 ;  /* 0x0820000028027989 */ /* 0x000e6200000e0003 */
[----:B0-----:R-:W-:Y:S02]  /*6010*/  SEL R5, R0, RZ, !P0 ;  /* 0x000000ff00057207 */ /* 0x001fe40004000000 */
[----:B-1----:R-:W-:Y:S02]  /*6020*/  SEL R9, R2, RZ, !P0 ;  /* 0x000000ff02097207 */ /* 0x002fe40004000000 */
[----:B------:R-:W-:-:S05]  /*6030*/  IADD3 R8, P0, PT, R42, R5, RZ ;  /* 0x000000052a087210 */ /* 0x000fca0007f1e0ff */
[----:B------:R-:W-:Y:S01]  /*6040*/  IMAD.X R9, R40, 0x1, R9, P0 ;  /* 0x0000000128097824 */ /* 0x000fe200000e0609 */
[----:B------:R-:W0:Y:S01]  /*6050*/  SHFL.DOWN PT, R0, R8, 0x2, R3 ;  /* 0x0840000008007989 */ /* 0x000e2200000e0003 */
[----:B------:R-:W-:Y:S01]  /*6060*/  ISETP.GT.AND P0, PT, R4, R3, PT ;  /* 0x000000030400720c */ /* 0x000fe20003f04270 */
[----:B------:R-:W-:Y:S02]  /*6070*/  VIADD R4, R10, 0x4 ;  /* 0x000000040a047836 */ /* 0x000fe40000000000 */
[----:B------:R-:W1:Y:S01]  /*6080*/  SHFL.DOWN PT, R2, R9, 0x2, R3 ;  /* 0x0840000009027989 */ /* 0x000e6200000e0003 */
[----:B0-----:R-:W-:-:S04]  /*6090*/  SEL R0, R0, RZ, !P0 ;  /* 0x000000ff00007207 */ /* 0x001fc80004000000 */
[----:B------:R-:W-:Y:S02]  /*60a0*/  IADD3 R5, P1, PT, R0, R8, RZ ;  /* 0x0000000800057210 */ /* 0x000fe40007f3e0ff */
[----:B-1----:R-:W-:Y:S02]  /*60b0*/  SEL R2, R2, RZ, !P0 ;  /* 0x000000ff02027207 */ /* 0x002fe40004000000 */
[----:B------:R-:W-:Y:S01]  /*60c0*/  ISETP.GT.AND P0, PT, R4, R3, PT ;  /* 0x000000030400720c */ /* 0x000fe20003f04270 */
[----:B------:R-:W0:Y:S01]  /*60d0*/  SHFL.DOWN PT, R0, R5, 0x4, R3 ;  /* 0x0880000005007989 */ /* 0x000e2200000e0003 */
[----:B------:R-:W-:Y:S02]  /*60e0*/  IADD3.X R6, PT, PT, R2, R9, RZ, P1, !PT ;  /* 0x0000000902067210 */ /* 0x000fe40000ffe4ff */
[----:B------:R-:W-:-:S03]  /*60f0*/  IADD3 R4, PT, PT, R10, 0x8, RZ ;  /* 0x000000080a047810 */ /* 0x000fc60007ffe0ff */
        /* <DEDUP_REMOVED lines=14> */
.L_x_3450:
[C---:B------:R-:W-:Y:S01]  /*61e0*/  ISETP.NE.AND P2, PT, R10.reuse, RZ, PT ;  /* 0x000000ff0a00720c */ /* 0x040fe20003f45270 */
[----:B------:R-:W-:Y:S01]  /*61f0*/  VIADD R2, R10, 0x10 ;  /* 0x000000100a027836 */ /* 0x000fe20000000000 */
[----:B------:R-:W-:Y:S05]  /*6200*/  WARPSYNC.ALL ;  /* 0x0000000000007948 */ /* 0x000fea0003800000 */
[----:B------:R-:W-:-:S04]  /*6210*/  ISETP.GT.AND P0, PT, R2, R3, PT ;  /* 0x000000030200720c */ /* 0x000fc80003f04270 */
[----:B-1----:R-:W-:Y:S02]  /*6220*/  SEL R0, R0, RZ, !P0 ;  /* 0x000000ff00007207 */ /* 0x002fe40004000000 */
[----:B------:R-:W1:Y:S01]  /*6230*/  @!P2 S2R R8, SR_CgaCtaId ;  /* 0x000000000008a919 */ /* 0x000e620000008800 */
[----:B0-----:R-:W-:Y:S02]  /*6240*/  @!P2 MOV R3, 0x400 ;  /* 0x000004000003a802 */ /* 0x001fe40000000f00 */
[----:B------:R-:W-:Y:S02]  /*6250*/  @!P2 SHF.R.U32.HI R2, RZ, 0x2, R11 ;  /* 0x00000002ff02a819 */ /* 0x000fe4000001160b */
[----:B--2---:R-:W-:Y:S02]  /*6260*/  SEL R4, R4, RZ, !P0 ;  /* 0x000000ff04047207 */ /* 0x004fe40004000000 */
[----:B------:R-:W-:Y:S02]  /*6270*/  ISETP.NE.AND P0, PT, R11, RZ, PT ;  /* 0x000000ff0b00720c */ /* 0x000fe40003f05270 */
[----:B-1----:R-:W-:-:S02]  /*6280*/  @!P2 LEA R8, R8, R3, 0x18 ;  /* 0x000000030808a211 */ /* 0x002fc400078ec0ff */
[----:B------:R-:W-:Y:S02]  /*6290*/  @!P2 LOP3.LUT R3, R2, 0xf8, RZ, 0xc0, !PT ;  /* 0x000000f80203a812 */ /* 0x000fe400078ec0ff */
[----:B------:R-:W-:Y:S02]  /*62a0*/  IADD3 R2, P1, PT, R0, R5, RZ ;  /* 0x0000000500027210 */ /* 0x000fe40007f3e0ff */
[----:B------:R-:W-:-:S03]  /*62b0*/  @!P2 IADD3 R5, PT, PT, R3, R8, RZ ;  /* 0x000000080305a210 */ /* 0x000fc60007ffe0ff */
        /* <DEDUP_REMOVED lines=11> */
[----:B---3--:R-:W0:Y:S04]  /*6370*/  LDS.64 R4, [UR4+0x18] ;  /* 0x00001804ff047984 */ /* 0x008e280008000a00 */
[----:B------:R-:W1:Y:S04]  /*6380*/  LDS.128 R32, [UR4+0x20] ;  /* 0x00002004ff207984 */ /* 0x000e680008000c00 */
        /* <DEDUP_REMOVED lines=10> */
[----:B------:R-:W-:Y:S02]  /*6430*/  IADD3 R0, P3, P4, R5, R0, R2 ;  /* 0x0000000005007210 */ /* 0x000fe40007c7e002 */
[C---:B------:R-:W-:Y:S02]  /*6440*/  ISETP.GT.AND P1, PT, R7.reuse, 0x60, PT ;  /* 0x000000600700780c */ /* 0x040fe40003f24270 */
[----:B------:R-:W-:-:S02]  /*6450*/  ISETP.GT.AND P2, PT, R7, 0x80, PT ;  /* 0x000000800700780c */ /* 0x000fc40003f44270 */
[----:B------:R-:W-:Y:S02]  /*6460*/  IADD3.X R6, PT, PT, R6, R4, R3, P3, P4 ;  /* 0x0000000406067210 */ /* 0x000fe40001fe8403 */
[----:B------:R-:W-:Y:S02]  /*6470*/  SEL R5, R34, RZ, P1 ;  /* 0x000000ff22057207 */ /* 0x000fe40000800000 */
[----:B------:R-:W-:Y:S02]  /*6480*/  SEL R35, R35, RZ, P1 ;  /* 0x000000ff23237207 */ /* 0x000fe40000800000 */
[----:B--2---:R-:W-:Y:S02]  /*6490*/  SEL R2, R28, RZ, P2 ;  /* 0x000000ff1c027207 */ /* 0x004fe40001000000 */
[----:B------:R-:W-:Y:S02]  /*64a0*/  SEL R4, R29, RZ, P2 ;  /* 0x000000ff1d047207 */ /* 0x000fe40001000000 */
[----:B------:R-:W-:-:S02]  /*64b0*/  ISETP.GT.AND P1, PT, R7, 0xa0, PT ;  /* 0x000000a00700780c */ /* 0x000fc40003f24270 */
[----:B------:R-:W-:Y:S02]  /*64c0*/  ISETP.GT.AND P2, PT, R7, 0xc0, PT ;  /* 0x000000c00700780c */ /* 0x000fe40003f44270 */
        /* <DEDUP_REMOVED lines=44> */
.L_x_2870:
[----:B------:R-:W0:Y:S01]  /*6790*/  S2R R5, SR_TID.X ;  /* 0x0000000000057919 */ /* 0x000e220000002100 */
[----:B------:R-:W0:Y:S01]  /*67a0*/  LDCU.64 UR6, c[0x0][0x380] ;  /* 0x00007000ff0677ac */ /* 0x000e220008000a00 */
[----:B------:R-:W-:Y:S01]  /*67b0*/  IMAD R4, R4, 0xe00, RZ ;  /* 0x00000e0004047824 */ /* 0x000fe200078e02ff */
[----:B------:R-:W-:Y:S01]  /*67c0*/  BSSY.RECONVERGENT B1, `(.L_x_2944) ;  /* 0x000028b000017945 */ /* 0x000fe20003800200 */
[----:B------:R-:W-:Y:S01]  /*67d0*/  HFMA2 R26, -RZ, RZ, 0, 0 ;  /* 0x00000000ff1a7431 */ /* 0x000fe200000001ff */
[----:B------:R-:W1:Y:S02]  /*67e0*/  LDCU.64 UR4, c[0x0][0x868] ;  /* 0x00010d00ff0477ac */ /* 0x000e640008000a00 */
        /* <DEDUP_REMOVED lines=13> */
[----:B------:R-:W-:Y:S02]  /*68c0*/  IADD3 R4, PT, PT, R5, UR6, R4 ;  /* 0x0000000605047c10 */ /* 0x000fe4000fffe004 */
[----:B------:R-:W-:-:S05]  /*68d0*/  ISETP.NE.U32.AND P2, PT, R13, RZ, PT ;  /* 0x000000ff0d00720c */ /* 0x000fca0003f45070 */
        /* <DEDUP_REMOVED lines=20> */
.L_x_2947:
[----:B------:R-:W0:Y:S01]  /*6a20*/  LDCU UR5, c[0x0][0x864] ;  /* 0x00010c80ff0577ac */ /* 0x000e220008000800 */
[----:B------:R-:W-:Y:S01]  /*6a30*/  IMAD.MOV.U32 R16, RZ, RZ, R0 ;  /* 0x000000ffff107224 */ /* 0x000fe200078e0000 */
[----:B------:R-:W-:Y:S01]  /*6a40*/  MOV R12, 0x6a70 ;  /* 0x00006a70000c7802 */ /* 0x000fe20000000f00 */
[----:B0-----:R-:W-:-:S07]  /*6a50*/  IMAD.U32 R13, RZ, RZ, UR5 ;  /* 0x00000005ff0d7e24 */ /* 0x001fce000f8e00ff */
[----:B------:R-:W-:Y:S05]  /*6a60*/  CALL.REL.NOINC `($__internal_6_$__cuda_sm20_div_u64) ;  /* 0x0000027c00dc7944 */ /* 0x000fea0003c00000 */
[----:B------:R-:W0:Y:S01]  /*6a70*/  LDCU UR5, c[0x0][0x864] ;  /* 0x00010c80ff0577ac */ /* 0x000e220008000800 */
[----:B------:R-:W-:Y:S01]  /*6a80*/  IADD3 R3, PT, PT, -R14, RZ, RZ ;  /* 0x000000ff0e037210 */ /* 0x000fe20007ffe1ff */
[----:B------:R-:W-:-:S04]  /*6a90*/  IMAD.MOV.U32 R2, RZ, RZ, R14 ;  /* 0x000000ffff027224 */ /* 0x000fc800078e000e */
[----:B0-----:R-:W-:Y:S02]  /*6aa0*/  IMAD R20, R3, UR5, R0 ;  /* 0x0000000503147c24 */ /* 0x001fe4000f8e0200 */
[----:B------:R-:W-:-:S07]  /*6ab0*/  IMAD.MOV.U32 R3, RZ, RZ, R13 ;  /* 0x000000ffff037224 */ /* 0x000fce00078e000d */
.L_x_2948:
[----:B------:R-:W-:Y:S05]  /*6ac0*/  BSYNC.RECONVERGENT B2 ;  /* 0x0000000000027941 */ /* 0x000fea0003800200 */
.L_x_2946:
        /* <DEDUP_REMOVED lines=28> */
.L_x_2950:
        /* <DEDUP_REMOVED lines=8> */
[----:B------:R-:W-:Y:S02]  /*6d10*/  IMAD.MOV R19, RZ, RZ, -R14 ;  /* 0x000000ffff137224 */ /* 0x000fe400078e0a0e */
[----:B------:R-:W-:Y:S02]  /*6d20*/  IMAD.MOV.U32 R3, RZ, RZ, R13 ;  /* 0x000000ffff037224 */ /* 0x000fe400078e000d */
[----:B0-----:R-:W-:Y:S01]  /*6d30*/  IMAD R19, R19, UR5, R2 ;  /* 0x0000000513137c24 */ /* 0x001fe2000f8e0202 */
[----:B------:R-:W-:-:S07]  /*6d40*/  MOV R2, R14 ;  /* 0x0000000e00027202 */ /* 0x000fce0000000f00 */
.L_x_2951:
[----:B------:R-:W-:Y:S05]  /*6d50*/  BSYNC.RECONVERGENT B2 ;  /* 0x0000000000027941 */ /* 0x000fea0003800200 */
.L_x_2949:
        /* <DEDUP_REMOVED lines=29> */
.L_x_2953:
[----:B------:R-:W0:Y:S01]  /*6f30*/  LDCU UR5, c[0x0][0x85c] ;  /* 0x00010b80ff0577ac */ /* 0x000e220008000800 */
        /* <DEDUP_REMOVED lines=10> */
.L_x_2954:
[----:B------:R-:W-:Y:S05]  /*6fe0*/  BSYNC.RECONVERGENT B2 ;  /* 0x0000000000027941 */ /* 0x000fea0003800200 */
.L_x_2952:
        /* <DEDUP_REMOVED lines=28> */
.L_x_2956:
        /* <DEDUP_REMOVED lines=12> */
.L_x_2957:
[----:B------:R-:W-:Y:S05]  /*7270*/  BSYNC.RECONVERGENT B2 ;  /* 0x0000000000027941 */ /* 0x000fea0003800200 */
.L_x_2955:
        /* <DEDUP_REMOVED lines=29> */
.L_x_2959:
        /* <DEDUP_REMOVED lines=11> */
.L_x_2960:
[----:B------:R-:W-:Y:S05]  /*7500*/  BSYNC.RECONVERGENT B2 ;  /* 0x0000000000027941 */ /* 0x000fea0003800200 */
.L_x_2958:
        /* <DEDUP_REMOVED lines=28> */
.L_x_2962:
        /* <DEDUP_REMOVED lines=12> */
.L_x_2963:
[----:B------:R-:W-:Y:S05]  /*7790*/  BSYNC.RECONVERGENT B2 ;  /* 0x0000000000027941 */ /* 0x000fea0003800200 */
.L_x_2961:
        /* <DEDUP_REMOVED lines=29> */
.L_x_2965:
        /* <DEDUP_REMOVED lines=11> */
.L_x_2966:
[----:B------:R-:W-:Y:S05]  /*7a20*/  BSYNC.RECONVERGENT B2 ;  /* 0x0000000000027941 */ /* 0x000fea0003800200 */
.L_x_2964:
        /* <DEDUP_REMOVED lines=28> */
.L_x_2968:
        /* <DEDUP_REMOVED lines=12> */
.L_x_2969:
[----:B------:R-:W-:Y:S05]  /*7cb0*/  BSYNC.RECONVERGENT B2 ;  /* 0x0000000000027941 */ /* 0x000fea0003800200 */
.L_x_2967:
        /* <DEDUP_REMOVED lines=28> */
.L_x_2971:
        /* <DEDUP_REMOVED lines=8> */
[----:B------:R-:W-:Y:S01]  /*7f00*/  IADD3 R3, PT, PT, -R14, RZ, RZ ;  /* 0x000000ff0e037210 */ /* 0x000fe20007ffe1ff */
[----:B------:R-:W-:-:S04]  /*7f10*/  IMAD.MOV.U32 R12, RZ, RZ, R14 ;  /* 0x000000ffff0c7224 */ /* 0x000fc800078e000e */
[----:B0-----:R-:W-:-:S07]  /*7f20*/  IMAD R2, R3, UR5, R2 ;  /* 0x0000000503027c24 */ /* 0x001fce000f8e0202 */
.L_x_2972:
[----:B------:R-:W-:Y:S05]  /*7f30*/  BSYNC.RECONVERGENT B2 ;  /* 0x0000000000027941 */ /* 0x000fea0003800200 */
.L_x_2970:
        /* <DEDUP_REMOVED lines=23> */
.L_x_2974:
[----:B------:R-:W-:Y:S01]  /*80b0*/  IMAD.MOV.U32 R15, RZ, RZ, R12 ;  /* 0x000000ffff0f7224 */ /* 0x000fe200078e000c */
[----:B------:R-:W-:Y:S02]  /*80c0*/  MOV R14, R13 ;  /* 0x0000000d000e7202 */ /* 0x000fe40000000f00 */
[----:B------:R-:W-:-:S07]  /*80d0*/  MOV R16, 0x80f0 ;  /* 0x000080f000107802 */ /* 0x000fce0000000f00 */
[----:B------:R-:W-:Y:S05]  /*80e0*/  CALL.REL.NOINC `($__internal_7_$__cuda_sm20_rem_u64) ;  /* 0x0000026c00547944 */ /* 0x000fea0003c00000 */
[----:B------:R-:W-:-:S07]  /*80f0*/  IMAD.MOV.U32 R12, RZ, RZ, R14 ;  /* 0x000000ffff0c7224 */ /* 0x000fce00078e000e */
.L_x_2975:
[----:B------:R-:W-:Y:S05]  /*8100*/  BSYNC.RECONVERGENT B2 ;  /* 0x0000000000027941 */ /* 0x000fea0003800200 */
.L_x_2973:
        /* <DEDUP_REMOVED lines=33> */
[----:B------:R-:W0:Y:S04]  /*8320*/  I2F.F64 R32, R18 ;  /* 0x0000001200207312 */ /* 0x000e280000201c00 */
[----:B------:R-:W4:Y:S01]  /*8330*/  LDC.64 R40, c[0x0][0x460] ;  /* 0x00011800ff287b82 */ /* 0x000f220000000a00 */
[----:B-1----:R-:W-:-:S03]  /*8340*/  DFMA R24, R36, UR12, R28 ;  /* 0x0000000c24187c2b */ /* 0x002fc6000800001c */
[----:B------:R-:W4:Y:S01]  /*8350*/  I2F.F64 R20, R20 ;  /* 0x0000001400147312 */ /* 0x000f220000201c00 */
[----:B------:R-:W-:Y:S02]  /*8360*/  DFMA R38, R4, UR26, R38 ;  /* 0x0000001a04267c2b */ /* 0x000fe40008000026 */
[----:B--2---:R-:W-:Y:S01]  /*8370*/  DFMA R28, R16, R30, UR14 ;  /* 0x0000000e101c7e2b */ /* 0x004fe2000800001e */
[----:B------:R-:W1:Y:S01]  /*8380*/  LDCU.128 UR12, c[0x0][0x4b0] ;  /* 0x00009600ff0c77ac */ /* 0x000e620008000c00 */
[----:B------:R-:W2:Y:S03]  /*8390*/  LDC.64 R36, c[0x0][0x458] ;  /* 0x00011600ff247b82 */ /* 0x000ea60000000a00 */
[----:B------:R4:W2:Y:S01]  /*83a0*/  I2F.F64 R30, R19 ;  /* 0x00000013001e7312 */ /* 0x0008a20000201c00 */
[----:B---3--:R-:W-:Y:S02]  /*83b0*/  DFMA R38, R24, UR20, R38 ;  /* 0x0000001418267c2b */ /* 0x008fe40008000026 */
[----:B0-----:R-:W-:-:S02]  /*83c0*/  DFMA R16, R32, UR8, R34 ;  /* 0x0000000820107c2b */ /* 0x001fc40008000022 */
[----:B------:R-:W0:Y:S04]  /*83d0*/  LDC.64 R32, c[0x0][0x838] ;  /* 0x00020e00ff207b82 */ /* 0x000e280000000a00 */
[----:B------:R-:W-:Y:S02]  /*83e0*/  DFMA R38, R28, UR22, R38 ;  /* 0x000000161c267c2b */ /* 0x000fe40008000026 */
[----:B----4-:R-:W-:-:S06]  /*83f0*/  DFMA R18, R20, UR16, R40 ;  /* 0x0000001014127c2b */ /* 0x010fcc0008000028 */
[----:B-1----:R-:W-:Y:S01]  /*8400*/  DFMA R38, R16, UR12, R38 ;  /* 0x0000000c10267c2b */ /* 0x002fe20008000026 */
[----:B------:R-:W0:Y:S01]  /*8410*/  LDCU.64 UR12, c[0x0][0x4d0] ;  /* 0x00009a00ff0c77ac */ /* 0x000e220008000a00 */
[----:B--2---:R-:W-:Y:S01]  /*8420*/  DFMA R30, R30, R36, UR10 ;  /* 0x0000000a1e1e7e2b */ /* 0x004fe20008000024 */
[----:B------:R-:W1:Y:S07]  /*8430*/  LDCU.128 UR8, c[0x0][0x4c0] ;  /* 0x00009800ff0877ac */ /* 0x000e6e0008000c00 */
[----:B------:R-:W-:-:S02]  /*8440*/  DFMA R38, R30, UR14, R38 ;  /* 0x0000000e1e267c2b */ /* 0x000fc40008000026 */
        /* <DEDUP_REMOVED lines=194> */
.L_x_2945:
[----:B------:R-:W-:Y:S05]  /*9070*/  BSYNC.RECONVERGENT B1 ;  /* 0x0000000000017941 */ /* 0x000fea0003800200 */
.L_x_2944:
        /* <DEDUP_REMOVED lines=43> */
.L_x_2979:
[----:B------:R-:W0:Y:S01]  /*9330*/  LDCU UR5, c[0x0][0x864] ;  /* 0x00010c80ff0577ac */ /* 0x000e220008000800 */
[----:B------:R-:W-:Y:S02]  /*9340*/  MOV R16, R0 ;  /* 0x0000000000107202 */ /* 0x000fe40000000f00 */
[----:B------:R-:W-:Y:S01]  /*9350*/  MOV R12, 0x9380 ;  /* 0x00009380000c7802 */ /* 0x000fe20000000f00 */
[----:B0-----:R-:W-:-:S07]  /*9360*/  IMAD.U32 R13, RZ, RZ, UR5 ;  /* 0x00000005ff0d7e24 */ /* 0x001fce000f8e00ff */
[----:B------:R-:W-:Y:S05]  /*9370*/  CALL.REL.NOINC `($__internal_6_$__cuda_sm20_div_u64) ;  /* 0x0000025400987944 */ /* 0x000fea0003c00000 */
[----:B------:R-:W0:Y:S01]  /*9380*/  LDCU UR5, c[0x0][0x864] ;  /* 0x00010c80ff0577ac */ /* 0x000e220008000800 */
[----:B------:R-:W-:Y:S01]  /*9390*/  IMAD.MOV R3, RZ, RZ, -R14 ;  /* 0x000000ffff037224 */ /* 0x000fe200078e0a0e */
[----:B------:R-:W-:-:S03]  /*93a0*/  MOV R2, R14 ;  /* 0x0000000e00027202 */ /* 0x000fc60000000f00 */
[----:B0-----:R-:W-:Y:S02]  /*93b0*/  IMAD R20, R3, UR5, R0 ;  /* 0x0000000503147c24 */ /* 0x001fe4000f8e0200 */
[----:B------:R-:W-:-:S07]  /*93c0*/  IMAD.MOV.U32 R3, RZ, RZ, R13 ;  /* 0x000000ffff037224 */ /* 0x000fce00078e000d */
.L_x_2980:
[----:B------:R-:W-:Y:S05]  /*93d0*/  BSYNC.RECONVERGENT B2 ;  /* 0x0000000000027941 */ /* 0x000fea0003800200 */
.L_x_2978:
        /* <DEDUP_REMOVED lines=28> */
.L_x_2982:
        /* <DEDUP_REMOVED lines=8> */
[----:B------:R-:W-:Y:S01]  /*9620*/  IMAD.MOV R19, RZ, RZ, -R14 ;  /* 0x000000ffff137224 */ /* 0x000fe200078e0a0e */
[----:B------:R-:W-:-:S03]  /*9630*/  MOV R3, R13 ;  /* 0x0000000d00037202 */ /* 0x000fc60000000f00 */
[----:B0-----:R-:W-:Y:S02]  /*9640*/  IMAD R19, R19, UR5, R2 ;  /* 0x0000000513137c24 */ /* 0x001fe4000f8e0202 */
[----:B------:R-:W-:-:S07]  /*9650*/  IMAD.MOV.U32 R2, RZ, RZ, R14 ;  /* 0x000000ffff027224 */ /* 0x000fce00078e000e */
.L_x_2983:
[----:B------:R-:W-:Y:S05]  /*9660*/  BSYNC.RECONVERGENT B2 ;  /* 0x0000000000027941 */ /* 0x000fea0003800200 */
.L_x_2981:
        /* <DEDUP_REMOVED lines=29> */
.L_x_2985:
[----:B------:R-:W0:Y:S01]  /*9840*/  LDCU UR5, c[0x0][0x85c] ;  /* 0x00010b80ff0577ac */ /* 0x000e220008000800 */
[----:B------:R-:W-:Y:S01]  /*9850*/  IMAD.MOV.U32 R16, RZ, RZ, R2 ;  /* 0x000000ffff107224 */ /* 0x000fe200078e0002 */
[----:B------:R-:W-:Y:S02]  /*9860*/  MOV R15, R3 ;  /* 0x00000003000f7202 */ /* 0x000fe40000000f00 */
        /* <DEDUP_REMOVED lines=8> */
.L_x_2986:
[----:B------:R-:W-:Y:S05]  /*98f0*/  BSYNC.RECONVERGENT B2 ;  /* 0x0000000000027941 */ /* 0x000fea0003800200 */
.L_x_2984:
        /* <DEDUP_REMOVED lines=29> */
.L_x_2988:
        /* <DEDUP_REMOVED lines=12> */
.L_x_2989:
[----:B------:R-:W-:Y:S05]  /*9b90*/  BSYNC.RECONVERGENT B2 ;  /* 0x0000000000027941 */ /* 0x000fea0003800200 */
.L_x_2987:
        /* <DEDUP_REMOVED lines=29> */
.L_x_2991:
        /* <DEDUP_REMOVED lines=11> */
.L_x_2992:
[----:B------:R-:W-:Y:S05]  /*9e20*/  BSYNC.RECONVERGENT B2 ;  /* 0x0000000000027941 */ /* 0x000fea0003800200 */
.L_x_2990:
        /* <DEDUP_REMOVED lines=29> */
.L_x_2994:
        /* <DEDUP_REMOVED lines=12> */
.L_x_2995:
[----:B------:R-:W-:Y:S05]  /*a0c0*/  BSYNC.RECONVERGENT B2 ;  /* 0x0000000000027941 */ /* 0x000fea0003800200 */
.L_x_2993:
        /* <DEDUP_REMOVED lines=29> */
.L_x_2997:
        /* <DEDUP_REMOVED lines=11> */
.L_x_2998:
[----:B------:R-:W-:Y:S05]  /*a350*/  BSYNC.RECONVERGENT B2 ;  /* 0x0000000000027941 */ /* 0x000fea0003800200 */
.L_x_2996:
        /* <DEDUP_REMOVED lines=29> */
.L_x_3000:
        /* <DEDUP_REMOVED lines=12> */
.L_x_3001:
[----:B------:R-:W-:Y:S05]  /*a5f0*/  BSYNC.RECONVERGENT B2 ;  /* 0x0000000000027941 */ /* 0x000fea0003800200 */
.L_x_2999:
        /* <DEDUP_REMOVED lines=28> */
.L_x_3003:
        /* <DEDUP_REMOVED lines=9> */
[----:B------:R-:W-:-:S03]  /*a850*/  MOV R12, R14 ;  /* 0x0000000e000c7202 */ /* 0x000fc60000000f00 */
[----:B0-----:R-:W-:-:S07]  /*a860*/  IMAD R2, R3, UR5, R2 ;  /* 0x0000000503027c24 */ /* 0x001fce000f8e0202 */
.L_x_3004:
[----:B------:R-:W-:Y:S05]  /*a870*/  BSYNC.RECONVERGENT B2 ;  /* 0x0000000000027941 */ /* 0x000fea0003800200 */
.L_x_3002:
        /* <DEDUP_REMOVED lines=24> */
.L_x_3006:
[----:B------:R-:W-:Y:S01]  /*aa00*/  IMAD.MOV.U32 R15, RZ, RZ, R12 ;  /* 0x000000ffff0f7224 */ /* 0x000fe200078e000c */
[----:B------:R-:W-:Y:S01]  /*aa10*/  MOV R16, 0xaa40 ;  /* 0x0000aa4000107802 */ /* 0x000fe20000000f00 */
[----:B------:R-:W-:-:S07]  /*aa20*/  IMAD.MOV.U32 R14, RZ, RZ, R13 ;  /* 0x000000ffff0e7224 */ /* 0x000fce00078e000d */
[----:B------:R-:W-:Y:S05]  /*aa30*/  CALL.REL.NOINC `($__internal_7_$__cuda_sm20_rem_u64) ;  /* 0x0000024400007944 */ /* 0x000fea0003c00000 */
[----:B------:R-:W-:-:S07]  /*aa40*/  MOV R12, R14 ;  /* 0x0000000e000c7202 */ /* 0x000fce0000000f00 */
.L_x_3007:
[----:B------:R-:W-:Y:S05]  /*aa50*/  BSYNC.RECONVERGENT B2 ;  /* 0x0000000000027941 */ /* 0x000fea0003800200 */
.L_x_3005:
        /* <DEDUP_REMOVED lines=37> */
[----:B------:R-:W-:Y:S01]  /*acb0*/  I2F.F64 R38, R19 ;  /* 0x0000001300267312 */ /* 0x000fe20000201c00 */
[----:B------:R-:W-:Y:S02]  /*acc0*/  DFMA R42, R4, UR26, R42 ;  /* 0x0000001a042a7c2b */ /* 0x000fe4000800002a */
[----:B--2---:R-:W-:Y:S01]  /*acd0*/  DFMA R34, R16, R34, UR10 ;  /* 0x0000000a10227e2b */ /* 0x004fe20008000022 */
[----:B------:R-:W1:Y:S01]  /*ace0*/  LDCU.128 UR8, c[0x0][0x4b0] ;  /* 0x00009600ff0877ac */ /* 0x000e620008000c00 */
[----:B------:R-:W2:Y:S03]  /*acf0*/  LDC.64 R40, c[0x0][0x458] ;  /* 0x00011600ff287b82 */ /* 0x000ea60000000a00 */
[----:B------:R-:W4:Y:S01]  /*ad00*/  I2F.F64 R20, R20 ;  /* 0x0000001400147312 */ /* 0x000f220000201c00 */
[----:B---3--:R-:W-:Y:S02]  /*ad10*/  DFMA R42, R30, UR20, R42 ;  /* 0x000000141e2a7c2b */ /* 0x008fe4000800002a */
[----:B0-----:R-:W-:-:S02]  /*ad20*/  DFMA R16, R36, UR12, R32 ;  /* 0x0000000c24107c2b */ /* 0x001fc40008000020 */
[----:B------:R-:W0:Y:S04]  /*ad30*/  LDC.64 R36, c[0x0][0x838] ;  /* 0x00020e00ff247b82 */ /* 0x000e280000000a00 */
[----:B------:R-:W-:Y:S02]  /*ad40*/  DFMA R42, R34, UR22, R42 ;  /* 0x00000016222a7c2b */ /* 0x000fe4000800002a */
[----:B----4-:R-:W-:-:S06]  /*ad50*/  DFMA R18, R20, UR16, R44 ;  /* 0x0000001014127c2b */ /* 0x010fcc000800002c */
[----:B-1----:R-:W-:Y:S02]  /*ad60*/  DFMA R42, R16, UR8, R42 ;  /* 0x00000008102a7c2b */ /* 0x002fe4000800002a */
        /* <DEDUP_REMOVED lines=197> */
.L_x_2977:
[----:B------:R-:W-:Y:S05]  /*b9c0*/  BSYNC.RECONVERGENT B1 ;  /* 0x0000000000017941 */ /* 0x000fea0003800200 */
.L_x_2976:
        /* <DEDUP_REMOVED lines=43> */
.L_x_3011:
[----:B------:R-:W0:Y:S01]  /*bc80*/  LDCU UR5, c[0x0][0x864] ;  /* 0x00010c80ff0577ac */ /* 0x000e220008000800 */
[----:B------:R-:W-:Y:S01]  /*bc90*/  IMAD.MOV.U32 R16, RZ, RZ, R0 ;  /* 0x000000ffff107224 */ /* 0x000fe200078e0000 */
[----:B------:R-:W-:Y:S02]  /*bca0*/  MOV R12, 0xbcd0 ;  /* 0x0000bcd0000c7802 */ /* 0x000fe40000000f00 */
[----:B0-----:R-:W-:-:S07]  /*bcb0*/  MOV R13, UR5 ;  /* 0x00000005000d7c02 */ /* 0x001fce0008000f00 */
[----:B------:R-:W-:Y:S05]  /*bcc0*/  CALL.REL.NOINC `($__internal_6_$__cuda_sm20_div_u64) ;  /* 0x0000022c00447944 */ /* 0x000fea0003c00000 */
[----:B------:R-:W0:Y:S01]  /*bcd0*/  LDCU UR5, c[0x0][0x864] ;  /* 0x00010c80ff0577ac */ /* 0x000e220008000800 */
[--C-:B------:R-:W-:Y:S02]  /*bce0*/  IMAD.MOV R3, RZ, RZ, -R14.reuse ;  /* 0x000000ffff037224 */ /* 0x100fe400078e0a0e */
[----:B------:R-:W-:Y:S02]  /*bcf0*/  IMAD.MOV.U32 R2, RZ, RZ, R14 ;  /* 0x000000ffff027224 */ /* 0x000fe400078e000e */
[----:B0-----:R-:W-:Y:S01]  /*bd00*/  IMAD R20, R3, UR5, R0 ;  /* 0x0000000503147c24 */ /* 0x001fe2000f8e0200 */
[----:B------:R-:W-:-:S07]  /*bd10*/  MOV R3, R13 ;  /* 0x0000000d00037202 */ /* 0x000fce0000000f00 */
.L_x_3012:
[----:B------:R-:W-:Y:S05]  /*bd20*/  BSYNC.RECONVERGENT B2 ;  /* 0x0000000000027941 */ /* 0x000fea0003800200 */
.L_x_3010:
        /* <DEDUP_REMOVED lines=28> */
.L_x_3014:
        /* <DEDUP_REMOVED lines=12> */
.L_x_3015:
[----:B------:R-:W-:Y:S05]  /*bfb0*/  BSYNC.RECONVERGENT B2 ;  /* 0x0000000000027941 */ /* 0x000fea0003800200 */
.L_x_3013:
        /* <DEDUP_REMOVED lines=29> */
.L_x_3017:
[----:B------:R-:W0:Y:S01]  /*c190*/  LDCU UR5, c[0x0][0x85c] ;  /* 0x00010b80ff0577ac */ /* 0x000e220008000800 */
        /* <DEDUP_REMOVED lines=10> */
.L_x_3018:
[----:B------:R-:W-:Y:S05]  /*c240*/  BSYNC.RECONVERGENT B2 ;  /* 0x0000000000027941 */ /* 0x000fea0003800200 */
.L_x_3016:
        /* <DEDUP_REMOVED lines=29> */
.L_x_3020:
        /* <DEDUP_REMOVED lines=12> */
.L_x_3021:
[----:B------:R-:W-:Y:S05]  /*c4e0*/  BSYNC.RECONVERGENT B2 ;  /* 0x0000000000027941 */ /* 0x000fea0003800200 */
.L_x_3019:
        /* <DEDUP_REMOVED lines=29> */
.L_x_3023:
        /* <DEDUP_REMOVED lines=11> */
.L_x_3024:
[----:B------:R-:W-:Y:S05]  /*c770*/  BSYNC.RECONVERGENT B2 ;  /* 0x0000000000027941 */ /* 0x000fea0003800200 */
.L_x_3022:
        /* <DEDUP_REMOVED lines=29> */
.L_x_3026:
        /* <DEDUP_REMOVED lines=12> */
.L_x_3027:
[----:B------:R-:W-:Y:S05]  /*ca10*/  BSYNC.RECONVERGENT B2 ;  /* 0x0000000000027941 */ /* 0x000fea0003800200 */
.L_x_3025:
        /* <DEDUP_REMOVED lines=29> */
.L_x_3029:
        /* <DEDUP_REMOVED lines=11> */
.L_x_3030:
[----:B------:R-:W-:Y:S05]  /*cca0*/  BSYNC.RECONVERGENT B2 ;  /* 0x0000000000027941 */ /* 0x000fea0003800200 */
.L_x_3028:
        /* <DEDUP_REMOVED lines=29> */
.L_x_3032:
        /* <DEDUP_REMOVED lines=12> */
.L_x_3033:
[----:B------:R-:W-:Y:S05]  /*cf40*/  BSYNC.RECONVERGENT B2 ;  /* 0x0000000000027941 */ /* 0x000fea0003800200 */
.L_x_3031:
        /* <DEDUP_REMOVED lines=28> */
.L_x_3035:
        /* <DEDUP_REMOVED lines=8> */
[--C-:B------:R-:W-:Y:S02]  /*d190*/  IMAD.MOV R3, RZ, RZ, -R14.reuse ;  /* 0x000000ffff037224 */ /* 0x100fe400078e0a0e */
[----:B------:R-:W-:Y:S02]  /*d1a0*/  IMAD.MOV.U32 R12, RZ, RZ, R14 ;  /* 0x000000ffff0c7224 */ /* 0x000fe400078e000e */
[----:B0-----:R-:W-:-:S07]  /*d1b0*/  IMAD R2, R3, UR5, R2 ;  /* 0x0000000503027c24 */ /* 0x001fce000f8e0202 */
.L_x_3036:
[----:B------:R-:W-:Y:S05]  /*d1c0*/  BSYNC.RECONVERGENT B2 ;  /* 0x0000000000027941 */ /* 0x000fea0003800200 */
.L_x_3034:
        /* <DEDUP_REMOVED lines=24> */
.L_x_3038:
[----:B------:R-:W-:Y:S01]  /*d350*/  MOV R15, R12 ;  /* 0x0000000c000f7202 */ /* 0x000fe20000000f00 */
[----:B------:R-:W-:Y:S01]  /*d360*/  IMAD.MOV.U32 R14, RZ, RZ, R13 ;  /* 0x000000ffff0e7224 */ /* 0x000fe200078e000d */
[----:B------:R-:W-:-:S07]  /*d370*/  MOV R16, 0xd390 ;  /* 0x0000d39000107802 */ /* 0x000fce0000000f00 */
[----:B------:R-:W-:Y:S05]  /*d380*/  CALL.REL.NOINC `($__internal_7_$__cuda_sm20_rem_u64) ;  /* 0x0000021800ac7944 */ /* 0x000fea0003c00000 */
[----:B------:R-:W-:-:S07]  /*d390*/  IMAD.MOV.U32 R12, RZ, RZ, R14 ;  /* 0x000000ffff0c7224 */ /* 0x000fce00078e000e */
.L_x_3039:
[----:B------:R-:W-:Y:S05]  /*d3a0*/  BSYNC.RECONVERGENT B2 ;  /* 0x0000000000027941 */ /* 0x000fea0003800200 */
.L_x_3037:
        /* <DEDUP_REMOVED lines=30> */
[----:B0-----:R-:W-:-:S02]  /*d590*/  DFMA R4, R38, R32, UR14 ;  /* 0x0000000e26047e2b */ /* 0x001fc40008000020 */
        /* <DEDUP_REMOVED lines=12> */
[----:B------:R-:W4:Y:S07]  /*d660*/  I2F.F64 R20, R20 ;  /* 0x0000001400147312 */ /* 0x000f2e0000201c00 */
[----:B------:R-:W-:-:S02]  /*d670*/  DFMA R42, R34, UR22, R42 ;  /* 0x00000016222a7c2b */ /* 0x000fc4000800002a */
[----:B0-----:R-:W-:Y:S02]  /*d680*/  DFMA R36, R40, R36, UR14 ;  /* 0x0000000e28247e2b */ /* 0x001fe40008000024 */
[----:B-1----:R-:W-:Y:S01]  /*d690*/  DFMA R32, R38, UR12, R32 ;  /* 0x0000000c26207c2b */ /* 0x002fe20008000020 */
[----:B------:R-:W0:Y:S01]  /*d6a0*/  LDCU.128 UR12, c[0x0][0x4c0] ;  /* 0x00009800ff0c77ac */ /* 0x000e220008000c00 */
[----:B------:R-:W1:Y:S06]  /*d6b0*/  LDC.64 R38, c[0x0][0x838] ;  /* 0x00020e00ff267b82 */ /* 0x000e6c0000000a00 */
[----:B--2---:R-:W-:-:S02]  /*d6c0*/  DFMA R42, R32, UR8, R42 ;  /* 0x00000008202a7c2b */ /* 0x004fc4000800002a */
        /* <DEDUP_REMOVED lines=196> */
.L_x_3009:
[----:B------:R-:W-:Y:S05]  /*e310*/  BSYNC.RECONVERGENT B1 ;  /* 0x0000000000017941 */ /* 0x000fea0003800200 */
.L_x_3008:
        /* <DEDUP_REMOVED lines=43> */
.L_x_3043:
        /* <DEDUP_REMOVED lines=10> */
.L_x_3044:
[----:B------:R-:W-:Y:S05]  /*e670*/  BSYNC.RECONVERGENT B2 ;  /* 0x0000000000027941 */ /* 0x000fea0003800200 */
.L_x_3042:
        /* <DEDUP_REMOVED lines=29> */
.L_x_3046:
        /* <DEDUP_REMOVED lines=12> */
.L_x_3047:
[----:B------:R-:W-:Y:S05]  /*e910*/  BSYNC.RECONVERGENT B2 ;  /* 0x0000000000027941 */ /* 0x000fea0003800200 */
.L_x_3045:
        /* <DEDUP_REMOVED lines=29> */
.L_x_3049:
        /* <DEDUP_REMOVED lines=11> */
.L_x_3050:
[----:B------:R-:W-:Y:S05]  /*eba0*/  BSYNC.RECONVERGENT B2 ;  /* 0x0000000000027941 */ /* 0x000fea0003800200 */
.L_x_3048:
        /* <DEDUP_REMOVED lines=29> */
.L_x_3052:
        /* <DEDUP_REMOVED lines=12> */
.L_x_3053:
[----:B------:R-:W-:Y:S05]  /*ee40*/  BSYNC.RECONVERGENT B2 ;  /* 0x0000000000027941 */ /* 0x000fea0003800200 */
.L_x_3051:
        /* <DEDUP_REMOVED lines=29> */
.L_x_3055:
        /* <DEDUP_REMOVED lines=11> */
.L_x_3056:
[----:B------:R-:W-:Y:S05]  /*f0d0*/  BSYNC.RECONVERGENT B2 ;  /* 0x0000000000027941 */ /* 0x000fea0003800200 */
.L_x_3054:
        /* <DEDUP_REMOVED lines=29> */
.L_x_3058:
        /* <DEDUP_REMOVED lines=12> */
.L_x_3059:
[----:B------:R-:W-:Y:S05]  /*f370*/  BSYNC.RECONVERGENT B2 ;  /* 0x0000000000027941 */ /* 0x000fea0003800200 */
.L_x_3057:
        /* <DEDUP_REMOVED lines=29> */
.L_x_3061:
        /* <DEDUP_REMOVED lines=11> */
.L_x_3062:
[----:B------:R-:W-:Y:S05]  /*f600*/  BSYNC.RECONVERGENT B2 ;  /* 0x0000000000027941 */ /* 0x000fea0003800200 */
.L_x_3060:
        /* <DEDUP_REMOVED lines=29> */
.L_x_3064:
        /* <DEDUP_REMOVED lines=12> */
.L_x_3065:
[----:B------:R-:W-:Y:S05]  /*f8a0*/  BSYNC.RECONVERGENT B2 ;  /* 0x0000000000027941 */ /* 0x000fea0003800200 */
.L_x_3063:
        /* <DEDUP_REMOVED lines=28> */
.L_x_3067:
        /* <DEDUP_REMOVED lines=11> */
.L_x_3068:
[----:B------:R-:W-:Y:S05]  /*fb20*/  BSYNC.RECONVERGENT B2 ;  /* 0x0000000000027941 */ /* 0x000fea0003800200 */
.L_x_3066:
        /* <DEDUP_REMOVED lines=24> */
.L_x_3070:
[----:B------:R-:W-:Y:S01]  /*fcb0*/  IMAD.MOV.U32 R15, RZ, RZ, R12 ;  /* 0x000000ffff0f7224 */ /* 0x000fe200078e000c */
[----:B------:R-:W-:Y:S01]  /*fcc0*/  MOV R16, 0xfcf0 ;  /* 0x0000fcf000107802 */ /* 0x000fe20000000f00 */
[----:B------:R-:W-:-:S07]  /*fcd0*/  IMAD.MOV.U32 R14, RZ, RZ, R13 ;  /* 0x000000ffff0e7224 */ /* 0x000fce00078e000d */
[----:B------:R-:W-:Y:S05]  /*fce0*/  CALL.REL.NOINC `($__internal_7_$__cuda_sm20_rem_u64) ;  /* 0x000001f000547944 */ /* 0x000fea0003c00000 */
[----:B------:R-:W-:-:S07]  /*fcf0*/  MOV R12, R14 ;  /* 0x0000000e000c7202 */ /* 0x000fce0000000f00 */
.L_x_3071:
[----:B------:R-:W-:Y:S05]  /*fd00*/  BSYNC.RECONVERGENT B2 ;  /* 0x0000000000027941 */ /* 0x000fea0003800200 */
.L_x_3069:
        /* <DEDUP_REMOVED lines=246> */
.L_x_3041:
[----:B------:R-:W-:Y:S05]  /*10c70*/  BSYNC.RECONVERGENT B1 ;  /* 0x0000000000017941 */ /* 0x000fea0003800200 */
.L_x_3040:
        /* <DEDUP_REMOVED lines=43> */
.L_x_3075:
        /* <DEDUP_REMOVED lines=10> */
.L_x_3076:
[----:B------:R-:W-:Y:S05]  /*10fd0*/  BSYNC.RECONVERGENT B2 ;  /* 0x0000000000027941 */ /* 0x000fea0003800200 */
.L_x_3074:
        /* <DEDUP_REMOVED lines=29> */
.L_x_3078:
        /* <DEDUP_REMOVED lines=12> */
.L_x_3079:
[----:B------:R-:W-:Y:S05]  /*11270*/  BSYNC.RECONVERGENT B2 ;  /* 0x0000000000027941 */ /* 0x000fea0003800200 */
.L_x_3077:
        /* <DEDUP_REMOVED lines=29> */
.L_x_3081:
        /* <DEDUP_REMOVED lines=11> */
.L_x_3082:
[----:B------:R-:W-:Y:S05]  /*11500*/  BSYNC.RECONVERGENT B2 ;  /* 0x0000000000027941 */ /* 0x000fea0003800200 */
.L_x_3080:
        /* <DEDUP_REMOVED lines=29> */
.L_x_3084:
        /* <DEDUP_REMOVED lines=12> */
.L_x_3085:
[----:B------:R-:W-:Y:S05]  /*117a0*/  BSYNC.RECONVERGENT B2 ;  /* 0x0000000000027941 */ /* 0x000fea0003800200 */
.L_x_3083:
        /* <DEDUP_REMOVED lines=29> */
.L_x_3087:
        /* <DEDUP_REMOVED lines=11> */
.L_x_3088:
[----:B------:R-:W-:Y:S05]  /*11a30*/  BSYNC.RECONVERGENT B2 ;  /* 0x0000000000027941 */ /* 0x000fea0003800200 */
.L_x_3086:
        /* <DEDUP_REMOVED lines=29> */
.L_x_3090:
        /* <DEDUP_REMOVED lines=12> */
.L_x_3091:
[----:B------:R-:W-:Y:S05]  /*11cd0*/  BSYNC.RECONVERGENT B2 ;  /* 0x0000000000027941 */ /* 0x000fea0003800200 */
.L_x_3089:
        /* <DEDUP_REMOVED lines=29> */
.L_x_3093:
        /* <DEDUP_REMOVED lines=11> */
.L_x_3094:
[----:B------:R-:W-:Y:S05]  /*11f60*/  BSYNC.RECONVERGENT B2 ;  /* 0x0000000000027941 */ /* 0x000fea0003800200 */
.L_x_3092:
        /* <DEDUP_REMOVED lines=29> */
.L_x_3096:
        /* <DEDUP_REMOVED lines=12> */
.L_x_3097:
[----:B------:R-:W-:Y:S05]  /*12200*/  BSYNC.RECONVERGENT B2 ;  /* 0x0000000000027941 */ /* 0x000fea0003800200 */
.L_x_3095:
        /* <DEDUP_REMOVED lines=28> */
.L_x_3099:
        /* <DEDUP_REMOVED lines=11> */
.L_x_3100:
[----:B------:R-:W-:Y:S05]  /*12480*/  BSYNC.RECONVERGENT B2 ;  /* 0x0000000000027941 */ /* 0x000fea0003800200 */
.L_x_3098:
        /* <DEDUP_REMOVED lines=24> */
.L_x_3102:
[----:B------:R-:W-:Y:S01]  /*12610*/  MOV R15, R12 ;  /* 0x0000000c000f7202 */ /* 0x000fe20000000f00 */
[----:B------:R-:W-:Y:S01]  /*12620*/  IMAD.MOV.U32 R14, RZ, RZ, R13 ;  /* 0x000000ffff0e7224 */ /* 0x000fe200078e000d */
[----:B------:R-:W-:-:S07]  /*12630*/  MOV R16, 0x12650 ;  /* 0x0001265000107802 */ /* 0x000fce0000000f00 */
[----:B------:R-:W-:Y:S05]  /*12640*/  CALL.REL.NOINC `($__internal_7_$__cuda_sm20_rem_u64) ;  /* 0x000001c400fc7944 */ /* 0x000fea0003c00000 */
[----:B------:R-:W-:-:S07]  /*12650*/  IMAD.MOV.U32 R12, RZ, RZ, R14 ;  /* 0x000000ffff0c7224 */ /* 0x000fce00078e000e */
.L_x_3103:
[----:B------:R-:W-:Y:S05]  /*12660*/  BSYNC.RECONVERGENT B2 ;  /* 0x0000000000027941 */ /* 0x000fea0003800200 */
.L_x_3101:
        /* <DEDUP_REMOVED lines=32> */
[----:B------:R-:W4:Y:S02]  /*12870*/  LDCU.128 UR12, c[0x0][0x440] ;  /* 0x00008800ff0c77ac */ /* 0x000f240008000c00 */
[----:B------:R-:W-:Y:S01]  /*12880*/  DFMA R44, R30, UR24, R44 ;  /* 0x000000181e2c7c2b */ /* 0x000fe2000800002c */
[----:B------:R-:W4:Y:S04]  /*12890*/  I2F.F64 R42, R19 ;  /* 0x00000013002a7312 */ /* 0x000f280000201c00 */
[----:B------:R-:W4:Y:S01]  /*128a0*/  LDC.64 R34, c[0x0][0x458] ;  /* 0x00011600ff227b82 */ /* 0x000f220000000a00 */
[----:B-1----:R-:W-:-:S03]  /*128b0*/  DFMA R2, R40, UR8, R2 ;  /* 0x0000000828027c2b */ /* 0x002fc60008000002 */
[----:B------:R-:W-:Y:S01]  /*128c0*/  I2F.F64 R20, R20 ;  /* 0x0000001400147312 */ /* 0x000fe20000201c00 */
[----:B------:R-:W-:Y:S02]  /*128d0*/  DFMA R44, R32, UR26, R44 ;  /* 0x0000001a202c7c2b */ /* 0x000fe4000800002c */
[----:B--2---:R-:W-:Y:S01]  /*128e0*/  DFMA R38, R16, R38, UR10 ;  /* 0x0000000a10267e2b */ /* 0x004fe20008000026 */
[----:B------:R-:W1:Y:S01]  /*128f0*/  LDCU.128 UR8, c[0x0][0x4b0] ;  /* 0x00009600ff0877ac */ /* 0x000e620008000c00 */
[----:B------:R-:W2:Y:S03]  /*12900*/  LDC.64 R16, c[0x0][0x460] ;  /* 0x00011800ff107b82 */ /* 0x000ea60000000a00 */
[----:B------:R-:W0:Y:S01]  /*12910*/  I2F.F64 R40, R18 ;  /* 0x0000001200287312 */ /* 0x000e220000201c00 */
[----:B---3--:R-:W-:-:S08]  /*12920*/  DFMA R44, R2, UR20, R44 ;  /* 0x00000014022c7c2b */ /* 0x008fd0000800002c */
[----:B------:R-:W-:Y:S02]  /*12930*/  DFMA R44, R38, UR22, R44 ;  /* 0x00000016262c7c2b */ /* 0x000fe4000800002c */
[----:B----4-:R-:W-:Y:S02]  /*12940*/  DFMA R34, R42, R34, UR14 ;  /* 0x0000000e2a227e2b */ /* 0x010fe40008000022 */
[----:B0-----:R-:W-:Y:S01]  /*12950*/  DFMA R4, R40, UR12, R4 ;  /* 0x0000000c28047c2b */ /* 0x001fe20008000004 */
[----:B------:R-:W0:Y:S01]  /*12960*/  LDCU.128 UR12, c[0x0][0x4c0] ;  /* 0x00009800ff0c77ac */ /* 0x000e220008000c00 */
[----:B------:R-:W3:Y:S01]  /*12970*/  LDC.64 R40, c[0x0][0x838] ;  /* 0x00020e00ff287b82 */ /* 0x000ee20000000a00 */
[----:B--2---:R-:W-:-:S05]  /*12980*/  DFMA R16, R20, UR16, R16 ;  /* 0x0000001014107c2b */ /* 0x004fca0008000010 */
[----:B-1----:R-:W-:-:S08]  /*12990*/  DFMA R44, R4, UR8, R44 ;  /* 0x00000008042c7c2b */ /* 0x002fd0000800002c */
        /* <DEDUP_REMOVED lines=195> */
.L_x_3073:
[----:B------:R-:W-:Y:S05]  /*135d0*/  BSYNC.RECONVERGENT B1 ;  /* 0x0000000000017941 */ /* 0x000fea0003800200 */
.L_x_3072:
        /* <DEDUP_REMOVED lines=43> */
.L_x_3107:
        /* <DEDUP_REMOVED lines=10> */
.L_x_3108:
[----:B------:R-:W-:Y:S05]  /*13930*/  BSYNC.RECONVERGENT B2 ;  /* 0x0000000000027941 */ /* 0x000fea0003800200 */
.L_x_3106:
        /* <DEDUP_REMOVED lines=29> */
.L_x_3110:
        /* <DEDUP_REMOVED lines=12> */
.L_x_3111:
[----:B------:R-:W-:Y:S05]  /*13bd0*/  BSYNC.RECONVERGENT B2 ;  /* 0x0000000000027941 */ /* 0x000fea0003800200 */
.L_x_3109:
        /* <DEDUP_REMOVED lines=29> */
.L_x_3113:
        /* <DEDUP_REMOVED lines=11> */
.L_x_3114:
[----:B------:R-:W-:Y:S05]  /*13e60*/  BSYNC.RECONVERGENT B2 ;  /* 0x0000000000027941 */ /* 0x000fea0003800200 */
.L_x_3112:
        /* <DEDUP_REMOVED lines=29> */
.L_x_3116:
        /* <DEDUP_REMOVED lines=12> */
.L_x_3117:
[----:B------:R-:W-:Y:S05]  /*14100*/  BSYNC.RECONVERGENT B2 ;  /* 0x0000000000027941 */ /* 0x000fea0003800200 */
.L_x_3115:
        /* <DEDUP_REMOVED lines=29> */
.L_x_3119:
        /* <DEDUP_REMOVED lines=11> */
.L_x_3120:
[----:B------:R-:W-:Y:S05]  /*14390*/  BSYNC.RECONVERGENT B2 ;  /* 0x0000000000027941 */ /* 0x000fea0003800200 */
.L_x_3118:
        /* <DEDUP_REMOVED lines=29> */
.L_x_3122:
        /* <DEDUP_REMOVED lines=12> */
.L_x_3123:
[----:B------:R-:W-:Y:S05]  /*14630*/  BSYNC.RECONVERGENT B2 ;  /* 0x0000000000027941 */ /* 0x000fea0003800200 */
.L_x_3121:
        /* <DEDUP_REMOVED lines=29> */
.L_x_3125:
        /* <DEDUP_REMOVED lines=11> */
.L_x_3126:
[----:B------:R-:W-:Y:S05]  /*148c0*/  BSYNC.RECONVERGENT B2 ;  /* 0x0000000000027941 */ /* 0x000fea0003800200 */
.L_x_3124:
        /* <DEDUP_REMOVED lines=29> */
.L_x_3128:
        /* <DEDUP_REMOVED lines=12> */
.L_x_3129:
[----:B------:R-:W-:Y:S05]  /*14b60*/  BSYNC.RECONVERGENT B2 ;  /* 0x0000000000027941 */ /* 0x000fea0003800200 */
.L_x_3127:
        /* <DEDUP_REMOVED lines=28> */
.L_x_3131:
        /* <DEDUP_REMOVED lines=11> */
.L_x_3132:
[----:B------:R-:W-:Y:S05]  /*14de0*/  BSYNC.RECONVERGENT B2 ;  /* 0x0000000000027941 */ /* 0x000fea0003800200 */
.L_x_3130:
        /* <DEDUP_REMOVED lines=25> */
.L_x_3134:
[----:B------:R-:W-:Y:S01]  /*14f80*/  IMAD.MOV.U32 R15, RZ, RZ, R12 ;  /* 0x000000ffff0f7224 */ /* 0x000fe200078e000c */
[----:B------:R-:W-:Y:S02]  /*14f90*/  MOV R14, R13 ;  /* 0x0000000d000e7202 */ /* 0x000fe40000000f00 */
[----:B------:R-:W-:-:S07]  /*14fa0*/  MOV R16, 0x14fc0 ;  /* 0x00014fc000107802 */ /* 0x000fce0000000f00 */
[----:B------:R-:W-:Y:S05]  /*14fb0*/  CALL.REL.NOINC `($__internal_7_$__cuda_sm20_rem_u64) ;  /* 0x0000019c00a07944 */ /* 0x000fea0003c00000 */
[----:B------:R-:W-:-:S07]  /*14fc0*/  IMAD.MOV.U32 R36, RZ, RZ, R14 ;  /* 0x000000ffff247224 */ /* 0x000fce00078e000e */
.L_x_3135:
[----:B------:R-:W-:Y:S05]  /*14fd0*/  BSYNC.RECONVERGENT B2 ;  /* 0x0000000000027941 */ /* 0x000fea0003800200 */
.L_x_3133:
        /* <DEDUP_REMOVED lines=28> */
[----:B------:R-:W2:Y:S01]  /*151a0*/  I2F.F64 R16, R17 ;  /* 0x0000001100107312 */ /* 0x000ea20000201c00 */
[----:B0-----:R-:W-:-:S04]  /*151b0*/  DFMA R38, R42, R38, UR10 ;  /* 0x0000000a2a267e2b */ /* 0x001fc80008000026 */
[----:B------:R-:W0:Y:S01]  /*151c0*/  LDC.64 R4, c[0x0][0x430] ;  /* 0x00010c00ff047b82 */ /* 0x000e220000000a00 */
[----:B------:R-:W-:Y:S01]  /*151d0*/  DFMA R2, R30, UR24, R2 ;  /* 0x000000181e027c2b */ /* 0x000fe20008000002 */
[----:B------:R-:W0:Y:S01]  /*151e0*/  LDCU.128 UR8, c[0x0][0x440] ;  /* 0x00008800ff0877ac */ /* 0x000e220008000c00 */
[----:B------:R-:W-:Y:S01]  /*151f0*/  I2F.F64 R42, R19 ;  /* 0x00000013002a7312 */ /* 0x000fe20000201c00 */
[----:B-1----:R-:W-:-:S04]  /*15200*/  DFMA R32, R32, UR12, R40 ;  /* 0x0000000c20207c2b */ /* 0x002fc80008000028 */
[----:B------:R-:W1:Y:S01]  /*15210*/  LDC.64 R36, c[0x0][0x458] ;  /* 0x00011600ff247b82 */ /* 0x000e620000000a00 */
[----:B------:R-:W-:Y:S02]  /*15220*/  DFMA R2, R38, UR26, R2 ;  /* 0x0000001a26027c2b */ /* 0x000fe40008000002 */
[----:B------:R-:W0:Y:S01]  /*15230*/  I2F.F64 R40, R18 ;  /* 0x0000001200287312 */ /* 0x000e220000201c00 */
[----:B--2---:R-:W-:Y:S01]  /*15240*/  DFMA R44, R16, R44, UR14 ;  /* 0x0000000e102c7e2b */ /* 0x004fe2000800002c */
[----:B------:R-:W2:Y:S03]  /*15250*/  LDCU.128 UR12, c[0x0][0x4b0] ;  /* 0x00009600ff0c77ac */ /* 0x000ea60008000c00 */
[----:B------:R-:W4:Y:S01]  /*15260*/  LDC.64 R16, c[0x0][0x460] ;  /* 0x00011800ff107b82 */ /* 0x000f220000000a00 */
[----:B---3--:R-:W-:Y:S02]  /*15270*/  DFMA R2, R32, UR20, R2 ;  /* 0x0000001420027c2b */ /* 0x008fe40008000002 */
[----:B0-----:R-:W-:-:S06]  /*15280*/  DFMA R4, R40, UR8, R4 ;  /* 0x0000000828047c2b */ /* 0x001fcc0008000004 */
[----:B------:R-:W-:Y:S01]  /*15290*/  DFMA R46, R44, UR22, R2 ;  /* 0x000000162c2e7c2b */ /* 0x000fe20008000002 */
[----:B------:R-:W4:Y:S01]  /*152a0*/  I2F.F64 R40, R20 ;  /* 0x0000001400287312 */ /* 0x000f220000201c00 */
[----:B------:R-:W0:Y:S01]  /*152b0*/  LDC.64 R2, c[0x0][0x838] ;  /* 0x00020e00ff027b82 */ /* 0x000e220000000a00 */
[----:B-1----:R-:W-:Y:S01]  /*152c0*/  DFMA R36, R42, R36, UR10 ;  /* 0x0000000a2a247e2b */ /* 0x002fe20008000024 */
[----:B------:R-:W1:Y:S04]  /*152d0*/  LDCU.128 UR8, c[0x0][0x4c0] ;  /* 0x00009800ff0877ac */ /* 0x000e680008000c00 */
[----:B--2---:R-:W-:Y:S01]  /*152e0*/  DFMA R46, R4, UR12, R46 ;  /* 0x0000000c042e7c2b */ /* 0x004fe2000800002e */
[----:B------:R-:W0:Y:S01]  /*152f0*/  LDCU.64 UR12, c[0x0][0x4d0] ;  /* 0x00009a00ff0c77ac */ /* 0x000e220008000a00 */
[----:B----4-:R-:W-:-:S06]  /*15300*/  DFMA R16, R40, UR16, R16 ;  /* 0x0000001028107c2b */ /* 0x010fcc0008000010 */
        /* <DEDUP_REMOVED lines=195> */
.L_x_3105:
[----:B------:R-:W-:Y:S05]  /*15f40*/  BSYNC.RECONVERGENT B1 ;  /* 0x0000000000017941 */ /* 0x000fea0003800200 */
.L_x_3104:
        /* <DEDUP_REMOVED lines=43> */
.L_x_3139:
        /* <DEDUP_REMOVED lines=10> */
.L_x_3140:
[----:B------:R-:W-:Y:S05]  /*162a0*/  BSYNC.RECONVERGENT B2 ;  /* 0x0000000000027941 */ /* 0x000fea0003800200 */
.L_x_3138:
        /* <DEDUP_REMOVED lines=29> */
.L_x_3142:
        /* <DEDUP_REMOVED lines=12> */
.L_x_3143:
[----:B------:R-:W-:Y:S05]  /*16540*/  BSYNC.RECONVERGENT B2 ;  /* 0x0000000000027941 */ /* 0x000fea0003800200 */
.L_x_3141:
        /* <DEDUP_REMOVED lines=29> */
.L_x_3145:
        /* <DEDUP_REMOVED lines=11> */
.L_x_3146:
[----:B------:R-:W-:Y:S05]  /*167d0*/  BSYNC.RECONVERGENT B2 ;  /* 0x0000000000027941 */ /* 0x000fea0003800200 */
.L_x_3144:
        /* <DEDUP_REMOVED lines=29> */
.L_x_3148:
        /* <DEDUP_REMOVED lines=12> */
.L_x_3149:
[----:B------:R-:W-:Y:S05]  /*16a70*/  BSYNC.RECONVERGENT B2 ;  /* 0x0000000000027941 */ /* 0x000fea0003800200 */
.L_x_3147:
        /* <DEDUP_REMOVED lines=29> */
.L_x_3151:
        /* <DEDUP_REMOVED lines=11> */
.L_x_3152:
[----:B------:R-:W-:Y:S05]  /*16d00*/  BSYNC.RECONVERGENT B2 ;  /* 0x0000000000027941 */ /* 0x000fea0003800200 */
.L_x_3150:
        /* <DEDUP_REMOVED lines=29> */
.L_x_3154:
        /* <DEDUP_REMOVED lines=12> */
.L_x_3155:
[----:B------:R-:W-:Y:S05]  /*16fa0*/  BSYNC.RECONVERGENT B2 ;  /* 0x0000000000027941 */ /* 0x000fea0003800200 */
.L_x_3153:
        /* <DEDUP_REMOVED lines=29> */
.L_x_3157:
        /* <DEDUP_REMOVED lines=11> */
.L_x_3158:
[----:B------:R-:W-:Y:S05]  /*17230*/  BSYNC.RECONVERGENT B2 ;  /* 0x0000000000027941 */ /* 0x000fea0003800200 */
.L_x_3156:
        /* <DEDUP_REMOVED lines=29> */
.L_x_3160:
        /* <DEDUP_REMOVED lines=12> */
.L_x_3161:
[----:B------:R-:W-:Y:S05]  /*174d0*/  BSYNC.RECONVERGENT B2 ;  /* 0x0000000000027941 */ /* 0x000fea0003800200 */
.L_x_3159:
        /* <DEDUP_REMOVED lines=28> */
.L_x_3163:
        /* <DEDUP_REMOVED lines=11> */
.L_x_3164:
[----:B------:R-:W-:Y:S05]  /*17750*/  BSYNC.RECONVERGENT B2 ;  /* 0x0000000000027941 */ /* 0x000fea0003800200 */
.L_x_3162:
        /* <DEDUP_REMOVED lines=25> */
.L_x_3166:
[----:B------:R-:W-:Y:S01]  /*178f0*/  IMAD.MOV.U32 R15, RZ, RZ, R12 ;  /* 0x000000ffff0f7224 */ /* 0x000fe200078e000c */
[----:B------:R-:W-:Y:S02]  /*17900*/  MOV R14, R13 ;  /* 0x0000000d000e7202 */ /* 0x000fe40000000f00 */
[----:B------:R-:W-:-:S07]  /*17910*/  MOV R16, 0x17930 ;  /* 0x0001793000107802 */ /* 0x000fce0000000f00 */
[----:B------:R-:W-:Y:S05]  /*17920*/  CALL.REL.NOINC `($__internal_7_$__cuda_sm20_rem_u64) ;  /* 0x0000017400447944 */ /* 0x000fea0003c00000 */
.L_x_3167:
[----:B------:R-:W-:Y:S05]  /*17930*/  BSYNC.RECONVERGENT B2 ;  /* 0x0000000000027941 */ /* 0x000fea0003800200 */
.L_x_3165:
        /* <DEDUP_REMOVED lines=18> */
[----:B------:R1:W0:Y:S01]  /*17a60*/  I2F.F64 R40, R5 ;  /* 0x0000000500287312 */ /* 0x0002220000201c00 */
[----:B----4-:R-:W-:Y:S01]  /*17a70*/  DFMA R32, R34, R32, UR14 ;  /* 0x0000000e22207e2b */ /* 0x010fe20008000020 */
[----:B------:R-:W2:Y:S04]  /*17a80*/  LDCU.128 UR12, c[0x0][0x410] ;  /* 0x00008200ff0c77ac */ /* 0x000ea80008000c00 */
[----:B---3--:R-:W-:Y:S01]  /*17a90*/  DFMA R34, R2, UR20, R12 ;  /* 0x0000001402227c2b */ /* 0x008fe2000800000c */
[----:B-1----:R-:W2:Y:S01]  /*17aa0*/  LDC.64 R4, c[0x0][0x400] ;  /* 0x00010000ff047b82 */ /* 0x002ea20000000a00 */
[----:B------:R-:W2:Y:S01]  /*17ab0*/  I2F.F64 R12, R6 ;  /* 0x00000006000c7312 */ /* 0x000ea20000201c00 */
[----:B-----5:R-:W-:-:S05]  /*17ac0*/  DFMA R30, R30, UR8, R36 ;  /* 0x000000081e1e7c2b */ /* 0x020fca0008000024 */
[----:B------:R-:W-:Y:S01]  /*17ad0*/  DFMA R34, R32, UR22, R34 ;  /* 0x0000001620227c2b */ /* 0x000fe20008000022 */
[----:B------:R-:W1:Y:S01]  /*17ae0*/  LDC.64 R42, c[0x0][0x428] ;  /* 0x00010a00ff2a7b82 */ /* 0x000e620000000a00 */
[----:B------:R-:W1:Y:S01]  /*17af0*/  I2F.F64 R16, R17 ;  /* 0x0000001100107312 */ /* 0x000e620000201c00 */
[----:B------:R-:W3:Y:S01]  /*17b00*/  LDCU.128 UR20, c[0x0][0x4a0] ;  /* 0x00009400ff1477ac */ /* 0x000ee20008000c00 */
[----:B0-----:R-:W-:Y:S01]  /*17b10*/  DFMA R38, R40, R38, UR10 ;  /* 0x0000000a28267e2b */ /* 0x001fe20008000026 */
[----:B------:R-:W0:Y:S04]  /*17b20*/  LDCU.128 UR8, c[0x0][0x440] ;  /* 0x00008800ff0877ac */ /* 0x000e280008000c00 */
[----:B------:R-:W0:Y:S01]  /*17b30*/  LDC.64 R36, c[0x0][0x430] ;  /* 0x00010c00ff247b82 */ /* 0x000e220000000a00 */
[----:B------:R-:W-:Y:S01]  /*17b40*/  DFMA R34, R30, UR24, R34 ;  /* 0x000000181e227c2b */ /* 0x000fe20008000022 */
[----:B------:R-:W0:Y:S01]  /*17b50*/  I2F.F64 R40, R18 ;  /* 0x0000001200287312 */ /* 0x000e220000201c00 */
[----:B--2---:R-:W-:-:S05]  /*17b60*/  DFMA R4, R12, UR12, R4 ;  /* 0x0000000c0c047c2b */ /* 0x004fca0008000004 */
[----:B------:R-:W2:Y:S01]  /*17b70*/  LDC.64 R12, c[0x0][0x458] ;  /* 0x00011600ff0c7b82 */ /* 0x000ea20000000a00 */
[----:B------:R-:W-:Y:S01]  /*17b80*/  DFMA R34, R38, UR26, R34 ;  /* 0x0000001a26227c2b */ /* 0x000fe20008000022 */
[----:B------:R-:W2:Y:S01]  /*17b90*/  I2F.F64 R44, R19 ;  /* 0x00000013002c7312 */ /* 0x000ea20000201c00 */
[----:B-1----:R-:W-:Y:S01]  /*17ba0*/  DFMA R42, R16, R42, UR14 ;  /* 0x0000000e102a7e2b */ /* 0x002fe2000800002a */
[----:B------:R-:W1:Y:S04]  /*17bb0*/  LDCU.128 UR12, c[0x0][0x4b0] ;  /* 0x00009600ff0c77ac */ /* 0x000e680008000c00 */
[----:B------:R-:W4:Y:S01]  /*17bc0*/  LDC.64 R16, c[0x0][0x460] ;  /* 0x00011800ff107b82 */ /* 0x000f220000000a00 */
[----:B---3--:R-:W-:Y:S02]  /*17bd0*/  DFMA R34, R4, UR20, R34 ;  /* 0x0000001404227c2b */ /* 0x008fe40008000022 */
[----:B0-----:R-:W-:Y:S01]  /*17be0*/  DFMA R36, R40, UR8, R36 ;  /* 0x0000000828247c2b */ /* 0x001fe20008000024 */
[----:B------:R-:W4:Y:S05]  /*17bf0*/  I2F.F64 R40, R20 ;  /* 0x0000001400287312 */ /* 0x000f2a0000201c00 */
[----:B------:R-:W-:-:S02]  /*17c00*/  DFMA R34, R42, UR22, R34 ;  /* 0x000000162a227c2b */ /* 0x000fc40008000022 */
[----:B--2---:R-:W-:Y:S01]  /*17c10*/  DFMA R12, R44, R12, UR10 ;  /* 0x0000000a2c0c7e2b */ /* 0x004fe2000800000c */
[----:B------:R-:W0:Y:S01]  /*17c20*/  LDCU.128 UR8, c[0x0][0x4c0] ;  /* 0x00009800ff0877ac */ /* 0x000e220008000c00 */
[----:B------:R-:W2:Y:S04]  /*17c30*/  LDC.64 R44, c[0x0][0x838] ;  /* 0x00020e00ff2c7b82 */ /* 0x000ea80000000a00 */
[----:B-1----:R-:W-:Y:S01]  /*17c40*/  DFMA R34, R36, UR12, R34 ;  /* 0x0000000c24227c2b */ /* 0x002fe20008000022 */
[----:B------:R-:W2:Y:S01]  /*17c50*/  LDCU.64 UR12, c[0x0][0x4d0] ;  /* 0x00009a00ff0c77ac */ /* 0x000ea20008000a00 */
[----:B----4-:R-:W-:-:S06]  /*17c60*/  DFMA R16, R40, UR16, R16 ;  /* 0x0000001028107c2b */ /* 0x010fcc0008000010 */
        /* <DEDUP_REMOVED lines=195> */
.L_x_3137:
[----:B------:R-:W-:Y:S05]  /*188a0*/  BSYNC.RECONVERGENT B1 ;  /* 0x0000000000017941 */ /* 0x000fea0003800200 */
.L_x_3136:
[----:B------:R-:W0:Y:S01]  /*188b0*/  S2UR UR24, SR_CTAID.X ;  /* 0x00000000001879c3 */ /* 0x000e220000002500 */
[----:B------:R-:W1:Y:S01]  /*188c0*/  LDCU.64 UR66, c[0x0][0x890] ;  /* 0x00011200ff4277ac */ /* 0x000e620008000a00 */
[----:B------:R-:W-:-:S04]  /*188d0*/  IADD3 R24, P0, P1, R24, R25, R26 ;  /* 0x0000001918187210 */ /* 0x000fc8000791e01a */
[----:B------:R-:W-:Y:S02]  /*188e0*/  IADD3.X R0, PT, PT, R28, UR4, R29, P0, P1 ;  /* 0x000000041c007c10 */ /* 0x000fe400087e241d */
[----:B------:R-:W-:-:S04]  /*188f0*/  IADD3 R22, P2, P3, R22, R23, R24 ;  /* 0x0000001716167210 */ /* 0x000fc80007b5e018 */
[----:B------:R-:W-:Y:S02]  /*18900*/  IADD3 R54, P0, P1, R54, R21, R22 ;  /* 0x0000001536367210 */ /* 0x000fe4000791e016 */
[----:B------:R-:W-:-:S04]  /*18910*/  IADD3.X R0, PT, PT, R27, UR5, R0, P2, P3 ;  /* 0x000000051b007c10 */ /* 0x000fc800097e6400 */
[----:B------:R-:W-:Y:S01]  /*18920*/  IADD3.X R53, PT, PT, R53, UR6, R0, P0, P1 ;  /* 0x0000000635357c10 */ /* 0x000fe200087e2400 */
[----:B-1----:R-:W-:Y:S02]  /*18930*/  UIMAD UR7, UR67, 0xe00, URZ ;  /* 0x00000e00430778a4 */ /* 0x002fe4000f8e02ff */
[----:B0-----:R-:W-:-:S04]  /*18940*/  UIMAD UR4, UR24, -0xe00, UR66 ;  /* 0xfffff200180478a4 */ /* 0x001fc8000f8e0242 */
[----:B------:R-:W-:-:S09]  /*18950*/  UISETP.GE.U32.AND UP0, UPT, UR4, UR7, UPT ;  /* 0x000000070400728c */ /* 0x000fd2000bf06070 */
[----:B------:R-:W-:Y:S05]  /*18960*/  BRA.U !UP0, `(.L_x_3168) ;  /* 0x0000015108747547 */ /* 0x000fea000b800000 */
[----:B------:R-:W0:Y:S01]  /*18970*/  LDC.64 R12, c[0x0][0x838] ;  /* 0x00020e00ff0c7b82 */ /* 0x000e220000000a00 */
[----:B------:R-:W0:Y:S01]  /*18980*/  LDCU.64 UR10, c[0x0][0x4d0] ;  /* 0x00009a00ff0a77ac */ /* 0x000e220008000a00 */
[----:B------:R-:W1:Y:S01]  /*18990*/  S2R R41, SR_TID.X ;  /* 0x0000000000297919 */ /* 0x000e620000002100 */
[----:B------:R-:W-:Y:S01]  /*189a0*/  IMAD.U32 R0, RZ, RZ, UR67 ;  /* 0x00000043ff007e24 */ /* 0x000fe2000f8e00ff */
[----:B------:R-:W2:Y:S04]  /*189b0*/  LDCU.64 UR8, c[0x0][0x530] ;  /* 0x0000a600ff0877ac */ /* 0x000ea80008000a00 */
[----:B------:R-:W3:Y:S01]  /*189c0*/  LDC.64 R14, c[0x0][0x830] ;  /* 0x00020c00ff0e7b82 */ /* 0x000ee20000000a00 */
[----:B------:R-:W4:Y:S01]  /*189d0*/  LDCU.64 UR12, c[0x0][0x590] ;  /* 0x0000b200ff0c77ac */ /* 0x000f220008000a00 */
[----:B------:R-:W5:Y:S01]  /*189e0*/  LDCU.64 UR14, c[0x0][0x5f0] ;  /* 0x0000be00ff0e77ac */ /* 0x000f620008000a00 */
[----:B------:R-:W5:Y:S01]  /*189f0*/  LDCU.64 UR18, c[0x0][0x650] ;  /* 0x0000ca00ff1277ac */ /* 0x000f620008000a00 */
[----:B------:R-:W5:Y:S01]  /*18a00*/  LDCU.64 UR16, c[0x0][0x6b0] ;  /* 0x0000d600ff1077ac */ /* 0x000f620008000a00 */
[C---:B0-----:R-:W-:Y:S01]  /*18a10*/  DMUL R2, R12.reuse, UR10 ;  /* 0x0000000a0c027c28 */ /* 0x041fe20008000000 */
[----:B------:R-:W0:Y:S01]  /*18a20*/  LDCU.64 UR20, c[0x0][0x710] ;  /* 0x0000e200ff1477ac */ /* 0x000e220008000a00 */
[C---:B--2---:R-:W-:Y:S01]  /*18a30*/  DMUL R16, R12.reuse, UR8 ;  /* 0x000000080c107c28 */ /* 0x044fe20008000000 */
[----:B------:R-:W2:Y:S04]  /*18a40*/  LDCU.64 UR22, c[0x0][0x770] ;  /* 0x0000ee00ff1677ac */ /* 0x000ea80008000a00 */
[----:B------:R4:W-:Y:S01]  /*18a50*/  STL.64 [R1+0x40], R2 ;  /* 0x0000400201007387 */ /* 0x0009e20000100a00 */
[C---:B---3--:R-:W-:Y:S01]  /*18a60*/  DMUL R14, R12.reuse, R14 ;  /* 0x0000000e0c0e7228 */ /* 0x048fe20000000000 */
[----:B------:R-:W3:Y:S01]  /*18a70*/  LDCU.64 UR26, c[0x0][0x7d0] ;  /* 0x0000fa00ff1a77ac */ /* 0x000ee20008000a00 */
[----:B-1----:R-:W-:Y:S01]  /*18a80*/  IMAD R41, R0, 0xe00, R41 ;  /* 0x00000e0000297824 */ /* 0x002fe200078e0229 */
[----:B------:R5:W-:Y:S01]  /*18a90*/  STL.64 [R1+0x38], R16 ;  /* 0x0000381001007387 */ /* 0x000be20000100a00 */
[----:B------:R-:W1:Y:S01]  /*18aa0*/  LDCU.64 UR34, c[0x0][0x868] ;  /* 0x00010d00ff2277ac */ /* 0x000e620008000a00 */
[----:B------:R-:W0:Y:S01]  /*18ab0*/  LDCU UR25, c[0x0][0x864] ;  /* 0x00010c80ff1977ac */ /* 0x000e220008000800 */
[C---:B----4-:R-:W-:Y:S01]  /*18ac0*/  DMUL R2, R12.reuse, UR12 ;  /* 0x0000000c0c027c28 */ /* 0x050fe20008000000 */
[----:B------:R-:W4:Y:S01]  /*18ad0*/  LDCU UR29, c[0x0][0x854] ;  /* 0x00010a80ff1d77ac */ /* 0x000f220008000800 */
[C---:B-----5:R-:W-:Y:S01]  /*18ae0*/  DMUL R16, R12.reuse, UR14 ;  /* 0x0000000e0c107c28 */ /* 0x060fe20008000000 */
[----:B------:R-:W5:Y:S04]  /*18af0*/  LDCU UR28, c[0x0][0x85c] ;  /* 0x00010b80ff1c77ac */ /* 0x000f680008000800 */
[----:B------:R2:W-:Y:S01]  /*18b00*/  STL.64 [R1+0x30], R2 ;  /* 0x0000300201007387 */ /* 0x0005e20000100a00 */
[----:B------:R-:W3:Y:S03]  /*18b10*/  LDCU UR30, c[0x0][0x84c] ;  /* 0x00010980ff1e77ac */ /* 0x000ee60008000800 */
[----:B------:R0:W-:Y:S01]  /*18b20*/  STL.64 [R1+0x28], R16 ;  /* 0x0000281001007387 */ /* 0x0001e20000100a00 */
[----:B-1----:R-:W-:Y:S01]  /*18b30*/  IMAD.U32 R5, RZ, RZ, UR35 ;  /* 0x00000023ff057e24 */ /* 0x002fe2000f8e00ff */
[----:B------:R-:W-:Y:S01]  /*18b40*/  MOV R36, UR34 ;  /* 0x0000002200247c02 */ /* 0x000fe20008000f00 */
[----:B------:R-:W1:Y:S01]  /*18b50*/  LDCU UR31, c[0x0][0x844] ;  /* 0x00010880ff1f77ac */ /* 0x000e620008000800 */
[----:B------:R-:W-:Y:S01]  /*18b60*/  UIMAD UR24, UR24, 0xe00, URZ ;  /* 0x00000e00181878a4 */ /* 0x000fe2000f8e02ff */
[C---:B--2---:R-:W-:Y:S01]  /*18b70*/  DMUL R2, R12.reuse, UR18 ;  /* 0x000000120c027c28 */ /* 0x044fe20008000000 */
[----:B------:R-:W2:Y:S01]  /*18b80*/  LDCU.128 UR4, c[0x0][0x3b0] ;  /* 0x00007600ff0477ac */ /* 0x000ea20008000c00 */
[----:B0-----:R-:W-:Y:S01]  /*18b90*/  DMUL R16, R12, UR16 ;  /* 0x000000100c107c28 */ /* 0x001fe20008000000 */
[----:B------:R-:W0:Y:S02]  /*18ba0*/  LDCU.128 UR36, c[0x0][0x3e0] ;  /* 0x00007c00ff2477ac */ /* 0x000e240008000c00 */
[----:B------:R-:W-:-:S02]  /*18bb0*/  VIADD R41, R41, UR24 ;  /* 0x0000001829297c36 */ /* 0x000fc40008000000 */
[----:B------:R5:W-:Y:S01]  /*18bc0*/  STL.64 [R1+0x20], R2 ;  /* 0x0000200201007387 */ /* 0x000be20000100a00 */
[----:B------:R-:W-:-:S03]  /*18bd0*/  USHF.R.S32.HI UR35, URZ, 0x1f, UR25 ;  /* 0x0000001fff237899 */ /* 0x000fc60008011419 */
[----:B------:R-:W-:Y:S01]  /*18be0*/  STL.64 [R1+0x18], R16 ;  /* 0x0000181001007387 */ /* 0x000fe20000100a00 */
[----:B------:R-:W-:Y:S02]  /*18bf0*/  UIADD3 UR33, UPT, UPT, UR66, -0xe00, URZ ;  /* 0xfffff20042217890 */ /* 0x000fe4000fffe0ff */
[----:B------:R-:W-:Y:S01]  /*18c00*/  UIMAD UR32, UR67, 0xe00, UR24 ;  /* 0x00000e00432078a4 */ /* 0x000fe2000f8e0218 */
[----:B------:R-:W-:Y:S01]  /*18c10*/  MOV R4, UR35 ;  /* 0x0000002300047c02 */ /* 0x000fe20008000f00 */
[----:B----4-:R-:W-:Y:S02]  /*18c20*/  USHF.R.S32.HI UR25, URZ, 0x1f, UR29 ;  /* 0x0000001fff197899 */ /* 0x010fe4000801141d */
[----:B------:R-:W-:Y:S01]  /*18c30*/  UISETP.GT.U32.AND UP0, UPT, UR32, UR33, UPT ;  /* 0x000000212000728c */ /* 0x000fe2000bf04070 */
[C---:B-----5:R-:W-:Y:S01]  /*18c40*/  DMUL R2, R12.reuse, UR20 ;  /* 0x000000140c027c28 */ /* 0x060fe20008000000 */
[----:B------:R-:W-:Y:S01]  /*18c50*/  USHF.R.S32.HI UR34, URZ, 0x1f, UR28 ;  /* 0x0000001fff227899 */ /* 0x000fe2000801141c */
[----:B------:R-:W-:Y:S01]  /*18c60*/  IMAD.U32 R55, RZ, RZ, UR33 ;  /* 0x00000021ff377e24 */ /* 0x000fe2000f8e00ff */
[----:B---3--:R-:W-:Y:S01]  /*18c70*/  USHF.R.S32.HI UR28, URZ, 0x1f, UR30 ;  /* 0x0000001fff1c7899 */ /* 0x008fe2000801141e */
[----:B--2---:R-:W-:Y:S01]  /*18c80*/  IMAD.U32 R22, RZ, RZ, UR4 ;  /* 0x00000004ff167e24 */ /* 0x004fe2000f8e00ff */
[----:B------:R-:W-:Y:S01]  /*18c90*/  MOV R23, UR5 ;  /* 0x0000000500177c02 */ /* 0x000fe20008000f00 */
[----:B------:R-:W-:Y:S01]  /*18ca0*/  IMAD.U32 R24, RZ, RZ, UR6 ;  /* 0x00000006ff187e24 */ /* 0x000fe2000f8e00ff */
[----:B------:R2:W-:Y:S01]  /*18cb0*/  STL.64 [R1+0x10], R2 ;  /* 0x0000100201007387 */ /* 0x0005e20000100a00 */
[----:B------:R-:W-:Y:S01]  /*18cc0*/  IMAD.U32 R25, RZ, RZ, UR7 ;  /* 0x00000007ff197e24 */ /* 0x000fe2000f8e00ff */
[----:B0-----:R-:W-:Y:S01]  /*18cd0*/  MOV R26, UR36 ;  /* 0x00000024001a7c02 */ /* 0x001fe20008000f00 */
[----:B------:R-:W-:Y:S01]  /*18ce0*/  IMAD.U32 R27, RZ, RZ, UR37 ;  /* 0x00000025ff1b7e24 */ /* 0x000fe2000f8e00ff */
[----:B------:R-:W-:Y:S01]  /*18cf0*/  MOV R29, UR39 ;  /* 0x00000027001d7c02 */ /* 0x000fe20008000f00 */
[----:B------:R-:W-:Y:S01]  /*18d00*/  IMAD.U32 R28, RZ, RZ, UR38 ;  /* 0x00000026ff1c7e24 */ /* 0x000fe2000f8e00ff */
[----:B------:R-:W-:Y:S01]  /*18d10*/  MOV R60, UR28 ;  /* 0x0000001c003c7c02 */ /* 0x000fe20008000f00 */
[----:B------:R-:W-:Y:S01]  /*18d20*/  IMAD.U32 R6, RZ, RZ, UR32 ;  /* 0x00000020ff067e24 */ /* 0x000fe2000f8e00ff */
[----:B------:R-:W0:Y:S01]  /*18d30*/  LDCU.64 UR76, c[0x0][0x380] ;  /* 0x00007000ff4c77ac */ /* 0x000e220008000a00 */
[C---:B--2---:R-:W-:Y:S01]  /*18d40*/  DMUL R2, R12.reuse, UR22 ;  /* 0x000000160c027c28 */ /* 0x044fe20008000000 */
[----:B------:R-:W2:Y:S01]  /*18d50*/  LDCU.128 UR4, c[0x0][0x410] ;  /* 0x00008200ff0477ac */ /* 0x000ea20008000c00 */
[----:B------:R-:W-:Y:S01]  /*18d60*/  DMUL R12, R12, UR26 ;  /* 0x0000001a0c0c7c28 */ /* 0x000fe20008000000 */
[----:B------:R-:W3:Y:S04]  /*18d70*/  LDCU.128 UR8, c[0x0][0x440] ;  /* 0x00008800ff0877ac */ /* 0x000ee80008000c00 */
[----:B------:R4:W-:Y:S01]  /*18d80*/  STL.64 [R1+0x8], R2 ;  /* 0x0000080201007387 */ /* 0x0009e20000100a00 */
[----:B------:R-:W0:Y:S03]  /*18d90*/  LDCU.128 UR12, c[0x0][0x470] ;  /* 0x00008e00ff0c77ac */ /* 0x000e260008000c00 */
[----:B------:R0:W-:Y:S01]  /*18da0*/  STL.64 [R1], R12 ;  /* 0x0000000c01007387 */ /* 0x0001e20000100a00 */
[----:B------:R-:W0:Y:S01]  /*18db0*/  LDCU.128 UR16, c[0x0][0x480] ;  /* 0x00009000ff1077ac */ /* 0x000e220008000c00 */
[----:B------:R-:W0:Y:S01]  /*18dc0*/  LDCU.128 UR20, c[0x0][0x490] ;  /* 0x00009200ff1477ac */ /* 0x000e220008000c00 */
[----:B----4-:R-:W-:Y:S01]  /*18dd0*/  IMAD.U32 R2, RZ, RZ, UR25 ;  /* 0x00000019ff027e24 */ /* 0x010fe2000f8e00ff */
[----:B-1----:R-:W-:Y:S01]  /*18de0*/  USHF.R.S32.HI UR25, URZ, 0x1f, UR31 ;  /* 0x0000001fff197899 */ /* 0x002fe2000801141f */
[----:B------:R-:W-:Y:S01]  /*18df0*/  IMAD.U32 R3, RZ, RZ, UR34 ;  /* 0x00000022ff037e24 */ /* 0x000fe2000f8e00ff */
[----:B------:R-:W1:Y:S04]  /*18e00*/  LDCU.128 UR28, c[0x0][0x4b0] ;  /* 0x00009600ff1c77ac */ /* 0x000e680008000c00 */
[----:B------:R-:W-:Y:S01]  /*18e10*/  IMAD.U32 R0, RZ, RZ, UR25 ;  /* 0x00000019ff007e24 */ /* 0x000fe2000f8e00ff */
[----:B------:R-:W4:Y:S04]  /*18e20*/  LDCU.128 UR32, c[0x0][0x4c0] ;  /* 0x00009800ff2077ac */ /* 0x000f280008000c00 */
        /* <DEDUP_REMOVED lines=8> */
[----:B--23--:R-:W-:Y:S05]  /*18eb0*/  BRA.U UP0, `(.L_x_3169) ;  /* 0x0000011d00fc7547 */ /* 0x00cfea000b800000 */
.L_x_3394:
[----:B------:R-:W2:Y:S01]  /*18ec0*/  S2R R14, SR_TID.X ;  /* 0x00000000000e7919 */ /* 0x000ea20000002100 */
[----:B------:R-:W-:Y:S01]  /*18ed0*/  R2UR UR66, R6 ;  /* 0x00000000064272ca */ /* 0x000fe200000e0000 */
[----:B------:R-:W3:Y:S01]  /*18ee0*/  LDCU.128 UR68, c[0x0][0x570] ;  /* 0x0000ae00ff4477ac */ /* 0x000ee20008000c00 */
[----:B------:R-:W-:Y:S01]  /*18ef0*/  R2UR UR65, R36 ;  /* 0x00000000244172ca */ /* 0x000fe200000e0000 */
[----:B------:R-:W-:Y:S01]  /*18f00*/  BSSY.RECONVERGENT B1, `(.L_x_3170) ;  /* 0x000028e000017945 */ /* 0x000fe20003800200 */
[----:B------:R-:W-:Y:S01]  /*18f10*/  R2UR UR64, R5 ;  /* 0x00000000054072ca */ /* 0x000fe200000e0000 */
[----:B------:R-:W-:Y:S01]  /*18f20*/  IMAD.MOV.U32 R51, RZ, RZ, RZ ;  /* 0x000000ffff337224 */ /* 0x000fe200078e00ff */
[----:B0-----:R-:W-:-:S07]  /*18f30*/  MOV R13, UR76 ;  /* 0x0000004c000d7c02 */ /* 0x001fce0008000f00 */
[----:B--2---:R-:W-:-:S04]  /*18f40*/  IADD3 R20, P1, P2, R14, UR66, R13 ;  /* 0x000000420e147c10 */ /* 0x004fc8000fa3e00d */
[----:B------:R-:W-:Y:S02]  /*18f50*/  ISETP.GE.U32.AND P0, PT, R20, UR65, PT ;  /* 0x0000004114007c0c */ /* 0x000fe4000bf06070 */
[----:B------:R-:W-:-:S04]  /*18f60*/  IADD3.X R15, PT, PT, RZ, UR77, RZ, P1, P2 ;  /* 0x0000004dff0f7c10 */ /* 0x000fc80008fe44ff */
[----:B------:R-:W-:Y:S01]  /*18f70*/  ISETP.GE.U32.AND.EX P0, PT, R15, UR64, PT, P0 ;  /* 0x000000400f007c0c */ /* 0x000fe2000bf06100 */
[----:B------:R-:W0:-:S12]  /*18f80*/  LDCU.128 UR64, c[0x0][0x560] ;  /* 0x0000ac00ff4077ac */ /* 0x000e180008000c00 */
[----:B---3--:R-:W-:Y:S05]  /*18f90*/  @P0 BRA `(.L_x_3171) ;  /* 0x0000002800100947 */ /* 0x008fea0003800000 */
[----:B------:R-:W-:Y:S01]  /*18fa0*/  R2UR UR72, R4 ;  /* 0x00000000044872ca */ /* 0x000fe200000e0000 */
[----:B------:R-:W-:-:S12]  /*18fb0*/  BSSY.RECONVERGENT B2, `(.L_x_3172) ;  /* 0x000002a000027945 */ /* 0x000fd80003800200 */
[----:B------:R-:W-:-:S04]  /*18fc0*/  LOP3.LUT R12, R15, UR72, RZ, 0xfc, !PT ;  /* 0x000000480f0c7c12 */ /* 0x000fc8000f8efcff */
[----:B------:R-:W-:-:S13]  /*18fd0*/  ISETP.NE.U32.AND P0, PT, R12, RZ, PT ;  /* 0x000000ff0c00720c */ /* 0x000fda0003f05070 */
[----:B------:R-:W-:Y:S05]  /*18fe0*/  @P0 BRA `(.L_x_3173) ;  /* 0x0000000000680947 */ /* 0x000fea0003800000 */
[----:B------:R-:W2:Y:S01]  /*18ff0*/  LDCU UR72, c[0x0][0x864] ;  /* 0x00010c80ff4877ac */ /* 0x000ea20008000800 */
[----:B------:R-:W-:Y:S01]  /*19000*/  R2UR UR73, R6 ;  /* 0x00000000064972ca */ /* 0x000fe200000e0000 */
[----:B------:R-:W-:Y:S02]  /*19010*/  IMAD.U32 R19, RZ, RZ, UR76 ;  /* 0x0000004cff137e24 */ /* 0x000fe4000f8e00ff */
[----:B------:R-:W-:-:S10]  /*19020*/  IMAD.MOV.U32 R12, RZ, RZ, RZ ;  /* 0x000000ffff0c7224 */ /* 0x000fd400078e00ff */
[----:B------:R-:W-:Y:S01]  /*19030*/  IADD3 R20, PT, PT, R14, UR73, R19 ;  /* 0x000000490e147c10 */ /* 0x000fe2000fffe013 */
[----:B------:R-:W-:Y:S01]  /*19040*/  IMAD.MOV.U32 R19, RZ, RZ, RZ ;  /* 0x000000ffff137224 */ /* 0x000fe200078e00ff */
[----:B--2---:R-:W2:Y:S01]  /*19050*/  I2F.U32.RP R15, UR72 ;  /* 0x00000048000f7d06 */ /* 0x004ea20008209000 */
[----:B------:R-:W-:-:S07]  /*19060*/  ISETP.NE.U32.AND P2, PT, RZ, UR72, PT ;  /* 0x00000048ff007c0c */ /* 0x000fce000bf45070 */
[----:B--2---:R-:W2:Y:S02]  /*19070*/  MUFU.RCP R15, R15 ;  /* 0x0000000f000f7308 */ /* 0x004ea40000001000 */
[----:B--2---:R-:W-:-:S06]  /*19080*/  VIADD R16, R15, 0xffffffe ;  /* 0x0ffffffe0f107836 */ /* 0x004fcc0000000000 */
[----:B------:R-:W2:Y:S02]  /*19090*/  F2I.FTZ.U32.TRUNC.NTZ R13, R16 ;  /* 0x00000010000d7305 */ /* 0x000ea4000021f000 */
[----:B--2---:R-:W-:-:S05]  /*190a0*/  IADD3 R17, PT, PT, RZ, -R13, RZ ;  /* 0x8000000dff117210 */ /* 0x004fca0007ffe0ff */
        /* <DEDUP_REMOVED lines=14> */
.L_x_3173:
[----:B------:R-:W2:Y:S01]  /*19190*/  LDCU UR72, c[0x0][0x864] ;  /* 0x00010c80ff4877ac */ /* 0x000ea20008000800 */
[----:B------:R-:W-:Y:S01]  /*191a0*/  R2UR UR73, R4 ;  /* 0x00000000044972ca */ /* 0x000fe200000e0000 */
[----:B------:R-:W-:Y:S01]  /*191b0*/  IMAD.MOV.U32 R16, RZ, RZ, R20 ;  /* 0x000000ffff107224 */ /* 0x000fe200078e0014 */
[----:B------:R-:W-:-:S11]  /*191c0*/  MOV R12, 0x19200 ;  /* 0x00019200000c7802 */ /* 0x000fd60000000f00 */
[----:B------:R-:W-:Y:S01]  /*191d0*/  IMAD.U32 R14, RZ, RZ, UR73 ;  /* 0x00000049ff0e7e24 */ /* 0x000fe2000f8e00ff */
[----:B--2---:R-:W-:-:S07]  /*191e0*/  MOV R13, UR72 ;  /* 0x00000048000d7c02 */ /* 0x004fce0008000f00 */
[----:B01--4-:R-:W-:Y:S05]  /*191f0*/  CALL.REL.NOINC `($__internal_6_$__cuda_sm20_div_u64) ;  /* 0x0000015400f87944 */ /* 0x013fea0003c00000 */
[----:B------:R-:W0:Y:S01]  /*19200*/  LDCU UR72, c[0x0][0x864] ;  /* 0x00010c80ff4877ac */ /* 0x000e220008000800 */
[----:B------:R-:W-:Y:S01]  /*19210*/  IADD3 R15, PT, PT, -R14, RZ, RZ ;  /* 0x000000ff0e0f7210 */ /* 0x000fe20007ffe1ff */
[----:B------:R-:W-:Y:S02]  /*19220*/  IMAD.MOV.U32 R18, RZ, RZ, R14 ;  /* 0x000000ffff127224 */ /* 0x000fe400078e000e */
[----:B------:R-:W-:Y:S02]  /*19230*/  IMAD.MOV.U32 R19, RZ, RZ, R13 ;  /* 0x000000ffff137224 */ /* 0x000fe400078e000d */
[----:B0-----:R-:W-:-:S07]  /*19240*/  IMAD R20, R15, UR72, R20 ;  /* 0x000000480f147c24 */ /* 0x001fce000f8e0214 */
.L_x_3174:
[----:B01--4-:R-:W-:Y:S05]  /*19250*/  BSYNC.RECONVERGENT B2 ;  /* 0x0000000000027941 */ /* 0x013fea0003800200 */
.L_x_3172:
        /* <DEDUP_REMOVED lines=27> */
.L_x_3176:
[----:B------:R-:W0:Y:S01]  /*19410*/  LDCU UR72, c[0x0][0x860] ;  /* 0x00010c00ff4877ac */ /* 0x000e220008000800 */
[----:B------:R-:W-:Y:S01]  /*19420*/  IMAD.MOV.U32 R16, RZ, RZ, R18 ;  /* 0x000000ffff107224 */ /* 0x000fe200078e0012 */
[----:B------:R-:W-:Y:S01]  /*19430*/  MOV R14, R11 ;  /* 0x0000000b000e7202 */ /* 0x000fe20000000f00 */
[----:B------:R-:W-:Y:S01]  /*19440*/  IMAD.MOV.U32 R15, RZ, RZ, R19 ;  /* 0x000000ffff0f7224 */ /* 0x000fe200078e0013 */
[----:B------:R-:W-:Y:S02]  /*19450*/  MOV R12, 0x19480 ;  /* 0x00019480000c7802 */ /* 0x000fe40000000f00 */
[----:B0-----:R-:W-:-:S07]  /*19460*/  MOV R13, UR72 ;  /* 0x00000048000d7c02 */ /* 0x001fce0008000f00 */
[----:B------:R-:W-:Y:S05]  /*19470*/  CALL.REL.NOINC `($__internal_6_$__cuda_sm20_div_u64) ;  /* 0x0000015400587944 */ /* 0x000fea0003c00000 */
[----:B------:R-:W0:Y:S01]  /*19480*/  LDCU UR72, c[0x0][0x860] ;  /* 0x00010c00ff4877ac */ /* 0x000e220008000800 */
[--C-:B------:R-:W-:Y:S01]  /*19490*/  IMAD.MOV R19, RZ, RZ, -R14.reuse ;  /* 0x000000ffff137224 */ /* 0x100fe200078e0a0e */
[----:B------:R-:W-:Y:S01]  /*194a0*/  MOV R35, R13 ;  /* 0x0000000d00237202 */ /* 0x000fe20000000f00 */
[----:B------:R-:W-:Y:S02]  /*194b0*/  IMAD.MOV.U32 R34, RZ, RZ, R14 ;  /* 0x000000ffff227224 */ /* 0x000fe400078e000e */
[----:B0-----:R-:W-:-:S07]  /*194c0*/  IMAD R19, R19, UR72, R18 ;  /* 0x0000004813137c24 */ /* 0x001fce000f8e0212 */
.L_x_3177:
[----:B------:R-:W-:Y:S05]  /*194d0*/  BSYNC.RECONVERGENT B2 ;  /* 0x0000000000027941 */ /* 0x000fea0003800200 */
.L_x_3175:
        /* <DEDUP_REMOVED lines=29> */
.L_x_3179:
        /* <DEDUP_REMOVED lines=13> */
.L_x_3180:
[----:B------:R-:W-:Y:S05]  /*19780*/  BSYNC.RECONVERGENT B2 ;  /* 0x0000000000027941 */ /* 0x000fea0003800200 */
.L_x_3178:
        /* <DEDUP_REMOVED lines=28> */
.L_x_3182:
        /* <DEDUP_REMOVED lines=12> */
.L_x_3183:
[----:B------:R-:W-:Y:S05]  /*19a10*/  BSYNC.RECONVERGENT B2 ;  /* 0x0000000000027941 */ /* 0x000fea0003800200 */
.L_x_3181:
        /* <DEDUP_REMOVED lines=29> */
.L_x_3185:
        /* <DEDUP_REMOVED lines=13> */
.L_x_3186:
[----:B------:R-:W-:Y:S05]  /*19cc0*/  BSYNC.RECONVERGENT B2 ;  /* 0x0000000000027941 */ /* 0x000fea0003800200 */
.L_x_3184:
        /* <DEDUP_REMOVED lines=28> */
.L_x_3188:
        /* <DEDUP_REMOVED lines=12> */
.L_x_3189:
[----:B------:R-:W-:Y:S05]  /*19f50*/  BSYNC.RECONVERGENT B2 ;  /* 0x0000000000027941 */ /* 0x000fea0003800200 */
.L_x_3187:
[----:B------:R-:W-:Y:S01]  /*19f60*/  R2UR UR72, R60 ;  /* 0x000000003c4872ca */ /* 0x000fe200000e0000 */
[----:B------:R-:W-:-:S12]  /*19f70*/  BSSY.RECONVERGENT B2, `(.L_x_3190) ;  /* 0x0000029000027945 */ /* 0x000fd80003800200 */
[----:B------:R-:W-:-:S04]  /*19f80*/  LOP3.LUT R12, R35, UR72, RZ, 0xfc, !PT ;  /* 0x00000048230c7c12 */ /* 0x000fc8000f8efcff */
        /* <DEDUP_REMOVED lines=26> */
.L_x_3191:
        /* <DEDUP_REMOVED lines=9> */
[----:B------:R-:W-:Y:S02]  /*1a1c0*/  IMAD.MOV R15, RZ, RZ, -R14 ;  /* 0x000000ffff0f7224 */ /* 0x000fe400078e0a0e */
[----:B------:R-:W-:Y:S02]  /*1a1d0*/  IMAD.MOV.U32 R35, RZ, RZ, R13 ;  /* 0x000000ffff237224 */ /* 0x000fe400078e000d */
[----:B0-----:R-:W-:Y:S01]  /*1a1e0*/  IMAD R38, R15, UR72, R34 ;  /* 0x000000480f267c24 */ /* 0x001fe2000f8e0222 */
[----:B------:R-:W-:-:S07]  /*1a1f0*/  MOV R34, R14 ;  /* 0x0000000e00227202 */ /* 0x000fce0000000f00 */
.L_x_3192:
[----:B------:R-:W-:Y:S05]  /*1a200*/  BSYNC.RECONVERGENT B2 ;  /* 0x0000000000027941 */ /* 0x000fea0003800200 */
.L_x_3190:
        /* <DEDUP_REMOVED lines=28> */
.L_x_3194:
        /* <DEDUP_REMOVED lines=8> */
[----:B------:R-:W-:Y:S01]  /*1a450*/  IMAD.MOV R39, RZ, RZ, -R14 ;  /* 0x000000ffff277224 */ /* 0x000fe200078e0a0e */
[----:B------:R-:W-:-:S03]  /*1a460*/  MOV R35, R13 ;  /* 0x0000000d00237202 */ /* 0x000fc60000000f00 */
[----:B0-----:R-:W-:Y:S02]  /*1a470*/  IMAD R39, R39, UR72, R34 ;  /* 0x0000004827277c24 */ /* 0x001fe4000f8e0222 */
[----:B------:R-:W-:-:S07]  /*1a480*/  IMAD.MOV.U32 R34, RZ, RZ, R14 ;  /* 0x000000ffff227224 */ /* 0x000fce00078e000e */
.L_x_3195:
[----:B------:R-:W-:Y:S05]  /*1a490*/  BSYNC.RECONVERGENT B2 ;  /* 0x0000000000027941 */ /* 0x000fea0003800200 */
.L_x_3193:
        /* <DEDUP_REMOVED lines=28> */
.L_x_3197:
        /* <DEDUP_REMOVED lines=9> */
[----:B------:R-:W-:Y:S01]  /*1a6f0*/  IMAD.MOV R15, RZ, RZ, -R14 ;  /* 0x000000ffff0f7224 */ /* 0x000fe200078e0a0e */
[----:B------:R-:W-:-:S03]  /*1a700*/  MOV R12, R14 ;  /* 0x0000000e000c7202 */ /* 0x000fc60000000f00 */
[----:B0-----:R-:W-:-:S07]  /*1a710*/  IMAD R34, R15, UR72, R34 ;  /* 0x000000480f227c24 */ /* 0x001fce000f8e0222 */
.L_x_3198:
[----:B------:R-:W-:Y:S05]  /*1a720*/  BSYNC.RECONVERGENT B2 ;  /* 0x0000000000027941 */ /* 0x000fea0003800200 */
.L_x_3196:
        /* <DEDUP_REMOVED lines=21> */
[----:B------:R-:W-:Y:S01]  /*1a880*/  @!P1 LOP3.LUT R12, RZ, UR72, RZ, 0x33, !PT ;  /* 0x00000048ff0c9c12 */ /* 0x000fe2000f8e33ff */
[----:B------:R-:W-:Y:S06]  /*1a890*/  BRA `(.L_x_3201) ;  /* 0x0000000000147947 */ /* 0x000fec0003800000 */
.L_x_3200:
[----:B------:R-:W-:Y:S01]  /*1a8a0*/  IMAD.MOV.U32 R15, RZ, RZ, R12 ;  /* 0x000000ffff0f7224 */ /* 0x000fe200078e000c */
[----:B------:R-:W-:Y:S01]  /*1a8b0*/  MOV R16, 0x1a8e0 ;  /* 0x0001a8e000107802 */ /* 0x000fe20000000f00 */
[----:B------:R-:W-:-:S07]  /*1a8c0*/  IMAD.MOV.U32 R14, RZ, RZ, R13 ;  /* 0x000000ffff0e7224 */ /* 0x000fce00078e000d */
[----:B------:R-:W-:Y:S05]  /*1a8d0*/  CALL.REL.NOINC `($__internal_7_$__cuda_sm20_rem_u64) ;  /* 0x0000014400587944 */ /* 0x000fea0003c00000 */
[----:B------:R-:W-:-:S07]  /*1a8e0*/  MOV R12, R14 ;  /* 0x0000000e000c7202 */ /* 0x000fce0000000f00 */
.L_x_3201:
[----:B------:R-:W-:Y:S05]  /*1a8f0*/  BSYNC.RECONVERGENT B2 ;  /* 0x0000000000027941 */ /* 0x000fea0003800200 */
.L_x_3199:
        /* <DEDUP_REMOVED lines=30> */
[----:B------:R-:W-:Y:S01]  /*1aae0*/  R2UR.FILL UR38, R45 ;  /* 0x000000002d2672ca */ /* 0x000fe200004e0000 */
[----:B------:R-:W0:Y:S01]  /*1aaf0*/  I2F.F64 R32, R37 ;  /* 0x0000002500207312 */ /* 0x000e220000201c00 */
[----:B------:R-:W-:Y:S01]  /*1ab00*/  R2UR UR73, R29 ;  /* 0x000000001d4972ca */ /* 0x000fe200000e0000 */
[----:B---3--:R-:W-:Y:S01]  /*1ab10*/  DFMA R14, R14, R42, UR36 ;  /* 0x000000240e0e7e2b */ /* 0x008fe2000800002a */
[----:B------:R-:W1:Y:S01]  /*1ab20*/  LDC.64 R44, c[0x0][0x400] ;  /* 0x00010000ff2c7b82 */ /* 0x000e620000000a00 */
[----:B------:R-:W-:-:S02]  /*1ab30*/  R2UR.FILL UR37, R16 ;  /* 0x00000000102572ca */ /* 0x000fc400004e0000 */
[----:B------:R-:W-:Y:S01]  /*1ab40*/  DFMA R30, R34, UR16, R30 ;  /* 0x00000010221e7c2b */ /* 0x000fe2000800001e */
[----:B------:R-:W-:Y:S01]  /*1ab50*/  R2UR.FILL UR36, R40 ;  /* 0x00000000282472ca */ /* 0x000fe200004e0000 */
[----:B------:R-:W1:Y:S01]  /*1ab60*/  I2F.F64 R42, R21 ;  /* 0x00000015002a7312 */ /* 0x000e620000201c00 */
[----:B----4-:R-:W-:Y:S02]  /*1ab70*/  DFMA R38, R38, UR74, R46 ;  /* 0x0000004a26267c2b */ /* 0x010fe4000800002e */
[----:B------:R-:W3:Y:S03]  /*1ab80*/  LDC.64 R56, c[0x0][0x430] ;  /* 0x00010c00ff387b82 */ /* 0x000ee60000000a00 */
[----:B------:R-:W-:Y:S02]  /*1ab90*/  DFMA R30, R14, UR18, R30 ;  /* 0x000000120e1e7c2b */ /* 0x000fe4000800001e */
[----:B------:R-:W4:Y:S01]  /*1aba0*/  I2F.F64 R16, R17 ;  /* 0x0000001100107312 */ /* 0x000f220000201c00 */
[----:B0-----:R-:W-:-:S02]  /*1abb0*/  DFMA R32, R32, R48, UR72 ;  /* 0x0000004820207e2b */ /* 0x001fc40008000030 */
[----:B------:R-:W4:Y:S03]  /*1abc0*/  LDC.64 R46, c[0x0][0x428] ;  /* 0x00010a00ff2e7b82 */ /* 0x000f260000000a00 */
[----:B------:R-:W-:Y:S02]  /*1abd0*/  DFMA R30, R38, UR20, R30 ;  /* 0x00000014261e7c2b */ /* 0x000fe4000800001e */
[----:B------:R-:W-:Y:S01]  /*1abe0*/  I2F.F64 R20, R20 ;  /* 0x0000001400147312 */ /* 0x000fe20000201c00 */
[----:B-1----:R-:W-:Y:S02]  /*1abf0*/  DFMA R42, R42, UR4, R44 ;  /* 0x000000042a2a7c2b */ /* 0x002fe4000800002c */
[----:B------:R-:W0:Y:S03]  /*1ac00*/  LDC.64 R48, c[0x0][0x458] ;  /* 0x00011600ff307b82 */ /* 0x000e260000000a00 */
[----:B------:R-:W-:-:S02]  /*1ac10*/  DFMA R30, R32, UR22, R30 ;  /* 0x00000016201e7c2b */ /* 0x000fc4000800001e */
[----:B------:R-:W3:Y:S06]  /*1ac20*/  I2F.F64 R44, R18 ;  /* 0x00000012002c7312 */ /* 0x000eec0000201c00 */
[----:B------:R-:W-:Y:S02]  /*1ac30*/  DFMA R30, R42, UR24, R30 ;  /* 0x000000182a1e7c2b */ /* 0x000fe4000800001e */
[----:B------:R-:W0:Y:S01]  /*1ac40*/  I2F.F64 R18, R19 ;  /* 0x0000001300127312 */ /* 0x000e220000201c00 */
[----:B----4-:R-:W-:Y:S01]  /*1ac50*/  DFMA R16, R16, R46, UR6 ;  /* 0x0000000610107e2b */ /* 0x010fe2000800002e */
[----:B------:R-:W1:Y:S01]  /*1ac60*/  LDC.64 R46, c[0x0][0x460] ;  /* 0x00011800ff2e7b82 */ /* 0x000e620000000a00 */
[----:B---3--:R-:W-:-:S06]  /*1ac70*/  DFMA R44, R44, UR8, R56 ;  /* 0x000000082c2c7c2b */ /* 0x008fcc0008000038 */
[----:B------:R-:W-:Y:S02]  /*1ac80*/  DFMA R30, R16, UR26, R30 ;  /* 0x0000001a101e7c2b */ /* 0x000fe4000800001e */
[----:B0-----:R-:W-:-:S06]  /*1ac90*/  DFMA R18, R18, R48, UR10 ;  /* 0x0000000a12127e2b */ /* 0x001fcc0008000030 */
[----:B------:R-:W-:-:S08]  /*1aca0*/  DFMA R30, R44, UR28, R30 ;  /* 0x0000001c2c1e7c2b */ /* 0x000fd0000800001e */
[----:B------:R-:W-:Y:S02]  /*1acb0*/  DFMA R30, R18, UR30, R30 ;  /* 0x0000001e121e7c2b */ /* 0x000fe4000800001e */
[----:B-1----:R-:W-:-:S08]  /*1acc0*/  DFMA R20, R20, UR12, R46 ;  /* 0x0000000c14147c2b */ /* 0x002fd0000800002e */
        /* <DEDUP_REMOVED lines=177> */
.L_x_3171:
[----:B01--4-:R-:W-:Y:S05]  /*1b7e0*/  BSYNC.RECONVERGENT B1 ;  /* 0x0000000000017941 */ /* 0x013fea0003800200 */
.L_x_3170:
[----:B------:R-:W0:Y:S01]  /*1b7f0*/  S2R R12, SR_TID.X ;  /* 0x00000000000c7919 */ /* 0x000e220000002100 */
[----:B------:R-:W-:Y:S01]  /*1b800*/  R2UR UR74, R6 ;  /* 0x00000000064a72ca */ /* 0x000fe200000e0000 */
[----:B------:R-:W-:Y:S01]  /*1b810*/  IMAD.U32 R13, RZ, RZ, UR76 ;  /* 0x0000004cff0d7e24 */ /* 0x000fe2000f8e00ff */
[----:B------:R-:W-:Y:S01]  /*1b820*/  R2UR UR73, R36 ;  /* 0x00000000244972ca */ /* 0x000fe200000e0000 */
[----:B------:R-:W-:Y:S01]  /*1b830*/  BSSY.RECONVERGENT B1, `(.L_x_3202) ;  /* 0x000028b000017945 */ /* 0x000fe20003800200 */
[----:B------:R-:W-:Y:S01]  /*1b840*/  R2UR UR72, R5 ;  /* 0x00000000054872ca */ /* 0x000fe200000e0000 */
[----:B------:R-:W-:-:S08]  /*1b850*/  IMAD.MOV.U32 R50, RZ, RZ, RZ ;  /* 0x000000ffff327224 */ /* 0x000fd000078e00ff */
[----:B0-----:R-:W-:-:S04]  /*1b860*/  IADD3 R12, P0, P2, R12, UR74, R13 ;  /* 0x0000004a0c0c7c10 */ /* 0x001fc8000fa1e00d */
[----:B------:R-:W-:Y:S02]  /*1b870*/  IADD3 R20, P1, PT, R12, 0x200, RZ ;  /* 0x000002000c147810 */ /* 0x000fe40007f3e0ff */
[----:B------:R-:W-:Y:S02]  /*1b880*/  IADD3.X R15, PT, PT, RZ, UR77, RZ, P0, P2 ;  /* 0x0000004dff0f7c10 */ /* 0x000fe400087e44ff */
[----:B------:R-:W-:Y:S02]  /*1b890*/  ISETP.GE.U32.AND P0, PT, R20, UR73, PT ;  /* 0x0000004914007c0c */ /* 0x000fe4000bf06070 */
[----:B------:R-:W-:-:S04]  /*1b8a0*/  IADD3.X R15, PT, PT, RZ, R15, RZ, P1, !PT ;  /* 0x0000000fff0f7210 */ /* 0x000fc80000ffe4ff */
        /* <DEDUP_REMOVED lines=30> */
.L_x_3205:
[----:B------:R-:W0:Y:S01]  /*1ba90*/  LDCU UR72, c[0x0][0x864] ;  /* 0x00010c80ff4877ac */ /* 0x000e220008000800 */
[----:B------:R-:W-:Y:S02]  /*1baa0*/  R2UR UR73, R4 ;  /* 0x00000000044972ca */ /* 0x000fe400000e0000 */
[----:B------:R-:W-:Y:S02]  /*1bab0*/  MOV R16, R20 ;  /* 0x0000001400107202 */ /* 0x000fe40000000f00 */
[----:B------:R-:W-:-:S09]  /*1bac0*/  MOV R12, 0x1bb00 ;  /* 0x0001bb00000c7802 */ /* 0x000fd20000000f00 */
[----:B------:R-:W-:Y:S02]  /*1bad0*/  IMAD.U32 R14, RZ, RZ, UR73 ;  /* 0x00000049ff0e7e24 */ /* 0x000fe4000f8e00ff */
[----:B0-----:R-:W-:-:S07]  /*1bae0*/  IMAD.U32 R13, RZ, RZ, UR72 ;  /* 0x00000048ff0d7e24 */ /* 0x001fce000f8e00ff */
[----:B------:R-:W-:Y:S05]  /*1baf0*/  CALL.REL.NOINC `($__internal_6_$__cuda_sm20_div_u64) ;  /* 0x0000012c00b87944 */ /* 0x000fea0003c00000 */
[----:B------:R-:W0:Y:S01]  /*1bb00*/  LDCU UR72, c[0x0][0x864] ;  /* 0x00010c80ff4877ac */ /* 0x000e220008000800 */
[----:B------:R-:W-:Y:S01]  /*1bb10*/  IMAD.MOV R15, RZ, RZ, -R14 ;  /* 0x000000ffff0f7224 */ /* 0x000fe200078e0a0e */
[----:B------:R-:W-:Y:S01]  /*1bb20*/  MOV R18, R14 ;  /* 0x0000000e00127202 */ /* 0x000fe20000000f00 */
[----:B------:R-:W-:Y:S02]  /*1bb30*/  IMAD.MOV.U32 R19, RZ, RZ, R13 ;  /* 0x000000ffff137224 */ /* 0x000fe400078e000d */
[----:B0-----:R-:W-:-:S07]  /*1bb40*/  IMAD R20, R15, UR72, R20 ;  /* 0x000000480f147c24 */ /* 0x001fce000f8e0214 */
.L_x_3206:
[----:B------:R-:W-:Y:S05]  /*1bb50*/  BSYNC.RECONVERGENT B2 ;  /* 0x0000000000027941 */ /* 0x000fea0003800200 */
.L_x_3204:
        /* <DEDUP_REMOVED lines=27> */
.L_x_3208:
        /* <DEDUP_REMOVED lines=9> */
[----:B------:R-:W-:Y:S02]  /*1bda0*/  IMAD.MOV.U32 R34, RZ, RZ, R14 ;  /* 0x000000ffff227224 */ /* 0x000fe400078e000e */
[----:B------:R-:W-:Y:S02]  /*1bdb0*/  IMAD.MOV.U32 R35, RZ, RZ, R13 ;  /* 0x000000ffff237224 */ /* 0x000fe400078e000d */
[----:B0-----:R-:W-:-:S07]  /*1bdc0*/  IMAD R19, R19, UR72, R18 ;  /* 0x0000004813137c24 */ /* 0x001fce000f8e0212 */
.L_x_3209:
[----:B------:R-:W-:Y:S05]  /*1bdd0*/  BSYNC.RECONVERGENT B2 ;  /* 0x0000000000027941 */ /* 0x000fea0003800200 */
.L_x_3207:
        /* <DEDUP_REMOVED lines=29> */
.L_x_3211:
        /* <DEDUP_REMOVED lines=13> */
.L_x_3212:
[----:B------:R-:W-:Y:S05]  /*1c080*/  BSYNC.RECONVERGENT B2 ;  /* 0x0000000000027941 */ /* 0x000fea0003800200 */
.L_x_3210:
        /* <DEDUP_REMOVED lines=28> */
.L_x_3214:
        /* <DEDUP_REMOVED lines=12> */
.L_x_3215:
[----:B------:R-:W-:Y:S05]  /*1c310*/  BSYNC.RECONVERGENT B2 ;  /* 0x0000000000027941 */ /* 0x000fea0003800200 */
.L_x_3213:
        /* <DEDUP_REMOVED lines=29> */
.L_x_3217:
        /* <DEDUP_REMOVED lines=13> */
.L_x_3218:
[----:B------:R-:W-:Y:S05]  /*1c5c0*/  BSYNC.RECONVERGENT B2 ;  /* 0x0000000000027941 */ /* 0x000fea0003800200 */
.L_x_3216:
        /* <DEDUP_REMOVED lines=28> */
.L_x_3220:
        /* <DEDUP_REMOVED lines=12> */
.L_x_3221:
[----:B------:R-:W-:Y:S05]  /*1c850*/  BSYNC.RECONVERGENT B2 ;  /* 0x0000000000027941 */ /* 0x000fea0003800200 */
.L_x_3219:
        /* <DEDUP_REMOVED lines=29> */
.L_x_3223:
        /* <DEDUP_REMOVED lines=13> */
.L_x_3224:
[----:B------:R-:W-:Y:S05]  /*1cb00*/  BSYNC.RECONVERGENT B2 ;  /* 0x0000000000027941 */ /* 0x000fea0003800200 */
.L_x_3222:
        /* <DEDUP_REMOVED lines=28> */
.L_x_3226:
        /* <DEDUP_REMOVED lines=12> */
.L_x_3227:
[----:B------:R-:W-:Y:S05]  /*1cd90*/  BSYNC.RECONVERGENT B2 ;  /* 0x0000000000027941 */ /* 0x000fea0003800200 */
.L_x_3225:
        /* <DEDUP_REMOVED lines=26> */
[----:B------:R-:W-:Y:S01]  /*1cf40*/  IMAD.MOV.U32 R13, RZ, RZ, RZ ;  /* 0x000000ffff0d7224 */ /* 0x000fe200078e00ff */
[----:B------:R-:W-:Y:S06]  /*1cf50*/  BRA `(.L_x_3230) ;  /* 0x0000000000307947 */ /* 0x000fec0003800000 */
.L_x_3229:
        /* <DEDUP_REMOVED lines=12> */
.L_x_3230:
[----:B------:R-:W-:Y:S05]  /*1d020*/  BSYNC.RECONVERGENT B2 ;  /* 0x0000000000027941 */ /* 0x000fea0003800200 */
.L_x_3228:
        /* <DEDUP_REMOVED lines=23> */
.L_x_3232:
[----:B------:R-:W-:Y:S01]  /*1d1a0*/  MOV R15, R12 ;  /* 0x0000000c000f7202 */ /* 0x000fe20000000f00 */
[----:B------:R-:W-:Y:S01]  /*1d1b0*/  IMAD.MOV.U32 R14, RZ, RZ, R13 ;  /* 0x000000ffff0e7224 */ /* 0x000fe200078e000d */
[----:B------:R-:W-:-:S07]  /*1d1c0*/  MOV R16, 0x1d1e0 ;  /* 0x0001d1e000107802 */ /* 0x000fce0000000f00 */
[----:B------:R-:W-:Y:S05]  /*1d1d0*/  CALL.REL.NOINC `($__internal_7_$__cuda_sm20_rem_u64) ;  /* 0x0000011c00187944 */ /* 0x000fea0003c00000 */
[----:B------:R-:W-:-:S07]  /*1d1e0*/  IMAD.MOV.U32 R12, RZ, RZ, R14 ;  /* 0x000000ffff0c7224 */ /* 0x000fce00078e000e */
.L_x_3233:
[----:B------:R-:W-:Y:S05]  /*1d1f0*/  BSYNC.RECONVERGENT B2 ;  /* 0x0000000000027941 */ /* 0x000fea0003800200 */
.L_x_3231:
[----:B------:R-:W0:Y:S01]  /*1d200*/  LDC.64 R30, c[0x0][0x3a0] ;  /* 0x0000e800ff1e7b82 */ /* 0x000e220000000a00 */
[----:B------:R-:W0:Y:S01]  /*1d210*/  I2F.F64 R34, R34 ;  /* 0x0000002200227312 */ /* 0x000e220000201c00 */
[----:B------:R-:W-:Y:S02]  /*1d220*/  MOV.SPILL R46, UR39 ;  /* 0x00000027002e7c02 */ /* 0x000fe40009000f00 */
[----:B------:R-:W-:Y:S02]  /*1d230*/  MOV.SPILL R47, UR38 ;  /* 0x00000026002f7c02 */ /* 0x000fe40009000f00 */
[----:B------:R-:W-:Y:S02]  /*1d240*/  R2UR UR38, R22 ;  /* 0x00000000162672ca */ /* 0x000fe400000e0000 */
[----:B------:R-:W-:Y:S01]  /*1d250*/  R2UR UR39, R23 ;  /* 0x00000000172772ca */ /* 0x000fe200000e0000 */
[----:B------:R-:W1:Y:S01]  /*1d260*/  LDC.64 R58, c[0x0][0x3f8] ;  /* 0x0000fe00ff3a7b82 */ /* 0x000e620000000a00 */
[----:B------:R-:W-:Y:S01]  /*1d270*/  R2UR UR72, R28 ;  /* 0x000000001c4872ca */ /* 0x000fe200000e0000 */
[----:B------:R-:W2:Y:S01]  /*1d280*/  I2F.F64 R12, R12 ;  /* 0x0000000c000c7312 */ /* 0x000ea20000201c00 */
[----:B------:R-:W-:-:S02]  /*1d290*/  R2UR UR73, R29 ;  /* 0x000000001d4972ca */ /* 0x000fc400000e0000 */
[----:B------:R-:W-:Y:S02]  /*1d2a0*/  MOV.SPILL R48, UR41 ;  /* 0x0000002900307c02 */ /* 0x000fe40009000f00 */
[----:B------:R-:W-:Y:S01]  /*1d2b0*/  MOV.SPILL R49, UR40 ;  /* 0x0000002800317c02 */ /* 0x000fe20009000f00 */
[----:B------:R-:W2:Y:S01]  /*1d2c0*/  LDC.64 R32, c[0x0][0x388] ;  /* 0x0000e200ff207b82 */ /* 0x000ea20000000a00 */
[----:B------:R-:W2:Y:S01]  /*1d2d0*/  LDCU.64 UR40, c[0x0][0x398] ;  /* 0x00007300ff2877ac */ /* 0x000ea20008000a00 */
[----:B------:R-:W-:Y:S01]  /*1d2e0*/  I2F.F64 R14, R39 ;  /* 0x00000027000e7312 */ /* 0x000fe20000201c00 */
[----:B------:R-:W-:Y:S02]  /*1d2f0*/  MOV.SPILL R16, UR37 ;  /* 0x0000002500107c02 */ /* 0x000fe40009000f00 */
[----:B------:R-:W-:Y:S01]  /*1d300*/  MOV.SPILL R40, UR36 ;  /* 0x0000002400287c02 */ /* 0x000fe20009000f00 */
[----:B0-----:R-:W-:Y:S02]  /*1d310*/  DFMA R34, R34, UR38, R30 ;  /* 0x0000002622227c2b */ /* 0x001fe4000800001e */
[----:B------:R-:W0:Y:S01]  /*1d320*/  LDC.64 R42, c[0x0][0x3c8] ;  /* 0x0000f200ff2a7b82 */ /* 0x000e220000000a00 */
[----:B------:R-:W-:Y:S01]  /*1d330*/  R2UR UR36, R24 ;  /* 0x00000000182472ca */ /* 0x000fe200000e0000 */
[----:B------:R-:W1:Y:S01]  /*1d340*/  I2F.F64 R30, R37 ;  /* 0x00000025001e7312 */ /* 0x000e620000201c00 */
[----:B------:R-:W-:-:S02]  /*1d350*/  R2UR UR37, R25 ;  /* 0x00000000192572ca */ /* 0x000fc400000e0000 */
[----:B------:R-:W-:Y:S02]  /*1d360*/  R2UR UR74, R26 ;  /* 0x000000001a4a72ca */ /* 0x000fe400000e0000 */
[----:B------:R-:W-:Y:S01]  /*1d370*/  R2UR UR75, R27 ;  /* 0x000000001b4b72ca */ /* 0x000fe200000e0000 */
[----:B------:R-:W3:Y:S01]  /*1d380*/  LDC.64 R44, c[0x0][0x3d0] ;  /* 0x0000f400ff2c7b82 */ /* 0x000ee20000000a00 */
[----:B------:R-:W-:Y:S01]  /*1d390*/  R2UR.FILL UR39, R46 ;  /* 0x000000002e2772ca */ /* 0x000fe200004e0000 */
[----:B------:R-:W3:Y:S01]  /*1d3a0*/  I2F.F64 R38, R38 ;  /* 0x0000002600267312 */ /* 0x000ee20000201c00 */
[----:B------:R-:W-:Y:S01]  /*1d3b0*/  R2UR.FILL UR38, R47 ;  /* 0x000000002f2672ca */ /* 0x000fe200004e0000 */
[----:B--2---:R-:W-:Y:S01]  /*1d3c0*/  DFMA R12, R12, UR40, R32 ;  /* 0x000000280c0c7c2b */ /* 0x004fe20008000020 */
[----:B------:R-:W-:Y:S01]  /*1d3d0*/  R2UR.FILL UR41, R48 ;  /* 0x00000000302972ca */ /* 0x000fe200004e0000 */
[----:B-1----:R-:W-:Y:S01]  /*1d3e0*/  DFMA R30, R30, R58, UR72 ;  /* 0x000000481e1e7e2b */ /* 0x002fe2000800003a */
[----:B------:R-:W-:Y:S01]  /*1d3f0*/  R2UR.FILL UR40, R49 ;  /* 0x00000000312872ca */ /* 0x000fe200004e0000 */
[----:B------:R-:W2:Y:S01]  /*1d400*/  LDL.64 R58, [R1+0x40] ;  /* 0x00004000013a7983 */ /* 0x000ea20000100a00 */
[----:B------:R-:W1:Y:S03]  /*1d410*/  LDC.64 R48, c[0x0][0x428] ;  /* 0x00010a00ff307b82 */ /* 0x000e660000000a00 */
[----:B------:R-:W-:-:S02]  /*1d420*/  DFMA R32, R12, UR14, RZ ;  /* 0x0000000e0c207c2b */ /* 0x000fc400080000ff */
[----:B0-----:R-:W-:Y:S01]  /*1d430*/  DFMA R14, R14, R42, UR36 ;  /* 0x000000240e0e7e2b */ /* 0x001fe2000800002a */
[----:B------:R-:W-:Y:S01]  /*1d440*/  R2UR.FILL UR37, R16 ;  /* 0x00000000102572ca */ /* 0x000fe200004e0000 */
[----:B------:R-:W-:Y:S01]  /*1d450*/  I2F.F64 R42, R21 ;  /* 0x00000015002a7312 */ /* 0x000fe20000201c00 */
[----:B------:R-:W0:Y:S01]  /*1d460*/  LDC.64 R56, c[0x0][0x400] ;  /* 0x00010000ff387b82 */ /* 0x000e220000000a00 */
[----:B------:R-:W-:Y:S02]  /*1d470*/  R2UR.FILL UR36, R40 ;  /* 0x00000000282472ca */ /* 0x000fe400004e0000 */
[----:B------:R-:W-:Y:S02]  /*1d480*/  DFMA R32, R34, UR16, R32 ;  /* 0x0000001022207c2b */ /* 0x000fe40008000020 */
[----:B---3--:R-:W-:Y:S02]  /*1d490*/  DFMA R38, R38, UR74, R44 ;  /* 0x0000004a26267c2b */ /* 0x008fe4000800002c */
[----:B------:R-:W1:Y:S01]  /*1d4a0*/  I2F.F64 R16, R17 ;  /* 0x0000001100107312 */ /* 0x000e620000201c00 */
[----:B------:R-:W3:Y:S03]  /*1d4b0*/  LDC.64 R46, c[0x0][0x430] ;  /* 0x00010c00ff2e7b82 */ /* 0x000ee60000000a00 */
[----:B------:R-:W-:-:S04]  /*1d4c0*/  DFMA R32, R14, UR18, R32 ;  /* 0x000000120e207c2b */ /* 0x000fc80008000020 */
[----:B------:R-:W3:Y:S04]  /*1d4d0*/  I2F.F64 R44, R18 ;  /* 0x00000012002c7312 */ /* 0x000ee80000201c00 */
[----:B------:R-:W-:Y:S02]  /*1d4e0*/  DFMA R32, R38, UR20, R32 ;  /* 0x0000001426207c2b */ /* 0x000fe40008000020 */
[----:B-1----:R-:W-:Y:S02]  /*1d4f0*/  DFMA R16, R16, R48, UR6 ;  /* 0x0000000610107e2b */ /* 0x002fe40008000030 */
[----:B0-----:R-:W-:Y:S01]  /*1d500*/  DFMA R42, R42, UR4, R56 ;  /* 0x000000042a2a7c2b */ /* 0x001fe20008000038 */
[----:B------:R-:W0:Y:S03]  /*1d510*/  LDC.64 R48, c[0x0][0x458] ;  /* 0x00011600ff307b82 */ /* 0x000e260000000a00 */
[----:B------:R-:W-:Y:S01]  /*1d520*/  DFMA R32, R30, UR22, R32 ;  /* 0x000000161e207c2b */ /* 0x000fe20008000020 */
[----:B------:R-:W0:Y:S01]  /*1d530*/  I2F.F64 R18, R19 ;  /* 0x0000001300127312 */ /* 0x000e220000201c00 */
[----:B---3--:R-:W-:-:S03]  /*1d540*/  DFMA R44, R44, UR8, R46 ;  /* 0x000000082c2c7c2b */ /* 0x008fc6000800002e */
[----:B------:R-:W1:Y:S03]  /*1d550*/  LDC.64 R46, c[0x0][0x460] ;  /* 0x00011800ff2e7b82 */ /* 0x000e660000000a00 */
[----:B------:R-:W-:Y:S01]  /*1d560*/  DFMA R32, R42, UR24, R32 ;  /* 0x000000182a207c2b */ /* 0x000fe20008000020 */
[----:B------:R-:W1:Y:S07]  /*1d570*/  I2F.F64 R20, R20 ;  /* 0x0000001400147312 */ /* 0x000e6e0000201c00 */
[----:B------:R-:W-:-:S02]  /*1d580*/  DFMA R32, R16, UR26, R32 ;  /* 0x0000001a10207c2b */ /* 0x000fc40008000020 */
[----:B0-----:R-:W-:-:S06]  /*1d590*/  DFMA R18, R18, R48, UR10 ;  /* 0x0000000a12127e2b */ /* 0x001fcc0008000030 */
[----:B------:R-:W-:Y:S02]  /*1d5a0*/  DFMA R32, R44, UR28, R32 ;  /* 0x0000001c2c207c2b */ /* 0x000fe40008000020 */
        /* <DEDUP_REMOVED lines=179> */
.L_x_3203:
[----:B------:R-:W-:Y:S05]  /*1e0e0*/  BSYNC.RECONVERGENT B1 ;  /* 0x0000000000017941 */ /* 0x000fea0003800200 */
.L_x_3202:
[----:B------:R-:W0:Y:S01]  /*1e0f0*/  S2R R12, SR_TID.X ;  /* 0x00000000000c7919 */ /* 0x000e220000002100 */
[----:B------:R-:W-:Y:S01]  /*1e100*/  R2UR UR74, R6 ;  /* 0x00000000064a72ca */ /* 0x000fe200000e0000 */
[----:B------:R-:W-:Y:S01]  /*1e110*/  IMAD.U32 R13, RZ, RZ, UR76 ;  /* 0x0000004cff0d7e24 */ /* 0x000fe2000f8e00ff */
[----:B------:R-:W-:Y:S01]  /*1e120*/  R2UR UR73, R36 ;  /* 0x00000000244972ca */ /* 0x000fe200000e0000 */
[----:B------:R-:W-:Y:S01]  /*1e130*/  BSSY.RECONVERGENT B1, `(.L_x_3234) ;  /* 0x000028b000017945 */ /* 0x000fe20003800200 */
[----:B------:R-:W-:Y:S02]  /*1e140*/  R2UR UR72, R5 ;  /* 0x00000000054872ca */ /* 0x000fe400000e0000 */
[----:B------:R-:W-:-:S07]  /*1e150*/  MOV R49, RZ ;  /* 0x000000ff00317202 */ /* 0x000fce0000000f00 */
[----:B0-----:R-:W-:-:S04]  /*1e160*/  IADD3 R12, P0, P2, R12, UR74, R13 ;  /* 0x0000004a0c0c7c10 */ /* 0x001fc8000fa1e00d */
[----:B------:R-:W-:Y:S02]  /*1e170*/  IADD3 R20, P1, PT, R12, 0x400, RZ ;  /* 0x000004000c147810 */ /* 0x000fe40007f3e0ff */
[----:B------:R-:W-:Y:S02]  /*1e180*/  IADD3.X R15, PT, PT, RZ, UR77, RZ, P0, P2 ;  /* 0x0000004dff0f7c10 */ /* 0x000fe400087e44ff */
[----:B------:R-:W-:-:S03]  /*1e190*/  ISETP.GE.U32.AND P0, PT, R20, UR73, PT ;  /* 0x0000004914007c0c */ /* 0x000fc6000bf06070 */
[----:B------:R-:W-:-:S05]  /*1e1a0*/  IMAD.X R15, RZ, RZ, R15, P1 ;  /* 0x000000ffff0f7224 */ /* 0x000fca00008e060f */
        /* <DEDUP_REMOVED lines=8> */
[----:B------:R-:W-:Y:S01]  /*1e230*/  HFMA2 R12, -RZ, RZ, 0, 0 ;  /* 0x00000000ff0c7431 */ /* 0x000fe200000001ff */
[----:B------:R-:W-:Y:S01]  /*1e240*/  MOV R19, RZ ;  /* 0x000000ff00137202 */ /* 0x000fe20000000f00 */
        /* <DEDUP_REMOVED lines=20> */
.L_x_3237:
[----:B------:R-:W0:Y:S01]  /*1e390*/  LDCU UR72, c[0x0][0x864] ;  /* 0x00010c80ff4877ac */ /* 0x000e220008000800 */
[----:B------:R-:W-:Y:S01]  /*1e3a0*/  R2UR UR73, R4 ;  /* 0x00000000044972ca */ /* 0x000fe200000e0000 */
[----:B------:R-:W-:Y:S01]  /*1e3b0*/  IMAD.MOV.U32 R16, RZ, RZ, R20 ;  /* 0x000000ffff107224 */ /* 0x000fe200078e0014 */
[----:B------:R-:W-:-:S11]  /*1e3c0*/  MOV R12, 0x1e400 ;  /* 0x0001e400000c7802 */ /* 0x000fd60000000f00 */
[----:B------:R-:W-:Y:S01]  /*1e3d0*/  MOV R14, UR73 ;  /* 0x00000049000e7c02 */ /* 0x000fe20008000f00 */
[----:B0-----:R-:W-:-:S07]  /*1e3e0*/  IMAD.U32 R13, RZ, RZ, UR72 ;  /* 0x00000048ff0d7e24 */ /* 0x001fce000f8e00ff */
[----:B------:R-:W-:Y:S05]  /*1e3f0*/  CALL.REL.NOINC `($__internal_6_$__cuda_sm20_div_u64) ;  /* 0x0000010400787944 */ /* 0x000fea0003c00000 */
[----:B------:R-:W0:Y:S01]  /*1e400*/  LDCU UR72, c[0x0][0x864] ;  /* 0x00010c80ff4877ac */ /* 0x000e220008000800 */
[--C-:B------:R-:W-:Y:S01]  /*1e410*/  IMAD.MOV R15, RZ, RZ, -R14.reuse ;  /* 0x000000ffff0f7224 */ /* 0x100fe200078e0a0e */
[----:B------:R-:W-:Y:S01]  /*1e420*/  MOV R19, R13 ;  /* 0x0000000d00137202 */ /* 0x000fe20000000f00 */
[----:B------:R-:W-:Y:S02]  /*1e430*/  IMAD.MOV.U32 R18, RZ, RZ, R14 ;  /* 0x000000ffff127224 */ /* 0x000fe400078e000e */
[----:B0-----:R-:W-:-:S07]  /*1e440*/  IMAD R20, R15, UR72, R20 ;  /* 0x000000480f147c24 */ /* 0x001fce000f8e0214 */
.L_x_3238:
[----:B------:R-:W-:Y:S05]  /*1e450*/  BSYNC.RECONVERGENT B2 ;  /* 0x0000000000027941 */ /* 0x000fea0003800200 */
.L_x_3236:
[----:B------:R-:W-:Y:S01]  /*1e460*/  LOP3.LUT R12, R19, R11, RZ, 0xfc, !PT ;  /* 0x0000000b130c7212 */ /* 0x000fe200078efcff */
[----:B------:R-:W-:Y:S03]  /*1e470*/  BSSY.RECONVERGENT B2, `(.L_x_3239) ;  /* 0x0000026000027945 */ /* 0x000fe60003800200 */
        /* <DEDUP_REMOVED lines=25> */
.L_x_3240:
        /* <DEDUP_REMOVED lines=12> */
.L_x_3241:
[----:B------:R-:W-:Y:S05]  /*1e6d0*/  BSYNC.RECONVERGENT B2 ;  /* 0x0000000000027941 */ /* 0x000fea0003800200 */
.L_x_3239:
        /* <DEDUP_REMOVED lines=29> */
.L_x_3243:
        /* <DEDUP_REMOVED lines=13> */
.L_x_3244:
[----:B------:R-:W-:Y:S05]  /*1e980*/  BSYNC.RECONVERGENT B2 ;  /* 0x0000000000027941 */ /* 0x000fea0003800200 */
.L_x_3242:
        /* <DEDUP_REMOVED lines=28> */
.L_x_3246:
        /* <DEDUP_REMOVED lines=12> */
.L_x_3247:
[----:B------:R-:W-:Y:S05]  /*1ec10*/  BSYNC.RECONVERGENT B2 ;  /* 0x0000000000027941 */ /* 0x000fea0003800200 */
.L_x_3245:
        /* <DEDUP_REMOVED lines=29> */
.L_x_3249:
        /* <DEDUP_REMOVED lines=13> */
.L_x_3250:
[----:B------:R-:W-:Y:S05]  /*1eec0*/  BSYNC.RECONVERGENT B2 ;  /* 0x0000000000027941 */ /* 0x000fea0003800200 */
.L_x_3248:
        /* <DEDUP_REMOVED lines=28> */
.L_x_3252:
        /* <DEDUP_REMOVED lines=12> */
.L_x_3253:
[----:B------:R-:W-:Y:S05]  /*1f150*/  BSYNC.RECONVERGENT B2 ;  /* 0x0000000000027941 */ /* 0x000fea0003800200 */
.L_x_3251:
        /* <DEDUP_REMOVED lines=29> */
.L_x_3255:
        /* <DEDUP_REMOVED lines=13> */
.L_x_3256:
[----:B------:R-:W-:Y:S05]  /*1f400*/  BSYNC.RECONVERGENT B2 ;  /* 0x0000000000027941 */ /* 0x000fea0003800200 */
.L_x_3254:
        /* <DEDUP_REMOVED lines=28> */
.L_x_3258:
        /* <DEDUP_REMOVED lines=12> */
.L_x_3259:
[----:B------:R-:W-:Y:S05]  /*1f690*/  BSYNC.RECONVERGENT B2 ;  /* 0x0000000000027941 */ /* 0x000fea0003800200 */
.L_x_3257:
        /* <DEDUP_REMOVED lines=10> */
[----:B------:R-:W0:Y:S02]  /*1f740*/  F2I.FTZ.U32.TRUNC.NTZ R13, R16 ;  /* 0x00000010000d7305 */ /* 0x000e24000021f000 */
[----:B0-----:R-:W-:-:S05]  /*1f750*/  IADD3 R12, PT, PT, RZ, -R13, RZ ;  /* 0x8000000dff0c7210 */ /* 0x001fca0007ffe0ff */
[----:B------:R-:W-:Y:S02]  /*1f760*/  IMAD R14, R12, UR72, RZ ;  /* 0x000000480c0e7c24 */ /* 0x000fe4000f8e02ff */
[----:B------:R-:W-:-:S04]  /*1f770*/  IMAD.MOV.U32 R12, RZ, RZ, RZ ;  /* 0x000000ffff0c7224 */ /* 0x000fc800078e00ff */
        /* <DEDUP_REMOVED lines=14> */
.L_x_3261:
        /* <DEDUP_REMOVED lines=9> */
[----:B------:R-:W-:-:S05]  /*1f8f0*/  IADD3 R12, PT, PT, -R14, RZ, RZ ;  /* 0x000000ff0e0c7210 */ /* 0x000fca0007ffe1ff */
[----:B0-----:R-:W-:Y:S02]  /*1f900*/  IMAD R34, R12, UR72, R34 ;  /* 0x000000480c227c24 */ /* 0x001fe4000f8e0222 */
[----:B------:R-:W-:-:S07]  /*1f910*/  IMAD.MOV.U32 R12, RZ, RZ, R14 ;  /* 0x000000ffff0c7224 */ /* 0x000fce00078e000e */
.L_x_3262:
[----:B------:R-:W-:Y:S05]  /*1f920*/  BSYNC.RECONVERGENT B2 ;  /* 0x0000000000027941 */ /* 0x000fea0003800200 */
.L_x_3260:
        /* <DEDUP_REMOVED lines=23> */
.L_x_3264:
[----:B------:R-:W-:Y:S01]  /*1faa0*/  IMAD.MOV.U32 R15, RZ, RZ, R12 ;  /* 0x000000ffff0f7224 */ /* 0x000fe200078e000c */
[----:B------:R-:W-:Y:S02]  /*1fab0*/  MOV R14, R13 ;  /* 0x0000000d000e7202 */ /* 0x000fe40000000f00 */
[----:B------:R-:W-:-:S07]  /*1fac0*/  MOV R16, 0x1fae0 ;  /* 0x0001fae000107802 */ /* 0x000fce0000000f00 */
[----:B------:R-:W-:Y:S05]  /*1fad0*/  CALL.REL.NOINC `($__internal_7_$__cuda_sm20_rem_u64) ;  /* 0x000000f000d87944 */ /* 0x000fea0003c00000 */
[----:B------:R-:W-:-:S07]  /*1fae0*/  IMAD.MOV.U32 R12, RZ, RZ, R14 ;  /* 0x000000ffff0c7224 */ /* 0x000fce00078e000e */
.L_x_3265:
[----:B------:R-:W-:Y:S05]  /*1faf0*/  BSYNC.RECONVERGENT B2 ;  /* 0x0000000000027941 */ /* 0x000fea0003800200 */
.L_x_3263:
        /* <DEDUP_REMOVED lines=8> */
[----:B------:R-:W-:Y:S01]  /*1fb80*/  MOV.SPILL R44, UR39 ;  /* 0x00000027002c7c02 */ /* 0x000fe20009000f00 */
[----:B------:R-:W2:Y:S01]  /*1fb90*/  I2F.F64 R34, R34 ;  /* 0x0000002200227312 */ /* 0x000ea20000201c00 */
[----:B------:R-:W-:-:S02]  /*1fba0*/  MOV.SPILL R45, UR38 ;  /* 0x00000026002d7c02 */ /* 0x000fc40009000f00 */
[----:B------:R-:W-:Y:S02]  /*1fbb0*/  R2UR UR38, R22 ;  /* 0x00000000162672ca */ /* 0x000fe400000e0000 */
[----:B------:R-:W-:Y:S01]  /*1fbc0*/  R2UR UR39, R23 ;  /* 0x00000000172772ca */ /* 0x000fe200000e0000 */
[----:B------:R-:W2:Y:S01]  /*1fbd0*/  LDC.64 R32, c[0x0][0x3a0] ;  /* 0x0000e800ff207b82 */ /* 0x000ea20000000a00 */
[----:B------:R-:W-:Y:S01]  /*1fbe0*/  MOV.SPILL R16, UR37 ;  /* 0x0000002500107c02 */ /* 0x000fe20009000f00 */
[----:B------:R-:W-:Y:S01]  /*1fbf0*/  I2F.F64 R14, R39 ;  /* 0x00000027000e7312 */ /* 0x000fe20000201c00 */
[----:B------:R-:W-:Y:S02]  /*1fc00*/  MOV.SPILL R40, UR36 ;  /* 0x0000002400287c02 */ /* 0x000fe40009000f00 */
[----:B------:R-:W-:Y:S02]  /*1fc10*/  R2UR UR36, R24 ;  /* 0x00000000182472ca */ /* 0x000fe400000e0000 */
[----:B------:R-:W-:Y:S01]  /*1fc20*/  R2UR UR37, R25 ;  /* 0x00000000192572ca */ /* 0x000fe200000e0000 */
[----:B0-----:R-:W-:Y:S01]  /*1fc30*/  DFMA R12, R12, UR40, R30 ;  /* 0x000000280c0c7c2b */ /* 0x001fe2000800001e */
[----:B------:R-:W0:Y:S01]  /*1fc40*/  LDC.64 R42, c[0x0][0x3c8] ;  /* 0x0000f200ff2a7b82 */ /* 0x000e220000000a00 */
[----:B------:R-:W1:Y:S01]  /*1fc50*/  I2F.F64 R30, R37 ;  /* 0x00000025001e7312 */ /* 0x000e620000201c00 */
[----:B------:R-:W-:-:S02]  /*1fc60*/  R2UR UR74, R26 ;  /* 0x000000001a4a72ca */ /* 0x000fc400000e0000 */
[----:B------:R-:W-:Y:S02]  /*1fc70*/  R2UR UR75, R27 ;  /* 0x000000001b4b72ca */ /* 0x000fe400000e0000 */
[----:B------:R-:W-:Y:S02]  /*1fc80*/  R2UR.FILL UR41, R48 ;  /* 0x00000000302972ca */ /* 0x000fe400004e0000 */
[----:B------:R-:W3:Y:S01]  /*1fc90*/  LDC.64 R46, c[0x0][0x3d0] ;  /* 0x0000f400ff2e7b82 */ /* 0x000ee20000000a00 */
[----:B------:R-:W3:Y:S01]  /*1fca0*/  I2F.F64 R38, R38 ;  /* 0x0000002600267312 */ /* 0x000ee20000201c00 */
[----:B------:R-:W-:Y:S01]  /*1fcb0*/  R2UR.FILL UR40, R52 ;  /* 0x00000000342872ca */ /* 0x000fe200004e0000 */
[----:B--2---:R-:W-:Y:S01]  /*1fcc0*/  DFMA R34, R34, UR38, R32 ;  /* 0x0000002622227c2b */ /* 0x004fe20008000020 */
[----:B------:R-:W-:Y:S01]  /*1fcd0*/  R2UR.FILL UR39, R44 ;  /* 0x000000002c2772ca */ /* 0x000fe200004e0000 */
[----:B-1----:R-:W-:Y:S01]  /*1fce0*/  DFMA R30, R30, R58, UR72 ;  /* 0x000000481e1e7e2b */ /* 0x002fe2000800003a */
[----:B------:R-:W-:Y:S01]  /*1fcf0*/  R2UR.FILL UR38, R45 ;  /* 0x000000002d2672ca */ /* 0x000fe200004e0000 */
[----:B------:R-:W2:Y:S01]  /*1fd00*/  LDL.64 R58, [R1+0x40] ;  /* 0x00004000013a7983 */ /* 0x000ea20000100a00 */
[----:B------:R-:W1:Y:S01]  /*1fd10*/  LDC.64 R44, c[0x0][0x400] ;  /* 0x00010000ff2c7b82 */ /* 0x000e620000000a00 */
[----:B------:R-:W-:-:S02]  /*1fd20*/  DFMA R32, R12, UR14, RZ ;  /* 0x0000000e0c207c2b */ /* 0x000fc400080000ff */
[----:B0-----:R-:W-:Y:S01]  /*1fd30*/  DFMA R14, R14, R42, UR36 ;  /* 0x000000240e0e7e2b */ /* 0x001fe2000800002a */
[----:B------:R-:W-:Y:S01]  /*1fd40*/  R2UR.FILL UR37, R16 ;  /* 0x00000000102572ca */ /* 0x000fe200004e0000 */
[----:B------:R-:W1:Y:S01]  /*1fd50*/  I2F.F64 R42, R21 ;  /* 0x00000015002a7312 */ /* 0x000e620000201c00 */
[----:B------:R-:W-:Y:S02]  /*1fd60*/  R2UR.FILL UR36, R40 ;  /* 0x00000000282472ca */ /* 0x000fe400004e0000 */
[----:B------:R-:W0:Y:S01]  /*1fd70*/  LDC.64 R56, c[0x0][0x428] ;  /* 0x00010a00ff387b82 */ /* 0x000e220000000a00 */
[----:B------:R-:W-:Y:S02]  /*1fd80*/  DFMA R32, R34, UR16, R32 ;  /* 0x0000001022207c2b */ /* 0x000fe40008000020 */
[----:B---3--:R-:W-:Y:S02]  /*1fd90*/  DFMA R38, R38, UR74, R46 ;  /* 0x0000004a26267c2b */ /* 0x008fe4000800002e */
[----:B------:R-:W0:Y:S03]  /*1fda0*/  I2F.F64 R16, R17 ;  /* 0x0000001100107312 */ /* 0x000e260000201c00 */
[----:B------:R-:W3:Y:S01]  /*1fdb0*/  LDC.64 R46, c[0x0][0x430] ;  /* 0x00010c00ff2e7b82 */ /* 0x000ee20000000a00 */
[----:B------:R-:W-:-:S02]  /*1fdc0*/  DFMA R32, R14, UR18, R32 ;  /* 0x000000120e207c2b */ /* 0x000fc40008000020 */
[----:B-1----:R-:W-:-:S06]  /*1fdd0*/  DFMA R42, R42, UR4, R44 ;  /* 0x000000042a2a7c2b */ /* 0x002fcc000800002c */
[----:B------:R-:W-:Y:S01]  /*1fde0*/  DFMA R32, R38, UR20, R32 ;  /* 0x0000001426207c2b */ /* 0x000fe20008000020 */
[----:B------:R-:W3:Y:S01]  /*1fdf0*/  I2F.F64 R44, R18 ;  /* 0x00000012002c7312 */ /* 0x000ee20000201c00 */
[----:B0-----:R-:W-:-:S06]  /*1fe00*/  DFMA R16, R16, R56, UR6 ;  /* 0x0000000610107e2b */ /* 0x001fcc0008000038 */
[----:B------:R-:W-:Y:S01]  /*1fe10*/  DFMA R32, R30, UR22, R32 ;  /* 0x000000161e207c2b */ /* 0x000fe20008000020 */
[----:B------:R-:W0:Y:S01]  /*1fe20*/  LDC.64 R56, c[0x0][0x458] ;  /* 0x00011600ff387b82 */ /* 0x000e220000000a00 */
[----:B------:R-:W0:Y:S01]  /*1fe30*/  I2F.F64 R18, R19 ;  /* 0x0000001300127312 */ /* 0x000e220000201c00 */
[----:B---3--:R-:W-:-:S05]  /*1fe40*/  DFMA R44, R44, UR8, R46 ;  /* 0x000000082c2c7c2b */ /* 0x008fca000800002e */
[----:B------:R-:W-:Y:S01]  /*1fe50*/  DFMA R32, R42, UR24, R32 ;  /* 0x000000182a207c2b */ /* 0x000fe20008000020 */
[----:B------:R-:W1:Y:S01]  /*1fe60*/  LDC.64 R46, c[0x0][0x460] ;  /* 0x00011800ff2e7b82 */ /* 0x000e620000000a00 */
[----:B------:R-:W1:Y:S06]  /*1fe70*/  I2F.F64 R20, R20 ;  /* 0x0000001400147312 */ /* 0x000e6c0000201c00 */
[----:B------:R-:W-:Y:S02]  /*1fe80*/  DFMA R32, R16, UR26, R32 ;  /* 0x0000001a10207c2b */ /* 0x000fe40008000020 */
        /* <DEDUP_REMOVED lines=181> */
.L_x_3235:
[----:B------:R-:W-:Y:S05]  /*209e0*/  BSYNC.RECONVERGENT B1 ;  /* 0x0000000000017941 */ /* 0x000fea0003800200 */
.L_x_3234:
[----:B------:R-:W0:Y:S01]  /*209f0*/  S2R R12, SR_TID.X ;  /* 0x00000000000c7919 */ /* 0x000e220000002100 */
[----:B------:R-:W-:Y:S01]  /*20a00*/  R2UR UR70, R6 ;  /* 0x00000000064672ca */ /* 0x000fe200000e0000 */
[----:B------:R-:W-:Y:S01]  /*20a10*/  BSSY.RECONVERGENT B1, `(.L_x_3266) ;  /* 0x0000287000017945 */ /* 0x000fe20003800200 */
[----:B------:R-:W-:Y:S01]  /*20a20*/  MOV R13, UR76 ;  /* 0x0000004c000d7c02 */ /* 0x000fe20008000f00 */
[----:B------:R-:W-:Y:S01]  /*20a30*/  IMAD.MOV.U32 R48, RZ, RZ, RZ ;  /* 0x000000ffff307224 */ /* 0x000fe200078e00ff */
[----:B------:R-:W-:Y:S02]  /*20a40*/  R2UR UR69, R36 ;  /* 0x00000000244572ca */ /* 0x000fe400000e0000 */
[----:B------:R-:W-:Y:S02]  /*20a50*/  R2UR UR68, R5 ;  /* 0x00000000054472ca */ /* 0x000fe400000e0000 */
[----:B------:R-:W-:-:S05]  /*20a60*/  MOV R61, RZ ;  /* 0x000000ff003d7202 */ /* 0x000fca0000000f00 */
        /* <DEDUP_REMOVED lines=35> */
.L_x_3269:
        /* <DEDUP_REMOVED lines=12> */
.L_x_3270:
[----:B------:R-:W-:Y:S05]  /*20d60*/  BSYNC.RECONVERGENT B2 ;  /* 0x0000000000027941 */ /* 0x000fea0003800200 */
.L_x_3268:
        /* <DEDUP_REMOVED lines=27> */
.L_x_3272:
        /* <DEDUP_REMOVED lines=12> */
.L_x_3273:
[----:B------:R-:W-:Y:S05]  /*20fe0*/  BSYNC.RECONVERGENT B2 ;  /* 0x0000000000027941 */ /* 0x000fea0003800200 */
.L_x_3271:
        /* <DEDUP_REMOVED lines=29> */
.L_x_3275:
        /* <DEDUP_REMOVED lines=13> */
.L_x_3276:
[----:B------:R-:W-:Y:S05]  /*21290*/  BSYNC.RECONVERGENT B2 ;  /* 0x0000000000027941 */ /* 0x000fea0003800200 */
.L_x_3274:
        /* <DEDUP_REMOVED lines=28> */
.L_x_3278:
        /* <DEDUP_REMOVED lines=12> */
.L_x_3279:
[----:B------:R-:W-:Y:S05]  /*21520*/  BSYNC.RECONVERGENT B2 ;  /* 0x0000000000027941 */ /* 0x000fea0003800200 */
.L_x_3277:
        /* <DEDUP_REMOVED lines=29> */
.L_x_3281:
        /* <DEDUP_REMOVED lines=13> */
.L_x_3282:
[----:B------:R-:W-:Y:S05]  /*217d0*/  BSYNC.RECONVERGENT B2 ;  /* 0x0000000000027941 */ /* 0x000fea0003800200 */
.L_x_3280:
        /* <DEDUP_REMOVED lines=28> */
.L_x_3284:
        /* <DEDUP_REMOVED lines=12> */
.L_x_3285:
[----:B------:R-:W-:Y:S05]  /*21a60*/  BSYNC.RECONVERGENT B2 ;  /* 0x0000000000027941 */ /* 0x000fea0003800200 */
.L_x_3283:
        /* <DEDUP_REMOVED lines=12> */
[----:B0-----:R-:W-:-:S04]  /*21b30*/  IMAD.MOV R12, RZ, RZ, -R13 ;  /* 0x000000ffff0c7224 */ /* 0x001fc800078e0a0d */
[----:B------:R-:W-:Y:S02]  /*21b40*/  IMAD R14, R12, UR68, RZ ;  /* 0x000000440c0e7c24 */ /* 0x000fe4000f8e02ff */
[----:B------:R-:W-:-:S05]  /*21b50*/  HFMA2 R12, -RZ, RZ, 0, 0 ;  /* 0x00000000ff0c7431 */ /* 0x000fca00000001ff */
        /* <DEDUP_REMOVED lines=14> */
.L_x_3287:
        /* <DEDUP_REMOVED lines=13> */
.L_x_3288:
[----:B------:R-:W-:Y:S05]  /*21d10*/  BSYNC.RECONVERGENT B2 ;  /* 0x0000000000027941 */ /* 0x000fea0003800200 */
.L_x_3286:
        /* <DEDUP_REMOVED lines=9> */
[----:B------:R-:W0:Y:S02]  /*21db0*/  F2I.FTZ.U32.TRUNC.NTZ R13, R13 ;  /* 0x0000000d000d7305 */ /* 0x000e24000021f000 */
[----:B0-----:R-:W-:-:S04]  /*21dc0*/  IMAD.MOV R12, RZ, RZ, -R13 ;  /* 0x000000ffff0c7224 */ /* 0x001fc800078e0a0d */
[----:B------:R-:W-:Y:S02]  /*21dd0*/  IMAD R14, R12, UR68, RZ ;  /* 0x000000440c0e7c24 */ /* 0x000fe4000f8e02ff */
[----:B------:R-:W-:-:S04]  /*21de0*/  IMAD.MOV.U32 R12, RZ, RZ, RZ ;  /* 0x000000ffff0c7224 */ /* 0x000fc800078e00ff */
        /* <DEDUP_REMOVED lines=15> */
.L_x_3290:
        /* <DEDUP_REMOVED lines=12> */
.L_x_3291:
[----:B------:R-:W-:Y:S05]  /*21fa0*/  BSYNC.RECONVERGENT B2 ;  /* 0x0000000000027941 */ /* 0x000fea0003800200 */
.L_x_3289:
        /* <DEDUP_REMOVED lines=28> */
.L_x_3293:
        /* <DEDUP_REMOVED lines=12> */
.L_x_3294:
[----:B------:R-:W-:Y:S05]  /*22230*/  BSYNC.RECONVERGENT B2 ;  /* 0x0000000000027941 */ /* 0x000fea0003800200 */
.L_x_3292:
        /* <DEDUP_REMOVED lines=23> */
.L_x_3296:
[----:B------:R-:W-:Y:S01]  /*223b0*/  IMAD.MOV.U32 R15, RZ, RZ, R12 ;  /* 0x000000ffff0f7224 */ /* 0x000fe200078e000c */
[----:B------:R-:W-:Y:S02]  /*223c0*/  MOV R14, R13 ;  /* 0x0000000d000e7202 */ /* 0x000fe40000000f00 */
[----:B------:R-:W-:-:S07]  /*223d0*/  MOV R16, 0x223f0 ;  /* 0x000223f000107802 */ /* 0x000fce0000000f00 */
[----:B------:R-:W-:Y:S05]  /*223e0*/  CALL.REL.NOINC `($__internal_7_$__cuda_sm20_rem_u64) ;  /* 0x000000c800947944 */ /* 0x000fea0003c00000 */
[----:B------:R-:W-:-:S07]  /*223f0*/  IMAD.MOV.U32 R12, RZ, RZ, R14 ;  /* 0x000000ffff0c7224 */ /* 0x000fce00078e000e */
.L_x_3297:
[----:B------:R-:W-:Y:S05]  /*22400*/  BSYNC.RECONVERGENT B2 ;  /* 0x0000000000027941 */ /* 0x000fea0003800200 */
.L_x_3295:
[----:B------:R-:W2:Y:S01]  /*22410*/  LDL.64 R58, [R1+0x40] ;  /* 0x00004000013a7983 */ /* 0x000ea20000100a00 */
[----:B------:R-:W0:Y:S01]  /*22420*/  LDC.64 R46, c[0x0][0x3d0] ;  /* 0x0000f400ff2e7b82 */ /* 0x000e220000000a00 */
[----:B------:R-:W-:Y:S01]  /*22430*/  MOV.SPILL R16, UR37 ;  /* 0x0000002500107c02 */ /* 0x000fe20009000f00 */
[----:B------:R-:W-:Y:S01]  /*22440*/  I2F.F64 R14, R39 ;  /* 0x00000027000e7312 */ /* 0x000fe20000201c00 */
[----:B------:R-:W-:Y:S01]  /*22450*/  MOV.SPILL R40, UR36 ;  /* 0x0000002400287c02 */ /* 0x000fe20009000f00 */
[----:B------:R-:W1:Y:S01]  /*22460*/  LDCU.64 UR36, c[0x0][0x398] ;  /* 0x00007300ff2477ac */ /* 0x000e620008000a00 */
[----:B------:R-:W-:Y:S02]  /*22470*/  R2UR UR70, R26 ;  /* 0x000000001a4672ca */ /* 0x000fe400000e0000 */
[----:B------:R-:W-:Y:S01]  /*22480*/  R2UR UR71, R27 ;  /* 0x000000001b4772ca */ /* 0x000fe200000e0000 */
[----:B------:R-:W1:Y:S01]  /*22490*/  LDC.64 R30, c[0x0][0x388] ;  /* 0x0000e200ff1e7b82 */ /* 0x000e620000000a00 */
[----:B------:R-:W-:Y:S01]  /*224a0*/  R2UR UR72, R24 ;  /* 0x00000000184872ca */ /* 0x000fe200000e0000 */
[----:B------:R-:W0:Y:S01]  /*224b0*/  I2F.F64 R38, R38 ;  /* 0x0000002600267312 */ /* 0x000e220000201c00 */
[----:B------:R-:W-:-:S02]  /*224c0*/  R2UR UR73, R25 ;  /* 0x00000000194972ca */ /* 0x000fc400000e0000 */
[----:B------:R-:W-:Y:S02]  /*224d0*/  R2UR UR74, R22 ;  /* 0x00000000164a72ca */ /* 0x000fe400000e0000 */
[----:B------:R-:W-:Y:S01]  /*224e0*/  R2UR UR75, R23 ;  /* 0x00000000174b72ca */ /* 0x000fe200000e0000 */
[----:B------:R-:W3:Y:S01]  /*224f0*/  LDC.64 R44, c[0x0][0x3c8] ;  /* 0x0000f200ff2c7b82 */ /* 0x000ee20000000a00 */
[----:B------:R-:W-:Y:S01]  /*22500*/  R2UR UR68, R28 ;  /* 0x000000001c4472ca */ /* 0x000fe200000e0000 */
[----:B------:R-:W1:Y:S01]  /*22510*/  I2F.F64 R12, R12 ;  /* 0x0000000c000c7312 */ /* 0x000e620000201c00 */
[----:B------:R-:W-:-:S05]  /*22520*/  R2UR UR69, R29 ;  /* 0x000000001d4572ca */ /* 0x000fca00000e0000 */
[----:B------:R-:W4:Y:S01]  /*22530*/  LDC.64 R32, c[0x0][0x3a0] ;  /* 0x0000e800ff207b82 */ /* 0x000f220000000a00 */
[----:B0-----:R-:W-:Y:S01]  /*22540*/  DFMA R38, R38, UR70, R46 ;  /* 0x0000004626267c2b */ /* 0x001fe2000800002e */
[----:B------:R-:W4:Y:S06]  /*22550*/  I2F.F64 R34, R34 ;  /* 0x0000002200227312 */ /* 0x000f2c0000201c00 */
[----:B------:R-:W0:Y:S01]  /*22560*/  LDC.64 R46, c[0x0][0x428] ;  /* 0x00010a00ff2e7b82 */ /* 0x000e220000000a00 */
[----:B-1----:R-:W-:Y:S01]  /*22570*/  DFMA R12, R12, UR36, R30 ;  /* 0x000000240c0c7c2b */ /* 0x002fe2000800001e */
[----:B------:R-:W-:Y:S01]  /*22580*/  R2UR.FILL UR37, R16 ;  /* 0x00000000102572ca */ /* 0x000fe200004e0000 */
[----:B------:R-:W-:Y:S01]  /*22590*/  I2F.F64 R30, R37 ;  /* 0x00000025001e7312 */ /* 0x000fe20000201c00 */
[----:B------:R-:W-:-:S04]  /*225a0*/  R2UR.FILL UR36, R40 ;  /* 0x00000000282472ca */ /* 0x000fc800004e0000 */
[----:B------:R-:W1:Y:S01]  /*225b0*/  LDC.64 R42, c[0x0][0x400] ;  /* 0x00010000ff2a7b82 */ /* 0x000e620000000a00 */
[----:B---3--:R-:W-:Y:S02]  /*225c0*/  DFMA R14, R14, R44, UR72 ;  /* 0x000000480e0e7e2b */ /* 0x008fe4000800002c */
[----:B------:R-:W0:Y:S01]  /*225d0*/  I2F.F64 R16, R17 ;  /* 0x0000001100107312 */ /* 0x000e220000201c00 */
[----:B------:R-:W-:-:S04]  /*225e0*/  DFMA R44, R12, UR14, RZ ;  /* 0x0000000e0c2c7c2b */ /* 0x000fc800080000ff */
[----:B------:R-:W3:Y:S01]  /*225f0*/  LDC.64 R56, c[0x0][0x3f8] ;  /* 0x0000fe00ff387b82 */ /* 0x000ee20000000a00 */
[----:B----4-:R-:W-:Y:S02]  /*22600*/  DFMA R34, R34, UR74, R32 ;  /* 0x0000004a22227c2b */ /* 0x010fe40008000020 */
[----:B------:R-:W1:Y:S06]  /*22610*/  I2F.F64 R32, R21 ;  /* 0x0000001500207312 */ /* 0x000e6c0000201c00 */
[----:B------:R-:W-:Y:S02]  /*22620*/  DFMA R44, R34, UR16, R44 ;  /* 0x00000010222c7c2b */ /* 0x000fe4000800002c */
[----:B0-----:R-:W-:Y:S01]  /*22630*/  DFMA R16, R16, R46, UR6 ;  /* 0x0000000610107e2b */ /* 0x001fe2000800002e */
[----:B------:R-:W-:Y:S01]  /*22640*/  I2F.F64 R20, R20 ;  /* 0x0000001400147312 */ /* 0x000fe20000201c00 */
[----:B------:R-:W0:Y:S04]  /*22650*/  LDC.64 R46, c[0x0][0x458] ;  /* 0x00011600ff2e7b82 */ /* 0x000e280000000a00 */
[----:B------:R-:W-:-:S02]  /*22660*/  DFMA R44, R14, UR18, R44 ;  /* 0x000000120e2c7c2b */ /* 0x000fc4000800002c */
[----:B-1----:R-:W-:Y:S01]  /*22670*/  DFMA R32, R32, UR4, R42 ;  /* 0x0000000420207c2b */ /* 0x002fe2000800002a */
[----:B------:R-:W-:Y:S01]  /*22680*/  I2F.F64 R42, R18 ;  /* 0x00000012002a7312 */ /* 0x000fe20000201c00 */
[----:B---3--:R-:W-:Y:S01]  /*22690*/  DFMA R30, R30, R56, UR68 ;  /* 0x000000441e1e7e2b */ /* 0x008fe20008000038 */
[----:B------:R-:W1:Y:S03]  /*226a0*/  LDC.64 R56, c[0x0][0x430] ;  /* 0x00010c00ff387b82 */ /* 0x000e660000000a00 */
[----:B------:R-:W-:-:S03]  /*226b0*/  DFMA R44, R38, UR20, R44 ;  /* 0x00000014262c7c2b */ /* 0x000fc6000800002c */
[----:B------:R-:W0:Y:S05]  /*226c0*/  I2F.F64 R18, R19 ;  /* 0x0000001300127312 */ /* 0x000e2a0000201c00 */
[----:B------:R-:W-:-:S08]  /*226d0*/  DFMA R44, R30, UR22, R44 ;  /* 0x000000161e2c7c2b */ /* 0x000fd0000800002c */
[----:B------:R-:W-:Y:S02]  /*226e0*/  DFMA R44, R32, UR24, R44 ;  /* 0x00000018202c7c2b */ /* 0x000fe4000800002c */
[----:B0-----:R-:W-:Y:S01]  /*226f0*/  DFMA R18, R18, R46, UR10 ;  /* 0x0000000a12127e2b */ /* 0x001fe2000800002e */
[----:B------:R-:W0:Y:S01]  /*22700*/  LDC.64 R46, c[0x0][0x460] ;  /* 0x00011800ff2e7b82 */ /* 0x000e220000000a00 */
[----:B-1----:R-:W-:-:S04]  /*22710*/  DFMA R42, R42, UR8, R56 ;  /* 0x000000082a2a7c2b */ /* 0x002fc80008000038 */
        /* <DEDUP_REMOVED lines=182> */
.L_x_3267:
[----:B------:R-:W-:Y:S05]  /*23280*/  BSYNC.RECONVERGENT B1 ;  /* 0x0000000000017941 */ /* 0x000fea0003800200 */
.L_x_3266:
[----:B------:R-:W0:Y:S01]  /*23290*/  S2R R12, SR_TID.X ;  /* 0x00000000000c7919 */ /* 0x000e220000002100 */
[----:B------:R-:W-:Y:S01]  /*232a0*/  R2UR UR70, R6 ;  /* 0x00000000064672ca */ /* 0x000fe200000e0000 */
[----:B------:R-:W-:Y:S01]  /*232b0*/  UMOV UR73, URZ ;  /* 0x000000ff00497c82 */ /* 0x000fe20008000000 */
[----:B------:R-:W-:Y:S01]  /*232c0*/  MOV R13, UR76 ;  /* 0x0000004c000d7c02 */ /* 0x000fe20008000f00 */
[----:B------:R-:W-:Y:S01]  /*232d0*/  BSSY.RECONVERGENT B1, `(.L_x_3298) ;  /* 0x0000289000017945 */ /* 0x000fe20003800200 */
[----:B------:R-:W-:Y:S01]  /*232e0*/  R2UR UR69, R36 ;  /* 0x00000000244572ca */ /* 0x000fe200000e0000 */
[----:B------:R-:W-:Y:S01]  /*232f0*/  IMAD.MOV.U32 R47, RZ, RZ, RZ ;  /* 0x000000ffff2f7224 */ /* 0x000fe200078e00ff */
[----:B------:R-:W-:-:S07]  /*23300*/  R2UR UR68, R5 ;  /* 0x00000000054472ca */ /* 0x000fce00000e0000 */
        /* <DEDUP_REMOVED lines=35> */
.L_x_3301:
[----:B------:R-:W0:Y:S01]  /*23540*/  LDCU UR68, c[0x0][0x864] ;  /* 0x00010c80ff4477ac */ /* 0x000e220008000800 */
[----:B------:R-:W-:Y:S01]  /*23550*/  R2UR UR69, R4 ;  /* 0x00000000044572ca */ /* 0x000fe200000e0000 */
[----:B------:R-:W-:Y:S01]  /*23560*/  IMAD.MOV.U32 R16, RZ, RZ, R20 ;  /* 0x000000ffff107224 */ /* 0x000fe200078e0014 */
[----:B------:R-:W-:-:S11]  /*23570*/  MOV R12, 0x235b0 ;  /* 0x000235b0000c7802 */ /* 0x000fd60000000f00 */
[----:B------:R-:W-:Y:S01]  /*23580*/  IMAD.U32 R14, RZ, RZ, UR69 ;  /* 0x00000045ff0e7e24 */ /* 0x000fe2000f8e00ff */
[----:B0-----:R-:W-:-:S07]  /*23590*/  MOV R13, UR68 ;  /* 0x00000044000d7c02 */ /* 0x001fce0008000f00 */
[----:B------:R-:W-:Y:S05]  /*235a0*/  CALL.REL.NOINC `($__internal_6_$__cuda_sm20_div_u64) ;  /* 0x000000b4000c7944 */ /* 0x000fea0003c00000 */
[----:B------:R-:W0:Y:S01]  /*235b0*/  LDCU UR68, c[0x0][0x864] ;  /* 0x00010c80ff4477ac */ /* 0x000e220008000800 */
[----:B------:R-:W-:Y:S01]  /*235c0*/  IADD3 R15, PT, PT, -R14, RZ, RZ ;  /* 0x000000ff0e0f7210 */ /* 0x000fe20007ffe1ff */
[----:B------:R-:W-:Y:S02]  /*235d0*/  IMAD.MOV.U32 R18, RZ, RZ, R14 ;  /* 0x000000ffff127224 */ /* 0x000fe400078e000e */
[----:B------:R-:W-:Y:S02]  /*235e0*/  IMAD.MOV.U32 R19, RZ, RZ, R13 ;  /* 0x000000ffff137224 */ /* 0x000fe400078e000d */
[----:B0-----:R-:W-:-:S07]  /*235f0*/  IMAD R20, R15, UR68, R20 ;  /* 0x000000440f147c24 */ /* 0x001fce000f8e0214 */
.L_x_3302:
[----:B------:R-:W-:Y:S05]  /*23600*/  BSYNC.RECONVERGENT B2 ;  /* 0x0000000000027941 */ /* 0x000fea0003800200 */
.L_x_3300:
        /* <DEDUP_REMOVED lines=27> */
.L_x_3304:
        /* <DEDUP_REMOVED lines=12> */
.L_x_3305:
[----:B------:R-:W-:Y:S05]  /*23880*/  BSYNC.RECONVERGENT B2 ;  /* 0x0000000000027941 */ /* 0x000fea0003800200 */
.L_x_3303:
        /* <DEDUP_REMOVED lines=29> */
.L_x_3307:
        /* <DEDUP_REMOVED lines=13> */
.L_x_3308:
[----:B------:R-:W-:Y:S05]  /*23b30*/  BSYNC.RECONVERGENT B2 ;  /* 0x0000000000027941 */ /* 0x000fea0003800200 */
.L_x_3306:
        /* <DEDUP_REMOVED lines=28> */
.L_x_3310:
        /* <DEDUP_REMOVED lines=12> */
.L_x_3311:
[----:B------:R-:W-:Y:S05]  /*23dc0*/  BSYNC.RECONVERGENT B2 ;  /* 0x0000000000027941 */ /* 0x000fea0003800200 */
.L_x_3309:
        /* <DEDUP_REMOVED lines=29> */
.L_x_3313:
        /* <DEDUP_REMOVED lines=13> */
.L_x_3314:
[----:B------:R-:W-:Y:S05]  /*24070*/  BSYNC.RECONVERGENT B2 ;  /* 0x0000000000027941 */ /* 0x000fea0003800200 */
.L_x_3312:
        /* <DEDUP_REMOVED lines=28> */
.L_x_3316:
        /* <DEDUP_REMOVED lines=12> */
.L_x_3317:
[----:B------:R-:W-:Y:S05]  /*24300*/  BSYNC.RECONVERGENT B2 ;  /* 0x0000000000027941 */ /* 0x000fea0003800200 */
.L_x_3315:
        /* <DEDUP_REMOVED lines=29> */
.L_x_3319:
        /* <DEDUP_REMOVED lines=13> */
.L_x_3320:
[----:B------:R-:W-:Y:S05]  /*245b0*/  BSYNC.RECONVERGENT B2 ;  /* 0x0000000000027941 */ /* 0x000fea0003800200 */
.L_x_3318:
        /* <DEDUP_REMOVED lines=28> */
.L_x_3322:
        /* <DEDUP_REMOVED lines=12> */
.L_x_3323:
[----:B------:R-:W-:Y:S05]  /*24840*/  BSYNC.RECONVERGENT B2 ;  /* 0x0000000000027941 */ /* 0x000fea0003800200 */
.L_x_3321:
        /* <DEDUP_REMOVED lines=28> */
.L_x_3325:
        /* <DEDUP_REMOVED lines=9> */
[----:B------:R-:W-:-:S04]  /*24aa0*/  IMAD.MOV R12, RZ, RZ, -R14 ;  /* 0x000000ffff0c7224 */ /* 0x000fc800078e0a0e */
[----:B0-----:R-:W-:Y:S01]  /*24ab0*/  IMAD R34, R12, UR68, R34 ;  /* 0x000000440c227c24 */ /* 0x001fe2000f8e0222 */
[----:B------:R-:W-:-:S07]  /*24ac0*/  MOV R12, R14 ;  /* 0x0000000e000c7202 */ /* 0x000fce0000000f00 */
.L_x_3326:
[----:B------:R-:W-:Y:S05]  /*24ad0*/  BSYNC.RECONVERGENT B2 ;  /* 0x0000000000027941 */ /* 0x000fea0003800200 */
.L_x_3324:
        /* <DEDUP_REMOVED lines=23> */
.L_x_3328:
[----:B------:R-:W-:Y:S01]  /*24c50*/  IMAD.MOV.U32 R15, RZ, RZ, R12 ;  /* 0x000000ffff0f7224 */ /* 0x000fe200078e000c */
[----:B------:R-:W-:Y:S01]  /*24c60*/  MOV R16, 0x24c90 ;  /* 0x00024c9000107802 */ /* 0x000fe20000000f00 */
[----:B------:R-:W-:-:S07]  /*24c70*/  IMAD.MOV.U32 R14, RZ, RZ, R13 ;  /* 0x000000ffff0e7224 */ /* 0x000fce00078e000d */
[----:B------:R-:W-:Y:S05]  /*24c80*/  CALL.REL.NOINC `($__internal_7_$__cuda_sm20_rem_u64) ;  /* 0x000000a0006c7944 */ /* 0x000fea0003c00000 */
[----:B------:R-:W-:-:S07]  /*24c90*/  MOV R12, R14 ;  /* 0x0000000e000c7202 */ /* 0x000fce0000000f00 */
.L_x_3329:
[----:B------:R-:W-:Y:S05]  /*24ca0*/  BSYNC.RECONVERGENT B2 ;  /* 0x0000000000027941 */ /* 0x000fea0003800200 */
.L_x_3327:
[----:B------:R-:W0:Y:S01]  /*24cb0*/  LDC.64 R58, c[0x0][0x3d0] ;  /* 0x0000f400ff3a7b82 */ /* 0x000e220000000a00 */
[----:B------:R-:W-:Y:S01]  /*24cc0*/  I2F.F64 R14, R39 ;  /* 0x00000027000e7312 */ /* 0x000fe20000201c00 */
[----:B------:R-:W-:Y:S02]  /*24cd0*/  R2UR UR70, R26 ;  /* 0x000000001a4672ca */ /* 0x000fe400000e0000 */
[----:B------:R-:W-:Y:S02]  /*24ce0*/  R2UR UR71, R27 ;  /* 0x000000001b4772ca */ /* 0x000fe400000e0000 */
[----:B------:R-:W-:Y:S02]  /*24cf0*/  MOV.SPILL R44, UR39 ;  /* 0x00000027002c7c02 */ /* 0x000fe40009000f00 */
[----:B------:R-:W1:Y:S01]  /*24d00*/  LDC.64 R30, c[0x0][0x388] ;  /* 0x0000e200ff1e7b82 */ /* 0x000e620000000a00 */
[----:B------:R-:W0:Y:S01]  /*24d10*/  I2F.F64 R38, R38 ;  /* 0x0000002600267312 */ /* 0x000e220000201c00 */
[----:B------:R-:W-:Y:S01]  /*24d20*/  MOV.SPILL R45, UR38 ;  /* 0x00000026002d7c02 */ /* 0x000fe20009000f00 */
[----:B------:R-:W1:Y:S01]  /*24d30*/  LDCU.64 UR38, c[0x0][0x398] ;  /* 0x00007300ff2677ac */ /* 0x000e620008000a00 */
[----:B------:R-:W-:-:S02]  /*24d40*/  MOV.SPILL R16, UR37 ;  /* 0x0000002500107c02 */ /* 0x000fc40009000f00 */
[----:B------:R-:W-:Y:S02]  /*24d50*/  MOV.SPILL R40, UR36 ;  /* 0x0000002400287c02 */ /* 0x000fe40009000f00 */
[----:B------:R-:W2:Y:S01]  /*24d60*/  LDC.64 R32, c[0x0][0x3a0] ;  /* 0x0000e800ff207b82 */ /* 0x000ea20000000a00 */
[----:B------:R-:W1:Y:S01]  /*24d70*/  I2F.F64 R12, R12 ;  /* 0x0000000c000c7312 */ /* 0x000e620000201c00 */
[----:B------:R-:W-:Y:S02]  /*24d80*/  R2UR UR36, R22 ;  /* 0x00000000162472ca */ /* 0x000fe400000e0000 */
[----:B------:R-:W-:Y:S02]  /*24d90*/  R2UR UR37, R23 ;  /* 0x00000000172572ca */ /* 0x000fe400000e0000 */
[----:B------:R-:W-:Y:S01]  /*24da0*/  R2UR UR74, R24 ;  /* 0x00000000184a72ca */ /* 0x000fe200000e0000 */
[----:B0-----:R-:W-:Y:S01]  /*24db0*/  DFMA R38, R38, UR70, R58 ;  /* 0x0000004626267c2b */ /* 0x001fe2000800003a */
[----:B------:R-:W0:Y:S01]  /*24dc0*/  LDC.64 R42, c[0x0][0x3c8] ;  /* 0x0000f200ff2a7b82 */ /* 0x000e220000000a00 */
[----:B------:R-:W3:Y:S01]  /*24dd0*/  LDL.64 R58, [R1+0x40] ;  /* 0x00004000013a7983 */ /* 0x000ee20000100a00 */
[----:B------:R-:W2:Y:S01]  /*24de0*/  I2F.F64 R34, R34 ;  /* 0x0000002200227312 */ /* 0x000ea20000201c00 */
[----:B------:R-:W-:-:S02]  /*24df0*/  R2UR UR75, R25 ;  /* 0x00000000194b72ca */ /* 0x000fc400000e0000 */
[----:B------:R-:W-:Y:S01]  /*24e00*/  R2UR UR68, R28 ;  /* 0x000000001c4472ca */ /* 0x000fe200000e0000 */
[----:B-1----:R-:W-:Y:S01]  /*24e10*/  DFMA R12, R12, UR38, R30 ;  /* 0x000000260c0c7c2b */ /* 0x002fe2000800001e */
[----:B------:R-:W-:Y:S01]  /*24e20*/  R2UR.FILL UR39, R44 ;  /* 0x000000002c2772ca */ /* 0x000fe200004e0000 */
[----:B------:R-:W1:Y:S01]  /*24e30*/  LDC.64 R56, c[0x0][0x3f8] ;  /* 0x0000fe00ff387b82 */ /* 0x000e620000000a00 */
[----:B------:R-:W-:Y:S01]  /*24e40*/  R2UR.FILL UR38, R45 ;  /* 0x000000002d2672ca */ /* 0x000fe200004e0000 */
[----:B------:R-:W-:Y:S01]  /*24e50*/  I2F.F64 R30, R37 ;  /* 0x00000025001e7312 */ /* 0x000fe20000201c00 */
[----:B------:R-:W-:-:S05]  /*24e60*/  R2UR UR69, R29 ;  /* 0x000000001d4572ca */ /* 0x000fca00000e0000 */
[----:B------:R-:W4:Y:S01]  /*24e70*/  LDC.64 R44, c[0x0][0x400] ;  /* 0x00010000ff2c7b82 */ /* 0x000f220000000a00 */
[----:B--2---:R-:W-:Y:S01]  /*24e80*/  DFMA R34, R34, UR36, R32 ;  /* 0x0000002422227c2b */ /* 0x004fe20008000020 */
[----:B------:R-:W-:Y:S01]  /*24e90*/  R2UR.FILL UR37, R16 ;  /* 0x00000000102572ca */ /* 0x000fe200004e0000 */
[----:B------:R-:W4:Y:S01]  /*24ea0*/  I2F.F64 R32, R21 ;  /* 0x0000001500207312 */ /* 0x000f220000201c00 */
[----:B------:R-:W-:Y:S01]  /*24eb0*/  R2UR.FILL UR36, R40 ;  /* 0x00000000282472ca */ /* 0x000fe200004e0000 */
[----:B0-----:R-:W-:-:S03]  /*24ec0*/  DFMA R14, R14, R42, UR74 ;  /* 0x0000004a0e0e7e2b */ /* 0x001fc6000800002a */
[----:B------:R-:W0:Y:S03]  /*24ed0*/  LDC.64 R42, c[0x0][0x428] ;  /* 0x00010a00ff2a7b82 */ /* 0x000e260000000a00 */
[----:B------:R-:W0:Y:S01]  /*24ee0*/  I2F.F64 R16, R17 ;  /* 0x0000001100107312 */ /* 0x000e220000201c00 */
[----:B----4-:R-:W-:-:S04]  /*24ef0*/  DFMA R32, R32, UR4, R44 ;  /* 0x0000000420207c2b */ /* 0x010fc8000800002c */
[----:B------:R-:W2:Y:S01]  /*24f00*/  LDC.64 R44, c[0x0][0x430] ;  /* 0x00010c00ff2c7b82 */ /* 0x000ea20000000a00 */
[----:B0-----:R-:W-:Y:S02]  /*24f10*/  DFMA R16, R16, R42, UR6 ;  /* 0x0000000610107e2b */ /* 0x001fe4000800002a */
[----:B------:R-:W2:Y:S02]  /*24f20*/  I2F.F64 R42, R18 ;  /* 0x00000012002a7312 */ /* 0x000ea40000201c00 */
[----:B--2---:R-:W-:-:S03]  /*24f30*/  DFMA R42, R42, UR8, R44 ;  /* 0x000000082a2a7c2b */ /* 0x004fc6000800002c */
[----:B------:R-:W0:Y:S03]  /*24f40*/  LDC.64 R44, c[0x0][0x460] ;  /* 0x00011800ff2c7b82 */ /* 0x000e260000000a00 */
[----:B------:R-:W0:Y:S02]  /*24f50*/  I2F.F64 R20, R20 ;  /* 0x0000001400147312 */ /* 0x000e240000201c00 */
[----:B0-----:R-:W-:Y:S02]  /*24f60*/  DFMA R20, R20, UR12, R44 ;  /* 0x0000000c14147c2b */ /* 0x001fe4000800002c */
[----:B------:R-:W-:-:S08]  /*24f70*/  DFMA R44, R12, UR14, RZ ;  /* 0x0000000e0c2c7c2b */ /* 0x000fd000080000ff */
[----:B------:R-:W-:-:S08]  /*24f80*/  DFMA R44, R34, UR16, R44 ;  /* 0x00000010222c7c2b */ /* 0x000fd0000800002c */
[----:B------:R-:W-:Y:S02]  /*24f90*/  DFMA R44, R14, UR18, R44 ;  /* 0x000000120e2c7c2b */ /* 0x000fe4000800002c */
[----:B-1----:R-:W-:Y:S01]  /*24fa0*/  DFMA R30, R30, R56, UR68 ;  /* 0x000000441e1e7e2b */ /* 0x002fe20008000038 */
[----:B------:R-:W0:Y:S05]  /*24fb0*/  LDC.64 R56, c[0x0][0x458] ;  /* 0x00011600ff387b82 */ /* 0x000e2a0000000a00 */
[----:B------:R-:W-:-:S08]  /*24fc0*/  DFMA R44, R38, UR20, R44 ;  /* 0x00000014262c7c2b */ /* 0x000fd0000800002c */
[----:B------:R-:W-:Y:S01]  /*24fd0*/  DFMA R44, R30, UR22, R44 ;  /* 0x000000161e2c7c2b */ /* 0x000fe2000800002c */
[----:B------:R-:W0:Y:S07]  /*24fe0*/  I2F.F64 R18, R19 ;  /* 0x0000001300127312 */ /* 0x000e2e0000201c00 */
[----:B------:R-:W-:-:S08]  /*24ff0*/  DFMA R44, R32, UR24, R44 ;  /* 0x00000018202c7c2b */ /* 0x000fd0000800002c */
[----:B------:R-:W-:Y:S02]  /*25000*/  DFMA R44, R16, UR26, R44 ;  /* 0x0000001a102c7c2b */ /* 0x000fe4000800002c */
[----:B0-----:R-:W-:-:S06]  /*25010*/  DFMA R18, R18, R56, UR10 ;  /* 0x0000000a12127e2b */ /* 0x001fcc0008000038 */
[----:B------:R-:W-:-:S08]  /*25020*/  DFMA R44, R42, UR28, R44 ;  /* 0x0000001c2a2c7c2b */ /* 0x000fd0000800002c */
        /* <DEDUP_REMOVED lines=179> */
.L_x_3299:
[----:B------:R-:W-:Y:S05]  /*25b60*/  BSYNC.RECONVERGENT B1 ;  /* 0x0000000000017941 */ /* 0x000fea0003800200 */
.L_x_3298:
[----:B------:R-:W0:Y:S01]  /*25b70*/  S2R R12, SR_TID.X ;  /* 0x00000000000c7919 */ /* 0x000e220000002100 */
[----:B------:R-:W-:Y:S01]  /*25b80*/  R2UR UR70, R6 ;  /* 0x00000000064672ca */ /* 0x000fe200000e0000 */
[----:B------:R-:W-:Y:S01]  /*25b90*/  IMAD.U32 R13, RZ, RZ, UR76 ;  /* 0x0000004cff0d7e24 */ /* 0x000fe2000f8e00ff */
[----:B------:R-:W-:Y:S01]  /*25ba0*/  R2UR UR69, R36 ;  /* 0x00000000244572ca */ /* 0x000fe200000e0000 */
[----:B------:R-:W-:Y:S01]  /*25bb0*/  BSSY.RECONVERGENT B1, `(.L_x_3330) ;  /* 0x0000289000017945 */ /* 0x000fe20003800200 */
[----:B------:R-:W-:Y:S01]  /*25bc0*/  R2UR UR68, R5 ;  /* 0x00000000054472ca */ /* 0x000fe200000e0000 */
[----:B------:R-:W-:Y:S02]  /*25bd0*/  IMAD.MOV.U32 R46, RZ, RZ, RZ ;  /* 0x000000ffff2e7224 */ /* 0x000fe400078e00ff */
[----:B------:R-:W-:-:S06]  /*25be0*/  IMAD.MOV.U32 R52, RZ, RZ, RZ ;  /* 0x000000ffff347224 */ /* 0x000fcc00078e00ff */
        /* <DEDUP_REMOVED lines=35> */
.L_x_3333:
        /* <DEDUP_REMOVED lines=12> */
.L_x_3334:
[----:B------:R-:W-:Y:S05]  /*25ee0*/  BSYNC.RECONVERGENT B2 ;  /* 0x0000000000027941 */ /* 0x000fea0003800200 */
.L_x_3332:
        /* <DEDUP_REMOVED lines=27> */
.L_x_3336:
        /* <DEDUP_REMOVED lines=12> */
.L_x_3337:
[----:B------:R-:W-:Y:S05]  /*26160*/  BSYNC.RECONVERGENT B2 ;  /* 0x0000000000027941 */ /* 0x000fea0003800200 */
.L_x_3335:
        /* <DEDUP_REMOVED lines=29> */
.L_x_3339:
        /* <DEDUP_REMOVED lines=13> */
.L_x_3340:
[----:B------:R-:W-:Y:S05]  /*26410*/  BSYNC.RECONVERGENT B2 ;  /* 0x0000000000027941 */ /* 0x000fea0003800200 */
.L_x_3338:
        /* <DEDUP_REMOVED lines=28> */
.L_x_3342:
        /* <DEDUP_REMOVED lines=12> */
.L_x_3343:
[----:B------:R-:W-:Y:S05]  /*266a0*/  BSYNC.RECONVERGENT B2 ;  /* 0x0000000000027941 */ /* 0x000fea0003800200 */
.L_x_3341:
        /* <DEDUP_REMOVED lines=29> */
.L_x_3345:
        /* <DEDUP_REMOVED lines=13> */
.L_x_3346:
[----:B------:R-:W-:Y:S05]  /*26950*/  BSYNC.RECONVERGENT B2 ;  /* 0x0000000000027941 */ /* 0x000fea0003800200 */
.L_x_3344:
        /* <DEDUP_REMOVED lines=28> */
.L_x_3348:
        /* <DEDUP_REMOVED lines=12> */
.L_x_3349:
[----:B------:R-:W-:Y:S05]  /*26be0*/  BSYNC.RECONVERGENT B2 ;  /* 0x0000000000027941 */ /* 0x000fea0003800200 */
.L_x_3347:
        /* <DEDUP_REMOVED lines=29> */
.L_x_3351:
        /* <DEDUP_REMOVED lines=13> */
.L_x_3352:
[----:B------:R-:W-:Y:S05]  /*26e90*/  BSYNC.RECONVERGENT B2 ;  /* 0x0000000000027941 */ /* 0x000fea0003800200 */
.L_x_3350:
        /* <DEDUP_REMOVED lines=28> */
.L_x_3354:
        /* <DEDUP_REMOVED lines=12> */
.L_x_3355:
[----:B------:R-:W-:Y:S05]  /*27120*/  BSYNC.RECONVERGENT B2 ;  /* 0x0000000000027941 */ /* 0x000fea0003800200 */
.L_x_3353:
        /* <DEDUP_REMOVED lines=28> */
.L_x_3357:
        /* <DEDUP_REMOVED lines=12> */
.L_x_3358:
[----:B------:R-:W-:Y:S05]  /*273b0*/  BSYNC.RECONVERGENT B2 ;  /* 0x0000000000027941 */ /* 0x000fea0003800200 */
.L_x_3356:
        /* <DEDUP_REMOVED lines=23> */
.L_x_3360:
[----:B------:R-:W-:Y:S01]  /*27530*/  IMAD.MOV.U32 R15, RZ, RZ, R12 ;  /* 0x000000ffff0f7224 */ /* 0x000fe200078e000c */
[----:B------:R-:W-:Y:S01]  /*27540*/  MOV R16, 0x27570 ;  /* 0x0002757000107802 */ /* 0x000fe20000000f00 */
[----:B------:R-:W-:-:S07]  /*27550*/  IMAD.MOV.U32 R14, RZ, RZ, R13 ;  /* 0x000000ffff0e7224 */ /* 0x000fce00078e000d */
[----:B------:R-:W-:Y:S05]  /*27560*/  CALL.REL.NOINC `($__internal_7_$__cuda_sm20_rem_u64) ;  /* 0x0000007800347944 */ /* 0x000fea0003c00000 */
[----:B------:R-:W-:-:S07]  /*27570*/  MOV R12, R14 ;  /* 0x0000000e000c7202 */ /* 0x000fce0000000f00 */
.L_x_3361:
[----:B------:R-:W-:Y:S05]  /*27580*/  BSYNC.RECONVERGENT B2 ;  /* 0x0000000000027941 */ /* 0x000fea0003800200 */
.L_x_3359:
        /* <DEDUP_REMOVED lines=14> */
[----:B------:R-:W3:Y:S01]  /*27670*/  LDC.64 R44, c[0x0][0x3c8] ;  /* 0x0000f200ff2c7b82 */ /* 0x000ee20000000a00 */
[----:B------:R-:W-:Y:S02]  /*27680*/  R2UR UR70, R26 ;  /* 0x000000001a4672ca */ /* 0x000fe400000e0000 */
[----:B------:R-:W-:Y:S02]  /*27690*/  R2UR UR71, R27 ;  /* 0x000000001b4772ca */ /* 0x000fe400000e0000 */
[----:B------:R-:W-:Y:S02]  /*276a0*/  R2UR UR68, R28 ;  /* 0x000000001c4472ca */ /* 0x000fe400000e0000 */
[----:B------:R-:W-:Y:S01]  /*276b0*/  R2UR UR69, R29 ;  /* 0x000000001d4572ca */ /* 0x000fe200000e0000 */
[----:B0-----:R-:W-:Y:S01]  /*276c0*/  DFMA R12, R12, UR38, R14 ;  /* 0x000000260c0c7c2b */ /* 0x001fe2000800000e */
[----:B------:R-:W-:Y:S01]  /*276d0*/  R2UR.FILL UR39, R33 ;  /* 0x00000000212772ca */ /* 0x000fe200004e0000 */
[----:B------:R-:W3:Y:S01]  /*276e0*/  I2F.F64 R14, R39 ;  /* 0x00000027000e7312 */ /* 0x000ee20000201c00 */
[----:B------:R-:W0:Y:S01]  /*276f0*/  LDC.64 R42, c[0x0][0x3d0] ;  /* 0x0000f400ff2a7b82 */ /* 0x000e220000000a00 */
[----:B------:R-:W-:Y:S01]  /*27700*/  R2UR.FILL UR38, R40 ;  /* 0x00000000282672ca */ /* 0x000fe200004e0000 */
[----:B-1----:R-:W-:Y:S01]  /*27710*/  DFMA R34, R34, UR36, R30 ;  /* 0x0000002422227c2b */ /* 0x002fe2000800001e */
[----:B------:R-:W-:-:S04]  /*27720*/  R2UR.FILL UR36, R32 ;  /* 0x00000000202472ca */ /* 0x000fc800004e0000 */
[----:B------:R-:W0:Y:S01]  /*27730*/  I2F.F64 R38, R38 ;  /* 0x0000002600267312 */ /* 0x000e220000201c00 */
[----:B------:R-:W1:Y:S01]  /*27740*/  LDC.64 R32, c[0x0][0x3f8] ;  /* 0x0000fe00ff207b82 */ /* 0x000e620000000a00 */
[----:B------:R-:W-:Y:S01]  /*27750*/  R2UR.FILL UR37, R16 ;  /* 0x00000000102572ca */ /* 0x000fe200004e0000 */
[----:B---3--:R-:W-:-:S05]  /*27760*/  DFMA R14, R14, R44, UR74 ;  /* 0x0000004a0e0e7e2b */ /* 0x008fca000800002c */
[----:B------:R-:W1:Y:S01]  /*27770*/  I2F.F64 R30, R37 ;  /* 0x00000025001e7312 */ /* 0x000e620000201c00 */
[----:B------:R-:W3:Y:S07]  /*27780*/  LDC.64 R44, c[0x0][0x400] ;  /* 0x00010000ff2c7b82 */ /* 0x000eee0000000a00 */
[----:B------:R-:W-:Y:S01]  /*27790*/  I2F.F64 R16, R17 ;  /* 0x0000001100107312 */ /* 0x000fe20000201c00 */
[----:B0-----:R-:W-:Y:S01]  /*277a0*/  DFMA R38, R38, UR70, R42 ;  /* 0x0000004626267c2b */ /* 0x001fe2000800002a */
[----:B------:R-:W0:Y:S01]  /*277b0*/  LDC.64 R42, c[0x0][0x428] ;  /* 0x00010a00ff2a7b82 */ /* 0x000e220000000a00 */
[----:B-1----:R-:W-:-:S05]  /*277c0*/  DFMA R30, R30, R32, UR68 ;  /* 0x000000441e1e7e2b */ /* 0x002fca0008000020 */
[----:B------:R-:W3:Y:S08]  /*277d0*/  I2F.F64 R32, R21 ;  /* 0x0000001500207312 */ /* 0x000ef00000201c00 */
[----:B------:R-:W-:Y:S01]  /*277e0*/  I2F.F64 R20, R20 ;  /* 0x0000001400147312 */ /* 0x000fe20000201c00 */
[----:B---3--:R-:W-:Y:S01]  /*277f0*/  DFMA R32, R32, UR4, R44 ;  /* 0x0000000420207c2b */ /* 0x008fe2000800002c */
[----:B------:R-:W1:Y:S01]  /*27800*/  LDC.64 R44, c[0x0][0x430] ;  /* 0x00010c00ff2c7b82 */ /* 0x000e620000000a00 */
[----:B0-----:R-:W-:-:S05]  /*27810*/  DFMA R16, R16, R42, UR6 ;  /* 0x0000000610107e2b */ /* 0x001fca000800002a */
[----:B------:R-:W1:Y:S08]  /*27820*/  I2F.F64 R42, R18 ;  /* 0x00000012002a7312 */ /* 0x000e700000201c00 */
[----:B------:R-:W0:Y:S01]  /*27830*/  I2F.F64 R18, R19 ;  /* 0x0000001300127312 */ /* 0x000e220000201c00 */
[----:B-1----:R-:W-:Y:S01]  /*27840*/  DFMA R42, R42, UR8, R44 ;  /* 0x000000082a2a7c2b */ /* 0x002fe2000800002c */
[----:B------:R-:W0:Y:S02]  /*27850*/  LDC.64 R44, c[0x0][0x458] ;  /* 0x00011600ff2c7b82 */ /* 0x000e240000000a00 */
[----:B0-----:R-:W-:-:S06]  /*27860*/  DFMA R18, R18, R44, UR10 ;  /* 0x0000000a12127e2b */ /* 0x001fcc000800002c */
[----:B------:R-:W0:Y:S02]  /*27870*/  LDC.64 R44, c[0x0][0x460] ;  /* 0x00011800ff2c7b82 */ /* 0x000e240000000a00 */
[----:B0-----:R-:W-:Y:S02]  /*27880*/  DFMA R20, R20, UR12, R44 ;  /* 0x0000000c14147c2b */ /* 0x001fe4000800002c */
[----:B------:R-:W-:-:S08]  /*27890*/  DFMA R44, R12, UR14, RZ ;  /* 0x0000000e0c2c7c2b */ /* 0x000fd000080000ff */
        /* <DEDUP_REMOVED lines=186> */
.L_x_3331:
[----:B------:R-:W-:Y:S05]  /*28440*/  BSYNC.RECONVERGENT B1 ;  /* 0x0000000000017941 */ /* 0x000fea0003800200 */
.L_x_3330:
[----:B------:R-:W0:Y:S01]  /*28450*/  S2R R12, SR_TID.X ;  /* 0x00000000000c7919 */ /* 0x000e220000002100 */
[----:B------:R-:W-:Y:S01]  /*28460*/  R2UR UR70, R6 ;  /* 0x00000000064672ca */ /* 0x000fe200000e0000 */
[----:B------:R-:W-:Y:S01]  /*28470*/  IMAD.U32 R13, RZ, RZ, UR76 ;  /* 0x0000004cff0d7e24 */ /* 0x000fe2000f8e00ff */
[----:B------:R-:W-:Y:S01]  /*28480*/  R2UR UR69, R36 ;  /* 0x00000000244572ca */ /* 0x000fe200000e0000 */
[----:B------:R-:W-:Y:S01]  /*28490*/  UMOV UR72, URZ ;  /* 0x000000ff00487c82 */ /* 0x000fe20008000000 */
[----:B------:R-:W-:Y:S01]  /*284a0*/  R2UR UR68, R5 ;  /* 0x00000000054472ca */ /* 0x000fe200000e0000 */
[----:B------:R-:W-:Y:S01]  /*284b0*/  BSSY.RECONVERGENT B1, `(.L_x_3362) ;  /* 0x0000287000017945 */ /* 0x000fe20003800200 */
[----:B------:R-:W-:-:S07]  /*284c0*/  IMAD.MOV.U32 R40, RZ, RZ, RZ ;  /* 0x000000ffff287224 */ /* 0x000fce00078e00ff */
        /* <DEDUP_REMOVED lines=35> */
.L_x_3365:
        /* <DEDUP_REMOVED lines=12> */
.L_x_3366:
[----:B------:R-:W-:Y:S05]  /*287c0*/  BSYNC.RECONVERGENT B2 ;  /* 0x0000000000027941 */ /* 0x000fea0003800200 */
.L_x_3364:
        /* <DEDUP_REMOVED lines=27> */
.L_x_3368:
        /* <DEDUP_REMOVED lines=12> */
.L_x_3369:
[----:B------:R-:W-:Y:S05]  /*28a40*/  BSYNC.RECONVERGENT B2 ;  /* 0x0000000000027941 */ /* 0x000fea0003800200 */
.L_x_3367:
        /* <DEDUP_REMOVED lines=29> */
.L_x_3371:
        /* <DEDUP_REMOVED lines=13> */
.L_x_3372:
[----:B------:R-:W-:Y:S05]  /*28cf0*/  BSYNC.RECONVERGENT B2 ;  /* 0x0000000000027941 */ /* 0x000fea0003800200 */
.L_x_3370:
        /* <DEDUP_REMOVED lines=28> */
.L_x_3374:
        /* <DEDUP_REMOVED lines=12> */
.L_x_3375:
[----:B------:R-:W-:Y:S05]  /*28f80*/  BSYNC.RECONVERGENT B2 ;  /* 0x0000000000027941 */ /* 0x000fea0003800200 */
.L_x_3373:
        /* <DEDUP_REMOVED lines=29> */
.L_x_3377:
        /* <DEDUP_REMOVED lines=13> */
.L_x_3378:
[----:B------:R-:W-:Y:S05]  /*29230*/  BSYNC.RECONVERGENT B2 ;  /* 0x0000000000027941 */ /* 0x000fea0003800200 */
.L_x_3376:
        /* <DEDUP_REMOVED lines=28> */
.L_x_3380:
        /* <DEDUP_REMOVED lines=12> */
.L_x_3381:
[----:B------:R-:W-:Y:S05]  /*294c0*/  BSYNC.RECONVERGENT B2 ;  /* 0x0000000000027941 */ /* 0x000fea0003800200 */
.L_x_3379:
        /* <DEDUP_REMOVED lines=29> */
.L_x_3383:
        /* <DEDUP_REMOVED lines=13> */
.L_x_3384:
[----:B------:R-:W-:Y:S05]  /*29770*/  BSYNC.RECONVERGENT B2 ;  /* 0x0000000000027941 */ /* 0x000fea0003800200 */
.L_x_3382:
        /* <DEDUP_REMOVED lines=28> */
.L_x_3386:
        /* <DEDUP_REMOVED lines=12> */
.L_x_3387:
[----:B------:R-:W-:Y:S05]  /*29a00*/  BSYNC.RECONVERGENT B2 ;  /* 0x0000000000027941 */ /* 0x000fea0003800200 */
.L_x_3385:
        /* <DEDUP_REMOVED lines=28> */
.L_x_3389:
        /* <DEDUP_REMOVED lines=9> */
[----:B------:R-:W-:-:S05]  /*29c60*/  IADD3 R12, PT, PT, -R14, RZ, RZ ;  /* 0x000000ff0e0c7210 */ /* 0x000fca0007ffe1ff */
[----:B0-----:R-:W-:Y:S02]  /*29c70*/  IMAD R34, R12, UR68, R34 ;  /* 0x000000440c227c24 */ /* 0x001fe4000f8e0222 */
[----:B------:R-:W-:-:S07]  /*29c80*/  IMAD.MOV.U32 R12, RZ, RZ, R14 ;  /* 0x000000ffff0c7224 */ /* 0x000fce00078e000e */
.L_x_3390:
[----:B------:R-:W-:Y:S05]  /*29c90*/  BSYNC.RECONVERGENT B2 ;  /* 0x0000000000027941 */ /* 0x000fea0003800200 */
.L_x_3388:
        /* <DEDUP_REMOVED lines=23> */
.L_x_3392:
[----:B------:R-:W-:Y:S01]  /*29e10*/  MOV R15, R12 ;  /* 0x0000000c000f7202 */ /* 0x000fe20000000f00 */
[----:B------:R-:W-:Y:S01]  /*29e20*/  IMAD.MOV.U32 R14, RZ, RZ, R13 ;  /* 0x000000ffff0e7224 */ /* 0x000fe200078e000d */
[----:B------:R-:W-:-:S07]  /*29e30*/  MOV R16, 0x29e50 ;  /* 0x00029e5000107802 */ /* 0x000fce0000000f00 */
[----:B------:R-:W-:Y:S05]  /*29e40*/  CALL.REL.NOINC `($__internal_7_$__cuda_sm20_rem_u64) ;  /* 0x0000004c00fc7944 */ /* 0x000fea0003c00000 */
[----:B------:R-:W-:-:S07]  /*29e50*/  MOV R12, R14 ;  /* 0x0000000e000c7202 */ /* 0x000fce0000000f00 */
.L_x_3393:
[----:B------:R-:W-:Y:S05]  /*29e60*/  BSYNC.RECONVERGENT B2 ;  /* 0x0000000000027941 */ /* 0x000fea0003800200 */
.L_x_3391:
[----:B------:R-:W2:Y:S01]  /*29e70*/  LDL.64 R56, [R1+0x40] ;  /* 0x0000400001387983 */ /* 0x000ea20000100a00 */
        /* <DEDUP_REMOVED lines=9> */
[----:B------:R-:W3:Y:S01]  /*29f10*/  I2F.F64 R34, R34 ;  /* 0x0000002200227312 */ /* 0x000ee20000201c00 */
[----:B------:R-:W-:-:S02]  /*29f20*/  R2UR UR71, R27 ;  /* 0x000000001b4772ca */ /* 0x000fc400000e0000 */
[----:B------:R-:W-:Y:S02]  /*29f30*/  MOV.SPILL R16, UR37 ;  /* 0x0000002500107c02 */ /* 0x000fe40009000f00 */
[----:B------:R-:W-:Y:S01]  /*29f40*/  MOV.SPILL R44, UR36 ;  /* 0x00000024002c7c02 */ /* 0x000fe20009000f00 */
[----:B------:R-:W3:Y:S01]  /*29f50*/  LDC.64 R32, c[0x0][0x3a0] ;  /* 0x0000e800ff207b82 */ /* 0x000ee20000000a00 */
[----:B------:R-:W-:Y:S02]  /*29f60*/  R2UR UR36, R22 ;  /* 0x00000000162472ca */ /* 0x000fe400000e0000 */
[----:B------:R-:W-:Y:S02]  /*29f70*/  R2UR UR37, R23 ;  /* 0x00000000172572ca */ /* 0x000fe400000e0000 */
[----:B------:R-:W-:Y:S02]  /*29f80*/  R2UR UR68, R28 ;  /* 0x000000001c4472ca */ /* 0x000fe400000e0000 */
[----:B------:R-:W-:Y:S01]  /*29f90*/  R2UR UR69, R29 ;  /* 0x000000001d4572ca */ /* 0x000fe200000e0000 */
[----:B0-----:R-:W-:Y:S01]  /*29fa0*/  DFMA R12, R12, UR38, R14 ;  /* 0x000000260c0c7c2b */ /* 0x001fe2000800000e */
[----:B------:R-:W-:Y:S01]  /*29fb0*/  R2UR.FILL UR39, R30 ;  /* 0x000000001e2772ca */ /* 0x000fe200004e0000 */
[----:B------:R-:W1:Y:S01]  /*29fc0*/  I2F.F64 R14, R39 ;  /* 0x00000027000e7312 */ /* 0x000e620000201c00 */
[----:B------:R-:W-:-:S02]  /*29fd0*/  R2UR.FILL UR38, R31 ;  /* 0x000000001f2672ca */ /* 0x000fc400004e0000 */
[----:B------:R-:W0:Y:S05]  /*29fe0*/  LDC.64 R30, c[0x0][0x3d0] ;  /* 0x0000f400ff1e7b82 */ /* 0x000e2a0000000a00 */
[----:B------:R-:W0:Y:S01]  /*29ff0*/  I2F.F64 R38, R38 ;  /* 0x0000002600267312 */ /* 0x000e220000201c00 */
[----:B---3--:R-:W-:Y:S01]  /*2a000*/  DFMA R34, R34, UR36, R32 ;  /* 0x0000002422227c2b */ /* 0x008fe20008000020 */
[----:B------:R-:W-:Y:S01]  /*2a010*/  R2UR.FILL UR36, R44 ;  /* 0x000000002c2472ca */ /* 0x000fe200004e0000 */
[----:B-1----:R-:W-:Y:S01]  /*2a020*/  DFMA R14, R14, R42, UR74 ;  /* 0x0000004a0e0e7e2b */ /* 0x002fe2000800002a */
[----:B------:R-:W1:Y:S04]  /*2a030*/  LDC.64 R44, c[0x0][0x400] ;  /* 0x00010000ff2c7b82 */ /* 0x000e680000000a00 */
[----:B------:R-:W1:Y:S01]  /*2a040*/  I2F.F64 R32, R21 ;  /* 0x0000001500207312 */ /* 0x000e620000201c00 */
[----:B------:R-:W-:-:S03]  /*2a050*/  R2UR.FILL UR37, R16 ;  /* 0x00000000102572ca */ /* 0x000fc600004e0000 */
[----:B------:R-:W3:Y:S04]  /*2a060*/  LDC.64 R42, c[0x0][0x3f8] ;  /* 0x0000fe00ff2a7b82 */ /* 0x000ee80000000a00 */
[----:B------:R-:W-:Y:S01]  /*2a070*/  I2F.F64 R16, R17 ;  /* 0x0000001100107312 */ /* 0x000fe20000201c00 */
[----:B0-----:R-:W-:-:S07]  /*2a080*/  DFMA R38, R38, UR70, R30 ;  /* 0x0000004626267c2b */ /* 0x001fce000800001e */
[----:B------:R-:W3:Y:S01]  /*2a090*/  I2F.F64 R30, R37 ;  /* 0x00000025001e7312 */ /* 0x000ee20000201c00 */
[----:B-1----:R-:W-:-:S07]  /*2a0a0*/  DFMA R32, R32, UR4, R44 ;  /* 0x0000000420207c2b */ /* 0x002fce000800002c */
[----:B------:R-:W-:Y:S01]  /*2a0b0*/  I2F.F64 R20, R20 ;  /* 0x0000001400147312 */ /* 0x000fe20000201c00 */
[----:B------:R-:W0:Y:S01]  /*2a0c0*/  LDC.64 R44, c[0x0][0x430] ;  /* 0x00010c00ff2c7b82 */ /* 0x000e220000000a00 */
[----:B---3--:R-:W-:-:S07]  /*2a0d0*/  DFMA R30, R30, R42, UR68 ;  /* 0x000000441e1e7e2b */ /* 0x008fce000800002a */
[----:B------:R-:W1:Y:S02]  /*2a0e0*/  LDC.64 R42, c[0x0][0x428] ;  /* 0x00010a00ff2a7b82 */ /* 0x000e640000000a00 */
[----:B-1----:R-:W-:Y:S01]  /*2a0f0*/  DFMA R16, R16, R42, UR6 ;  /* 0x0000000610107e2b */ /* 0x002fe2000800002a */
[----:B------:R-:W0:Y:S08]  /*2a100*/  I2F.F64 R42, R18 ;  /* 0x00000012002a7312 */ /* 0x000e300000201c00 */
[----:B------:R-:W1:Y:S01]  /*2a110*/  I2F.F64 R18, R19 ;  /* 0x0000001300127312 */ /* 0x000e620000201c00 */
[----:B0-----:R-:W-:Y:S01]  /*2a120*/  DFMA R42, R42, UR8, R44 ;  /* 0x000000082a2a7c2b */ /* 0x001fe2000800002c */
[----:B------:R-:W1:Y:S02]  /*2a130*/  LDC.64 R44, c[0x0][0x458] ;  /* 0x00011600ff2c7b82 */ /* 0x000e640000000a00 */
[----:B-1----:R-:W-:-:S06]  /*2a140*/  DFMA R18, R18, R44, UR10 ;  /* 0x0000000a12127e2b */ /* 0x002fcc000800002c */
        /* <DEDUP_REMOVED lines=189> */
.L_x_3363:
[----:B------:R-:W-:Y:S05]  /*2ad20*/  BSYNC.RECONVERGENT B1 ;  /* 0x0000000000017941 */ /* 0x000fea0003800200 */
.L_x_3362:
[----:B------:R-:W-:Y:S01]  /*2ad30*/  HFMA2 R12, -RZ, RZ, 0, 0 ;  /* 0x00000000ff0c7431 */ /* 0x000fe200000001ff */
[----:B------:R-:W-:Y:S01]  /*2ad40*/  IADD3 R50, P0, P1, R50, R51, R54 ;  /* 0x0000003332327210 */ /* 0x000fe2000791e036 */
[----:B------:R-:W-:Y:S01]  /*2ad50*/  UMOV UR66, URZ ;  /* 0x000000ff00427c82 */ /* 0x000fe20008000000 */
[----:B------:R-:W-:Y:S01]  /*2ad60*/  R2UR UR65, R6 ;  /* 0x00000000064172ca */ /* 0x000fe200000e0000 */
[----:B------:R-:W-:Y:S01]  /*2ad70*/  UMOV UR64, URZ ;  /* 0x000000ff00407c82 */ /* 0x000fe20008000000 */
[----:B------:R-:W-:Y:S01]  /*2ad80*/  IADD3.X R12, PT, PT, R12, UR66, R53, P0, P1 ;  /* 0x000000420c0c7c10 */ /* 0x000fe200087e2435 */
[----:B------:R-:W0:Y:S01]  /*2ad90*/  LDCU.64 UR66, c[0x0][0x890] ;  /* 0x00011200ff4277ac */ /* 0x000e220008000a00 */
[----:B------:R-:W-:-:S04]  /*2ada0*/  IADD3 R48, P0, P1, R48, R49, R50 ;  /* 0x0000003130307210 */ /* 0x000fc8000791e032 */
[----:B------:R-:W-:Y:S02]  /*2adb0*/  IADD3.X R61, PT, PT, R61, UR64, R12, P0, P1 ;  /* 0x000000403d3d7c10 */ /* 0x000fe400087e240c */
[----:B------:R-:W-:-:S04]  /*2adc0*/  IADD3 R47, P0, P1, R46, R47, R48 ;  /* 0x0000002f2e2f7210 */ /* 0x000fc8000791e030 */
[----:B------:R-:W-:Y:S02]  /*2add0*/  IADD3.X R52, PT, PT, R52, UR73, R61, P0, P1 ;  /* 0x0000004934347c10 */ /* 0x000fe400087e243d */
[----:B------:R-:W-:-:S04]  /*2ade0*/  IADD3 R54, P0, PT, R40, R47, RZ ;  /* 0x0000002f28367210 */ /* 0x000fc80007f1e0ff */
[----:B------:R-:W-:Y:S01]  /*2adf0*/  IADD3.X R53, PT, PT, R52, UR72, RZ, P0, !PT ;  /* 0x0000004834357c10 */ /* 0x000fe200087fe4ff */
[----:B0-----:R-:W-:Y:S02]  /*2ae00*/  UIMAD UR64, UR67, 0xe00, URZ ;  /* 0x00000e00434078a4 */ /* 0x001fe4000f8e02ff */
[----:B------:R-:W-:-:S04]  /*2ae10*/  UIADD3 UR65, UPT, UPT, -UR65, UR66, URZ ;  /* 0x0000004241417290 */ /* 0x000fc8000fffe1ff */
[----:B------:R-:W-:Y:S02]  /*2ae20*/  UISETP.GE.U32.AND UP0, UPT, UR65, UR64, UPT ;  /* 0x000000404100728c */ /* 0x000fe4000bf06070 */
[----:B------:R-:W-:-:S07]  /*2ae30*/  VIADD R41, R41, UR64 ;  /* 0x0000004029297c36 */ /* 0x000fce0008000000 */
[----:B------:R-:W-:Y:S05]  /*2ae40*/  BRA.U !UP0, `(.L_x_3168) ;  /* 0x0000002d083c7547 */ /* 0x000fea000b800000 */
[----:B------:R-:W-:Y:S02]  /*2ae50*/  R2UR UR64, R6 ;  /* 0x00000000064072ca */ /* 0x000fe400000e0000 */
[----:B------:R-:W-:-:S11]  /*2ae60*/  R2UR UR65, R55 ;  /* 0x00000000374172ca */ /* 0x000fd600000e0000 */
[----:B------:R-:W-:-:S04]  /*2ae70*/  UIMAD UR64, UR67, 0xe00, UR64 ;  /* 0x00000e00434078a4 */ /* 0x000fc8000f8e0240 */
[----:B------:R-:W-:Y:S02]  /*2ae80*/  UISETP.GT.U32.AND UP0, UPT, UR64, UR65, UPT ;  /* 0x000000414000728c */ /* 0x000fe4000bf04070 */
[----:B------:R-:W-:-:S07]  /*2ae90*/  MOV R6, UR64 ;  /* 0x0000004000067c02 */ /* 0x000fce0008000f00 */
[----:B------:R-:W-:Y:S05]  /*2aea0*/  BRA.U !UP0, `(.L_x_3394) ;  /* 0xfffffee108047547 */ /* 0x000fea000b83ffff */
.L_x_3169:
[----:B------:R-:W-:-:S13]  /*2aeb0*/  R2UR UR4, R6 ;  /* 0x00000000060472ca */ /* 0x000fda00000e0000 */
[----:B------:R-:W-:-:S09]  /*2aec0*/  UISETP.GE.U32.AND UP0, UPT, UR4, UR66, UPT ;  /* 0x000000420400728c */ /* 0x000fd2000bf06070 */
[----:B------:R-:W-:Y:S05]  /*2aed0*/  BRA.U UP0, `(.L_x_3168) ;  /* 0x0000002d00187547 */ /* 0x000fea000b800000 */
[----:B------:R-:W2:Y:S01]  /*2aee0*/  S2R R29, SR_TID.X ;  /* 0x00000000001d7919 */ /* 0x000ea20000002100 */
[----:B------:R-:W3:Y:S01]  /*2aef0*/  LDCU.64 UR8, c[0x0][0x380] ;  /* 0x00007000ff0877ac */ /* 0x000ee20008000a00 */
[----:B------:R-:W-:Y:S01]  /*2af00*/  R2UR UR4, R6 ;  /* 0x00000000060472ca */ /* 0x000fe200000e0000 */
[----:B------:R-:W-:Y:S01]  /*2af10*/  BSSY.RECONVERGENT B2, `(.L_x_3168) ;  /* 0x00002c2000027945 */ /* 0x000fe20003800200 */
[----:B0-----:R-:W0:Y:S01]  /*2af20*/  LDCU.128 UR12, c[0x0][0x410] ;  /* 0x00008200ff0c77ac */ /* 0x001e220008000c00 */
[----:B------:R-:W0:Y:S01]  /*2af30*/  LDCU.64 UR76, c[0x0][0x868] ;  /* 0x00010d00ff4c77ac */ /* 0x000e220008000a00 */
[----:B------:R-:W1:Y:S09]  /*2af40*/  LDCU.128 UR16, c[0x0][0x490] ;  /* 0x00009200ff1077ac */ /* 0x000e720008000c00 */
[----:B------:R-:W-:Y:S01]  /*2af50*/  UIADD3 UR24, UPT, UPT, -UR4, UR66, URZ ;  /* 0x0000004204187290 */ /* 0x000fe2000fffe1ff */
[----:B---3--:R-:W-:Y:S01]  /*2af60*/  MOV R49, UR8 ;  /* 0x0000000800317c02 */ /* 0x008fe20008000f00 */
[----:B------:R-:W-:Y:S01]  /*2af70*/  IMAD.U32 R48, RZ, RZ, UR9 ;  /* 0x00000009ff307e24 */ /* 0x000fe2000f8e00ff */
[----:B------:R-:W3:Y:S03]  /*2af80*/  LDCU.128 UR4, c[0x0][0x3b0] ;  /* 0x00007600ff0477ac */ /* 0x000ee60008000c00 */
[----:B------:R-:W-:Y:S01]  /*2af90*/  IMAD.U32 R52, RZ, RZ, UR24 ;  /* 0x00000018ff347e24 */ /* 0x000fe2000f8e00ff */
[----:B0-----:R-:W-:Y:S01]  /*2afa0*/  MOV R22, UR12 ;  /* 0x0000000c00167c02 */ /* 0x001fe20008000f00 */
[----:B------:R-:W0:Y:S01]  /*2afb0*/  LDCU.128 UR8, c[0x0][0x3e0] ;  /* 0x00007c00ff0877ac */ /* 0x000e220008000c00 */
[----:B------:R-:W-:Y:S01]  /*2afc0*/  IMAD.U32 R23, RZ, RZ, UR13 ;  /* 0x0000000dff177e24 */ /* 0x000fe2000f8e00ff */
[----:B------:R-:W-:Y:S01]  /*2afd0*/  MOV R24, UR14 ;  /* 0x0000000e00187c02 */ /* 0x000fe20008000f00 */
[----:B------:R-:W-:Y:S01]  /*2afe0*/  IMAD.U32 R25, RZ, RZ, UR15 ;  /* 0x0000000fff197e24 */ /* 0x000fe2000f8e00ff */
[----:B------:R-:W1:Y:S01]  /*2aff0*/  LDCU.128 UR12, c[0x0][0x480] ;  /* 0x00009000ff0c77ac */ /* 0x000e620008000c00 */
[----:B--2---:R-:W-:Y:S01]  /*2b000*/  ISETP.GE.AND P0, PT, R29, UR24, PT ;  /* 0x000000181d007c0c */ /* 0x004fe2000bf06270 */
[----:B------:R-:W2:Y:S01]  /*2b010*/  LDCU.128 UR20, c[0x0][0x4a0] ;  /* 0x00009400ff1477ac */ /* 0x000ea20008000c00 */
[----:B------:R-:W2:Y:S01]  /*2b020*/  LDCU.128 UR24, c[0x0][0x4b0] ;  /* 0x00009600ff1877ac */ /* 0x000ea20008000c00 */
[----:B---3--:R-:W-:Y:S01]  /*2b030*/  MOV R42, UR4 ;  /* 0x00000004002a7c02 */ /* 0x008fe20008000f00 */
[----:B------:R-:W-:Y:S01]  /*2b040*/  IMAD.U32 R43, RZ, RZ, UR5 ;  /* 0x00000005ff2b7e24 */ /* 0x000fe2000f8e00ff */
[----:B------:R-:W-:Y:S01]  /*2b050*/  MOV R38, UR6 ;  /* 0x0000000600267c02 */ /* 0x000fe20008000f00 */
[----:B------:R-:W-:Y:S01]  /*2b060*/  IMAD.U32 R39, RZ, RZ, UR7 ;  /* 0x00000007ff277e24 */ /* 0x000fe2000f8e00ff */
[----:B0-----:R-:W-:Y:S01]  /*2b070*/  MOV R18, UR8 ;  /* 0x0000000800127c02 */ /* 0x001fe20008000f00 */
[----:B------:R-:W-:Y:S01]  /*2b080*/  IMAD.U32 R19, RZ, RZ, UR9 ;  /* 0x00000009ff137e24 */ /* 0x000fe2000f8e00ff */
[----:B------:R-:W-:Y:S01]  /*2b090*/  MOV R20, UR10 ;  /* 0x0000000a00147c02 */ /* 0x000fe20008000f00 */
[----:B------:R-:W-:Y:S01]  /*2b0a0*/  IMAD.U32 R21, RZ, RZ, UR11 ;  /* 0x0000000bff157e24 */ /* 0x000fe2000f8e00ff */
[----:B------:R-:W0:Y:S01]  /*2b0b0*/  LDCU.128 UR4, c[0x0][0x440] ;  /* 0x00008800ff0477ac */ /* 0x000e220008000c00 */
[----:B------:R-:W3:Y:S01]  /*2b0c0*/  LDCU.128 UR8, c[0x0][0x470] ;  /* 0x00008e00ff0877ac */ /* 0x000ee20008000c00 */
[----:B-1----:R-:W1:Y:S01]  /*2b0d0*/  LDCU.128 UR28, c[0x0][0x4c0] ;  /* 0x00009800ff1c77ac */ /* 0x002e620008000c00 */
[----:B----4-:R-:W4:Y:S01]  /*2b0e0*/  LDCU.128 UR32, c[0x0][0x4e0] ;  /* 0x00009c00ff2077ac */ /* 0x010f220008000c00 */
        /* <DEDUP_REMOVED lines=9> */
[----:B--2---:R-:W-:Y:S05]  /*2b180*/  @P0 BRA `(.L_x_3395) ;  /* 0x0000002800680947 */ /* 0x004fea0003800000 */
.L_x_3428:
[----:B------:R-:W-:Y:S01]  /*2b190*/  R2UR UR74, R49 ;  /* 0x00000000314a72ca */ /* 0x000fe200000e0000 */
[----:B------:R-:W-:Y:S01]  /*2b1a0*/  BSSY.RECONVERGENT B1, `(.L_x_3396) ;  /* 0x0000294000017945 */ /* 0x000fe20003800200 */
[----:B------:R-:W-:Y:S01]  /*2b1b0*/  R2UR UR73, R48 ;  /* 0x00000000304972ca */ /* 0x000fe200000e0000 */
[----:B------:R-:W-:Y:S01]  /*2b1c0*/  HFMA2 R28, -RZ, RZ, 0, 0 ;  /* 0x00000000ff1c7431 */ /* 0x000fe200000001ff */
[----:B------:R-:W-:Y:S01]  /*2b1d0*/  R2UR UR72, R52 ;  /* 0x00000000344872ca */ /* 0x000fe200000e0000 */
[----:B------:R-:W-:Y:S01]  /*2b1e0*/  IMAD.MOV.U32 R61, RZ, RZ, RZ ;  /* 0x000000ffff3d7224 */ /* 0x000fe200078e00ff */
[----:B------:R-:W-:-:S07]  /*2b1f0*/  IADD3 R29, PT, PT, R29, 0x200, RZ ;  /* 0x000002001d1d7810 */ /* 0x000fce0007ffe0ff */
[----:B------:R-:W-:-:S04]  /*2b200*/  IADD3 R27, P1, PT, R41, UR74, RZ ;  /* 0x0000004a291b7c10 */ /* 0x000fc8000ff3e0ff */
[----:B------:R-:W-:Y:S01]  /*2b210*/  ISETP.GE.U32.AND P0, PT, R27, UR76, PT ;  /* 0x0000004c1b007c0c */ /* 0x000fe2000bf06070 */
[----:B------:R-:W-:Y:S01]  /*2b220*/  IMAD.X R15, RZ, RZ, UR73, P1 ;  /* 0x00000049ff0f7e24 */ /* 0x000fe200088e06ff */
[----:B------:R-:W-:-:S04]  /*2b230*/  ISETP.GE.AND P2, PT, R29, UR72, PT ;  /* 0x000000481d007c0c */ /* 0x000fc8000bf46270 */
        /* <DEDUP_REMOVED lines=9> */
[----:B--2---:R-:W2:Y:S01]  /*2b2d0*/  I2F.U32.RP R14, UR72 ;  /* 0x00000048000e7d06 */ /* 0x004ea20008209000 */
[----:B------:R-:W-:-:S07]  /*2b2e0*/  ISETP.NE.U32.AND P3, PT, RZ, UR72, PT ;  /* 0x00000048ff007c0c */ /* 0x000fce000bf65070 */
[----:B--2---:R-:W2:Y:S02]  /*2b2f0*/  MUFU.RCP R14, R14 ;  /* 0x0000000e000e7308 */ /* 0x004ea40000001000 */
[----:B--2---:R-:W-:-:S06]  /*2b300*/  IADD3 R12, PT, PT, R14, 0xffffffe, RZ ;  /* 0x0ffffffe0e0c7810 */ /* 0x004fcc0007ffe0ff */
[----:B------:R2:W5:Y:S02]  /*2b310*/  F2I.FTZ.U32.TRUNC.NTZ R13, R12 ;  /* 0x0000000c000d7305 */ /* 0x000564000021f000 */
[----:B--2---:R-:W-:Y:S01]  /*2b320*/  MOV R12, RZ ;  /* 0x000000ff000c7202 */ /* 0x004fe20000000f00 */
[----:B-----5:R-:W-:-:S04]  /*2b330*/  IMAD.MOV R5, RZ, RZ, -R13 ;  /* 0x000000ffff057224 */ /* 0x020fc800078e0a0d */
        /* <DEDUP_REMOVED lines=14> */
.L_x_3399:
[----:B------:R-:W2:Y:S01]  /*2b420*/  LDCU UR72, c[0x0][0x864] ;  /* 0x00010c80ff4877ac */ /* 0x000ea20008000800 */
[----:B------:R-:W-:Y:S02]  /*2b430*/  R2UR UR73, R4 ;  /* 0x00000000044972ca */ /* 0x000fe400000e0000 */
[----:B------:R-:W-:Y:S02]  /*2b440*/  MOV R16, R27 ;  /* 0x0000001b00107202 */ /* 0x000fe40000000f00 */
[----:B------:R-:W-:-:S09]  /*2b450*/  MOV R12, 0x2b490 ;  /* 0x0002b490000c7802 */ /* 0x000fd20000000f00 */
[----:B------:R-:W-:Y:S02]  /*2b460*/  IMAD.U32 R14, RZ, RZ, UR73 ;  /* 0x00000049ff0e7e24 */ /* 0x000fe4000f8e00ff */
[----:B--2---:R-:W-:-:S07]  /*2b470*/  IMAD.U32 R13, RZ, RZ, UR72 ;  /* 0x00000048ff0d7e24 */ /* 0x004fce000f8e00ff */
[----:B01-34-:R-:W-:Y:S05]  /*2b480*/  CALL.REL.NOINC `($__internal_6_$__cuda_sm20_div_u64) ;  /* 0x0000003400547944 */ /* 0x01bfea0003c00000 */
[----:B------:R-:W0:Y:S01]  /*2b490*/  LDCU UR72, c[0x0][0x864] ;  /* 0x00010c80ff4877ac */ /* 0x000e220008000800 */
[----:B------:R-:W-:Y:S01]  /*2b4a0*/  IADD3 R6, PT, PT, -R14, RZ, RZ ;  /* 0x000000ff0e067210 */ /* 0x000fe20007ffe1ff */
[----:B------:R-:W-:Y:S01]  /*2b4b0*/  IMAD.MOV.U32 R34, RZ, RZ, R14 ;  /* 0x000000ffff227224 */ /* 0x000fe200078e000e */
[----:B------:R-:W-:-:S03]  /*2b4c0*/  MOV R35, R13 ;  /* 0x0000000d00237202 */ /* 0x000fc60000000f00 */
[----:B0-----:R-:W-:-:S07]  /*2b4d0*/  IMAD R27, R6, UR72, R27 ;  /* 0x00000048061b7c24 */ /* 0x001fce000f8e021b */
.L_x_3400:
[----:B01-34-:R-:W-:Y:S05]  /*2b4e0*/  BSYNC.RECONVERGENT B3 ;  /* 0x0000000000037941 */ /* 0x01bfea0003800200 */
.L_x_3398:
        /* <DEDUP_REMOVED lines=28> */
.L_x_3402:
[----:B------:R-:W0:Y:S01]  /*2b6b0*/  LDCU UR72, c[0x0][0x860] ;  /* 0x00010c00ff4877ac */ /* 0x000e220008000800 */
[----:B------:R-:W-:Y:S01]  /*2b6c0*/  MOV R16, R34 ;  /* 0x0000002200107202 */ /* 0x000fe20000000f00 */
[----:B------:R-:W-:Y:S01]  /*2b6d0*/  IMAD.MOV.U32 R15, RZ, RZ, R35 ;  /* 0x000000ffff0f7224 */ /* 0x000fe200078e0023 */
[----:B------:R-:W-:Y:S02]  /*2b6e0*/  MOV R14, R11 ;  /* 0x0000000b000e7202 */ /* 0x000fe40000000f00 */
        /* <DEDUP_REMOVED lines=8> */
.L_x_3403:
[----:B------:R-:W-:Y:S05]  /*2b770*/  BSYNC.RECONVERGENT B3 ;  /* 0x0000000000037941 */ /* 0x000fea0003800200 */
.L_x_3401:
        /* <DEDUP_REMOVED lines=29> */
.L_x_3405:
        /* <DEDUP_REMOVED lines=9> */
[----:B------:R-:W-:Y:S02]  /*2b9e0*/  IADD3 R17, PT, PT, -R14, RZ, RZ ;  /* 0x000000ff0e117210 */ /* 0x000fe40007ffe1ff */
[----:B------:R-:W-:-:S03]  /*2b9f0*/  MOV R35, R13 ;  /* 0x0000000d00237202 */ /* 0x000fc60000000f00 */
[----:B0-----:R-:W-:Y:S02]  /*2ba00*/  IMAD R17, R17, UR72, R34 ;  /* 0x0000004811117c24 */ /* 0x001fe4000f8e0222 */
[----:B------:R-:W-:-:S07]  /*2ba10*/  IMAD.MOV.U32 R34, RZ, RZ, R14 ;  /* 0x000000ffff227224 */ /* 0x000fce00078e000e */
.L_x_3406:
[----:B------:R-:W-:Y:S05]  /*2ba20*/  BSYNC.RECONVERGENT B3 ;  /* 0x0000000000037941 */ /* 0x000fea0003800200 */
.L_x_3404:
        /* <DEDUP_REMOVED lines=28> */
.L_x_3408:
        /* <DEDUP_REMOVED lines=12> */
.L_x_3409:
[----:B------:R-:W-:Y:S05]  /*2bcb0*/  BSYNC.RECONVERGENT B3 ;  /* 0x0000000000037941 */ /* 0x000fea0003800200 */
.L_x_3407:
        /* <DEDUP_REMOVED lines=29> */
.L_x_3411:
        /* <DEDUP_REMOVED lines=13> */
.L_x_3412:
[----:B------:R-:W-:Y:S05]  /*2bf60*/  BSYNC.RECONVERGENT B3 ;  /* 0x0000000000037941 */ /* 0x000fea0003800200 */
.L_x_3410:
        /* <DEDUP_REMOVED lines=28> */
.L_x_3414:
        /* <DEDUP_REMOVED lines=12> */
.L_x_3415:
[----:B------:R-:W-:Y:S05]  /*2c1f0*/  BSYNC.RECONVERGENT B3 ;  /* 0x0000000000037941 */ /* 0x000fea0003800200 */
.L_x_3413:
        /* <DEDUP_REMOVED lines=29> */
.L_x_3417:
        /* <DEDUP_REMOVED lines=13> */
.L_x_3418:
[----:B------:R-:W-:Y:S05]  /*2c4a0*/  BSYNC.RECONVERGENT B3 ;  /* 0x0000000000037941 */ /* 0x000fea0003800200 */
.L_x_3416:
        /* <DEDUP_REMOVED lines=28> */
.L_x_3420:
        /* <DEDUP_REMOVED lines=12> */
.L_x_3421:
[----:B------:R-:W-:Y:S05]  /*2c730*/  BSYNC.RECONVERGENT B3 ;  /* 0x0000000000037941 */ /* 0x000fea0003800200 */
.L_x_3419:
        /* <DEDUP_REMOVED lines=26> */
[----:B------:R-:W-:Y:S01]  /*2c8e0*/  MOV R13, RZ ;  /* 0x000000ff000d7202 */ /* 0x000fe20000000f00 */
[----:B------:R-:W-:Y:S06]  /*2c8f0*/  BRA `(.L_x_3424) ;  /* 0x0000000000307947 */ /* 0x000fec0003800000 */
.L_x_3423:
[----:B------:R-:W0:Y:S01]  /*2c900*/  LDCU UR72, c[0x0][0x844] ;  /* 0x00010880ff4877ac */ /* 0x000e220008000800 */
[----:B------:R-:W-:Y:S01]  /*2c910*/  R2UR UR73, R0 ;  /* 0x00000000004972ca */ /* 0x000fe200000e0000 */
[----:B------:R-:W-:Y:S01]  /*2c920*/  IMAD.MOV.U32 R15, RZ, RZ, R35 ;  /* 0x000000ffff0f7224 */ /* 0x000fe200078e0023 */
[----:B------:R-:W-:Y:S02]  /*2c930*/  MOV R16, R34 ;  /* 0x0000002200107202 */ /* 0x000fe40000000f00 */
[----:B------:R-:W-:-:S09]  /*2c940*/  MOV R12, 0x2c980 ;  /* 0x0002c980000c7802 */ /* 0x000fd20000000f00 */
[----:B------:R-:W-:Y:S01]  /*2c950*/  MOV R14, UR73 ;  /* 0x00000049000e7c02 */ /* 0x000fe20008000f00 */
[----:B0-----:R-:W-:-:S07]  /*2c960*/  IMAD.U32 R13, RZ, RZ, UR72 ;  /* 0x00000048ff0d7e24 */ /* 0x001fce000f8e00ff */
[----:B------:R-:W-:Y:S05]  /*2c970*/  CALL.REL.NOINC `($__internal_6_$__cuda_sm20_div_u64) ;  /* 0x0000002000187944 */ /* 0x000fea0003c00000 */
[----:B------:R-:W0:Y:S01]  /*2c980*/  LDCU UR72, c[0x0][0x844] ;  /* 0x00010880ff4877ac */ /* 0x000e220008000800 */
[----:B------:R-:W-:-:S04]  /*2c990*/  IMAD.MOV R12, RZ, RZ, -R14 ;  /* 0x000000ffff0c7224 */ /* 0x000fc800078e0a0e */
[----:B0-----:R-:W-:Y:S01]  /*2c9a0*/  IMAD R34, R12, UR72, R34 ;  /* 0x000000480c227c24 */ /* 0x001fe2000f8e0222 */
[----:B------:R-:W-:-:S07]  /*2c9b0*/  MOV R12, R14 ;  /* 0x0000000e000c7202 */ /* 0x000fce0000000f00 */
.L_x_3424:
[----:B------:R-:W-:Y:S05]  /*2c9c0*/  BSYNC.RECONVERGENT B3 ;  /* 0x0000000000037941 */ /* 0x000fea0003800200 */
.L_x_3422:
        /* <DEDUP_REMOVED lines=21> */
[----:B------:R-:W-:Y:S01]  /*2cb20*/  @!P1 LOP3.LUT R14, RZ, UR72, RZ, 0x33, !PT ;  /* 0x00000048ff0e9c12 */ /* 0x000fe2000f8e33ff */
[----:B------:R-:W-:Y:S06]  /*2cb30*/  BRA `(.L_x_3427) ;  /* 0x0000000000107947 */ /* 0x000fec0003800000 */
.L_x_3426:
[----:B------:R-:W-:Y:S01]  /*2cb40*/  IMAD.MOV.U32 R15, RZ, RZ, R12 ;  /* 0x000000ffff0f7224 */ /* 0x000fe200078e000c */
[----:B------:R-:W-:Y:S02]  /*2cb50*/  MOV R14, R13 ;  /* 0x0000000d000e7202 */ /* 0x000fe40000000f00 */
[----:B------:R-:W-:-:S07]  /*2cb60*/  MOV R16, 0x2cb80 ;  /* 0x0002cb8000107802 */ /* 0x000fce0000000f00 */
[----:B------:R-:W-:Y:S05]  /*2cb70*/  CALL.REL.NOINC `($__internal_7_$__cuda_sm20_rem_u64) ;  /* 0x0000002000b07944 */ /* 0x000fea0003c00000 */
.L_x_3427:
[----:B------:R-:W-:Y:S05]  /*2cb80*/  BSYNC.RECONVERGENT B3 ;  /* 0x0000000000037941 */ /* 0x000fea0003800200 */
.L_x_3425:
[----:B------:R-:W0:Y:S01]  /*2cb90*/  LDC.64 R44, c[0x0][0x3a0] ;  /* 0x0000e800ff2c7b82 */ /* 0x000e220000000a00 */
[----:B------:R-:W0:Y:S01]  /*2cba0*/  I2F.F64 R34, R34 ;  /* 0x0000002200227312 */ /* 0x000e220000201c00 */
[----:B------:R-:W-:Y:S01]  /*2cbb0*/  MOV.SPILL R51, UR39 ;  /* 0x0000002700337c02 */ /* 0x000fe20009000f00 */
[----:B------:R-:W1:Y:S01]  /*2cbc0*/  LDCU.64 UR72, c[0x0][0x398] ;  /* 0x00007300ff4877ac */ /* 0x000e620008000a00 */
[----:B------:R-:W-:Y:S02]  /*2cbd0*/  MOV.SPILL R55, UR38 ;  /* 0x0000002600377c02 */ /* 0x000fe40009000f00 */
[----:B------:R-:W-:Y:S02]  /*2cbe0*/  MOV.SPILL R47, UR37 ;  /* 0x00000025002f7c02 */ /* 0x000fe40009000f00 */
[----:B------:R-:W2:Y:S01]  /*2cbf0*/  LDC.64 R58, c[0x0][0x3c8] ;  /* 0x0000f200ff3a7b82 */ /* 0x000ea20000000a00 */
[----:B------:R-:W2:Y:S01]  /*2cc00*/  I2F.F64 R30, R40 ;  /* 0x00000028001e7312 */ /* 0x000ea20000201c00 */
[----:B------:R-:W-:-:S02]  /*2cc10*/  MOV.SPILL R50, UR36 ;  /* 0x0000002400327c02 */ /* 0x000fc40009000f00 */
[----:B------:R-:W-:Y:S02]  /*2cc20*/  R2UR UR38, R42 ;  /* 0x000000002a2672ca */ /* 0x000fe400000e0000 */
[----:B------:R-:W-:Y:S02]  /*2cc30*/  R2UR UR39, R43 ;  /* 0x000000002b2772ca */ /* 0x000fe400000e0000 */
[----:B------:R-:W-:Y:S01]  /*2cc40*/  R2UR UR36, R38 ;  /* 0x00000000262472ca */ /* 0x000fe200000e0000 */
[----:B------:R-:W-:Y:S01]  /*2cc50*/  I2F.F64 R32, R37 ;  /* 0x0000002500207312 */ /* 0x000fe20000201c00 */
[----:B------:R-:W-:Y:S01]  /*2cc60*/  R2UR UR37, R39 ;  /* 0x00000000272572ca */ /* 0x000fe200000e0000 */
[----:B------:R-:W1:Y:S01]  /*2cc70*/  LDC.64 R56, c[0x0][0x388] ;  /* 0x0000e200ff387b82 */ /* 0x000e620000000a00 */
[----:B------:R-:W-:Y:S02]  /*2cc80*/  MOV.SPILL R16, UR35 ;  /* 0x0000002300107c02 */ /* 0x000fe40009000f00 */
[----:B------:R-:W-:-:S02]  /*2cc90*/  MOV.SPILL R46, UR34 ;  /* 0x00000022002e7c02 */ /* 0x000fc40009000f00 */
[----:B------:R-:W-:Y:S01]  /*2cca0*/  R2UR UR34, R18 ;  /* 0x00000000122272ca */ /* 0x000fe200000e0000 */
[----:B------:R-:W-:Y:S01]  /*2ccb0*/  I2F.F64 R36, R36 ;  /* 0x0000002400247312 */ /* 0x000fe20000201c00 */
[----:B------:R-:W-:Y:S01]  /*2ccc0*/  R2UR UR35, R19 ;  /* 0x00000000132372ca */ /* 0x000fe200000e0000 */
[----:B0-----:R-:W-:Y:S01]  /*2ccd0*/  DFMA R34, R34, UR38, R44 ;  /* 0x0000002622227c2b */ /* 0x001fe2000800002c */
[----:B------:R-:W-:Y:S02]  /*2cce0*/  R2UR.FILL UR39, R51 ;  /* 0x00000000332772ca */ /* 0x000fe400004e0000 */
[----:B------:R-:W-:Y:S01]  /*2ccf0*/  MOV.SPILL R12, UR33 ;  /* 0x00000021000c7c02 */ /* 0x000fe20009000f00 */
[----:B--2---:R-:W-:Y:S01]  /*2cd00*/  DFMA R30, R30, R58, UR36 ;  /* 0x000000241e1e7e2b */ /* 0x004fe2000800003a */
[----:B------:R-:W-:Y:S01]  /*2cd10*/  R2UR.FILL UR36, R50 ;  /* 0x00000000322472ca */ /* 0x000fe200004e0000 */
[----:B------:R-:W0:Y:S01]  /*2cd20*/  LDC.64 R58, c[0x0][0x400] ;  /* 0x00010000ff3a7b82 */ /* 0x000e220000000a00 */
[----:B------:R-:W-:Y:S01]  /*2cd30*/  MOV.SPILL R13, UR32 ;  /* 0x00000020000d7c02 */ /* 0x000fe20009000f00 */
[----:B------:R-:W1:Y:S01]  /*2cd40*/  I2F.F64 R14, R14 ;  /* 0x0000000e000e7312 */ /* 0x000e620000201c00 */
[----:B------:R-:W-:-:S02]  /*2cd50*/  R2UR UR32, R20 ;  /* 0x00000000142072ca */ /* 0x000fc400000e0000 */
[----:B------:R-:W-:Y:S02]  /*2cd60*/  R2UR UR33, R21 ;  /* 0x00000000152172ca */ /* 0x000fe400000e0000 */
[----:B------:R-:W-:Y:S01]  /*2cd70*/  R2UR.FILL UR37, R47 ;  /* 0x000000002f2572ca */ /* 0x000fe200004e0000 */
[----:B------:R-:W2:Y:S01]  /*2cd80*/  LDC.64 R50, c[0x0][0x3d0] ;  /* 0x0000f400ff327b82 */ /* 0x000ea20000000a00 */
[----:B------:R-:W-:Y:S02]  /*2cd90*/  R2UR UR74, R22 ;  /* 0x00000000164a72ca */ /* 0x000fe400000e0000 */
[----:B------:R-:W-:Y:S02]  /*2cda0*/  R2UR UR75, R23 ;  /* 0x00000000174b72ca */ /* 0x000fe400000e0000 */
[----:B------:R-:W-:Y:S01]  /*2cdb0*/  R2UR.FILL UR38, R55 ;  /* 0x00000000372672ca */ /* 0x000fe200004e0000 */
[----:B-1----:R-:W-:Y:S01]  /*2cdc0*/  DFMA R14, R14, UR72, R56 ;  /* 0x000000480e0e7c2b */ /* 0x002fe20008000038 */
[----:B------:R-:W-:Y:S01]  /*2cdd0*/  R2UR UR72, R24 ;  /* 0x00000000184872ca */ /* 0x000fe200000e0000 */
[----:B------:R-:W1:Y:S01]  /*2cde0*/  LDC.64 R56, c[0x0][0x428] ;  /* 0x00010a00ff387b82 */ /* 0x000e620000000a00 */
[----:B------:R-:W-:-:S05]  /*2cdf0*/  R2UR UR73, R25 ;  /* 0x00000000194972ca */ /* 0x000fca00000e0000 */
[----:B------:R-:W-:Y:S02]  /*2ce00*/  DFMA R44, R14, UR10, RZ ;  /* 0x0000000a0e2c7c2b */ /* 0x000fe400080000ff */
[----:B--2---:R-:W-:Y:S01]  /*2ce10*/  DFMA R32, R32, UR34, R50 ;  /* 0x0000002220207c2b */ /* 0x004fe20008000032 */
[----:B------:R-:W-:Y:S01]  /*2ce20*/  R2UR.FILL UR34, R46 ;  /* 0x000000002e2272ca */ /* 0x000fe200004e0000 */
[----:B------:R-:W2:Y:S01]  /*2ce30*/  LDC.64 R50, c[0x0][0x3f8] ;  /* 0x0000fe00ff327b82 */ /* 0x000ea20000000a00 */
[----:B------:R-:W0:Y:S01]  /*2ce40*/  I2F.F64 R46, R5 ;  /* 0x00000005002e7312 */ /* 0x000e220000201c00 */
[----:B------:R-:W-:Y:S02]  /*2ce50*/  R2UR.FILL UR35, R16 ;  /* 0x00000000102372ca */ /* 0x000fe400004e0000 */
[----:B------:R-:W-:-:S05]  /*2ce60*/  DFMA R44, R34, UR12, R44 ;  /* 0x0000000c222c7c2b */ /* 0x000fca000800002c */
[----:B------:R-:W-:Y:S03]  /*2ce70*/  I2F.F64 R16, R17 ;  /* 0x0000001100107312 */ /* 0x000fe60000201c00 */
[----:B------:R-:W-:Y:S02]  /*2ce80*/  DFMA R44, R30, UR14, R44 ;  /* 0x0000000e1e2c7c2b */ /* 0x000fe4000800002c */
[----:B0-----:R-:W-:Y:S01]  /*2ce90*/  DFMA R46, R46, UR74, R58 ;  /* 0x0000004a2e2e7c2b */ /* 0x001fe2000800003a */
[----:B------:R-:W0:Y:S05]  /*2cea0*/  LDC.64 R58, c[0x0][0x458] ;  /* 0x00011600ff3a7b82 */ /* 0x000e2a0000000a00 */
[----:B------:R-:W-:-:S02]  /*2ceb0*/  DFMA R44, R32, UR16, R44 ;  /* 0x00000010202c7c2b */ /* 0x000fc4000800002c */
[----:B--2---:R-:W-:Y:S01]  /*2cec0*/  DFMA R36, R36, R50, UR32 ;  /* 0x0000002024247e2b */ /* 0x004fe20008000032 */
[----:B------:R-:W-:Y:S01]  /*2ced0*/  R2UR.FILL UR33, R12 ;  /* 0x000000000c2172ca */ /* 0x000fe200004e0000 */
[----:B------:R-:W2:Y:S01]  /*2cee0*/  LDC.64 R50, c[0x0][0x430] ;  /* 0x00010c00ff327b82 */ /* 0x000ea20000000a00 */
[----:B------:R-:W-:Y:S02]  /*2cef0*/  R2UR.FILL UR32, R13 ;  /* 0x000000000d2072ca */ /* 0x000fe400004e0000 */
[----:B------:R-:W1:Y:S03]  /*2cf00*/  I2F.F64 R12, R6 ;  /* 0x00000006000c7312 */ /* 0x000e660000201c00 */
[----:B------:R-:W-:-:S08]  /*2cf10*/  DFMA R44, R36, UR18, R44 ;  /* 0x00000012242c7c2b */ /* 0x000fd0000800002c */
[----:B------:R-:W-:Y:S02]  /*2cf20*/  DFMA R44, R46, UR20, R44 ;  /* 0x000000142e2c7c2b */ /* 0x000fe4000800002c */
[----:B-1----:R-:W-:Y:S01]  /*2cf30*/  DFMA R12, R12, R56, UR72 ;  /* 0x000000480c0c7e2b */ /* 0x002fe20008000038 */
[----:B------:R-:W1:Y:S01]  /*2cf40*/  LDC.64 R56, c[0x0][0x460] ;  /* 0x00011800ff387b82 */ /* 0x000e620000000a00 */
[----:B--2---:R-:W-:Y:S01]  /*2cf50*/  DFMA R16, R16, UR4, R50 ;  /* 0x0000000410107c2b */ /* 0x004fe20008000032 */
[----:B------:R-:W0:Y:S05]  /*2cf60*/  I2F.F64 R50, R26 ;  /* 0x0000001a00327312 */ /* 0x000e2a0000201c00 */
[----:B------:R-:W-:-:S03]  /*2cf70*/  DFMA R44, R12, UR22, R44 ;  /* 0x000000160c2c7c2b */ /* 0x000fc6000800002c */
[----:B------:R-:W1:Y:S01]  /*2cf80*/  I2F.F64 R26, R27 ;  /* 0x0000001b001a7312 */ /* 0x000e620000201c00 */
[----:B0-----:R-:W-:Y:S01]  /*2cf90*/  DFMA R50, R50, R58, UR6 ;  /* 0x0000000632327e2b */ /* 0x001fe2000800003a */
[----:B------:R-:W2:Y:S03]  /*2cfa0*/  LDL.64 R58, [R1+0x40] ;  /* 0x00004000013a7983 */ /* 0x000ea60000100a00 */
        /* <DEDUP_REMOVED lines=179> */
.L_x_3397:
[----:B01-34-:R-:W-:Y:S05]  /*2dae0*/  BSYNC.RECONVERGENT B1 ;  /* 0x0000000000017941 */ /* 0x01bfea0003800200 */
.L_x_3396:
[----:B------:R-:W-:Y:S02]  /*2daf0*/  IADD3 R54, P0, PT, R54, R28, RZ ;  /* 0x0000001c36367210 */ /* 0x000fe40007f1e0ff */
[----:B------:R-:W-:-:S03]  /*2db00*/  IADD3 R41, PT, PT, R41, 0x200, RZ ;  /* 0x0000020029297810 */ /* 0x000fc60007ffe0ff */
[----:B------:R-:W-:Y:S01]  /*2db10*/  IMAD.X R53, R53, 0x1, R61, P0 ;  /* 0x0000000135357824 */ /* 0x000fe200000e063d */
[----:B------:R-:W-:Y:S07]  /*2db20*/  @!P2 BRA `(.L_x_3428) ;  /* 0xffffffd40098a947 */ /* 0x000fee000383ffff */
.L_x_3395:
[----:B01-34-:R-:W-:Y:S05]  /*2db30*/  BSYNC.RECONVERGENT B2 ;  /* 0x0000000000027941 */ /* 0x01bfea0003800200 */
.L_x_3168:
[----:B------:R-:W2:Y:S01]  /*2db40*/  S2R R8, SR_LANEID ;  /* 0x0000000000087919 */ /* 0x000ea20000000000 */
[----:B------:R-:W3:Y:S04]  /*2db50*/  SHFL.DOWN PT, R0, R54, 0x1, 0x1f ;  /* 0x08201f0036007f89 */ /* 0x000ee800000e0000 */
[----:B------:R-:W5:Y:S01]  /*2db60*/  SHFL.DOWN PT, R2, R53, 0x1, 0x1f ;  /* 0x08201f0035027f89 */ /* 0x000f6200000e0000 */
[----:B------:R-:W0:Y:S01]  /*2db70*/  S2R R6, SR_TID.X ;  /* 0x0000000000067919 */ /* 0x000e220000002100 */
[C---:B--2---:R-:W-:Y:S02]  /*2db80*/  ISETP.GT.AND P1, PT, R8.reuse, 0x1e, PT ;  /* 0x0000001e0800780c */ /* 0x044fe40003f24270 */
[----:B------:R-:W-:Y:S02]  /*2db90*/  ISETP.NE.AND P2, PT, R8, RZ, PT ;  /* 0x000000ff0800720c */ /* 0x000fe40003f45270 */
[----:B---3--:R-:W-:-:S02]  /*2dba0*/  SEL R3, R0, RZ, !P1 ;  /* 0x000000ff00037207 */ /* 0x008fc40004800000 */
[----:B-----5:R-:W-:Y:S02]  /*2dbb0*/  SEL R2, R2, RZ, !P1 ;  /* 0x000000ff02027207 */ /* 0x020fe40004800000 */
[----:B------:R-:W-:Y:S02]  /*2dbc0*/  IADD3 R3, P0, PT, R3, R54, RZ ;  /* 0x0000003603037210 */ /* 0x000fe40007f1e0ff */
[----:B------:R-:W-:Y:S02]  /*2dbd0*/  ISETP.GT.AND P1, PT, R8, 0x1d, PT ;  /* 0x0000001d0800780c */ /* 0x000fe40003f24270 */
[----:B------:R-:W-:Y:S01]  /*2dbe0*/  IADD3.X R7, PT, PT, R2, R53, RZ, P0, !PT ;  /* 0x0000003502077210 */ /* 0x000fe200007fe4ff */
[----:B------:R-:W2:Y:S04]  /*2dbf0*/  SHFL.DOWN PT, R0, R3, 0x2, 0x1f ;  /* 0x08401f0003007f89 */ /* 0x000ea800000e0000 */
[----:B------:R-:W3:Y:S01]  /*2dc00*/  SHFL.DOWN PT, R2, R7, 0x2, 0x1f ;  /* 0x08401f0007027f89 */ /* 0x000ee200000e0000 */
[----:B--2---:R-:W-:-:S04]  /*2dc10*/  SEL R0, R0, RZ, !P1 ;  /* 0x000000ff00007207 */ /* 0x004fc80004800000 */
[----:B------:R-:W-:Y:S02]  /*2dc20*/  IADD3 R5, P0, PT, R0, R3, RZ ;  /* 0x0000000300057210 */ /* 0x000fe40007f1e0ff */
[----:B---3--:R-:W-:Y:S02]  /*2dc30*/  SEL R2, R2, RZ, !P1 ;  /* 0x000000ff02027207 */ /* 0x008fe40004800000 */
[----:B------:R-:W-:Y:S01]  /*2dc40*/  ISETP.GT.AND P1, PT, R8, 0x1b, PT ;  /* 0x0000001b0800780c */ /* 0x000fe20003f24270 */
[----:B------:R-:W2:Y:S02]  /*2dc50*/  SHFL.DOWN PT, R0, R5, 0x4, 0x1f ;  /* 0x08801f0005007f89 */ /* 0x000ea400000e0000 */
[----:B------:R-:W-:-:S05]  /*2dc60*/  IMAD.X R9, R2, 0x1, R7, P0 ;  /* 0x0000000102097824 */ /* 0x000fca00000e0607 */
[----:B------:R-:W3:Y:S01]  /*2dc70*/  SHFL.DOWN PT, R2, R9, 0x4, 0x1f ;  /* 0x08801f0009027f89 */ /* 0x000ee200000e0000 */
[----:B--2---:R-:W-:-:S04]  /*2dc80*/  SEL R0, R0, RZ, !P1 ;  /* 0x000000ff00007207 */ /* 0x004fc80004800000 */
[----:B------:R-:W-:Y:S02]  /*2dc90*/  IADD3 R3, P0, PT, R0, R5, RZ ;  /* 0x0000000500037210 */ /* 0x000fe40007f1e0ff */
[----:B---3--:R-:W-:-:S03]  /*2dca0*/  SEL R2, R2, RZ, !P1 ;  /* 0x000000ff02027207 */ /* 0x008fc60004800000 */
[----:B------:R-:W2:Y:S01]  /*2dcb0*/  SHFL.DOWN PT, R0, R3, 0x8, 0x1f ;  /* 0x09001f0003007f89 */ /* 0x000ea200000e0000 */
[----:B------:R-:W-:Y:S02]  /*2dcc0*/  ISETP.GT.AND P1, PT, R8, 0x17, PT ;  /* 0x000000170800780c */ /* 0x000fe40003f24270 */
[----:B------:R-:W-:Y:S02]  /*2dcd0*/  IADD3.X R7, PT, PT, R2, R9, RZ, P0, !PT ;  /* 0x0000000902077210 */ /* 0x000fe400007fe4ff */
[----:B------:R-:W3:Y:S03]  /*2dce0*/  @!P2 S2R R9, SR_CgaCtaId ;  /* 0x000000000009a919 */ /* 0x000ee60000008800 */
[----:B------:R-:W5:Y:S01]  /*2dcf0*/  SHFL.DOWN PT, R2, R7, 0x8, 0x1f ;  /* 0x09001f0007027f89 */ /* 0x000f6200000e0000 */
[----:B--2---:R-:W-:-:S04]  /*2dd00*/  SEL R0, R0, RZ, !P1 ;  /* 0x000000ff00007207 */ /* 0x004fc80004800000 */
[----:B------:R-:W-:Y:S02]  /*2dd10*/  IADD3 R5, P0, PT, R0, R3, RZ ;  /* 0x0000000300057210 */ /* 0x000fe40007f1e0ff */
[----:B-----5:R-:W-:-:S03]  /*2dd20*/  SEL R2, R2, RZ, !P1 ;  /* 0x000000ff02027207 */ /* 0x020fc60004800000 */
[----:B------:R-:W2:Y:S01]  /*2dd30*/  SHFL.DOWN PT, R0, R5, 0x10, 0x1f ;  /* 0x0a001f0005007f89 */ /* 0x000ea200000e0000 */
[----:B------:R-:W-:Y:S01]  /*2dd40*/  ISETP.GT.AND P1, PT, R8, 0xf, PT ;  /* 0x0000000f0800780c */ /* 0x000fe20003f24270 */
[----:B------:R-:W-:Y:S01]  /*2dd50*/  IMAD.X R4, R2, 0x1, R7, P0 ;  /* 0x0000000102047824 */ /* 0x000fe200000e0607 */
[----:B------:R-:W-:Y:S02]  /*2dd60*/  @!P2 MOV R2, 0x400 ;  /* 0x000004000002a802 */ /* 0x000fe40000000f00 */
[----:B0-----:R-:W-:Y:S02]  /*2dd70*/  @!P2 SHF.R.U32.HI R7, RZ, 0x2, R6 ;  /* 0x00000002ff07a819 */ /* 0x001fe40000011606 */
[----:B------:R-:W0:Y:S01]  /*2dd80*/  SHFL.DOWN PT, R3, R4, 0x10, 0x1f ;  /* 0x0a001f0004037f89 */ /* 0x000e2200000e0000 */
[----:B---3--:R-:W-:Y:S02]  /*2dd90*/  @!P2 LEA R8, R9, R2, 0x18 ;  /* 0x000000020908a211 */ /* 0x008fe400078ec0ff */
[----:B------:R-:W-:-:S05]  /*2dda0*/  @!P2 LOP3.LUT R7, R7, 0xf8, RZ, 0xc0, !PT ;  /* 0x000000f80707a812 */ /* 0x000fca00078ec0ff */
[----:B------:R-:W-:Y:S01]  /*2ddb0*/  @!P2 IMAD.IADD R7, R7, 0x1, R8 ;  /* 0x000000010707a824 */ /* 0x000fe200078e0208 */
[----:B--2---:R-:W-:-:S04]  /*2ddc0*/  SEL R0, R0, RZ, !P1 ;  /* 0x000000ff00007207 */ /* 0x004fc80004800000 */
[----:B------:R-:W-:Y:S02]  /*2ddd0*/  IADD3 R2, P0, PT, R0, R5, RZ ;  /* 0x0000000500027210 */ /* 0x000fe40007f1e0ff */
[----:B0-----:R-:W-:-:S04]  /*2dde0*/  SEL R3, R3, RZ, !P1 ;  /* 0x000000ff03037207 */ /* 0x001fc80004800000 */
[----:B------:R-:W-:Y:S02]  /*2ddf0*/  IADD3.X R3, PT, PT, R3, R4, RZ, P0, !PT ;  /* 0x0000000403037210 */ /* 0x000fe400007fe4ff */
[----:B------:R-:W-:-:S03]  /*2de00*/  ISETP.NE.AND P0, PT, R6, RZ, PT ;  /* 0x000000ff0600720c */ /* 0x000fc60003f05270 */
[----:B------:R0:W-:Y:S01]  /*2de10*/  @!P2 STS.64 [R7+0x10], R2 ;  /* 0x000010020700a388 */ /* 0x0001e20000000a00 */
[----:B------:R-:W-:Y:S09]  /*2de20*/  BAR.SYNC.DEFER_BLOCKING 0x0 ;  /* 0x0000000000007b1d */ /* 0x000ff20000010000 */
[----:B------:R-:W-:Y:S05]  /*2de30*/  @P0 BRA `(.L_x_2942) ;  /* 0x00000000006c0947 */ /* 0x000fea0003800000 */
[----:B------:R-:W2:Y:S01]  /*2de40*/  S2UR UR5, SR_CgaCtaId ;  /* 0x00000000000579c3 */ /* 0x000ea20000008800 */
[----:B------:R-:W-:Y:S02]  /*2de50*/  UMOV UR4, 0x400 ;  /* 0x0000040000047882 */ /* 0x000fe40000000000 */
[----:B--2---:R-:W-:-:S09]  /*2de60*/  ULEA UR4, UR5, UR4, 0x18 ;  /* 0x0000000405047291 */ /* 0x004fd2000f8ec0ff */
[----:B------:R-:W-:Y:S04]  /*2de70*/  LDS.64 R28, [UR4+0x18] ;  /* 0x00001804ff1c7984 */ /* 0x000fe80008000a00 */
[----:B------:R-:W2:Y:S04]  /*2de80*/  LDS.128 R32, [UR4+0x20] ;  /* 0x00002004ff207984 */ /* 0x000ea80008000c00 */
[----:B------:R-:W3:Y:S04]  /*2de90*/  LDS.128 R24, [UR4+0x30] ;  /* 0x00003004ff187984 */ /* 0x000ee80008000c00 */
[----:B------:R-:W5:Y:S04]  /*2dea0*/  LDS.128 R20, [UR4+0x40] ;  /* 0x00004004ff147984 */ /* 0x000f680008000c00 */
[----:B------:R-:W1:Y:S04]  /*2deb0*/  LDS.128 R16, [UR4+0x50] ;  /* 0x00005004ff107984 */ /* 0x000e680008000c00 */
[----:B------:R-:W4:Y:S04]  /*2dec0*/  LDS.128 R12, [UR4+0x60] ;  /* 0x00006004ff0c7984 */ /* 0x000f280008000c00 */
[----:B------:R-:W4:Y:S04]  /*2ded0*/  LDS.128 R8, [UR4+0x70] ;  /* 0x00007004ff087984 */ /* 0x000f280008000c00 */
[----:B0-----:R-:W0:Y:S01]  /*2dee0*/  LDS.128 R4, [UR4+0x80] ;  /* 0x00008004ff047984 */ /* 0x001e220008000c00 */
[----:B--2---:R-:W-:-:S04]  /*2def0*/  IADD3 R31, P1, P2, R32, R28, R2 ;  /* 0x0000001c201f7210 */ /* 0x004fc80007a3e002 */
[----:B---3--:R-:W-:Y:S02]  /*2df00*/  IADD3 R31, P3, P4, R24, R31, R34 ;  /* 0x0000001f181f7210 */ /* 0x008fe40007c7e022 */
[----:B------:R-:W-:Y:S02]  /*2df10*/  IADD3.X R29, PT, PT, R33, R29, R3, P1, P2 ;  /* 0x0000001d211d7210 */ /* 0x000fe40000fe4403 */
[----:B-----5:R-:W-:Y:S02]  /*2df20*/  IADD3 R3, P1, P2, R20, R31, R26 ;  /* 0x0000001f14037210 */ /* 0x020fe40007a3e01a */
[----:B------:R-:W-:Y:S02]  /*2df30*/  IADD3.X R25, PT, PT, R25, R29, R35, P3, P4 ;  /* 0x0000001d19197210 */ /* 0x000fe40001fe8423 */
[----:B-1----:R-:W-:Y:S02]  /*2df40*/  IADD3 R3, P3, P4, R16, R3, R22 ;  /* 0x0000000310037210 */ /* 0x002fe40007c7e016 */
[----:B------:R-:W-:-:S02]  /*2df50*/  IADD3.X R21, PT, PT, R21, R25, R27, P1, P2 ;  /* 0x0000001915157210 */ /* 0x000fc40000fe441b */
[----:B----4-:R-:W-:Y:S02]  /*2df60*/  IADD3 R3, P1, P2, R12, R3, R18 ;  /* 0x000000030c037210 */ /* 0x010fe40007a3e012 */
[----:B------:R-:W-:Y:S02]  /*2df70*/  IADD3.X R17, PT, PT, R17, R21, R23, P3, P4 ;  /* 0x0000001511117210 */ /* 0x000fe40001fe8417 */
[----:B------:R-:W-:Y:S02]  /*2df80*/  IADD3 R3, P3, P4, R8, R3, R14 ;  /* 0x0000000308037210 */ /* 0x000fe40007c7e00e */
[----:B------:R-:W-:Y:S02]  /*2df90*/  IADD3.X R13, PT, PT, R13, R17, R19, P1, P2 ;  /* 0x000000110d0d7210 */ /* 0x000fe40000fe4413 */
[----:B0-----:R-:W-:Y:S02]  /*2dfa0*/  IADD3 R3, P1, P2, R4, R3, R10 ;  /* 0x0000000304037210 */ /* 0x001fe40007a3e00a */
[----:B------:R-:W-:-:S02]  /*2dfb0*/  IADD3.X R9, PT, PT, R9, R13, R15, P3, P4 ;  /* 0x0000000d09097210 */ /* 0x000fc40001fe840f */
[----:B------:R-:W-:Y:S02]  /*2dfc0*/  IADD3 R2, P3, PT, R3, R6, RZ ;  /* 0x0000000603027210 */ /* 0x000fe40007f7e0ff */
[----:B------:R-:W-:-:S04]  /*2dfd0*/  IADD3.X R3, PT, PT, R5, R9, R11, P1, P2 ;  /* 0x0000000905037210 */ /* 0x000fc80000fe440b */
[----:B------:R-:W-:-:S07]  /*2dfe0*/  IADD3.X R3, PT, PT, R3, R7, RZ, P3, !PT ;  /* 0x0000000703037210 */ /* 0x000fce0001ffe4ff */
.L_x_2942:
[----:B-1--4-:R-:W-:Y:S05]  /*2dff0*/  BSYNC.RECONVERGENT B0 ;  /* 0x0000000000007941 */ /* 0x012fea0003800200 */
.L_x_2869:
[----:B------:R-:W-:Y:S05]  /*2e000*/  @P0 EXIT ;  /* 0x000000000000094d */ /* 0x000fea0003800000 */
[----:B0-----:R-:W0:Y:S01]  /*2e010*/  S2R R7, SR_CTAID.X ;  /* 0x0000000000077919 */ /* 0x001e220000002500 */
[----:B--23--:R-:W0:Y:S01]  /*2e020*/  LDC.64 R4, c[0x0][0x870] ;  /* 0x00021c00ff047b82 */ /* 0x00ce220000000a00 */
[----:B------:R-:W1:Y:S01]  /*2e030*/  LDCU.64 UR4, c[0x0][0x358] ;  /* 0x00006b00ff0477ac */ /* 0x000e620008000a00 */
[----:B0-----:R-:W-:-:S05]  /*2e040*/  IMAD.WIDE.U32 R4, R7, 0x8, R4 ;  /* 0x0000000807047825 */ /* 0x001fca00078e0004 */
[----:B-1----:R-:W-:Y:S01]  /*2e050*/  STG.E.64 desc[UR4][R4.64], R2 ;  /* 0x0000000204007986 */ /* 0x002fe2000c101b04 */
[----:B------:R-:W-:Y:S05]  /*2e060*/  EXIT ;  /* 0x000000000000794d */ /* 0x000fea0003800000 */
.L_x_2941:
[----:B------:R-:W-:Y:S01]  /*2e070*/  IMAD.MOV.U32 R13, RZ, RZ, R42 ;  /* 0x000000ffff0d7224 */ /* 0x000fe200078e002a */
[----:B------:R-:W-:Y:S01]  /*2e080*/  MOV R14, 0x1 ;  /* 0x00000001000e7802 */ /* 0x000fe20000000f00 */
[----:B------:R-:W-:Y:S01]  /*2e090*/  IMAD.MOV.U32 R15, RZ, RZ, 0x1f ;  /* 0x0000001fff0f7424 */ /* 0x000fe200078e00ff */
[----:B------:R-:W-:-:S07]  /*2e0a0*/  MOV R12, 0xffffffff ;  /* 0xffffffff000c7802 */ /* 0x000fce0000000f00 */
[----:B0-----:R-:W-:Y:S05]  /*2e0b0*/  WARPSYNC.COLLECTIVE R12, `(.L_x_3429) ;  /* 0x000000000c087348 */ /* 0x001fea0003c00000 */
[----:B------:R1:W2:Y:S02]  /*2e0c0*/  SHFL.DOWN P0, R2, R13, R14, R15 ;  /* 0x0800000e0d027389 */ /* 0x0002a4000000000f */
[----:B012---:R-:W-:Y:S05]  /*2e0d0*/  ENDCOLLECTIVE ;  /* 0x000000000000791b */ /* 0x007fea0003800000 */
.L_x_3429:
[----:B------:R-:W-:Y:S01]  /*2e0e0*/  MOV R13, R40 ;  /* 0x00000028000d7202 */ /* 0x000fe20000000f00 */
[----:B------:R-:W-:-:S07]  /*2e0f0*/  IMAD.MOV.U32 R0, RZ, RZ, R2 ;  /* 0x000000ffff007224 */ /* 0x000fce00078e0002 */
[----:B------:R-:W-:Y:S05]  /*2e100*/  WARPSYNC.COLLECTIVE R12, `(.L_x_3430) ;  /* 0x000000000c087348 */ /* 0x000fea0003c00000 */
[----:B------:R0:W1:Y:S02]  /*2e110*/  SHFL.DOWN P0, R2, R13, R14, R15 ;  /* 0x0800000e0d027389 */ /* 0x000064000000000f */
[----:B01----:R-:W-:Y:S05]  /*2e120*/  ENDCOLLECTIVE ;  /* 0x000000000000791b */ /* 0x003fea0003800000 */
.L_x_3430:
[----:B------:R-:W-:Y:S01]  /*2e130*/  IMAD.MOV.U32 R14, RZ, RZ, 0x2 ;  /* 0x00000002ff0e7424 */ /* 0x000fe200078e00ff */
[----:B------:R-:W-:-:S04]  /*2e140*/  ISETP.GT.AND P0, PT, R4, 0x1e, PT ;  /* 0x0000001e0400780c */ /* 0x000fc80003f04270 */
        /* <DEDUP_REMOVED lines=8> */
.L_x_3431:
[----:B------:R-:W-:Y:S01]  /*2e1d0*/  IMAD.MOV.U32 R13, RZ, RZ, R7 ;  /* 0x000000ffff0d7224 */ /* 0x000fe200078e0007 */
[----:B------:R-:W-:-:S07]  /*2e1e0*/  MOV R0, R2 ;  /* 0x0000000200007202 */ /* 0x000fce0000000f00 */
[----:B------:R-:W-:Y:S05]  /*2e1f0*/  WARPSYNC.COLLECTIVE R12, `(.L_x_3432) ;  /* 0x000000000c087348 */ /* 0x000fea0003c00000 */
[----:B------:R0:W1:Y:S02]  /*2e200*/  SHFL.DOWN P0, R2, R13, R14, R15 ;  /* 0x0800000e0d027389 */ /* 0x000064000000000f */
[----:B01----:R-:W-:Y:S05]  /*2e210*/  ENDCOLLECTIVE ;  /* 0x000000000000791b */ /* 0x003fea0003800000 */
.L_x_3432:
[----:B------:R-:W-:Y:S01]  /*2e220*/  HFMA2 R14, -RZ, RZ, 0, 2.384185791015625e-07 ;  /* 0x00000004ff0e7431 */ /* 0x000fe200000001ff */
[----:B------:R-:W-:-:S04]  /*2e230*/  ISETP.GT.AND P0, PT, R4, 0x1d, PT ;  /* 0x0000001d0400780c */ /* 0x000fc80003f04270 */
        /* <DEDUP_REMOVED lines=8> */
.L_x_3433:
[----:B------:R-:W-:Y:S01]  /*2e2c0*/  MOV R13, R11 ;  /* 0x0000000b000d7202 */ /* 0x000fe20000000f00 */
[----:B------:R-:W-:-:S07]  /*2e2d0*/  IMAD.MOV.U32 R0, RZ, RZ, R2 ;  /* 0x000000ffff007224 */ /* 0x000fce00078e0002 */
[----:B------:R-:W-:Y:S05]  /*2e2e0*/  WARPSYNC.COLLECTIVE R12, `(.L_x_3434) ;  /* 0x000000000c087348 */ /* 0x000fea0003c00000 */
[----:B------:R0:W1:Y:S02]  /*2e2f0*/  SHFL.DOWN P0, R2, R13, R14, R15 ;  /* 0x0800000e0d027389 */ /* 0x000064000000000f */
[----:B01----:R-:W-:Y:S05]  /*2e300*/  ENDCOLLECTIVE ;  /* 0x000000000000791b */ /* 0x003fea0003800000 */
.L_x_3434:
        /* <DEDUP_REMOVED lines=10> */
.L_x_3435:
[----:B------:R-:W-:Y:S01]  /*2e3b0*/  IMAD.MOV.U32 R13, RZ, RZ, R9 ;  /* 0x000000ffff0d7224 */ /* 0x000fe200078e0009 */
[----:B------:R-:W-:-:S07]  /*2e3c0*/  MOV R0, R2 ;  /* 0x0000000200007202 */ /* 0x000fce0000000f00 */
[----:B------:R-:W-:Y:S05]  /*2e3d0*/  WARPSYNC.COLLECTIVE R12, `(.L_x_3436) ;  /* 0x000000000c087348 */ /* 0x000fea0003c00000 */
[----:B------:R0:W1:Y:S02]  /*2e3e0*/  SHFL.DOWN P0, R2, R13, R14, R15 ;  /* 0x0800000e0d027389 */ /* 0x000064000000000f */
[----:B01----:R-:W-:Y:S05]  /*2e3f0*/  ENDCOLLECTIVE ;  /* 0x000000000000791b */ /* 0x003fea0003800000 */
.L_x_3436:
[----:B------:R-:W-:Y:S01]  /*2e400*/  HFMA2 R14, -RZ, RZ, 0, 9.5367431640625e-07 ;  /* 0x00000010ff0e7431 */ /* 0x000fe200000001ff */
        /* <DEDUP_REMOVED lines=9> */
.L_x_3437:
[----:B------:R-:W-:Y:S01]  /*2e4a0*/  MOV R13, R6 ;  /* 0x00000006000d7202 */ /* 0x000fe20000000f00 */
[----:B------:R-:W-:-:S07]  /*2e4b0*/  IMAD.MOV.U32 R0, RZ, RZ, R2 ;  /* 0x000000ffff007224 */ /* 0x000fce00078e0002 */
[----:B------:R-:W-:Y:S05]  /*2e4c0*/  WARPSYNC.COLLECTIVE R12, `(.L_x_3438) ;  /* 0x000000000c087348 */ /* 0x000fea0003c00000 */
[----:B------:R0:W1:Y:S02]  /*2e4d0*/  SHFL.DOWN P0, R2, R13, R14, R15 ;  /* 0x0800000e0d027389 */ /* 0x000064000000000f */
[----:B01----:R-:W-:Y:S05]  /*2e4e0*/  ENDCOLLECTIVE ;  /* 0x000000000000791b */ /* 0x003fea0003800000 */
.L_x_3438:
[----:B------:R-:W-:Y:S01]  /*2e4f0*/  IMAD.MOV.U32 R3, RZ, RZ, R2 ;  /* 0x000000ffff037224 */ /* 0x000fe200078e0002 */
[----:B------:R-:W-:Y:S06]  /*2e500*/  BRA `(.L_x_3439) ;  /* 0xfffffd7400d07947 */ /* 0x000fec000383ffff */
.L_x_2943:
[----:B------:R-:W-:Y:S01]  /*2e510*/  MOV R13, R42 ;  /* 0x0000002a000d7202 */ /* 0x000fe20000000f00 */
[----:B------:R-:W-:Y:S01]  /*2e520*/  IMAD.MOV.U32 R14, RZ, RZ, 0x1 ;  /* 0x00000001ff0e7424 */ /* 0x000fe200078e00ff */
[----:B------:R-:W-:Y:S01]  /*2e530*/  MOV R15, R3 ;  /* 0x00000003000f7202 */ /* 0x000fe20000000f00 */
[----:B------:R-:W-:Y:S02]  /*2e540*/  IMAD.MOV.U32 R12, RZ, RZ, -0x1 ;  /* 0xffffffffff0c7424 */ /* 0x000fe400078e00ff */
[----:B------:R-:W-:-:S07]  /*2e550*/  VIADD R4, R10, 0x2 ;  /* 0x000000020a047836 */ /* 0x000fce0000000000 */
[----:B------:R-:W-:Y:S05]  /*2e560*/  WARPSYNC.COLLECTIVE R12, `(.L_x_3440) ;  /* 0x000000000c087348 */ /* 0x000fea0003c00000 */
[----:B------:R0:W1:Y:S02]  /*2e570*/  SHFL.DOWN P0, R2, R13, R14, R15 ;  /* 0x0800000e0d027389 */ /* 0x000064000000000f */
[----:B01----:R-:W-:Y:S05]  /*2e580*/  ENDCOLLECTIVE ;  /* 0x000000000000791b */ /* 0x003fea0003800000 */
.L_x_3440:
[----:B------:R-:W-:Y:S01]  /*2e590*/  IMAD.MOV.U32 R13, RZ, RZ, R40 ;  /* 0x000000ffff0d7224 */ /* 0x000fe200078e0028 */
[----:B------:R-:W-:-:S07]  /*2e5a0*/  MOV R0, R2 ;  /* 0x0000000200007202 */ /* 0x000fce0000000f00 */
[----:B------:R-:W-:Y:S05]  /*2e5b0*/  WARPSYNC.COLLECTIVE R12, `(.L_x_3441) ;  /* 0x000000000c087348 */ /* 0x000fea0003c00000 */
[----:B------:R0:W1:Y:S02]  /*2e5c0*/  SHFL.DOWN P0, R2, R13, R14, R15 ;  /* 0x0800000e0d027389 */ /* 0x000064000000000f */
[----:B01----:R-:W-:Y:S05]  /*2e5d0*/  ENDCOLLECTIVE ;  /* 0x000000000000791b */ /* 0x003fea0003800000 */
.L_x_3441:
[----:B------:R-:W-:Y:S01]  /*2e5e0*/  HFMA2 R14, -RZ, RZ, 0, 1.1920928955078125e-07 ;  /* 0x00000002ff0e7431 */ /* 0x000fe200000001ff */
[----:B------:R-:W-:-:S04]  /*2e5f0*/  ISETP.GE.AND P0, PT, R10, R3, PT ;  /* 0x000000030a00720c */ /* 0x000fc80003f06270 */
        /* <DEDUP_REMOVED lines=8> */
.L_x_3442:
[----:B------:R-:W-:Y:S01]  /*2e680*/  MOV R13, R9 ;  /* 0x00000009000d7202 */ /* 0x000fe20000000f00 */
[----:B------:R-:W-:-:S07]  /*2e690*/  IMAD.MOV.U32 R0, RZ, RZ, R2 ;  /* 0x000000ffff007224 */ /* 0x000fce00078e0002 */
[----:B------:R-:W-:Y:S05]  /*2e6a0*/  WARPSYNC.COLLECTIVE R12, `(.L_x_3443) ;  /* 0x000000000c087348 */ /* 0x000fea0003c00000 */
[----:B------:R0:W1:Y:S02]  /*2e6b0*/  SHFL.DOWN P0, R2, R13, R14, R15 ;  /* 0x0800000e0d027389 */ /* 0x000064000000000f */
[----:B01----:R-:W-:Y:S05]  /*2e6c0*/  ENDCOLLECTIVE ;  /* 0x000000000000791b */ /* 0x003fea0003800000 */
.L_x_3443:
[----:B------:R-:W-:Y:S01]  /*2e6d0*/  HFMA2 R14, -RZ, RZ, 0, 2.384185791015625e-07 ;  /* 0x00000004ff0e7431 */ /* 0x000fe200000001ff */
[----:B------:R-:W-:Y:S01]  /*2e6e0*/  ISETP.GT.AND P0, PT, R4, R3, PT ;  /* 0x000000030400720c */ /* 0x000fe20003f04270 */
[----:B------:R-:W-:-:S03]  /*2e6f0*/  VIADD R4, R10, 0x4 ;  /* 0x000000040a047836 */ /* 0x000fc60000000000 */
        /* <DEDUP_REMOVED lines=8> */
.L_x_3444:
[----:B------:R-:W-:Y:S01]  /*2e780*/  MOV R13, R6 ;  /* 0x00000006000d7202 */ /* 0x000fe20000000f00 */
[----:B------:R-:W-:-:S07]  /*2e790*/  IMAD.MOV.U32 R0, RZ, RZ, R2 ;  /* 0x000000ffff007224 */ /* 0x000fce00078e0002 */
[----:B------:R-:W-:Y:S05]  /*2e7a0*/  WARPSYNC.COLLECTIVE R12, `(.L_x_3445) ;  /* 0x000000000c087348 */ /* 0x000fea0003c00000 */
[----:B------:R0:W1:Y:S02]  /*2e7b0*/  SHFL.DOWN P0, R2, R13, R14, R15 ;  /* 0x0800000e0d027389 */ /* 0x000064000000000f */
[----:B01----:R-:W-:Y:S05]  /*2e7c0*/  ENDCOLLECTIVE ;  /* 0x000000000000791b */ /* 0x003fea0003800000 */
.L_x_3445:
[----:B------:R-:W-:Y:S01]  /*2e7d0*/  HFMA2 R14, -RZ, RZ, 0, 4.76837158203125e-07 ;  /* 0x00000008ff0e7431 */ /* 0x000fe200000001ff */
        /* <DEDUP_REMOVED lines=10> */
.L_x_3446:
[----:B------:R-:W-:Y:S01]  /*2e880*/  MOV R13, R9 ;  /* 0x00000009000d7202 */ /* 0x000fe20000000f00 */
[----:B------:R-:W-:-:S07]  /*2e890*/  IMAD.MOV.U32 R0, RZ, RZ, R2 ;  /* 0x000000ffff007224 */ /* 0x000fce00078e0002 */
[----:B------:R-:W-:Y:S05]  /*2e8a0*/  WARPSYNC.COLLECTIVE R12, `(.L_x_3447) ;  /* 0x000000000c087348 */ /* 0x000fea0003c00000 */
[----:B------:R0:W1:Y:S02]  /*2e8b0*/  SHFL.DOWN P0, R2, R13, R14, R15 ;  /* 0x0800000e0d027389 */ /* 0x000064000000000f */
[----:B01----:R-:W-:Y:S05]  /*2e8c0*/  ENDCOLLECTIVE ;  /* 0x000000000000791b */ /* 0x003fea0003800000 */
.L_x_3447:
[----:B------:R-:W-:Y:S01]  /*2e8d0*/  HFMA2 R14, -RZ, RZ, 0, 9.5367431640625e-07 ;  /* 0x00000010ff0e7431 */ /* 0x000fe200000001ff */
[----:B------:R-:W-:-:S04]  /*2e8e0*/  ISETP.GT.AND P0, PT, R4, R3, PT ;  /* 0x000000030400720c */ /* 0x000fc80003f04270 */
        /* <DEDUP_REMOVED lines=8> */
.L_x_3448:
[----:B------:R-:W-:Y:S01]  /*2e970*/  MOV R13, R6 ;  /* 0x00000006000d7202 */ /* 0x000fe20000000f00 */
[----:B------:R-:W-:-:S07]  /*2e980*/  IMAD.MOV.U32 R0, RZ, RZ, R2 ;  /* 0x000000ffff007224 */ /* 0x000fce00078e0002 */
[----:B------:R-:W-:Y:S05]  /*2e990*/  WARPSYNC.COLLECTIVE R12, `(.L_x_3449) ;  /* 0x000000000c087348 */ /* 0x000fea0003c00000 */
[----:B------:R0:W1:Y:S02]  /*2e9a0*/  SHFL.DOWN P0, R2, R13, R14, R15 ;  /* 0x0800000e0d027389 */ /* 0x000064000000000f */
[----:B01----:R-:W-:Y:S05]  /*2e9b0*/  ENDCOLLECTIVE ;  /* 0x000000000000791b */ /* 0x003fea0003800000 */
.L_x_3449:
[----:B------:R-:W-:Y:S01]  /*2e9c0*/  IMAD.MOV.U32 R4, RZ, RZ, R2 ;  /* 0x000000ffff047224 */ /* 0x000fe200078e0002 */
[----:B------:R-:W-:Y:S06]  /*2e9d0*/  BRA `(.L_x_3450) ;  /* 0xfffffd7800007947 */ /* 0x000fec000383ffff */
        .weak           $__internal_6_$__cuda_sm20_div_u64
        .type           $__internal_6_$__cuda_sm20_div_u64,@function
        .size           $__internal_6_$__cuda_sm20_div_u64,($__internal_7_$__cuda_sm20_rem_u64 - $__internal_6_$__cuda_sm20_div_u64)
$__internal_6_$__cuda_sm20_div_u64:
[----:B------:R-:W-:Y:S01]  /*2e9e0*/  MOV R30, R13 ;  /* 0x0000000d001e7202 */ /* 0x000fe20000000f00 */
[----:B------:R-:W-:-:S05]  /*2e9f0*/  IMAD.MOV.U32 R31, RZ, RZ, R14 ;  /* 0x000000ffff1f7224 */ /* 0x000fca00078e000e */
        /* <DEDUP_REMOVED lines=12> */
[----:B------:R-:W-:-:S04]  /*2eac0*/  IMAD.HI.U32 R33, P1, R31, R45, R32 ;  /* 0x0000002d1f217227 */ /* 0x000fc80007820020 */
[CC--:B------:R-:W-:Y:S02]  /*2ead0*/  IMAD R32, R31.reuse, R44.reuse, RZ ;  /* 0x0000002c1f207224 */ /* 0x0c0fe400078e02ff */
[----:B------:R-:W-:-:S03]  /*2eae0*/  IMAD.HI.U32 R44, R31, R44, RZ ;  /* 0x0000002c1f2c7227 */ /* 0x000fc600078e00ff */
[----:B------:R-:W-:Y:S01]  /*2eaf0*/  IADD3 R33, P3, PT, R32, R33, RZ ;  /* 0x0000002120217210 */ /* 0x000fe20007f7e0ff */
[----:B------:R-:W-:-:S04]  /*2eb00*/  IMAD.X R30, R44, 0x1, R31, P0 ;  /* 0x000000012c1e7824 */ /* 0x000fc800000e061f */
[----:B------:R-:W-:Y:S01]  /*2eb10*/  IMAD.WIDE.U32 R44, R33, R13, RZ ;  /* 0x0000000d212c7225 */ /* 0x000fe200078e00ff */
[----:B------:R-:W-:-:S03]  /*2eb20*/  IADD3.X R30, PT, PT, RZ, RZ, R30, P3, P1 ;  /* 0x000000ffff1e7210 */ /* 0x000fc60001fe241e */
[----:B------:R-:W-:Y:S01]  /*2eb30*/  IMAD R31, R33, R14, R45 ;  /* 0x0000000e211f7224 */ /* 0x000fe200078e022d */
[----:B------:R-:W-:-:S03]  /*2eb40*/  IADD3 R44, P0, PT, RZ, -R44, RZ ;  /* 0x8000002cff2c7210 */ /* 0x000fc60007f1e0ff */
[----:B------:R-:W-:Y:S02]  /*2eb50*/  IMAD R31, R30, R13, R31 ;  /* 0x0000000d1e1f7224 */ /* 0x000fe400078e021f */
[----:B------:R-:W-:-:S03]  /*2eb60*/  IMAD.HI.U32 R32, R33, R44, RZ ;  /* 0x0000002c21207227 */ /* 0x000fc600078e00ff */
[----:B------:R-:W-:-:S05]  /*2eb70*/  IADD3.X R31, PT, PT, RZ, ~R31, RZ, P0, !PT ;  /* 0x8000001fff1f7210 */ /* 0x000fca00007fe4ff */
[----:B------:R-:W-:-:S04]  /*2eb80*/  IMAD.WIDE.U32 R32, P0, R33, R31, R32 ;  /* 0x0000001f21207225 */ /* 0x000fc80007800020 */
[----:B------:R-:W-:-:S04]  /*2eb90*/  IMAD.HI.U32 R33, P1, R30, R44, R32 ;  /* 0x0000002c1e217227 */ /* 0x000fc80007820020 */
[CC--:B------:R-:W-:Y:S02]  /*2eba0*/  IMAD R32, R30.reuse, R31.reuse, RZ ;  /* 0x0000001f1e207224 */ /* 0x0c0fe400078e02ff */
[----:B------:R-:W-:-:S03]  /*2ebb0*/  IMAD.HI.U32 R31, R30, R31, RZ ;  /* 0x0000001f1e1f7227 */ /* 0x000fc600078e00ff */
[----:B------:R-:W-:Y:S01]  /*2ebc0*/  IADD3 R32, P3, PT, R32, R33, RZ ;  /* 0x0000002120207210 */ /* 0x000fe20007f7e0ff */
[----:B------:R-:W-:Y:S02]  /*2ebd0*/  IMAD.X R44, R31, 0x1, R30, P0 ;  /* 0x000000011f2c7824 */ /* 0x000fe400000e061e */
[----:B------:R-:W-:Y:S02]  /*2ebe0*/  HFMA2 R31, -RZ, RZ, 0, 0 ;  /* 0x00000000ff1f7431 */ /* 0x000fe400000001ff */
[----:B------:R-:W-:-:S04]  /*2ebf0*/  IMAD.HI.U32 R30, R32, R16, RZ ;  /* 0x00000010201e7227 */ /* 0x000fc800078e00ff */
[----:B------:R-:W-:Y:S01]  /*2ec00*/  IMAD.WIDE.U32 R32, R32, R15, R30 ;  /* 0x0000000f20207225 */ /* 0x000fe200078e001e */
[----:B------:R-:W-:-:S05]  /*2ec10*/  IADD3.X R31, PT, PT, RZ, RZ, R44, P3, P1 ;  /* 0x000000ffff1f7210 */ /* 0x000fca0001fe242c */
[----:B------:R-:W-:-:S04]  /*2ec20*/  IMAD.HI.U32 R32, P0, R31, R16, R32 ;  /* 0x000000101f207227 */ /* 0x000fc80007800020 */
[CC--:B------:R-:W-:Y:S02]  /*2ec30*/  IMAD R30, R31.reuse, R15.reuse, RZ ;  /* 0x0000000f1f1e7224 */ /* 0x0c0fe400078e02ff */
[----:B------:R-:W-:-:S03]  /*2ec40*/  IMAD.HI.U32 R31, R31, R15, RZ ;  /* 0x0000000f1f1f7227 */ /* 0x000fc600078e00ff */
[----:B------:R-:W-:Y:S01]  /*2ec50*/  IADD3 R30, P1, PT, R30, R32, RZ ;  /* 0x000000201e1e7210 */ /* 0x000fe20007f3e0ff */
[----:B------:R-:W-:-:S04]  /*2ec60*/  IMAD.X R31, RZ, RZ, R31, P0 ;  /* 0x000000ffff1f7224 */ /* 0x000fc800000e061f */
[----:B------:R-:W-:Y:S01]  /*2ec70*/  IMAD.WIDE.U32 R32, R30, R13, RZ ;  /* 0x0000000d1e207225 */ /* 0x000fe200078e00ff */
[----:B------:R-:W-:Y:S02]  /*2ec80*/  IADD3.X R31, PT, PT, RZ, R31, RZ, P1, !PT ;  /* 0x0000001fff1f7210 */ /* 0x000fe40000ffe4ff */
[----:B------:R-:W-:Y:S01]  /*2ec90*/  IADD3 R16, P0, PT, -R32, R16, RZ ;  /* 0x0000001020107210 */ /* 0x000fe20007f1e1ff */
[C---:B------:R-:W-:Y:S01]  /*2eca0*/  IMAD R32, R30.reuse, R14, R33 ;  /* 0x0000000e1e207224 */ /* 0x040fe200078e0221 */
[----:B------:R-:W-:-:S03]  /*2ecb0*/  IADD3 R33, P3, PT, R30, 0x1, RZ ;  /* 0x000000011e217810 */ /* 0x000fc60007f7e0ff */
[----:B------:R-:W-:-:S04]  /*2ecc0*/  IMAD R32, R31, R13, R32 ;  /* 0x0000000d1f207224 */ /* 0x000fc800078e0220 */
[----:B------:R-:W-:Y:S01]  /*2ecd0*/  IMAD.X R15, R15, 0x1, ~R32, P0 ;  /* 0x000000010f0f7824 */ /* 0x000fe200000e0e20 */
[----:B------:R-:W-:Y:S02]  /*2ece0*/  ISETP.GE.U32.AND P0, PT, R16, R13, PT ;  /* 0x0000000d1000720c */ /* 0x000fe40003f06070 */
[----:B------:R-:W-:Y:S02]  /*2ecf0*/  IADD3 R32, P1, PT, -R13, R16, RZ ;  /* 0x000000100d207210 */ /* 0x000fe40007f3e1ff */
[----:B------:R-:W-:-:S04]  /*2ed00*/  ISETP.GE.U32.AND.EX P0, PT, R15, R14, PT, P0 ;  /* 0x0000000e0f00720c */ /* 0x000fc80003f06100 */
[----:B------:R-:W-:Y:S01]  /*2ed10*/  SEL R44, R32, R16, P0 ;  /* 0x00000010202c7207 */ /* 0x000fe20000000000 */
[----:B------:R-:W-:Y:S01]  /*2ed20*/  IMAD.X R32, RZ, RZ, R31, P3 ;  /* 0x000000ffff207224 */ /* 0x000fe200018e061f */
[-C--:B------:R-:W-:Y:S02]  /*2ed30*/  IADD3.X R16, PT, PT, ~R14, R15.reuse, RZ, P1, !PT ;  /* 0x0000000f0e107210 */ /* 0x080fe40000ffe5ff */
[----:B------:R-:W-:Y:S02]  /*2ed40*/  SEL R30, R33, R30, P0 ;  /* 0x0000001e211e7207 */ /* 0x000fe40000000000 */
[----:B------:R-:W-:Y:S02]  /*2ed50*/  SEL R16, R16, R15, P0 ;  /* 0x0000000f10107207 */ /* 0x000fe40000000000 */
[----:B------:R-:W-:Y:S02]  /*2ed60*/  SEL R31, R32, R31, P0 ;  /* 0x0000001f201f7207 */ /* 0x000fe40000000000 */
[----:B------:R-:W-:-:S02]  /*2ed70*/  ISETP.GE.U32.AND P0, PT, R44, R13, PT ;  /* 0x0000000d2c00720c */ /* 0x000fc40003f06070 */
[----:B------:R-:W-:Y:S02]  /*2ed80*/  IADD3 R15, P3, PT, R30, 0x1, RZ ;  /* 0x000000011e0f7810 */ /* 0x000fe40007f7e0ff */
[----:B------:R-:W-:Y:S02]  /*2ed90*/  ISETP.NE.U32.AND P1, PT, R13, RZ, PT ;  /* 0x000000ff0d00720c */ /* 0x000fe40003f25070 */
[----:B------:R-:W-:Y:S02]  /*2eda0*/  ISETP.GE.U32.AND.EX P0, PT, R16, R14, PT, P0 ;  /* 0x0000000e1000720c */ /* 0x000fe40003f06100 */
[-C--:B------:R-:W-:Y:S02]  /*2edb0*/  IADD3.X R13, PT, PT, RZ, R31.reuse, RZ, P3, !PT ;  /* 0x0000001fff0d7210 */ /* 0x080fe40001ffe4ff */
[----:B------:R-:W-:Y:S02]  /*2edc0*/  ISETP.NE.AND.EX P1, PT, R14, RZ, PT, P1 ;  /* 0x000000ff0e00720c */ /* 0x000fe40003f25310 */
[----:B------:R-:W-:Y:S01]  /*2edd0*/  SEL R14, R15, R30, P0 ;  /* 0x0000001e0f0e7207 */ /* 0x000fe20000000000 */
[----:B------:R-:W-:Y:S01]  /*2ede0*/  IMAD.MOV.U32 R30, RZ, RZ, R12 ;  /* 0x000000ffff1e7224 */ /* 0x000fe200078e000c */
[----:B------:R-:W-:-:S02]  /*2edf0*/  SEL R13, R13, R31, P0 ;  /* 0x0000001f0d0d7207 */ /* 0x000fc40000000000 */
[----:B------:R-:W-:Y:S02]  /*2ee00*/  MOV R31, 0x0 ;  /* 0x00000000001f7802 */ /* 0x000fe40000000f00 */
[----:B------:R-:W-:Y:S02]  /*2ee10*/  SEL R14, R14, 0xffffffff, P1 ;  /* 0xffffffff0e0e7807 */ /* 0x000fe40000800000 */
[----:B------:R-:W-:Y:S01]  /*2ee20*/  SEL R13, R13, 0xffffffff, P1 ;  /* 0xffffffff0d0d7807 */ /* 0x000fe20000800000 */
[----:B------:R-:W-:Y:S06]  /*2ee30*/  RET.REL.NODEC R30 `(_ZN3cub18CUB_300001_SM_10006detail6reduce18DeviceReduceKernelINS2_10policy_hubIljN4cuda3std3__44plusIlEEE10Policy1000EN6thrust24THRUST_300001_SM_1000_NS18transform_iteratorI18GridPointValidatorNSD_17counting_iteratorIyNSD_11use_defaultESH_SH_EEllEEjS9_lNS7_10__identityEEEvT0_PT3_T1_NS0_13GridEvenShareISO_EET2_T4_) ;  /* 0xfffffd101e707950 */ /* 0x000fec0003c3ffff */
        .weak           $__internal_7_$__cuda_sm20_rem_u64
        .type           $__internal_7_$__cuda_sm20_rem_u64,@function
        .size           $__internal_7_$__cuda_sm20_rem_u64,(.L_x_4046 - $__internal_7_$__cuda_sm20_rem_u64)
$__internal_7_$__cuda_sm20_rem_u64:
        /* <DEDUP_REMOVED lines=15> */
[----:B------:R-:W-:-:S04]  /*2ef30*/  IMAD.HI.U32 R30, R31, R33, RZ ;  /* 0x000000211f1e7227 */ /* 0x000fc800078e00ff */
[----:B------:R-:W-:Y:S01]  /*2ef40*/  IMAD.HI.U32 R12, P1, R31, R32, R12 ;  /* 0x000000201f0c7227 */ /* 0x000fe2000782000c */
[----:B------:R-:W-:-:S03]  /*2ef50*/  IADD3.X R30, PT, PT, R30, R31, RZ, P0, !PT ;  /* 0x0000001f1e1e7210 */ /* 0x000fc600007fe4ff */
[----:B------:R-:W-:-:S05]  /*2ef60*/  IMAD R13, R31, R33, RZ ;  /* 0x000000211f0d7224 */ /* 0x000fca00078e02ff */
        /* <DEDUP_REMOVED lines=8> */
[----:B------:R-:W-:-:S04]  /*2eff0*/  IMAD.WIDE.U32 R12, P0, R13, R31, R12 ;  /* 0x0000001f0d0c7225 */ /* 0x000fc8000780000c */
[----:B------:R-:W-:-:S04]  /*2f000*/  IMAD.HI.U32 R32, P1, R30, R32, R12 ;  /* 0x000000201e207227 */ /* 0x000fc8000782000c */
[CC--:B------:R-:W-:Y:S02]  /*2f010*/  IMAD R12, R30.reuse, R31.reuse, RZ ;  /* 0x0000001f1e0c7224 */ /* 0x0c0fe400078e02ff */
[----:B------:R-:W-:-:S03]  /*2f020*/  IMAD.HI.U32 R13, R30, R31, RZ ;  /* 0x0000001f1e0d7227 */ /* 0x000fc600078e00ff */
[----:B------:R-:W-:Y:S02]  /*2f030*/  IADD3 R31, P3, PT, R12, R32, RZ ;  /* 0x000000200c1f7210 */ /* 0x000fe40007f7e0ff */
[----:B------:R-:W-:Y:S01]  /*2f040*/  IADD3.X R30, PT, PT, R13, R30, RZ, P0, !PT ;  /* 0x0000001e0d1e7210 */ /* 0x000fe200007fe4ff */
[----:B------:R-:W-:Y:S02]  /*2f050*/  IMAD.MOV.U32 R13, RZ, RZ, RZ ;  /* 0x000000ffff0d7224 */ /* 0x000fe400078e00ff */
[----:B------:R-:W-:Y:S01]  /*2f060*/  IMAD.HI.U32 R12, R31, R15, RZ ;  /* 0x0000000f1f0c7227 */ /* 0x000fe200078e00ff */
[----:B------:R-:W-:-:S03]  /*2f070*/  IADD3.X R30, PT, PT, RZ, RZ, R30, P3, P1 ;  /* 0x000000ffff1e7210 */ /* 0x000fc60001fe241e */
        /* <DEDUP_REMOVED lines=27> */
[----:B------:R-:W-:Y:S06]  /*2f230*/  RET.REL.NODEC R12 `(_ZN3cub18CUB_300001_SM_10006detail6reduce18DeviceReduceKernelINS2_10policy_hubIljN4cuda3std3__44plusIlEEE10Policy1000EN6thrust24THRUST_300001_SM_1000_NS18transform_iteratorI18GridPointValidatorNSD_17counting_iteratorIyNSD_11use_defaultESH_SH_EEllEEjS9_lNS7_10__identityEEEvT0_PT3_T1_NS0_13GridEvenShareISO_EET2_T4_) ;  /* 0xfffffd0c0c707950 */ /* 0x000fec0003c3ffff */
.L_x_3451:
        /* <DEDUP_REMOVED lines=12> */
.L_x_4046:


//--------------------- .text._ZN3cub18CUB_300001_SM_10006detail6reduce28DeviceReduceSingleTileKernelINS2_10policy_hubIljN4cuda3std3__44plusIlEEE10Policy1000EN6thrust24THRUST_300001_SM_1000_NS18transform_iteratorI18GridPointValidatorNSD_17counting_iteratorIyNSD_11use_defaultESH_SH_EEllEEPljS9_llNS7_10__identityEEEvT0_T1_T2_T3_T4_T6_ --------------------------
	.section	.text._ZN3cub18CUB_300001_SM_10006detail6reduce28DeviceReduceSingleTileKernelINS2_10policy_hubIljN4cuda3std3__44plusIlEEE10Policy1000EN6thrust24THRUST_300001_SM_1000_NS18transform_iteratorI18GridPointValidatorNSD_17counting_iteratorIyNSD_11use_defaultESH_SH_EEllEEPljS9_llNS7_10__identityEEEvT0_T1_T2_T3_T4_T6_,"ax",@progbits
	.align	128
        .global         _ZN3cub18CUB_300001_SM_10006detail6reduce28DeviceReduceSingleTileKernelINS2_10policy_hubIljN4cuda3std3__44plusIlEEE10Policy1000EN6thrust24THRUST_300001_SM_1000_NS18transform_iteratorI18GridPointValidatorNSD_17counting_iteratorIyNSD_11use_defaultESH_SH_EEllEEPljS9_llNS7_10__identityEEEvT0_T1_T2_T3_T4_T6_
        .type           _ZN3cub18CUB_300001_SM_10006detail6reduce28DeviceReduceSingleTileKernelINS2_10policy_hubIljN4cuda3std3__44plusIlEEE10Policy1000EN6thrust24THRUST_300001_SM_1000_NS18transform_iteratorI18GridPointValidatorNSD_17counting_iteratorIyNSD_11use_defaultESH_SH_EEllEEPljS9_llNS7_10__identityEEEvT0_T1_T2_T3_T4_T6_,@function
        .size           _ZN3cub18CUB_300001_SM_10006detail6reduce28DeviceReduceSingleTileKernelINS2_10policy_hubIljN4cuda3std3__44plusIlEEE10Policy1000EN6thrust24THRUST_300001_SM_1000_NS18transform_iteratorI18GridPointValidatorNSD_17counting_iteratorIyNSD_11use_defaultESH_SH_EEllEEPljS9_llNS7_10__identityEEEvT0_T1_T2_T3_T4_T6_,(.L_x_4048 - _ZN3cub18CUB_300001_SM_10006detail6reduce28DeviceReduceSingleTileKernelINS2_10policy_hubIljN4cuda3std3__44plusIlEEE10Policy1000EN6thrust24THRUST_300001_SM_1000_NS18transform_iteratorI18GridPointValidatorNSD_17counting_iteratorIyNSD_11use_defaultESH_SH_EEllEEPljS9_llNS7_10__identityEEEvT0_T1_T2_T3_T4_T6_)
        .other          _ZN3cub18CUB_300001_SM_10006detail6reduce28DeviceReduceSingleTileKernelINS2_10policy_hubIljN4cuda3std3__44plusIlEEE10Policy1000EN6thrust24THRUST_300001_SM_1000_NS18transform_iteratorI18GridPointValidatorNSD_17counting_iteratorIyNSD_11use_defaultESH_SH_EEllEEPljS9_llNS7_10__identityEEEvT0_T1_T2_T3_T4_T6_,@"STO_CUDA_ENTRY STV_DEFAULT"
_ZN3cub18CUB_300001_SM_10006detail6reduce28DeviceReduceSingleTileKernelINS2_10policy_hubIljN4cuda3std3__44plusIlEEE10Policy1000EN6thrust24THRUST_300001_SM_1000_NS18transform_iteratorI18GridPointValidatorNSD_17counting_iteratorIyNSD_11use_defaultESH_SH_EEllEEPljS9_llNS7_10__identityEEEvT0_T1_T2_T3_T4_T6_:
.text._ZN3cub18CUB_300001_SM_10006detail6reduce28DeviceReduceSingleTileKernelINS2_10policy_hubIljN4cuda3std3__44plusIlEEE10Policy1000EN6thrust24THRUST_300001_SM_1000_NS18transform_iteratorI18GridPointValidatorNSD_17counting_iteratorIyNSD_11use_defaultESH_SH_EEllEEPljS9_llNS7_10__identityEEEvT0_T1_T2_T3_T4_T6_:
[----:B------:R-:W-:Y:S01]  /*0000*/  LDC R1, c[0x0][0x37c] ;  /* 0x0000df00ff017b82 */ /* 0x000fe20000000800 */
[----:B------:R-:W0:Y:S02]  /*0010*/  LDCU UR9, c[0x0][0x878] ;  /* 0x00010f00ff0977ac */ /* 0x000e240008000800 */
[----:B0-----:R-:W-:-:S09]  /*0020*/  UISETP.NE.AND UP0, UPT, UR9, URZ, UPT ;  /* 0x000000ff0900728c */ /* 0x001fd2000bf05270 */
        /* <DEDUP_REMOVED lines=9> */
.L_x_3452:
        /* <DEDUP_REMOVED lines=8> */
[----:B-1----:R-:W-:-:S02]  /*0140*/  USHF.R.S32.HI UR5, URZ, 0x1f, UR5 ;  /* 0x0000001fff057899 */ /* 0x002fc40008011405 */
[----:B--2---:R-:W-:Y:S02]  /*0150*/  USHF.R.S32.HI UR6, URZ, 0x1f, UR6 ;  /* 0x0000001fff067899 */ /* 0x004fe40008011406 */
[----:B------:R-:W-:Y:S01]  /*0160*/  IMAD.U32 R23, RZ, RZ, UR4 ;  /* 0x00000004ff177e24 */ /* 0x000fe2000f8e00ff */
[----:B---3--:R-:W-:Y:S01]  /*0170*/  USHF.R.S32.HI UR7, URZ, 0x1f, UR7 ;  /* 0x0000001fff077899 */ /* 0x008fe20008011407 */
[----:B------:R-:W-:Y:S02]  /*0180*/  IMAD.U32 R22, RZ, RZ, UR5 ;  /* 0x00000005ff167e24 */ /* 0x000fe4000f8e00ff */
[----:B------:R-:W-:Y:S01]  /*0190*/  MOV R21, UR6 ;  /* 0x0000000600157c02 */ /* 0x000fe20008000f00 */
[----:B----4-:R-:W-:Y:S02]  /*01a0*/  USHF.R.S32.HI UR8, URZ, 0x1f, UR8 ;  /* 0x0000001fff087899 */ /* 0x010fe40008011408 */
[----:B------:R-:W-:-:S04]  /*01b0*/  IMAD.U32 R20, RZ, RZ, UR7 ;  /* 0x00000007ff147e24 */ /* 0x000fc8000f8e00ff */
        /* <DEDUP_REMOVED lines=59> */
.L_x_3460:
[----:B------:R-:W0:Y:S01]  /*0570*/  LDCU UR4, c[0x0][0x864] ;  /* 0x00010c80ff0477ac */ /* 0x000e220008000800 */
[----:B------:R-:W-:Y:S01]  /*0580*/  IMAD.MOV.U32 R32, RZ, RZ, R4 ;  /* 0x000000ffff207224 */ /* 0x000fe200078e0004 */
[----:B------:R-:W-:Y:S01]  /*0590*/  MOV R24, 0x5e0 ;  /* 0x000005e000187802 */ /* 0x000fe20000000f00 */
[----:B------:R-:W-:-:S06]  /*05a0*/  USHF.R.S32.HI UR5, URZ, 0x1f, UR8 ;  /* 0x0000001fff057899 */ /* 0x000fcc0008011408 */
[----:B------:R-:W-:Y:S01]  /*05b0*/  IMAD.U32 R19, RZ, RZ, UR5 ;  /* 0x00000005ff137e24 */ /* 0x000fe2000f8e00ff */
[----:B0-----:R-:W-:-:S07]  /*05c0*/  MOV R16, UR4 ;  /* 0x0000000400107c02 */ /* 0x001fce0008000f00 */
[----:B------:R-:W-:Y:S05]  /*05d0*/  CALL.REL.NOINC `($__internal_8_$__cuda_sm20_div_u64) ;  /* 0x000002c400247944 */ /* 0x000fea0003c00000 */
[----:B------:R-:W0:Y:S01]  /*05e0*/  LDCU UR4, c[0x0][0x864] ;  /* 0x00010c80ff0477ac */ /* 0x000e220008000800 */
[--C-:B------:R-:W-:Y:S02]  /*05f0*/  IMAD.MOV R11, RZ, RZ, -R30.reuse ;  /* 0x000000ffff0b7224 */ /* 0x100fe400078e0a1e */
[----:B------:R-:W-:Y:S02]  /*0600*/  IMAD.MOV.U32 R10, RZ, RZ, R30 ;  /* 0x000000ffff0a7224 */ /* 0x000fe400078e001e */
[----:B0-----:R-:W-:Y:S01]  /*0610*/  IMAD R4, R11, UR4, R4 ;  /* 0x000000040b047c24 */ /* 0x001fe2000f8e0204 */
[----:B------:R-:W-:-:S07]  /*0620*/  MOV R11, R31 ;  /* 0x0000001f000b7202 */ /* 0x000fce0000000f00 */
.L_x_3461:
[----:B------:R-:W-:Y:S05]  /*0630*/  BSYNC.RECONVERGENT B3 ;  /* 0x0000000000037941 */ /* 0x000fea0003800200 */
.L_x_3459:
        /* <DEDUP_REMOVED lines=27> */
.L_x_3463:
[----:B------:R-:W0:Y:S01]  /*07f0*/  LDCU UR4, c[0x0][0x860] ;  /* 0x00010c00ff0477ac */ /* 0x000e220008000800 */
[----:B------:R-:W-:Y:S01]  /*0800*/  IMAD.MOV.U32 R19, RZ, RZ, R23 ;  /* 0x000000ffff137224 */ /* 0x000fe200078e0017 */
[----:B------:R-:W-:Y:S01]  /*0810*/  MOV R33, R11 ;  /* 0x0000000b00217202 */ /* 0x000fe20000000f00 */
[----:B------:R-:W-:Y:S01]  /*0820*/  IMAD.MOV.U32 R32, RZ, RZ, R10 ;  /* 0x000000ffff207224 */ /* 0x000fe200078e000a */
[----:B------:R-:W-:Y:S01]  /*0830*/  MOV R24, 0x860 ;  /* 0x0000086000187802 */ /* 0x000fe20000000f00 */
[----:B0-----:R-:W-:-:S07]  /*0840*/  IMAD.U32 R16, RZ, RZ, UR4 ;  /* 0x00000004ff107e24 */ /* 0x001fce000f8e00ff */
[----:B------:R-:W-:Y:S05]  /*0850*/  CALL.REL.NOINC `($__internal_8_$__cuda_sm20_div_u64) ;  /* 0x000002c000847944 */ /* 0x000fea0003c00000 */
[----:B------:R-:W0:Y:S01]  /*0860*/  LDCU UR4, c[0x0][0x860] ;  /* 0x00010c00ff0477ac */ /* 0x000e220008000800 */
[----:B------:R-:W-:Y:S01]  /*0870*/  IMAD.MOV R11, RZ, RZ, -R30 ;  /* 0x000000ffff0b7224 */ /* 0x000fe200078e0a1e */
[----:B------:R-:W-:Y:S01]  /*0880*/  MOV R12, R30 ;  /* 0x0000001e000c7202 */ /* 0x000fe20000000f00 */
[----:B------:R-:W-:Y:S02]  /*0890*/  IMAD.MOV.U32 R13, RZ, RZ, R31 ;  /* 0x000000ffff0d7224 */ /* 0x000fe400078e001f */
[----:B0-----:R-:W-:-:S07]  /*08a0*/  IMAD R10, R11, UR4, R10 ;  /* 0x000000040b0a7c24 */ /* 0x001fce000f8e020a */
.L_x_3464:
[----:B------:R-:W-:Y:S05]  /*08b0*/  BSYNC.RECONVERGENT B3 ;  /* 0x0000000000037941 */ /* 0x000fea0003800200 */
.L_x_3462:
        /* <DEDUP_REMOVED lines=29> */
.L_x_3466:
[----:B------:R-:W0:Y:S01]  /*0a90*/  LDCU UR4, c[0x0][0x85c] ;  /* 0x00010b80ff0477ac */ /* 0x000e220008000800 */
[----:B------:R-:W-:Y:S01]  /*0aa0*/  R2UR UR5, R8 ;  /* 0x00000000080572ca */ /* 0x000fe200000e0000 */
[----:B------:R-:W-:Y:S01]  /*0ab0*/  IMAD.MOV.U32 R33, RZ, RZ, R13 ;  /* 0x000000ffff217224 */ /* 0x000fe200078e000d */
[----:B------:R-:W-:Y:S02]  /*0ac0*/  MOV R32, R12 ;  /* 0x0000000c00207202 */ /* 0x000fe40000000f00 */
[----:B------:R-:W-:-:S09]  /*0ad0*/  MOV R24, 0xb10 ;  /* 0x00000b1000187802 */ /* 0x000fd20000000f00 */
[----:B------:R-:W-:Y:S01]  /*0ae0*/  IMAD.U32 R19, RZ, RZ, UR5 ;  /* 0x00000005ff137e24 */ /* 0x000fe2000f8e00ff */
[----:B0-----:R-:W-:-:S07]  /*0af0*/  MOV R16, UR4 ;  /* 0x0000000400107c02 */ /* 0x001fce0008000f00 */
[----:B------:R-:W-:Y:S05]  /*0b00*/  CALL.REL.NOINC `($__internal_8_$__cuda_sm20_div_u64) ;  /* 0x000002bc00d87944 */ /* 0x000fea0003c00000 */
[----:B------:R-:W0:Y:S01]  /*0b10*/  LDCU UR4, c[0x0][0x85c] ;  /* 0x00010b80ff0477ac */ /* 0x000e220008000800 */
[----:B------:R-:W-:Y:S01]  /*0b20*/  IMAD.MOV R11, RZ, RZ, -R30 ;  /* 0x000000ffff0b7224 */ /* 0x000fe200078e0a1e */
[----:B------:R-:W-:-:S03]  /*0b30*/  MOV R13, R31 ;  /* 0x0000001f000d7202 */ /* 0x000fc60000000f00 */
[----:B0-----:R-:W-:Y:S02]  /*0b40*/  IMAD R11, R11, UR4, R12 ;  /* 0x000000040b0b7c24 */ /* 0x001fe4000f8e020c */
[----:B------:R-:W-:-:S07]  /*0b50*/  IMAD.MOV.U32 R12, RZ, RZ, R30 ;  /* 0x000000ffff0c7224 */ /* 0x000fce00078e001e */
.L_x_3467:
[----:B------:R-:W-:Y:S05]  /*0b60*/  BSYNC.RECONVERGENT B3 ;  /* 0x0000000000037941 */ /* 0x000fea0003800200 */
.L_x_3465:
        /* <DEDUP_REMOVED lines=27> */
.L_x_3469:
        /* <DEDUP_REMOVED lines=12> */
.L_x_3470:
[----:B------:R-:W-:Y:S05]  /*0de0*/  BSYNC.RECONVERGENT B3 ;  /* 0x0000000000037941 */ /* 0x000fea0003800200 */
.L_x_3468:
        /* <DEDUP_REMOVED lines=29> */
.L_x_3472:
        /* <DEDUP_REMOVED lines=13> */
.L_x_3473:
[----:B------:R-:W-:Y:S05]  /*1090*/  BSYNC.RECONVERGENT B3 ;  /* 0x0000000000037941 */ /* 0x000fea0003800200 */
.L_x_3471:
        /* <DEDUP_REMOVED lines=27> */
.L_x_3475:
        /* <DEDUP_REMOVED lines=12> */
.L_x_3476:
[----:B------:R-:W-:Y:S05]  /*1310*/  BSYNC.RECONVERGENT B3 ;  /* 0x0000000000037941 */ /* 0x000fea0003800200 */
.L_x_3474:
        /* <DEDUP_REMOVED lines=29> */
.L_x_3478:
        /* <DEDUP_REMOVED lines=13> */
.L_x_3479:
[----:B------:R-:W-:Y:S05]  /*15c0*/  BSYNC.RECONVERGENT B3 ;  /* 0x0000000000037941 */ /* 0x000fea0003800200 */
.L_x_3477:
        /* <DEDUP_REMOVED lines=27> */
.L_x_3481:
        /* <DEDUP_REMOVED lines=12> */
.L_x_3482:
[----:B------:R-:W-:Y:S05]  /*1840*/  BSYNC.RECONVERGENT B3 ;  /* 0x0000000000037941 */ /* 0x000fea0003800200 */
.L_x_3480:
        /* <DEDUP_REMOVED lines=28> */
.L_x_3484:
[----:B------:R-:W0:Y:S01]  /*1a10*/  LDCU UR4, c[0x0][0x844] ;  /* 0x00010880ff0477ac */ /* 0x000e220008000800 */
[----:B------:R-:W-:Y:S01]  /*1a20*/  R2UR UR5, R5 ;  /* 0x00000000050572ca */ /* 0x000fe200000e0000 */
[----:B------:R-:W-:Y:S01]  /*1a30*/  IMAD.MOV.U32 R32, RZ, RZ, R20 ;  /* 0x000000ffff207224 */ /* 0x000fe200078e0014 */
[----:B------:R-:W-:Y:S02]  /*1a40*/  MOV R33, R21 ;  /* 0x0000001500217202 */ /* 0x000fe40000000f00 */
[----:B------:R-:W-:-:S09]  /*1a50*/  MOV R24, 0x1a90 ;  /* 0x00001a9000187802 */ /* 0x000fd20000000f00 */
[----:B------:R-:W-:Y:S02]  /*1a60*/  IMAD.U32 R19, RZ, RZ, UR5 ;  /* 0x00000005ff137e24 */ /* 0x000fe4000f8e00ff */
[----:B0-----:R-:W-:-:S07]  /*1a70*/  IMAD.U32 R16, RZ, RZ, UR4 ;  /* 0x00000004ff107e24 */ /* 0x001fce000f8e00ff */
[----:B------:R-:W-:Y:S05]  /*1a80*/  CALL.REL.NOINC `($__internal_8_$__cuda_sm20_div_u64) ;  /* 0x000002ac00f87944 */ /* 0x000fea0003c00000 */
[----:B------:R-:W0:Y:S01]  /*1a90*/  LDCU UR4, c[0x0][0x844] ;  /* 0x00010880ff0477ac */ /* 0x000e220008000800 */
[----:B------:R-:W-:-:S05]  /*1aa0*/  IADD3 R19, PT, PT, -R30, RZ, RZ ;  /* 0x000000ff1e137210 */ /* 0x000fca0007ffe1ff */
[----:B0-----:R-:W-:-:S07]  /*1ab0*/  IMAD R22, R19, UR4, R20 ;  /* 0x0000000413167c24 */ /* 0x001fce000f8e0214 */
.L_x_3485:
[----:B------:R-:W-:Y:S05]  /*1ac0*/  BSYNC.RECONVERGENT B3 ;  /* 0x0000000000037941 */ /* 0x000fea0003800200 */
.L_x_3483:
        /* <DEDUP_REMOVED lines=23> */
.L_x_3487:
[----:B------:R-:W-:Y:S01]  /*1c40*/  IMAD.MOV.U32 R16, RZ, RZ, R30 ;  /* 0x000000ffff107224 */ /* 0x000fe200078e001e */
[----:B------:R-:W-:Y:S01]  /*1c50*/  MOV R24, 0x1c80 ;  /* 0x00001c8000187802 */ /* 0x000fe20000000f00 */
[----:B------:R-:W-:-:S07]  /*1c60*/  IMAD.MOV.U32 R19, RZ, RZ, R31 ;  /* 0x000000ffff137224 */ /* 0x000fce00078e001f */
[----:B------:R-:W-:Y:S05]  /*1c70*/  CALL.REL.NOINC `($__internal_9_$__cuda_sm20_rem_u64) ;  /* 0x000002b000947944 */ /* 0x000fea0003c00000 */
[----:B------:R-:W-:-:S07]  /*1c80*/  MOV R30, R16 ;  /* 0x00000010001e7202 */ /* 0x000fce0000000f00 */
.L_x_3488:
[----:B------:R-:W-:Y:S05]  /*1c90*/  BSYNC.RECONVERGENT B3 ;  /* 0x0000000000037941 */ /* 0x000fea0003800200 */
.L_x_3486:
        /* <DEDUP_REMOVED lines=16> */
[----:B-1----:R-:W-:-:S02]  /*1da0*/  DFMA R20, R20, UR12, R26 ;  /* 0x0000000c14147c2b */ /* 0x002fc4000800001a */
[----:B--2---:R-:W-:Y:S01]  /*1db0*/  DFMA R22, R18, UR6, RZ ;  /* 0x0000000612167c2b */ /* 0x004fe200080000ff */
[----:B------:R-:W0:Y:S01]  /*1dc0*/  I2F.F64 R26, R14 ;  /* 0x0000000e001a7312 */ /* 0x000e220000201c00 */
[----:B------:R-:W1:Y:S03]  /*1dd0*/  LDCU.64 UR6, c[0x0][0x4d0] ;  /* 0x00009a00ff0677ac */ /* 0x000e660008000a00 */
        /* <DEDUP_REMOVED lines=8> */
[----:B------:R-:W4:Y:S01]  /*1e60*/  LDCU.128 UR20, c[0x0][0x4a0] ;  /* 0x00009400ff1477ac */ /* 0x000f220008000c00 */
[----:B------:R-:W3:Y:S01]  /*1e70*/  I2F.F64 R30, R12 ;  /* 0x0000000c001e7312 */ /* 0x000ee20000201c00 */
[----:B0-----:R-:W-:Y:S01]  /*1e80*/  DFMA R14, R26, R34, UR18 ;  /* 0x000000121a0e7e2b */ /* 0x001fe20008000022 */
[----:B------:R-:W0:Y:S01]  /*1e90*/  LDCU.128 UR16, c[0x0][0x440] ;  /* 0x00008800ff1077ac */ /* 0x000e220008000c00 */
[----:B------:R-:W0:Y:S03]  /*1ea0*/  LDC.64 R34, c[0x0][0x430] ;  /* 0x00010c00ff227b82 */ /* 0x000e260000000a00 */
[----:B------:R-:W-:Y:S02]  /*1eb0*/  DFMA R26, R22, UR24, R24 ;  /* 0x00000018161a7c2b */ /* 0x000fe40008000018 */
[----:B--2---:R-:W-:-:S03]  /*1ec0*/  DFMA R24, R28, UR12, R36 ;  /* 0x0000000c1c187c2b */ /* 0x004fc60008000024 */
[----:B------:R-:W2:Y:S03]  /*1ed0*/  LDC.64 R36, c[0x0][0x458] ;  /* 0x00011600ff247b82 */ /* 0x000ea60000000a00 */
[----:B------:R-:W-:Y:S01]  /*1ee0*/  DFMA R32, R14, UR26, R26 ;  /* 0x0000001a0e207c2b */ /* 0x000fe2000800001a */
[----:B------:R-:W0:Y:S01]  /*1ef0*/  I2F.F64 R28, R11 ;  /* 0x0000000b001c7312 */ /* 0x000e220000201c00 */
[----:B---3--:R-:W-:Y:S01]  /*1f00*/  DFMA R26, R30, R38, UR14 ;  /* 0x0000000e1e1a7e2b */ /* 0x008fe20008000026 */
[----:B------:R-:W3:Y:S02]  /*1f10*/  LDCU.128 UR12, c[0x0][0x4b0] ;  /* 0x00009600ff0c77ac */ /* 0x000ee40008000c00 */
[----:B------:R-:W5:Y:S03]  /*1f20*/  LDC.64 R38, c[0x0][0x460] ;  /* 0x00011800ff267b82 */ /* 0x000f660000000a00 */
[----:B----4-:R-:W-:Y:S01]  /*1f30*/  DFMA R32, R24, UR20, R32 ;  /* 0x0000001418207c2b */ /* 0x010fe20008000020 */
[----:B------:R-:W2:Y:S01]  /*1f40*/  I2F.F64 R30, R10 ;  /* 0x0000000a001e7312 */ /* 0x000ea20000201c00 */
[----:B0-----:R-:W-:-:S06]  /*1f50*/  DFMA R12, R28, UR16, R34 ;  /* 0x000000101c0c7c2b */ /* 0x001fcc0008000022 */
[----:B------:R-:W-:Y:S02]  /*1f60*/  DFMA R34, R26, UR22, R32 ;  /* 0x000000161a227c2b */ /* 0x000fe40008000020 */
[----:B------:R-:W5:Y:S01]  /*1f70*/  I2F.F64 R32, R4 ;  /* 0x0000000400207312 */ /* 0x000f620000201c00 */
[----:B--2---:R-:W-:Y:S01]  /*1f80*/  DFMA R28, R30, R36, UR18 ;  /* 0x000000121e1c7e2b */ /* 0x004fe20008000024 */
[----:B------:R-:W0:Y:S01]  /*1f90*/  LDCU.128 UR16, c[0x0][0x4c0] ;  /* 0x00009800ff1077ac */ /* 0x000e220008000c00 */
[----:B------:R-:W1:Y:S03]  /*1fa0*/  LDC.64 R30, c[0x0][0x838] ;  /* 0x00020e00ff1e7b82 */ /* 0x000e660000000a00 */
        /* <DEDUP_REMOVED lines=196> */
[----:B------:R-:W-:Y:S02]  /*2bf0*/  @!P0 IMAD.MOV.U32 R3, RZ, RZ, 0x1 ;  /* 0x00000001ff038424 */ /* 0x000fe400078e00ff */
[----:B------:R-:W-:-:S07]  /*2c00*/  @!P0 IMAD.MOV.U32 R2, RZ, RZ, RZ ;  /* 0x000000ffff028224 */ /* 0x000fce00078e00ff */
.L_x_3458:
[----:B------:R-:W-:Y:S05]  /*2c10*/  BSYNC.RECONVERGENT B1 ;  /* 0x0000000000017941 */ /* 0x000fea0003800200 */
.L_x_3457:
[----:B------:R-:W-:-:S07]  /*2c20*/  IADD3 R4, PT, PT, R0, 0x200, RZ ;  /* 0x0000020000047810 */ /* 0x000fce0007ffe0ff */
.L_x_3456:
[----:B------:R-:W-:Y:S05]  /*2c30*/  BSYNC.RECONVERGENT B2 ;  /* 0x0000000000027941 */ /* 0x000fea0003800200 */
.L_x_3455:
[----:B------:R-:W0:Y:S01]  /*2c40*/  LDCU UR16, c[0x0][0x878] ;  /* 0x00010f00ff1077ac */ /* 0x000e220008000800 */
[----:B------:R-:W-:Y:S01]  /*2c50*/  BSSY.RECONVERGENT B2, `(.L_x_3489) ;  /* 0x00002a1000027945 */ /* 0x000fe20003800200 */
[----:B------:R-:W1:Y:S01]  /*2c60*/  LDCU UR77, c[0x0][0x860] ;  /* 0x00010c00ff4d77ac */ /* 0x000e620008000800 */
[----:B------:R-:W2:Y:S01]  /*2c70*/  LDCU UR76, c[0x0][0x85c] ;  /* 0x00010b80ff4c77ac */ /* 0x000ea20008000800 */
[----:B------:R-:W3:Y:S01]  /*2c80*/  LDCU UR75, c[0x0][0x858] ;  /* 0x00010b00ff4b77ac */ /* 0x000ee20008000800 */
[----:B------:R-:W4:Y:S01]  /*2c90*/  LDCU UR74, c[0x0][0x854] ;  /* 0x00010a80ff4a77ac */ /* 0x000f220008000800 */
[----:B0-----:R-:W-:Y:S01]  /*2ca0*/  IMAD.U32 R19, RZ, RZ, UR16 ;  /* 0x00000010ff137e24 */ /* 0x001fe2000f8e00ff */
[----:B------:R-:W0:Y:S04]  /*2cb0*/  LDCU UR73, c[0x0][0x850] ;  /* 0x00010a00ff4977ac */ /* 0x000e280008000800 */
        /* <DEDUP_REMOVED lines=45> */
.L_x_3523:
[----:B0-----:R-:W-:Y:S01]  /*2f90*/  ISETP.GE.U32.AND P0, PT, R15, UR6, PT ;  /* 0x000000060f007c0c */ /* 0x001fe2000bf06070 */
[----:B------:R-:W-:Y:S01]  /*2fa0*/  BSSY.RECONVERGENT B1, `(.L_x_3491) ;  /* 0x0000262000017945 */ /* 0x000fe20003800200 */
[----:B------:R-:W-:Y:S01]  /*2fb0*/  MOV R20, RZ ;  /* 0x000000ff00147202 */ /* 0x000fe20000000f00 */
[----:B------:R-:W-:Y:S01]  /*2fc0*/  IMAD.MOV.U32 R17, RZ, RZ, RZ ;  /* 0x000000ffff117224 */ /* 0x000fe200078e00ff */
        /* <DEDUP_REMOVED lines=30> */
.L_x_3494:
        /* <DEDUP_REMOVED lines=9> */
[----:B------:R-:W-:Y:S01]  /*3240*/  IADD3 R16, PT, PT, -R30, RZ, RZ ;  /* 0x000000ff1e107210 */ /* 0x000fe20007ffe1ff */
[----:B------:R-:W-:Y:S02]  /*3250*/  IMAD.MOV.U32 R22, RZ, RZ, R30 ;  /* 0x000000ffff167224 */ /* 0x000fe400078e001e */
[----:B------:R-:W-:Y:S02]  /*3260*/  IMAD.MOV.U32 R23, RZ, RZ, R31 ;  /* 0x000000ffff177224 */ /* 0x000fe400078e001f */
[----:B0-----:R-:W-:-:S07]  /*3270*/  IMAD R21, R16, UR68, R15 ;  /* 0x0000004410157c24 */ /* 0x001fce000f8e020f */
.L_x_3495:
[----:B------:R-:W-:Y:S05]  /*3280*/  BSYNC.RECONVERGENT B3 ;  /* 0x0000000000037941 */ /* 0x000fea0003800200 */
.L_x_3493:
        /* <DEDUP_REMOVED lines=26> */
.L_x_3497:
[----:B------:R-:W0:Y:S01]  /*3430*/  LDCU UR68, c[0x0][0x860] ;  /* 0x00010c00ff4477ac */ /* 0x000e220008000800 */
[----:B------:R-:W-:Y:S01]  /*3440*/  IMAD.MOV.U32 R32, RZ, RZ, R22 ;  /* 0x000000ffff207224 */ /* 0x000fe200078e0016 */
[----:B------:R-:W-:Y:S01]  /*3450*/  MOV R19, R13 ;  /* 0x0000000d00137202 */ /* 0x000fe20000000f00 */
[----:B------:R-:W-:Y:S01]  /*3460*/  IMAD.MOV.U32 R33, RZ, RZ, R23 ;  /* 0x000000ffff217224 */ /* 0x000fe200078e0017 */
[----:B------:R-:W-:Y:S02]  /*3470*/  MOV R24, 0x34a0 ;  /* 0x000034a000187802 */ /* 0x000fe40000000f00 */
[----:B0-----:R-:W-:-:S07]  /*3480*/  MOV R16, UR68 ;  /* 0x0000004400107c02 */ /* 0x001fce0008000f00 */
[----:B------:R-:W-:Y:S05]  /*3490*/  CALL.REL.NOINC `($__internal_8_$__cuda_sm20_div_u64) ;  /* 0x0000029400747944 */ /* 0x000fea0003c00000 */
[--C-:B------:R-:W-:Y:S01]  /*34a0*/  IMAD.MOV R19, RZ, RZ, -R30.reuse ;  /* 0x000000ffff137224 */ /* 0x100fe200078e0a1e */
[----:B------:R-:W-:Y:S01]  /*34b0*/  MOV R27, R31 ;  /* 0x0000001f001b7202 */ /* 0x000fe20000000f00 */
[----:B------:R-:W-:Y:S02]  /*34c0*/  IMAD.MOV.U32 R26, RZ, RZ, R30 ;  /* 0x000000ffff1a7224 */ /* 0x000fe400078e001e */
[----:B------:R-:W-:-:S07]  /*34d0*/  IMAD R22, R19, UR77, R22 ;  /* 0x0000004d13167c24 */ /* 0x000fce000f8e0216 */
.L_x_3498:
[----:B------:R-:W-:Y:S05]  /*34e0*/  BSYNC.RECONVERGENT B3 ;  /* 0x0000000000037941 */ /* 0x000fea0003800200 */
.L_x_3496:
[----:B------:R-:W-:Y:S01]  /*34f0*/  R2UR UR68, R8 ;  /* 0x00000000084472ca */ /* 0x000fe200000e0000 */
[----:B------:R-:W-:-:S12]  /*3500*/  BSSY.RECONVERGENT B3, `(.L_x_3499) ;  /* 0x0000027000037945 */ /* 0x000fd80003800200 */
[----:B------:R-:W-:-:S04]  /*3510*/  LOP3.LUT R16, R27, UR68, RZ, 0xfc, !PT ;  /* 0x000000441b107c12 */ /* 0x000fc8000f8efcff */
        /* <DEDUP_REMOVED lines=25> */
.L_x_3500:
        /* <DEDUP_REMOVED lines=8> */
[----:B------:R-:W-:Y:S01]  /*3730*/  IADD3 R23, PT, PT, -R30, RZ, RZ ;  /* 0x000000ff1e177210 */ /* 0x000fe20007ffe1ff */
[----:B------:R-:W-:-:S04]  /*3740*/  IMAD.MOV.U32 R27, RZ, RZ, R31 ;  /* 0x000000ffff1b7224 */ /* 0x000fc800078e001f */
[----:B------:R-:W-:Y:S02]  /*3750*/  IMAD R23, R23, UR76, R26 ;  /* 0x0000004c17177c24 */ /* 0x000fe4000f8e021a */
[----:B------:R-:W-:-:S07]  /*3760*/  IMAD.MOV.U32 R26, RZ, RZ, R30 ;  /* 0x000000ffff1a7224 */ /* 0x000fce00078e001e */
.L_x_3501:
[----:B------:R-:W-:Y:S05]  /*3770*/  BSYNC.RECONVERGENT B3 ;  /* 0x0000000000037941 */ /* 0x000fea0003800200 */
.L_x_3499:
        /* <DEDUP_REMOVED lines=27> */
.L_x_3503:
[----:B------:R-:W0:Y:S01]  /*3930*/  LDCU UR68, c[0x0][0x858] ;  /* 0x00010b00ff4477ac */ /* 0x000e220008000800 */
[----:B------:R-:W-:Y:S01]  /*3940*/  IMAD.MOV.U32 R32, RZ, RZ, R26 ;  /* 0x000000ffff207224 */ /* 0x000fe200078e001a */
[----:B------:R-:W-:Y:S01]  /*3950*/  MOV R33, R27 ;  /* 0x0000001b00217202 */ /* 0x000fe20000000f00 */
[----:B------:R-:W-:Y:S01]  /*3960*/  IMAD.MOV.U32 R19, RZ, RZ, R12 ;  /* 0x000000ffff137224 */ /* 0x000fe200078e000c */
[----:B------:R-:W-:Y:S01]  /*3970*/  MOV R24, 0x39a0 ;  /* 0x000039a000187802 */ /* 0x000fe20000000f00 */
[----:B0-----:R-:W-:-:S07]  /*3980*/  IMAD.U32 R16, RZ, RZ, UR68 ;  /* 0x00000044ff107e24 */ /* 0x001fce000f8e00ff */
[----:B------:R-:W-:Y:S05]  /*3990*/  CALL.REL.NOINC `($__internal_8_$__cuda_sm20_div_u64) ;  /* 0x0000029000347944 */ /* 0x000fea0003c00000 */
[----:B------:R-:W-:Y:S02]  /*39a0*/  IMAD.MOV R25, RZ, RZ, -R30 ;  /* 0x000000ffff197224 */ /* 0x000fe400078e0a1e */
[----:B------:R-:W-:Y:S02]  /*39b0*/  IMAD.MOV.U32 R27, RZ, RZ, R31 ;  /* 0x000000ffff1b7224 */ /* 0x000fe400078e001f */
[----:B------:R-:W-:Y:S01]  /*39c0*/  IMAD R25, R25, UR75, R26 ;  /* 0x0000004b19197c24 */ /* 0x000fe2000f8e021a */
[----:B------:R-:W-:-:S07]  /*39d0*/  MOV R26, R30 ;  /* 0x0000001e001a7202 */ /* 0x000fce0000000f00 */
.L_x_3504:
[----:B------:R-:W-:Y:S05]  /*39e0*/  BSYNC.RECONVERGENT B3 ;  /* 0x0000000000037941 */ /* 0x000fea0003800200 */
.L_x_3502:
        /* <DEDUP_REMOVED lines=27> */
.L_x_3506:
        /* <DEDUP_REMOVED lines=9> */
[----:B------:R-:W-:Y:S02]  /*3c30*/  IMAD.MOV.U32 R36, RZ, RZ, R30 ;  /* 0x000000ffff247224 */ /* 0x000fe400078e001e */
[----:B------:R-:W-:Y:S02]  /*3c40*/  IMAD.MOV.U32 R37, RZ, RZ, R31 ;  /* 0x000000ffff257224 */ /* 0x000fe400078e001f */
[----:B------:R-:W-:-:S07]  /*3c50*/  IMAD R26, R19, UR74, R26 ;  /* 0x0000004a131a7c24 */ /* 0x000fce000f8e021a */
.L_x_3507:
[----:B------:R-:W-:Y:S05]  /*3c60*/  BSYNC.RECONVERGENT B3 ;  /* 0x0000000000037941 */ /* 0x000fea0003800200 */
.L_x_3505:
        /* <DEDUP_REMOVED lines=27> */
.L_x_3509:
        /* <DEDUP_REMOVED lines=11> */
.L_x_3510:
[----:B------:R-:W-:Y:S05]  /*3ed0*/  BSYNC.RECONVERGENT B3 ;  /* 0x0000000000037941 */ /* 0x000fea0003800200 */
.L_x_3508:
        /* <DEDUP_REMOVED lines=28> */
.L_x_3512:
[----:B------:R-:W0:Y:S01]  /*40a0*/  LDCU UR68, c[0x0][0x84c] ;  /* 0x00010980ff4477ac */ /* 0x000e220008000800 */
[----:B------:R-:W-:Y:S01]  /*40b0*/  R2UR UR69, R6 ;  /* 0x00000000064572ca */ /* 0x000fe200000e0000 */
[----:B------:R-:W-:Y:S01]  /*40c0*/  IMAD.MOV.U32 R32, RZ, RZ, R36 ;  /* 0x000000ffff207224 */ /* 0x000fe200078e0024 */
[----:B------:R-:W-:Y:S01]  /*40d0*/  MOV R24, 0x4120 ;  /* 0x0000412000187802 */ /* 0x000fe20000000f00 */
[----:B------:R-:W-:-:S10]  /*40e0*/  IMAD.MOV.U32 R33, RZ, RZ, R37 ;  /* 0x000000ffff217224 */ /* 0x000fd400078e0025 */
[----:B------:R-:W-:Y:S02]  /*40f0*/  MOV R19, UR69 ;  /* 0x0000004500137c02 */ /* 0x000fe40008000f00 */
[----:B0-----:R-:W-:-:S07]  /*4100*/  MOV R16, UR68 ;  /* 0x0000004400107c02 */ /* 0x001fce0008000f00 */
[----:B------:R-:W-:Y:S05]  /*4110*/  CALL.REL.NOINC `($__internal_8_$__cuda_sm20_div_u64) ;  /* 0x0000028800547944 */ /* 0x000fea0003c00000 */
[----:B------:R-:W-:Y:S01]  /*4120*/  IMAD.MOV R19, RZ, RZ, -R30 ;  /* 0x000000ffff137224 */ /* 0x000fe200078e0a1e */
[----:B------:R-:W-:-:S03]  /*4130*/  MOV R37, R31 ;  /* 0x0000001f00257202 */ /* 0x000fc60000000f00 */
[----:B------:R-:W-:Y:S02]  /*4140*/  IMAD R28, R19, UR72, R36 ;  /* 0x00000048131c7c24 */ /* 0x000fe4000f8e0224 */
[----:B------:R-:W-:-:S07]  /*4150*/  IMAD.MOV.U32 R36, RZ, RZ, R30 ;  /* 0x000000ffff247224 */ /* 0x000fce00078e001e */
.L_x_3513:
[----:B------:R-:W-:Y:S05]  /*4160*/  BSYNC.RECONVERGENT B3 ;  /* 0x0000000000037941 */ /* 0x000fea0003800200 */
.L_x_3511:
        /* <DEDUP_REMOVED lines=26> */
.L_x_3515:
[----:B------:R-:W0:Y:S01]  /*4310*/  LDCU UR68, c[0x0][0x848] ;  /* 0x00010900ff4477ac */ /* 0x000e220008000800 */
[----:B------:R-:W-:Y:S01]  /*4320*/  IMAD.MOV.U32 R32, RZ, RZ, R36 ;  /* 0x000000ffff207224 */ /* 0x000fe200078e0024 */
[----:B------:R-:W-:Y:S01]  /*4330*/  MOV R33, R37 ;  /* 0x0000002500217202 */ /* 0x000fe20000000f00 */
[----:B------:R-:W-:Y:S01]  /*4340*/  IMAD.MOV.U32 R19, RZ, RZ, R10 ;  /* 0x000000ffff137224 */ /* 0x000fe200078e000a */
[----:B------:R-:W-:Y:S01]  /*4350*/  MOV R24, 0x4380 ;  /* 0x0000438000187802 */ /* 0x000fe20000000f00 */
[----:B0-----:R-:W-:-:S07]  /*4360*/  IMAD.U32 R16, RZ, RZ, UR68 ;  /* 0x00000044ff107e24 */ /* 0x001fce000f8e00ff */
[----:B------:R-:W-:Y:S05]  /*4370*/  CALL.REL.NOINC `($__internal_8_$__cuda_sm20_div_u64) ;  /* 0x0000028400bc7944 */ /* 0x000fea0003c00000 */
[----:B------:R-:W-:Y:S01]  /*4380*/  IMAD.MOV R19, RZ, RZ, -R30 ;  /* 0x000000ffff137224 */ /* 0x000fe200078e0a1e */
[----:B------:R-:W-:Y:S01]  /*4390*/  MOV R60, R30 ;  /* 0x0000001e003c7202 */ /* 0x000fe20000000f00 */
[----:B------:R-:W-:Y:S02]  /*43a0*/  IMAD.MOV.U32 R61, RZ, RZ, R31 ;  /* 0x000000ffff3d7224 */ /* 0x000fe400078e001f */
[----:B------:R-:W-:-:S07]  /*43b0*/  IMAD R36, R19, UR5, R36 ;  /* 0x0000000513247c24 */ /* 0x000fce000f8e0224 */
.L_x_3516:
[----:B------:R-:W-:Y:S05]  /*43c0*/  BSYNC.RECONVERGENT B3 ;  /* 0x0000000000037941 */ /* 0x000fea0003800200 */
.L_x_3514:
[----:B------:R-:W-:Y:S01]  /*43d0*/  R2UR UR68, R5 ;  /* 0x00000000054472ca */ /* 0x000fe200000e0000 */
[----:B------:R-:W-:-:S12]  /*43e0*/  BSSY.RECONVERGENT B3, `(.L_x_3517) ;  /* 0x0000024000037945 */ /* 0x000fd80003800200 */
[----:B------:R-:W-:-:S04]  /*43f0*/  LOP3.LUT R16, R61, UR68, RZ, 0xfc, !PT ;  /* 0x000000443d107c12 */ /* 0x000fc8000f8efcff */
        /* <DEDUP_REMOVED lines=24> */
.L_x_3518:
        /* <DEDUP_REMOVED lines=8> */
[----:B------:R-:W-:-:S05]  /*4600*/  IADD3 R37, PT, PT, -R30, RZ, RZ ;  /* 0x000000ff1e257210 */ /* 0x000fca0007ffe1ff */
[----:B------:R-:W-:-:S07]  /*4610*/  IMAD R37, R37, UR4, R60 ;  /* 0x0000000425257c24 */ /* 0x000fce000f8e023c */
.L_x_3519:
[----:B------:R-:W-:Y:S05]  /*4620*/  BSYNC.RECONVERGENT B3 ;  /* 0x0000000000037941 */ /* 0x000fea0003800200 */
.L_x_3517:
        /* <DEDUP_REMOVED lines=24> */
.L_x_3521:
[----:B------:R-:W-:Y:S01]  /*47b0*/  IMAD.MOV.U32 R16, RZ, RZ, R30 ;  /* 0x000000ffff107224 */ /* 0x000fe200078e001e */
[----:B------:R-:W-:Y:S02]  /*47c0*/  MOV R19, R31 ;  /* 0x0000001f00137202 */ /* 0x000fe40000000f00 */
[----:B------:R-:W-:-:S07]  /*47d0*/  MOV R24, 0x47f0 ;  /* 0x000047f000187802 */ /* 0x000fce0000000f00 */
[----:B------:R-:W-:Y:S05]  /*47e0*/  CALL.REL.NOINC `($__internal_9_$__cuda_sm20_rem_u64) ;  /* 0x0000028400b87944 */ /* 0x000fea0003c00000 */
.L_x_3522:
[----:B------:R-:W-:Y:S05]  /*47f0*/  BSYNC.RECONVERGENT B3 ;  /* 0x0000000000037941 */ /* 0x000fea0003800200 */
.L_x_3520:
        /* <DEDUP_REMOVED lines=220> */
.L_x_3492:
[----:B------:R-:W-:Y:S05]  /*55c0*/  BSYNC.RECONVERGENT B1 ;  /* 0x0000000000017941 */ /* 0x000fea0003800200 */
.L_x_3491:
[----:B------:R-:W0:Y:S01]  /*55d0*/  LDCU UR68, c[0x0][0x878] ;  /* 0x00010f00ff4477ac */ /* 0x000e220008000800 */
[----:B------:R-:W-:Y:S01]  /*55e0*/  IADD3 R3, P0, PT, R3, R20, RZ ;  /* 0x0000001403037210 */ /* 0x000fe20007f1e0ff */
[----:B------:R-:W-:Y:S01]  /*55f0*/  VIADD R4, R4, 0x200 ;  /* 0x0000020004047836 */ /* 0x000fe20000000000 */
[----:B------:R-:W-:-:S03]  /*5600*/  IADD3 R15, P1, PT, R15, 0x200, RZ ;  /* 0x000002000f0f7810 */ /* 0x000fc60007f3e0ff */
[----:B------:R-:W-:Y:S02]  /*5610*/  IMAD.X R2, R2, 0x1, R17, P0 ;  /* 0x0000000102027824 */ /* 0x000fe400000e0611 */
[----:B------:R-:W-:Y:S01]  /*5620*/  IMAD.X R14, RZ, RZ, R14, P1 ;  /* 0x000000ffff0e7224 */ /* 0x000fe200008e060e */
[----:B0-----:R-:W-:-:S04]  /*5630*/  MOV R19, UR68 ;  /* 0x0000004400137c02 */ /* 0x001fc80008000f00 */
[----:B------:R-:W-:-:S13]  /*5640*/  ISETP.GE.AND P0, PT, R4, R19, PT ;  /* 0x000000130400720c */ /* 0x000fda0003f06270 */
[----:B------:R-:W-:Y:S05]  /*5650*/  @!P0 BRA `(.L_x_3523) ;  /* 0xffffffd8004c8947 */ /* 0x000fea000383ffff */
.L_x_3490:
[----:B0-----:R-:W-:Y:S05]  /*5660*/  BSYNC.RECONVERGENT B2 ;  /* 0x0000000000027941 */ /* 0x001fea0003800200 */
.L_x_3489:
        /* <DEDUP_REMOVED lines=35> */
.L_x_4023:
[C---:B------:R-:W-:Y:S01]  /*58a0*/  ISETP.NE.AND P1, PT, R11.reuse, RZ, PT ;  /* 0x000000ff0b00720c */ /* 0x040fe20003f25270 */
[----:B------:R-:W-:Y:S05]  /*58b0*/  WARPSYNC.ALL ;  /* 0x0000000000007948 */ /* 0x000fea0003800000 */
[----:B------:R-:W-:-:S04]  /*58c0*/  ISETP.GT.AND P0, PT, R11, 0xf, PT ;  /* 0x0000000f0b00780c */ /* 0x000fc80003f04270 */
[----:B-1----:R-:W-:Y:S02]  /*58d0*/  SEL R2, R2, RZ, !P0 ;  /* 0x000000ff02027207 */ /* 0x002fe40004000000 */
[----:B--2---:R-:W-:Y:S01]  /*58e0*/  SEL R3, R3, RZ, !P0 ;  /* 0x000000ff03037207 */ /* 0x004fe20004000000 */
[----:B------:R-:W1:Y:S01]  /*58f0*/  @!P1 S2R R6, SR_CgaCtaId ;  /* 0x0000000000069919 */ /* 0x000e620000008800 */
[----:B------:R-:W-:Y:S02]  /*5900*/  @!P1 MOV R5, 0x400 ;  /* 0x0000040000059802 */ /* 0x000fe40000000f00 */
[----:B------:R-:W-:Y:S02]  /*5910*/  @!P1 SHF.R.U32.HI R4, RZ, 0x2, R0 ;  /* 0x00000002ff049819 */ /* 0x000fe40000011600 */
[----:B------:R-:W-:Y:S02]  /*5920*/  ISETP.NE.AND P0, PT, R0, RZ, PT ;  /* 0x000000ff0000720c */ /* 0x000fe40003f05270 */
[----:B------:R-:W-:-:S02]  /*5930*/  IADD3 R2, P2, PT, R2, R7, RZ ;  /* 0x0000000702027210 */ /* 0x000fc40007f5e0ff */
[----:B------:R-:W-:-:S03]  /*5940*/  @!P1 LOP3.LUT R4, R4, 0xf8, RZ, 0xc0, !PT ;  /* 0x000000f804049812 */ /* 0x000fc600078ec0ff */
[----:B------:R-:W-:Y:S01]  /*5950*/  IMAD.X R3, R3, 0x1, R8, P2 ;  /* 0x0000000103037824 */ /* 0x000fe200010e0608 */
        /* <DEDUP_REMOVED lines=8> */
[----:B------:R-:W-:Y:S04]  /*59e0*/  LDS.64 R12, [UR4+0x18] ;  /* 0x00001804ff0c7984 */ /* 0x000fe80008000a00 */
[----:B------:R-:W2:Y:S04]  /*59f0*/  LDS.128 R16, [UR4+0x20] ;  /* 0x00002004ff107984 */ /* 0x000ea80008000c00 */
[----:B------:R-:W3:Y:S04]  /*5a00*/  LDS.128 R20, [UR4+0x30] ;  /* 0x00003004ff147984 */ /* 0x000ee80008000c00 */
[----:B------:R-:W4:Y:S04]  /*5a10*/  LDS.128 R24, [UR4+0x40] ;  /* 0x00004004ff187984 */ /* 0x000f280008000c00 */
[----:B------:R-:W5:Y:S04]  /*5a20*/  LDS.128 R28, [UR4+0x50] ;  /* 0x00005004ff1c7984 */ /* 0x000f680008000c00 */
[----:B------:R-:W5:Y:S04]  /*5a30*/  LDS.128 R32, [UR4+0x60] ;  /* 0x00006004ff207984 */ /* 0x000f680008000c00 */
[----:B0-----:R-:W0:Y:S04]  /*5a40*/  LDS.128 R8, [UR4+0x70] ;  /* 0x00007004ff087984 */ /* 0x001e280008000c00 */
[----:B-1----:R-:W1:Y:S01]  /*5a50*/  LDS.128 R4, [UR4+0x80] ;  /* 0x00008004ff047984 */ /* 0x002e620008000c00 */
[----:B--2---:R-:W-:-:S04]  /*5a60*/  IADD3 R15, P1, P2, R16, R12, R2 ;  /* 0x0000000c100f7210 */ /* 0x004fc80007a3e002 */
        /* <DEDUP_REMOVED lines=8> */
[----:B0-----:R-:W-:Y:S02]  /*5af0*/  IADD3 R3, P3, P4, R8, R3, R34 ;  /* 0x0000000308037210 */ /* 0x001fe40007c7e022 */
[----:B------:R-:W-:Y:S02]  /*5b00*/  IADD3.X R31, PT, PT, R33, R27, R31, P1, P2 ;  /* 0x0000001b211f7210 */ /* 0x000fe40000fe441f */
[----:B-1----:R-:W-:Y:S02]  /*5b10*/  IADD3 R3, P1, P2, R4, R3, R10 ;  /* 0x0000000304037210 */ /* 0x002fe40007a3e00a */
[----:B------:R-:W-:-:S02]  /*5b20*/  IADD3.X R9, PT, PT, R9, R31, R35, P3, P4 ;  /* 0x0000001f09097210 */ /* 0x000fc40001fe8423 */
[----:B------:R-:W-:Y:S02]  /*5b30*/  IADD3 R2, P3, PT, R3, R6, RZ ;  /* 0x0000000603027210 */ /* 0x000fe40007f7e0ff */
[----:B------:R-:W-:-:S04]  /*5b40*/  IADD3.X R3, PT, PT, R5, R9, R11, P1, P2 ;  /* 0x0000000905037210 */ /* 0x000fc80000fe440b */
[----:B------:R-:W-:Y:S01]  /*5b50*/  IADD3.X R3, PT, PT, R3, R7, RZ, P3, !PT ;  /* 0x0000000703037210 */ /* 0x000fe20001ffe4ff */
[----:B------:R-:W-:Y:S06]  /*5b60*/  BRA `(.L_x_3526) ;  /* 0x0000026400207947 */ /* 0x000fec0003800000 */
.L_x_3524:
[----:B------:R-:W0:Y:S01]  /*5b70*/  S2R R11, SR_LANEID ;  /* 0x00000000000b7919 */ /* 0x000e220000000000 */
[----:B------:R-:W-:Y:S01]  /*5b80*/  LOP3.LUT R4, R0, 0x3e0, RZ, 0xc0, !PT ;  /* 0x000003e000047812 */ /* 0x000fe200078ec0ff */
[----:B------:R-:W-:-:S04]  /*5b90*/  UMOV UR4, 0xffffffff ;  /* 0xffffffff00047882 */ /* 0x000fc80000000000 */
[----:B------:R-:W-:Y:S01]  /*5ba0*/  VIADD R6, R4, 0x20 ;  /* 0x0000002004067836 */ /* 0x000fe20000000000 */
[----:B------:R-:W-:-:S04]  /*5bb0*/  LOP3.LUT R4, RZ, R4, RZ, 0x33, !PT ;  /* 0x00000004ff047212 */ /* 0x000fc800078e33ff */
[----:B------:R-:W-:Y:S01]  /*5bc0*/  ISETP.GT.AND P0, PT, R6, R19, PT ;  /* 0x000000130600720c */ /* 0x000fe20003f04270 */
[----:B------:R-:W-:-:S05]  /*5bd0*/  IMAD.IADD R4, R4, 0x1, R19 ;  /* 0x0000000104047824 */ /* 0x000fca00078e0213 */
        /* <DEDUP_REMOVED lines=8> */
[----:B------:R-:W-:-:S04]  /*5c60*/  IADD3 R8, P0, PT, R3, R8, RZ ;  /* 0x0000000803087210 */ /* 0x000fc80007f1e0ff */
[----:B------:R-:W-:Y:S01]  /*5c70*/  IADD3.X R9, PT, PT, R2, R9, RZ, P0, !PT ;  /* 0x0000000902097210 */ /* 0x000fe200007fe4ff */
[----:B------:R-:W0:Y:S01]  /*5c80*/  SHFL.DOWN PT, R5, R8, 0x2, R4 ;  /* 0x0840000008057989 */ /* 0x000e2200000e0004 */
[----:B------:R-:W-:-:S03]  /*5c90*/  ISETP.GT.AND P0, PT, R7, R4, PT ;  /* 0x000000040700720c */ /* 0x000fc60003f04270 */
[----:B------:R-:W1:Y:S01]  /*5ca0*/  SHFL.DOWN PT, R6, R9, 0x2, R4 ;  /* 0x0840000009067989 */ /* 0x000e6200000e0004 */
[----:B0-----:R-:W-:-:S04]  /*5cb0*/  SEL R5, R5, RZ, !P0 ;  /* 0x000000ff05057207 */ /* 0x001fc80004000000 */
[----:B------:R-:W-:Y:S02]  /*5cc0*/  IADD3 R7, P1, PT, R5, R8, RZ ;  /* 0x0000000805077210 */ /* 0x000fe40007f3e0ff */
[----:B-1----:R-:W-:Y:S02]  /*5cd0*/  SEL R6, R6, RZ, !P0 ;  /* 0x000000ff06067207 */ /* 0x002fe40004000000 */
[----:B------:R-:W-:Y:S01]  /*5ce0*/  IADD3 R5, PT, PT, R11, 0x4, RZ ;  /* 0x000000040b057810 */ /* 0x000fe20007ffe0ff */
[----:B------:R-:W0:Y:S02]  /*5cf0*/  SHFL.DOWN PT, R2, R7, 0x4, R4 ;  /* 0x0880000007027989 */ /* 0x000e2400000e0004 */
[----:B------:R-:W-:Y:S01]  /*5d00*/  IMAD.X R6, R6, 0x1, R9, P1 ;  /* 0x0000000106067824 */ /* 0x000fe200008e0609 */
[----:B------:R-:W-:Y:S01]  /*5d10*/  ISETP.GT.AND P0, PT, R5, R4, PT ;  /* 0x000000040500720c */ /* 0x000fe20003f04270 */
[----:B------:R-:W-:-:S03]  /*5d20*/  VIADD R5, R11, 0x8 ;  /* 0x000000080b057836 */ /* 0x000fc60000000000 */
[----:B------:R-:W1:Y:S01]  /*5d30*/  SHFL.DOWN PT, R3, R6, 0x4, R4 ;  /* 0x0880000006037989 */ /* 0x000e6200000e0004 */
[----:B0-----:R-:W-:-:S04]  /*5d40*/  SEL R2, R2, RZ, !P0 ;  /* 0x000000ff02027207 */ /* 0x001fc80004000000 */
[----:B------:R-:W-:Y:S02]  /*5d50*/  IADD3 R9, P1, PT, R2, R7, RZ ;  /* 0x0000000702097210 */ /* 0x000fe40007f3e0ff */
[----:B-1----:R-:W-:-:S03]  /*5d60*/  SEL R3, R3, RZ, !P0 ;  /* 0x000000ff03037207 */ /* 0x002fc60004000000 */
[----:B------:R-:W0:Y:S01]  /*5d70*/  SHFL.DOWN PT, R2, R9, 0x8, R4 ;  /* 0x0900000009027989 */ /* 0x000e2200000e0004 */
[----:B------:R-:W-:Y:S01]  /*5d80*/  ISETP.GT.AND P0, PT, R5, R4, PT ;  /* 0x000000040500720c */ /* 0x000fe20003f04270 */
[----:B------:R-:W-:-:S05]  /*5d90*/  IMAD.X R8, R3, 0x1, R6, P1 ;  /* 0x0000000103087824 */ /* 0x000fca00008e0606 */
[----:B------:R-:W1:Y:S01]  /*5da0*/  SHFL.DOWN PT, R3, R8, 0x8, R4 ;  /* 0x0900000008037989 */ /* 0x000e6200000e0004 */
[----:B0-----:R-:W-:-:S04]  /*5db0*/  SEL R2, R2, RZ, !P0 ;  /* 0x000000ff02027207 */ /* 0x001fc80004000000 */
[----:B------:R-:W-:Y:S02]  /*5dc0*/  IADD3 R7, P1, PT, R2, R9, RZ ;  /* 0x0000000902077210 */ /* 0x000fe40007f3e0ff */
[----:B-1----:R-:W-:-:S03]  /*5dd0*/  SEL R3, R3, RZ, !P0 ;  /* 0x000000ff03037207 */ /* 0x002fc60004000000 */
[----:B------:R0:W1:Y:S01]  /*5de0*/  SHFL.DOWN PT, R2, R7, 0x10, R4 ;  /* 0x0a00000007027989 */ /* 0x00006200000e0004 */
[----:B------:R-:W-:-:S05]  /*5df0*/  IADD3.X R6, PT, PT, R3, R8, RZ, P1, !PT ;  /* 0x0000000803067210 */ /* 0x000fca0000ffe4ff */
[----:B------:R0:W2:Y:S02]  /*5e00*/  SHFL.DOWN PT, R3, R6, 0x10, R4 ;  /* 0x0a00000006037989 */ /* 0x0000a400000e0004 */
.L_x_4034:
[C---:B------:R-:W-:Y:S01]  /*5e10*/  ISETP.NE.AND P2, PT, R11.reuse, RZ, PT ;  /* 0x000000ff0b00720c */ /* 0x040fe20003f45270 */
[----:B------:R-:W-:Y:S01]  /*5e20*/  VIADD R5, R11, 0x10 ;  /* 0x000000100b057836 */ /* 0x000fe20000000000 */
[----:B------:R-:W-:Y:S05]  /*5e30*/  WARPSYNC.ALL ;  /* 0x0000000000007948 */ /* 0x000fea0003800000 */
[----:B------:R-:W-:-:S04]  /*5e40*/  ISETP.GT.AND P0, PT, R5, R4, PT ;  /* 0x000000040500720c */ /* 0x000fc80003f04270 */
[----:B-1----:R-:W-:Y:S02]  /*5e50*/  SEL R2, R2, RZ, !P0 ;  /* 0x000000ff02027207 */ /* 0x002fe40004000000 */
[----:B------:R-:W1:Y:S01]  /*5e60*/  @!P2 S2R R8, SR_CgaCtaId ;  /* 0x000000000008a919 */ /* 0x000e620000008800 */
[----:B------:R-:W-:Y:S02]  /*5e70*/  @!P2 MOV R5, 0x400 ;  /* 0x000004000005a802 */ /* 0x000fe40000000f00 */
[----:B0-----:R-:W-:Y:S02]  /*5e80*/  @!P2 SHF.R.U32.HI R4, RZ, 0x2, R0 ;  /* 0x00000002ff04a819 */ /* 0x001fe40000011600 */
[----:B--2---:R-:W-:Y:S02]  /*5e90*/  SEL R3, R3, RZ, !P0 ;  /* 0x000000ff03037207 */ /* 0x004fe40004000000 */
[----:B------:R-:W-:Y:S02]  /*5ea0*/  ISETP.NE.AND P0, PT, R0, RZ, PT ;  /* 0x000000ff0000720c */ /* 0x000fe40003f05270 */
[----:B------:R-:W-:-:S02]  /*5eb0*/  @!P2 LOP3.LUT R4, R4, 0xf8, RZ, 0xc0, !PT ;  /* 0x000000f80404a812 */ /* 0x000fc400078ec0ff */
[----:B------:R-:W-:-:S04]  /*5ec0*/  IADD3 R2, P1, PT, R2, R7, RZ ;  /* 0x0000000702027210 */ /* 0x000fc80007f3e0ff */
[----:B------:R-:W-:Y:S02]  /*5ed0*/  IADD3.X R3, PT, PT, R3, R6, RZ, P1, !PT ;  /* 0x0000000603037210 */ /* 0x000fe40000ffe4ff */
[----:B-1----:R-:W-:-:S05]  /*5ee0*/  @!P2 LEA R5, R8, R5, 0x18 ;  /* 0x000000050805a211 */ /* 0x002fca00078ec0ff */
[----:B------:R-:W-:-:S05]  /*5ef0*/  @!P2 IMAD.IADD R5, R4, 0x1, R5 ;  /* 0x000000010405a824 */ /* 0x000fca00078e0205 */
        /* <DEDUP_REMOVED lines=10> */
[----:B--2---:R-:W0:Y:S04]  /*5fa0*/  LDS.64 R4, [UR4+0x18] ;  /* 0x00001804ff047984 */ /* 0x004e280008000a00 */
        /* <DEDUP_REMOVED lines=25> */
[----:B------:R-:W-:-:S02]  /*6140*/  IADD3.X R16, PT, PT, R16, R18, R35, P3, P4 ;  /* 0x0000001210107210 */ /* 0x000fc40001fe8423 */
[----:B------:R-:W-:Y:S02]  /*6150*/  ISETP.GT.AND P1, PT, R19, 0xe0, PT ;  /* 0x000000e01300780c */ /* 0x000fe40003f24270 */
[----:B------:R-:W-:Y:S02]  /*6160*/  SEL R18, R25, RZ, P2 ;  /* 0x000000ff19127207 */ /* 0x000fe40001000000 */
[----:B------:R-:W-:Y:S02]  /*6170*/  IADD3 R0, P3, P4, R0, R2, R3 ;  /* 0x0000000200007210 */ /* 0x000fe40007c7e003 */
[----:B------:R-:W-:Y:S02]  /*6180*/  ISETP.GT.AND P2, PT, R19, 0x100, PT ;  /* 0x000001001300780c */ /* 0x000fe40003f44270 */
[----:B------:R-:W-:Y:S02]  /*6190*/  SEL R3, R26, RZ, P1 ;  /* 0x000000ff1a037207 */ /* 0x000fe40000800000 */
[----:B------:R-:W-:-:S02]  /*61a0*/  SEL R27, R27, RZ, P1 ;  /* 0x000000ff1b1b7207 */ /* 0x000fc40000800000 */
[----:B------:R-:W-:Y:S02]  /*61b0*/  IADD3.X R18, PT, PT, R18, R16, R31, P3, P4 ;  /* 0x0000001012127210 */ /* 0x000fe40001fe841f */
[----:B------:R-:W-:Y:S02]  /*61c0*/  ISETP.GT.AND P1, PT, R19, 0x120, PT ;  /* 0x000001201300780c */ /* 0x000fe40003f24270 */
        /* <DEDUP_REMOVED lines=31> */
.L_x_3454:
[----:B------:R-:W0:Y:S01]  /*63c0*/  S2R R17, SR_TID.X ;  /* 0x0000000000117919 */ /* 0x000e220000002100 */
[----:B------:R-:W0:Y:S01]  /*63d0*/  LDCU.64 UR6, c[0x0][0x380] ;  /* 0x00007000ff0677ac */ /* 0x000e220008000a00 */
[----:B------:R-:W-:Y:S01]  /*63e0*/  BSSY.RECONVERGENT B1, `(.L_x_3528) ;  /* 0x0000286000017945 */ /* 0x000fe20003800200 */
[----:B------:R-:W-:Y:S01]  /*63f0*/  HFMA2 R4, -RZ, RZ, 0, 0 ;  /* 0x00000000ff047431 */ /* 0x000fe200000001ff */
        /* <DEDUP_REMOVED lines=15> */
[----:B------:R-:W-:Y:S01]  /*64f0*/  VIADD R0, R17, UR6 ;  /* 0x0000000611007c36 */ /* 0x000fe20008000000 */
[----:B------:R-:W-:-:S04]  /*6500*/  ISETP.NE.U32.AND P2, PT, R6, RZ, PT ;  /* 0x000000ff0600720c */ /* 0x000fc80003f45070 */
        /* <DEDUP_REMOVED lines=19> */
.L_x_3531:
[----:B------:R-:W0:Y:S01]  /*6640*/  LDCU UR5, c[0x0][0x864] ;  /* 0x00010c80ff0577ac */ /* 0x000e220008000800 */
[----:B------:R-:W-:Y:S01]  /*6650*/  IMAD.MOV.U32 R32, RZ, RZ, R0 ;  /* 0x000000ffff207224 */ /* 0x000fe200078e0000 */
[----:B------:R-:W-:Y:S02]  /*6660*/  MOV R24, 0x6690 ;  /* 0x0000669000187802 */ /* 0x000fe40000000f00 */
[----:B0-----:R-:W-:-:S07]  /*6670*/  MOV R16, UR5 ;  /* 0x0000000500107c02 */ /* 0x001fce0008000f00 */
[----:B------:R-:W-:Y:S05]  /*6680*/  CALL.REL.NOINC `($__internal_8_$__cuda_sm20_div_u64) ;  /* 0x0000026000f87944 */ /* 0x000fea0003c00000 */
[----:B------:R-:W0:Y:S01]  /*6690*/  LDCU UR5, c[0x0][0x864] ;  /* 0x00010c80ff0577ac */ /* 0x000e220008000800 */
[--C-:B------:R-:W-:Y:S02]  /*66a0*/  IMAD.MOV R3, RZ, RZ, -R30.reuse ;  /* 0x000000ffff037224 */ /* 0x100fe400078e0a1e */
[----:B------:R-:W-:Y:S02]  /*66b0*/  IMAD.MOV.U32 R2, RZ, RZ, R30 ;  /* 0x000000ffff027224 */ /* 0x000fe400078e001e */
[----:B0-----:R-:W-:Y:S01]  /*66c0*/  IMAD R0, R3, UR5, R0 ;  /* 0x0000000503007c24 */ /* 0x001fe2000f8e0200 */
[----:B------:R-:W-:-:S07]  /*66d0*/  MOV R3, R31 ;  /* 0x0000001f00037202 */ /* 0x000fce0000000f00 */
.L_x_3532:
[----:B------:R-:W-:Y:S05]  /*66e0*/  BSYNC.RECONVERGENT B2 ;  /* 0x0000000000027941 */ /* 0x000fea0003800200 */
.L_x_3530:
        /* <DEDUP_REMOVED lines=27> */
.L_x_3534:
        /* <DEDUP_REMOVED lines=12> */
.L_x_3535:
[----:B------:R-:W-:Y:S05]  /*6960*/  BSYNC.RECONVERGENT B2 ;  /* 0x0000000000027941 */ /* 0x000fea0003800200 */
.L_x_3533:
        /* <DEDUP_REMOVED lines=29> */
.L_x_3537:
[----:B------:R-:W0:Y:S01]  /*6b40*/  LDCU UR5, c[0x0][0x85c] ;  /* 0x00010b80ff0577ac */ /* 0x000e220008000800 */
[----:B------:R-:W-:Y:S01]  /*6b50*/  MOV R32, R6 ;  /* 0x0000000600207202 */ /* 0x000fe20000000f00 */
[----:B------:R-:W-:Y:S01]  /*6b60*/  IMAD.MOV.U32 R33, RZ, RZ, R7 ;  /* 0x000000ffff217224 */ /* 0x000fe200078e0007 */
[----:B------:R-:W-:Y:S01]  /*6b70*/  MOV R24, 0x6ba0 ;  /* 0x00006ba000187802 */ /* 0x000fe20000000f00 */
[----:B0-----:R-:W-:-:S07]  /*6b80*/  IMAD.U32 R16, RZ, RZ, UR5 ;  /* 0x00000005ff107e24 */ /* 0x001fce000f8e00ff */
[----:B------:R-:W-:Y:S05]  /*6b90*/  CALL.REL.NOINC `($__internal_8_$__cuda_sm20_div_u64) ;  /* 0x0000025c00b47944 */ /* 0x000fea0003c00000 */
[----:B------:R-:W0:Y:S01]  /*6ba0*/  LDCU UR5, c[0x0][0x85c] ;  /* 0x00010b80ff0577ac */ /* 0x000e220008000800 */
[----:B------:R-:W-:Y:S01]  /*6bb0*/  IADD3 R3, PT, PT, -R30, RZ, RZ ;  /* 0x000000ff1e037210 */ /* 0x000fe20007ffe1ff */
[----:B------:R-:W-:-:S04]  /*6bc0*/  IMAD.MOV.U32 R7, RZ, RZ, R31 ;  /* 0x000000ffff077224 */ /* 0x000fc800078e001f */
[----:B0-----:R-:W-:Y:S02]  /*6bd0*/  IMAD R3, R3, UR5, R6 ;  /* 0x0000000503037c24 */ /* 0x001fe4000f8e0206 */
[----:B------:R-:W-:-:S07]  /*6be0*/  IMAD.MOV.U32 R6, RZ, RZ, R30 ;  /* 0x000000ffff067224 */ /* 0x000fce00078e001e */
.L_x_3538:
[----:B------:R-:W-:Y:S05]  /*6bf0*/  BSYNC.RECONVERGENT B2 ;  /* 0x0000000000027941 */ /* 0x000fea0003800200 */
.L_x_3536:
        /* <DEDUP_REMOVED lines=28> */
.L_x_3540:
        /* <DEDUP_REMOVED lines=8> */
[----:B------:R-:W-:Y:S02]  /*6e40*/  IMAD.MOV R5, RZ, RZ, -R30 ;  /* 0x000000ffff057224 */ /* 0x000fe400078e0a1e */
[----:B------:R-:W-:Y:S02]  /*6e50*/  IMAD.MOV.U32 R7, RZ, RZ, R31 ;  /* 0x000000ffff077224 */ /* 0x000fe400078e001f */
[----:B0-----:R-:W-:Y:S01]  /*6e60*/  IMAD R5, R5, UR5, R6 ;  /* 0x0000000505057c24 */ /* 0x001fe2000f8e0206 */
[----:B------:R-:W-:-:S07]  /*6e70*/  MOV R6, R30 ;  /* 0x0000001e00067202 */ /* 0x000fce0000000f00 */
.L_x_3541:
[----:B------:R-:W-:Y:S05]  /*6e80*/  BSYNC.RECONVERGENT B2 ;  /* 0x0000000000027941 */ /* 0x000fea0003800200 */
.L_x_3539:
        /* <DEDUP_REMOVED lines=28> */
.L_x_3543:
[----:B------:R-:W0:Y:S01]  /*7050*/  LDCU UR5, c[0x0][0x854] ;  /* 0x00010a80ff0577ac */ /* 0x000e220008000800 */
[----:B------:R-:W-:Y:S01]  /*7060*/  IMAD.MOV.U32 R32, RZ, RZ, R6 ;  /* 0x000000ffff207224 */ /* 0x000fe200078e0006 */
[----:B------:R-:W-:Y:S02]  /*7070*/  MOV R33, R7 ;  /* 0x0000000700217202 */ /* 0x000fe40000000f00 */
        /* <DEDUP_REMOVED lines=8> */
.L_x_3544:
[----:B------:R-:W-:Y:S05]  /*7100*/  BSYNC.RECONVERGENT B2 ;  /* 0x0000000000027941 */ /* 0x000fea0003800200 */
.L_x_3542:
        /* <DEDUP_REMOVED lines=28> */
.L_x_3546:
[----:B------:R-:W0:Y:S01]  /*72d0*/  LDCU UR5, c[0x0][0x850] ;  /* 0x00010a00ff0577ac */ /* 0x000e220008000800 */
[----:B------:R-:W-:Y:S01]  /*72e0*/  MOV R32, R8 ;  /* 0x0000000800207202 */ /* 0x000fe20000000f00 */
[----:B------:R-:W-:Y:S01]  /*72f0*/  IMAD.MOV.U32 R33, RZ, RZ, R9 ;  /* 0x000000ffff217224 */ /* 0x000fe200078e0009 */
[----:B------:R-:W-:Y:S01]  /*7300*/  MOV R24, 0x7340 ;  /* 0x0000734000187802 */ /* 0x000fe20000000f00 */
[----:B------:R-:W-:Y:S01]  /*7310*/  IMAD.MOV.U32 R19, RZ, RZ, R21 ;  /* 0x000000ffff137224 */ /* 0x000fe200078e0015 */
[----:B0-----:R-:W-:-:S07]  /*7320*/  MOV R16, UR5 ;  /* 0x0000000500107c02 */ /* 0x001fce0008000f00 */
[----:B------:R-:W-:Y:S05]  /*7330*/  CALL.REL.NOINC `($__internal_8_$__cuda_sm20_div_u64) ;  /* 0x0000025400cc7944 */ /* 0x000fea0003c00000 */
[----:B------:R-:W0:Y:S01]  /*7340*/  LDCU UR5, c[0x0][0x850] ;  /* 0x00010a00ff0577ac */ /* 0x000e220008000800 */
[----:B------:R-:W-:Y:S01]  /*7350*/  IMAD.MOV R7, RZ, RZ, -R30 ;  /* 0x000000ffff077224 */ /* 0x000fe200078e0a1e */
[----:B------:R-:W-:-:S03]  /*7360*/  MOV R9, R31 ;  /* 0x0000001f00097202 */ /* 0x000fc60000000f00 */
[----:B0-----:R-:W-:Y:S02]  /*7370*/  IMAD R7, R7, UR5, R8 ;  /* 0x0000000507077c24 */ /* 0x001fe4000f8e0208 */
[----:B------:R-:W-:-:S07]  /*7380*/  IMAD.MOV.U32 R8, RZ, RZ, R30 ;  /* 0x000000ffff087224 */ /* 0x000fce00078e001e */
.L_x_3547:
[----:B------:R-:W-:Y:S05]  /*7390*/  BSYNC.RECONVERGENT B2 ;  /* 0x0000000000027941 */ /* 0x000fea0003800200 */
.L_x_3545:
        /* <DEDUP_REMOVED lines=28> */
.L_x_3549:
[----:B------:R-:W0:Y:S01]  /*7560*/  LDCU UR5, c[0x0][0x84c] ;  /* 0x00010980ff0577ac */ /* 0x000e220008000800 */
[----:B------:R-:W-:Y:S01]  /*7570*/  IMAD.MOV.U32 R32, RZ, RZ, R8 ;  /* 0x000000ffff207224 */ /* 0x000fe200078e0008 */
[----:B------:R-:W-:Y:S01]  /*7580*/  MOV R24, 0x75c0 ;  /* 0x000075c000187802 */ /* 0x000fe20000000f00 */
[----:B------:R-:W-:Y:S01]  /*7590*/  IMAD.MOV.U32 R33, RZ, RZ, R9 ;  /* 0x000000ffff217224 */ /* 0x000fe200078e0009 */
[----:B0-----:R-:W-:-:S07]  /*75a0*/  MOV R16, UR5 ;  /* 0x0000000500107c02 */ /* 0x001fce0008000f00 */
[----:B------:R-:W-:Y:S05]  /*75b0*/  CALL.REL.NOINC `($__internal_8_$__cuda_sm20_div_u64) ;  /* 0x00000254002c7944 */ /* 0x000fea0003c00000 */
[----:B------:R-:W0:Y:S01]  /*75c0*/  LDCU UR5, c[0x0][0x84c] ;  /* 0x00010980ff0577ac */ /* 0x000e220008000800 */
[--C-:B------:R-:W-:Y:S01]  /*75d0*/  IMAD.MOV R9, RZ, RZ, -R30.reuse ;  /* 0x000000ffff097224 */ /* 0x100fe200078e0a1e */
[----:B------:R-:W-:Y:S01]  /*75e0*/  MOV R11, R31 ;  /* 0x0000001f000b7202 */ /* 0x000fe20000000f00 */
[----:B------:R-:W-:Y:S02]  /*75f0*/  IMAD.MOV.U32 R10, RZ, RZ, R30 ;  /* 0x000000ffff0a7224 */ /* 0x000fe400078e001e */
[----:B0-----:R-:W-:-:S07]  /*7600*/  IMAD R8, R9, UR5, R8 ;  /* 0x0000000509087c24 */ /* 0x001fce000f8e0208 */
.L_x_3550:
[----:B------:R-:W-:Y:S05]  /*7610*/  BSYNC.RECONVERGENT B2 ;  /* 0x0000000000027941 */ /* 0x000fea0003800200 */
.L_x_3548:
        /* <DEDUP_REMOVED lines=28> */
.L_x_3552:
        /* <DEDUP_REMOVED lines=12> */
.L_x_3553:
[----:B------:R-:W-:Y:S05]  /*78a0*/  BSYNC.RECONVERGENT B2 ;  /* 0x0000000000027941 */ /* 0x000fea0003800200 */
.L_x_3551:
        /* <DEDUP_REMOVED lines=28> */
.L_x_3555:
[----:B------:R-:W0:Y:S01]  /*7a70*/  LDCU UR5, c[0x0][0x844] ;  /* 0x00010880ff0577ac */ /* 0x000e220008000800 */
[----:B------:R-:W-:Y:S01]  /*7a80*/  MOV R32, R10 ;  /* 0x0000000a00207202 */ /* 0x000fe20000000f00 */
[----:B------:R-:W-:Y:S01]  /*7a90*/  IMAD.MOV.U32 R33, RZ, RZ, R11 ;  /* 0x000000ffff217224 */ /* 0x000fe200078e000b */
[----:B------:R-:W-:Y:S01]  /*7aa0*/  MOV R24, 0x7ad0 ;  /* 0x00007ad000187802 */ /* 0x000fe20000000f00 */
[----:B0-----:R-:W-:-:S07]  /*7ab0*/  IMAD.U32 R16, RZ, RZ, UR5 ;  /* 0x00000005ff107e24 */ /* 0x001fce000f8e00ff */
[----:B------:R-:W-:Y:S05]  /*7ac0*/  CALL.REL.NOINC `($__internal_8_$__cuda_sm20_div_u64) ;  /* 0x0000024c00e87944 */ /* 0x000fea0003c00000 */
[----:B------:R-:W0:Y:S01]  /*7ad0*/  LDCU UR5, c[0x0][0x844] ;  /* 0x00010880ff0577ac */ /* 0x000e220008000800 */
[----:B------:R-:W-:-:S05]  /*7ae0*/  IADD3 R11, PT, PT, -R30, RZ, RZ ;  /* 0x000000ff1e0b7210 */ /* 0x000fca0007ffe1ff */
[----:B0-----:R-:W-:-:S07]  /*7af0*/  IMAD R14, R11, UR5, R10 ;  /* 0x000000050b0e7c24 */ /* 0x001fce000f8e020a */
.L_x_3556:
[----:B------:R-:W-:Y:S05]  /*7b00*/  BSYNC.RECONVERGENT B2 ;  /* 0x0000000000027941 */ /* 0x000fea0003800200 */
.L_x_3554:
        /* <DEDUP_REMOVED lines=24> */
.L_x_3558:
[----:B------:R-:W-:Y:S01]  /*7c90*/  IMAD.MOV.U32 R16, RZ, RZ, R30 ;  /* 0x000000ffff107224 */ /* 0x000fe200078e001e */
[----:B------:R-:W-:Y:S02]  /*7ca0*/  MOV R19, R31 ;  /* 0x0000001f00137202 */ /* 0x000fe40000000f00 */
[----:B------:R-:W-:-:S07]  /*7cb0*/  MOV R24, 0x7cd0 ;  /* 0x00007cd000187802 */ /* 0x000fce0000000f00 */
[----:B------:R-:W-:Y:S05]  /*7cc0*/  CALL.REL.NOINC `($__internal_9_$__cuda_sm20_rem_u64) ;  /* 0x0000025000807944 */ /* 0x000fea0003c00000 */
.L_x_3559:
[----:B------:R-:W-:Y:S05]  /*7cd0*/  BSYNC.RECONVERGENT B2 ;  /* 0x0000000000027941 */ /* 0x000fea0003800200 */
.L_x_3557:
        /* <DEDUP_REMOVED lines=33> */
[----:B------:R-:W0:Y:S01]  /*7ef0*/  I2F.F64 R28, R3 ;  /* 0x00000003001c7312 */ /* 0x000e220000201c00 */
[----:B-1----:R-:W-:-:S03]  /*7f00*/  DFMA R26, R30, UR12, R38 ;  /* 0x0000000c1e1a7c2b */ /* 0x002fc60008000026 */
[----:B------:R-:W1:Y:S03]  /*7f10*/  LDC.64 R38, c[0x0][0x458] ;  /* 0x00011600ff267b82 */ /* 0x000e660000000a00 */
[----:B------:R-:W-:Y:S01]  /*7f20*/  DFMA R34, R24, UR26, R34 ;  /* 0x0000001a18227c2b */ /* 0x000fe20008000022 */
[----:B------:R-:W1:Y:S01]  /*7f30*/  I2F.F64 R30, R2 ;  /* 0x00000002001e7312 */ /* 0x000e620000201c00 */
[----:B--2---:R-:W-:Y:S01]  /*7f40*/  DFMA R6, R32, R40, UR14 ;  /* 0x0000000e20067e2b */ /* 0x004fe20008000028 */
[----:B------:R-:W2:Y:S02]  /*7f50*/  LDCU.128 UR12, c[0x0][0x4b0] ;  /* 0x00009600ff0c77ac */ /* 0x000ea40008000c00 */
[----:B------:R-:W4:Y:S03]  /*7f60*/  LDC.64 R40, c[0x0][0x460] ;  /* 0x00011800ff287b82 */ /* 0x000f260000000a00 */
[----:B---3--:R-:W-:-:S02]  /*7f70*/  DFMA R34, R26, UR20, R34 ;  /* 0x000000141a227c2b */ /* 0x008fc40008000022 */
[----:B0-----:R-:W-:-:S03]  /*7f80*/  DFMA R28, R28, UR8, R36 ;  /* 0x000000081c1c7c2b */ /* 0x001fc60008000024 */
[----:B------:R-:W0:Y:S03]  /*7f90*/  LDC.64 R32, c[0x0][0x838] ;  /* 0x00020e00ff207b82 */ /* 0x000e260000000a00 */
[----:B------:R-:W-:Y:S02]  /*7fa0*/  DFMA R36, R6, UR22, R34 ;  /* 0x0000001606247c2b */ /* 0x000fe40008000022 */
[----:B------:R-:W4:Y:S01]  /*7fb0*/  I2F.F64 R34, R0 ;  /* 0x0000000000227312 */ /* 0x000f220000201c00 */
        /* <DEDUP_REMOVED lines=200> */
.L_x_3529:
[----:B------:R-:W-:Y:S05]  /*8c40*/  BSYNC.RECONVERGENT B1 ;  /* 0x0000000000017941 */ /* 0x000fea0003800200 */
.L_x_3528:
[----:B------:R-:W0:Y:S01]  /*8c50*/  LDCU.64 UR6, c[0x0][0x380] ;  /* 0x00007000ff0677ac */ /* 0x000e220008000a00 */
[----:B------:R-:W-:Y:S01]  /*8c60*/  BSSY.RECONVERGENT B1, `(.L_x_3560) ;  /* 0x000028b000017945 */ /* 0x000fe20003800200 */
[----:B------:R-:W-:Y:S01]  /*8c70*/  IMAD.MOV.U32 R7, RZ, RZ, RZ ;  /* 0x000000ffff077224 */ /* 0x000fe200078e00ff */
[----:B------:R-:W1:Y:S01]  /*8c80*/  LDCU.64 UR8, c[0x0][0x868] ;  /* 0x00010d00ff0877ac */ /* 0x000e620008000a00 */
[----:B------:R-:W-:Y:S01]  /*8c90*/  IMAD.MOV.U32 R5, RZ, RZ, RZ ;  /* 0x000000ffff057224 */ /* 0x000fe200078e00ff */
[----:B0-----:R-:W-:-:S04]  /*8ca0*/  IADD3 R3, P0, PT, R17, UR6, RZ ;  /* 0x0000000611037c10 */ /* 0x001fc8000ff1e0ff */
[----:B------:R-:W-:Y:S01]  /*8cb0*/  IADD3 R0, P1, PT, R3, 0x200, RZ ;  /* 0x0000020003007810 */ /* 0x000fe20007f3e0ff */
[----:B------:R-:W-:-:S03]  /*8cc0*/  IMAD.X R2, RZ, RZ, UR7, P0 ;  /* 0x00000007ff027e24 */ /* 0x000fc600080e06ff */
[----:B-1----:R-:W-:Y:S02]  /*8cd0*/  ISETP.GE.U32.AND P0, PT, R0, UR8, PT ;  /* 0x0000000800007c0c */ /* 0x002fe4000bf06070 */
[----:B------:R-:W-:-:S04]  /*8ce0*/  IADD3.X R33, PT, PT, RZ, R2, RZ, P1, !PT ;  /* 0x00000002ff217210 */ /* 0x000fc80000ffe4ff */
        /* <DEDUP_REMOVED lines=30> */
.L_x_3563:
[----:B------:R-:W0:Y:S01]  /*8ed0*/  LDCU UR5, c[0x0][0x864] ;  /* 0x00010c80ff0577ac */ /* 0x000e220008000800 */
[----:B------:R-:W-:Y:S02]  /*8ee0*/  MOV R32, R0 ;  /* 0x0000000000207202 */ /* 0x000fe40000000f00 */
[----:B------:R-:W-:Y:S01]  /*8ef0*/  MOV R24, 0x8f20 ;  /* 0x00008f2000187802 */ /* 0x000fe20000000f00 */
[----:B0-----:R-:W-:-:S07]  /*8f00*/  IMAD.U32 R16, RZ, RZ, UR5 ;  /* 0x00000005ff107e24 */ /* 0x001fce000f8e00ff */
[----:B------:R-:W-:Y:S05]  /*8f10*/  CALL.REL.NOINC `($__internal_8_$__cuda_sm20_div_u64) ;  /* 0x0000023800d47944 */ /* 0x000fea0003c00000 */
[----:B------:R-:W0:Y:S01]  /*8f20*/  LDCU UR5, c[0x0][0x864] ;  /* 0x00010c80ff0577ac */ /* 0x000e220008000800 */
[----:B------:R-:W-:Y:S01]  /*8f30*/  IMAD.MOV R9, RZ, RZ, -R30 ;  /* 0x000000ffff097224 */ /* 0x000fe200078e0a1e */
[----:B------:R-:W-:-:S03]  /*8f40*/  MOV R8, R30 ;  /* 0x0000001e00087202 */ /* 0x000fc60000000f00 */
[----:B0-----:R-:W-:Y:S02]  /*8f50*/  IMAD R0, R9, UR5, R0 ;  /* 0x0000000509007c24 */ /* 0x001fe4000f8e0200 */
[----:B------:R-:W-:-:S07]  /*8f60*/  IMAD.MOV.U32 R9, RZ, RZ, R31 ;  /* 0x000000ffff097224 */ /* 0x000fce00078e001f */
.L_x_3564:
[----:B------:R-:W-:Y:S05]  /*8f70*/  BSYNC.RECONVERGENT B2 ;  /* 0x0000000000027941 */ /* 0x000fea0003800200 */
.L_x_3562:
        /* <DEDUP_REMOVED lines=28> */
.L_x_3566:
        /* <DEDUP_REMOVED lines=8> */
[----:B------:R-:W-:-:S04]  /*91c0*/  IMAD.MOV R9, RZ, RZ, -R30 ;  /* 0x000000ffff097224 */ /* 0x000fc800078e0a1e */
[----:B0-----:R-:W-:Y:S01]  /*91d0*/  IMAD R6, R9, UR5, R8 ;  /* 0x0000000509067c24 */ /* 0x001fe2000f8e0208 */
[----:B------:R-:W-:Y:S01]  /*91e0*/  MOV R9, R31 ;  /* 0x0000001f00097202 */ /* 0x000fe20000000f00 */
[----:B------:R-:W-:-:S07]  /*91f0*/  IMAD.MOV.U32 R8, RZ, RZ, R30 ;  /* 0x000000ffff087224 */ /* 0x000fce00078e001e */
.L_x_3567:
[----:B------:R-:W-:Y:S05]  /*9200*/  BSYNC.RECONVERGENT B2 ;  /* 0x0000000000027941 */ /* 0x000fea0003800200 */
.L_x_3565:
        /* <DEDUP_REMOVED lines=28> */
.L_x_3569:
        /* <DEDUP_REMOVED lines=11> */
.L_x_3570:
[----:B------:R-:W-:Y:S05]  /*9480*/  BSYNC.RECONVERGENT B2 ;  /* 0x0000000000027941 */ /* 0x000fea0003800200 */
.L_x_3568:
        /* <DEDUP_REMOVED lines=29> */
.L_x_3572:
        /* <DEDUP_REMOVED lines=12> */
.L_x_3573:
[----:B------:R-:W-:Y:S05]  /*9720*/  BSYNC.RECONVERGENT B2 ;  /* 0x0000000000027941 */ /* 0x000fea0003800200 */
.L_x_3571:
        /* <DEDUP_REMOVED lines=28> */
.L_x_3575:
        /* <DEDUP_REMOVED lines=8> */
[----:B------:R-:W-:Y:S02]  /*9970*/  IMAD.MOV.U32 R12, RZ, RZ, R30 ;  /* 0x000000ffff0c7224 */ /* 0x000fe400078e001e */
[----:B------:R-:W-:Y:S02]  /*9980*/  IMAD.MOV.U32 R13, RZ, RZ, R31 ;  /* 0x000000ffff0d7224 */ /* 0x000fe400078e001f */
[----:B0-----:R-:W-:-:S07]  /*9990*/  IMAD R10, R11, UR5, R10 ;  /* 0x000000050b0a7c24 */ /* 0x001fce000f8e020a */
.L_x_3576:
[----:B------:R-:W-:Y:S05]  /*99a0*/  BSYNC.RECONVERGENT B2 ;  /* 0x0000000000027941 */ /* 0x000fea0003800200 */
.L_x_3574:
        /* <DEDUP_REMOVED lines=29> */
.L_x_3578:
        /* <DEDUP_REMOVED lines=12> */
.L_x_3579:
[----:B------:R-:W-:Y:S05]  /*9c40*/  BSYNC.RECONVERGENT B2 ;  /* 0x0000000000027941 */ /* 0x000fea0003800200 */
.L_x_3577:
        /* <DEDUP_REMOVED lines=28> */
.L_x_3581:
        /* <DEDUP_REMOVED lines=11> */
.L_x_3582:
[----:B------:R-:W-:Y:S05]  /*9ec0*/  BSYNC.RECONVERGENT B2 ;  /* 0x0000000000027941 */ /* 0x000fea0003800200 */
.L_x_3580:
        /* <DEDUP_REMOVED lines=29> */
.L_x_3584:
        /* <DEDUP_REMOVED lines=12> */
.L_x_3585:
[----:B------:R-:W-:Y:S05]  /*a160*/  BSYNC.RECONVERGENT B2 ;  /* 0x0000000000027941 */ /* 0x000fea0003800200 */
.L_x_3583:
        /* <DEDUP_REMOVED lines=28> */
.L_x_3587:
[----:B------:R-:W0:Y:S01]  /*a330*/  LDCU UR5, c[0x0][0x844] ;  /* 0x00010880ff0577ac */ /* 0x000e220008000800 */
[----:B------:R-:W-:Y:S01]  /*a340*/  IMAD.MOV.U32 R32, RZ, RZ, R14 ;  /* 0x000000ffff207224 */ /* 0x000fe200078e000e */
[----:B------:R-:W-:Y:S01]  /*a350*/  MOV R24, 0xa390 ;  /* 0x0000a39000187802 */ /* 0x000fe20000000f00 */
[----:B------:R-:W-:Y:S01]  /*a360*/  IMAD.MOV.U32 R33, RZ, RZ, R15 ;  /* 0x000000ffff217224 */ /* 0x000fe200078e000f */
[----:B0-----:R-:W-:-:S07]  /*a370*/  MOV R16, UR5 ;  /* 0x0000000500107c02 */ /* 0x001fce0008000f00 */
[----:B------:R-:W-:Y:S05]  /*a380*/  CALL.REL.NOINC `($__internal_8_$__cuda_sm20_div_u64) ;  /* 0x0000022400b87944 */ /* 0x000fea0003c00000 */
[----:B------:R-:W0:Y:S01]  /*a390*/  LDCU UR5, c[0x0][0x844] ;  /* 0x00010880ff0577ac */ /* 0x000e220008000800 */
[----:B------:R-:W-:-:S04]  /*a3a0*/  IMAD.MOV R15, RZ, RZ, -R30 ;  /* 0x000000ffff0f7224 */ /* 0x000fc800078e0a1e */
[----:B0-----:R-:W-:-:S07]  /*a3b0*/  IMAD R14, R15, UR5, R14 ;  /* 0x000000050f0e7c24 */ /* 0x001fce000f8e020e */
.L_x_3588:
[----:B------:R-:W-:Y:S05]  /*a3c0*/  BSYNC.RECONVERGENT B2 ;  /* 0x0000000000027941 */ /* 0x000fea0003800200 */
.L_x_3586:
        /* <DEDUP_REMOVED lines=25> */
.L_x_3590:
[----:B------:R-:W-:Y:S01]  /*a560*/  MOV R16, R30 ;  /* 0x0000001e00107202 */ /* 0x000fe20000000f00 */
[----:B------:R-:W-:Y:S01]  /*a570*/  IMAD.MOV.U32 R19, RZ, RZ, R31 ;  /* 0x000000ffff137224 */ /* 0x000fe200078e001f */
[----:B------:R-:W-:-:S07]  /*a580*/  MOV R24, 0xa5a0 ;  /* 0x0000a5a000187802 */ /* 0x000fce0000000f00 */
[----:B------:R-:W-:Y:S05]  /*a590*/  CALL.REL.NOINC `($__internal_9_$__cuda_sm20_rem_u64) ;  /* 0x00000228004c7944 */ /* 0x000fea0003c00000 */
.L_x_3591:
[----:B------:R-:W-:Y:S05]  /*a5a0*/  BSYNC.RECONVERGENT B2 ;  /* 0x0000000000027941 */ /* 0x000fea0003800200 */
.L_x_3589:
        /* <DEDUP_REMOVED lines=246> */
.L_x_3561:
[----:B------:R-:W-:Y:S05]  /*b510*/  BSYNC.RECONVERGENT B1 ;  /* 0x0000000000017941 */ /* 0x000fea0003800200 */
.L_x_3560:
        /* <DEDUP_REMOVED lines=37> */
.L_x_3595:
[----:B------:R-:W0:Y:S01]  /*b770*/  LDCU UR5, c[0x0][0x864] ;  /* 0x00010c80ff0577ac */ /* 0x000e220008000800 */
        /* <DEDUP_REMOVED lines=9> */
.L_x_3596:
[----:B------:R-:W-:Y:S05]  /*b810*/  BSYNC.RECONVERGENT B2 ;  /* 0x0000000000027941 */ /* 0x000fea0003800200 */
.L_x_3594:
        /* <DEDUP_REMOVED lines=28> */
.L_x_3598:
        /* <DEDUP_REMOVED lines=12> */
.L_x_3599:
[----:B------:R-:W-:Y:S05]  /*baa0*/  BSYNC.RECONVERGENT B2 ;  /* 0x0000000000027941 */ /* 0x000fea0003800200 */
.L_x_3597:
        /* <DEDUP_REMOVED lines=28> */
.L_x_3601:
        /* <DEDUP_REMOVED lines=11> */
.L_x_3602:
[----:B------:R-:W-:Y:S05]  /*bd20*/  BSYNC.RECONVERGENT B2 ;  /* 0x0000000000027941 */ /* 0x000fea0003800200 */
.L_x_3600:
        /* <DEDUP_REMOVED lines=29> */
.L_x_3604:
        /* <DEDUP_REMOVED lines=12> */
.L_x_3605:
[----:B------:R-:W-:Y:S05]  /*bfc0*/  BSYNC.RECONVERGENT B2 ;  /* 0x0000000000027941 */ /* 0x000fea0003800200 */
.L_x_3603:
        /* <DEDUP_REMOVED lines=28> */
.L_x_3607:
        /* <DEDUP_REMOVED lines=11> */
.L_x_3608:
[----:B------:R-:W-:Y:S05]  /*c240*/  BSYNC.RECONVERGENT B2 ;  /* 0x0000000000027941 */ /* 0x000fea0003800200 */
.L_x_3606:
        /* <DEDUP_REMOVED lines=29> */
.L_x_3610:
        /* <DEDUP_REMOVED lines=12> */
.L_x_3611:
[----:B------:R-:W-:Y:S05]  /*c4e0*/  BSYNC.RECONVERGENT B2 ;  /* 0x0000000000027941 */ /* 0x000fea0003800200 */
.L_x_3609:
        /* <DEDUP_REMOVED lines=28> */
.L_x_3613:
        /* <DEDUP_REMOVED lines=11> */
.L_x_3614:
[----:B------:R-:W-:Y:S05]  /*c760*/  BSYNC.RECONVERGENT B2 ;  /* 0x0000000000027941 */ /* 0x000fea0003800200 */
.L_x_3612:
        /* <DEDUP_REMOVED lines=29> */
.L_x_3616:
        /* <DEDUP_REMOVED lines=12> */
.L_x_3617:
[----:B------:R-:W-:Y:S05]  /*ca00*/  BSYNC.RECONVERGENT B2 ;  /* 0x0000000000027941 */ /* 0x000fea0003800200 */
.L_x_3615:
        /* <DEDUP_REMOVED lines=28> */
.L_x_3619:
        /* <DEDUP_REMOVED lines=9> */
.L_x_3620:
[----:B------:R-:W-:Y:S05]  /*cc60*/  BSYNC.RECONVERGENT B2 ;  /* 0x0000000000027941 */ /* 0x000fea0003800200 */
.L_x_3618:
        /* <DEDUP_REMOVED lines=25> */
.L_x_3622:
[----:B------:R-:W-:Y:S01]  /*ce00*/  MOV R16, R30 ;  /* 0x0000001e00107202 */ /* 0x000fe20000000f00 */
[----:B------:R-:W-:Y:S01]  /*ce10*/  IMAD.MOV.U32 R19, RZ, RZ, R31 ;  /* 0x000000ffff137224 */ /* 0x000fe200078e001f */
[----:B------:R-:W-:-:S07]  /*ce20*/  MOV R24, 0xce40 ;  /* 0x0000ce4000187802 */ /* 0x000fce0000000f00 */
[----:B------:R-:W-:Y:S05]  /*ce30*/  CALL.REL.NOINC `($__internal_9_$__cuda_sm20_rem_u64) ;  /* 0x0000020000247944 */ /* 0x000fea0003c00000 */
.L_x_3623:
[----:B------:R-:W-:Y:S05]  /*ce40*/  BSYNC.RECONVERGENT B2 ;  /* 0x0000000000027941 */ /* 0x000fea0003800200 */
.L_x_3621:
        /* <DEDUP_REMOVED lines=246> */
.L_x_3593:
[----:B------:R-:W-:Y:S05]  /*ddb0*/  BSYNC.RECONVERGENT B1 ;  /* 0x0000000000017941 */ /* 0x000fea0003800200 */
.L_x_3592:
[----:B------:R-:W0:Y:S01]  /*ddc0*/  LDCU.64 UR6, c[0x0][0x868] ;  /* 0x00010d00ff0677ac */ /* 0x000e220008000a00 */
[----:B------:R-:W-:Y:S01]  /*ddd0*/  IADD3 R0, P1, PT, R3, 0x600, RZ ;  /* 0x0000060003007810 */ /* 0x000fe20007f3e0ff */
[----:B------:R-:W-:Y:S01]  /*dde0*/  BSSY.RECONVERGENT B1, `(.L_x_3624) ;  /* 0x0000288000017945 */ /* 0x000fe20003800200 */
[----:B------:R-:W-:Y:S01]  /*ddf0*/  IMAD.MOV.U32 R9, RZ, RZ, RZ ;  /* 0x000000ffff097224 */ /* 0x000fe200078e00ff */
[----:B------:R-:W-:Y:S01]  /*de00*/  UMOV UR5, URZ ;  /* 0x000000ff00057c82 */ /* 0x000fe20008000000 */
[----:B------:R-:W-:Y:S02]  /*de10*/  IADD3.X R33, PT, PT, RZ, R2, RZ, P1, !PT ;  /* 0x00000002ff217210 */ /* 0x000fe40000ffe4ff */
        /* <DEDUP_REMOVED lines=31> */
.L_x_3627:
        /* <DEDUP_REMOVED lines=10> */
.L_x_3628:
[----:B------:R-:W-:Y:S05]  /*e0b0*/  BSYNC.RECONVERGENT B2 ;  /* 0x0000000000027941 */ /* 0x000fea0003800200 */
.L_x_3626:
        /* <DEDUP_REMOVED lines=28> */
.L_x_3630:
        /* <DEDUP_REMOVED lines=12> */
.L_x_3631:
[----:B------:R-:W-:Y:S05]  /*e340*/  BSYNC.RECONVERGENT B2 ;  /* 0x0000000000027941 */ /* 0x000fea0003800200 */
.L_x_3629:
        /* <DEDUP_REMOVED lines=29> */
.L_x_3633:
        /* <DEDUP_REMOVED lines=11> */
.L_x_3634:
[----:B------:R-:W-:Y:S05]  /*e5d0*/  BSYNC.RECONVERGENT B2 ;  /* 0x0000000000027941 */ /* 0x000fea0003800200 */
.L_x_3632:
        /* <DEDUP_REMOVED lines=28> */
.L_x_3636:
        /* <DEDUP_REMOVED lines=12> */
.L_x_3637:
[----:B------:R-:W-:Y:S05]  /*e860*/  BSYNC.RECONVERGENT B2 ;  /* 0x0000000000027941 */ /* 0x000fea0003800200 */
.L_x_3635:
        /* <DEDUP_REMOVED lines=29> */
.L_x_3639:
[----:B------:R-:W0:Y:S01]  /*ea40*/  LDCU UR6, c[0x0][0x854] ;  /* 0x00010a80ff0677ac */ /* 0x000e220008000800 */
[----:B------:R-:W-:Y:S01]  /*ea50*/  IMAD.MOV.U32 R32, RZ, RZ, R14 ;  /* 0x000000ffff207224 */ /* 0x000fe200078e000e */
[----:B------:R-:W-:Y:S02]  /*ea60*/  MOV R33, R15 ;  /* 0x0000000f00217202 */ /* 0x000fe40000000f00 */
        /* <DEDUP_REMOVED lines=8> */
.L_x_3640:
[----:B------:R-:W-:Y:S05]  /*eaf0*/  BSYNC.RECONVERGENT B2 ;  /* 0x0000000000027941 */ /* 0x000fea0003800200 */
.L_x_3638:
        /* <DEDUP_REMOVED lines=28> */
.L_x_3642:
        /* <DEDUP_REMOVED lines=12> */
.L_x_3643:
[----:B------:R-:W-:Y:S05]  /*ed80*/  BSYNC.RECONVERGENT B2 ;  /* 0x0000000000027941 */ /* 0x000fea0003800200 */
.L_x_3641:
        /* <DEDUP_REMOVED lines=29> */
.L_x_3645:
[----:B------:R-:W0:Y:S01]  /*ef60*/  LDCU UR6, c[0x0][0x84c] ;  /* 0x00010980ff0677ac */ /* 0x000e220008000800 */
        /* <DEDUP_REMOVED lines=10> */
.L_x_3646:
[----:B------:R-:W-:Y:S05]  /*f010*/  BSYNC.RECONVERGENT B2 ;  /* 0x0000000000027941 */ /* 0x000fea0003800200 */
.L_x_3644:
        /* <DEDUP_REMOVED lines=29> */
.L_x_3648:
        /* <DEDUP_REMOVED lines=12> */
.L_x_3649:
[----:B------:R-:W-:Y:S05]  /*f2b0*/  BSYNC.RECONVERGENT B2 ;  /* 0x0000000000027941 */ /* 0x000fea0003800200 */
.L_x_3647:
        /* <DEDUP_REMOVED lines=28> */
.L_x_3651:
        /* <DEDUP_REMOVED lines=9> */
.L_x_3652:
[----:B------:R-:W-:Y:S05]  /*f510*/  BSYNC.RECONVERGENT B2 ;  /* 0x0000000000027941 */ /* 0x000fea0003800200 */
.L_x_3650:
        /* <DEDUP_REMOVED lines=25> */
.L_x_3654:
[----:B------:R-:W-:Y:S01]  /*f6b0*/  IMAD.MOV.U32 R16, RZ, RZ, R30 ;  /* 0x000000ffff107224 */ /* 0x000fe200078e001e */
[----:B------:R-:W-:Y:S02]  /*f6c0*/  MOV R19, R31 ;  /* 0x0000001f00137202 */ /* 0x000fe40000000f00 */
[----:B------:R-:W-:-:S07]  /*f6d0*/  MOV R24, 0xf6f0 ;  /* 0x0000f6f000187802 */ /* 0x000fce0000000f00 */
[----:B------:R-:W-:Y:S05]  /*f6e0*/  CALL.REL.NOINC `($__internal_9_$__cuda_sm20_rem_u64) ;  /* 0x000001d400f87944 */ /* 0x000fea0003c00000 */
.L_x_3655:
[----:B------:R-:W-:Y:S05]  /*f6f0*/  BSYNC.RECONVERGENT B2 ;  /* 0x0000000000027941 */ /* 0x000fea0003800200 */
.L_x_3653:
        /* <DEDUP_REMOVED lines=246> */
.L_x_3625:
[----:B------:R-:W-:Y:S05]  /*10660*/  BSYNC.RECONVERGENT B1 ;  /* 0x0000000000017941 */ /* 0x000fea0003800200 */
.L_x_3624:
        /* <DEDUP_REMOVED lines=37> */
.L_x_3659:
[----:B------:R-:W0:Y:S01]  /*108c0*/  LDCU UR6, c[0x0][0x864] ;  /* 0x00010c80ff0677ac */ /* 0x000e220008000800 */
[----:B------:R-:W-:Y:S01]  /*108d0*/  IMAD.MOV.U32 R32, RZ, RZ, R11 ;  /* 0x000000ffff207224 */ /* 0x000fe200078e000b */
[----:B------:R-:W-:Y:S02]  /*108e0*/  MOV R24, 0x10910 ;  /* 0x0001091000187802 */ /* 0x000fe40000000f00 */
[----:B0-----:R-:W-:-:S07]  /*108f0*/  MOV R16, UR6 ;  /* 0x0000000600107c02 */ /* 0x001fce0008000f00 */
[----:B------:R-:W-:Y:S05]  /*10900*/  CALL.REL.NOINC `($__internal_8_$__cuda_sm20_div_u64) ;  /* 0x000001c000587944 */ /* 0x000fea0003c00000 */
[----:B------:R-:W0:Y:S01]  /*10910*/  LDCU UR6, c[0x0][0x864] ;  /* 0x00010c80ff0677ac */ /* 0x000e220008000800 */
[----:B------:R-:W-:Y:S01]  /*10920*/  IMAD.MOV R12, RZ, RZ, -R30 ;  /* 0x000000ffff0c7224 */ /* 0x000fe200078e0a1e */
[----:B------:R-:W-:-:S03]  /*10930*/  MOV R13, R31 ;  /* 0x0000001f000d7202 */ /* 0x000fc60000000f00 */
[----:B0-----:R-:W-:Y:S02]  /*10940*/  IMAD R11, R12, UR6, R11 ;  /* 0x000000060c0b7c24 */ /* 0x001fe4000f8e020b */
[----:B------:R-:W-:-:S07]  /*10950*/  IMAD.MOV.U32 R12, RZ, RZ, R30 ;  /* 0x000000ffff0c7224 */ /* 0x000fce00078e001e */
.L_x_3660:
[----:B------:R-:W-:Y:S05]  /*10960*/  BSYNC.RECONVERGENT B2 ;  /* 0x0000000000027941 */ /* 0x000fea0003800200 */
.L_x_3658:
        /* <DEDUP_REMOVED lines=28> */
.L_x_3662:
        /* <DEDUP_REMOVED lines=12> */
.L_x_3663:
[----:B------:R-:W-:Y:S05]  /*10bf0*/  BSYNC.RECONVERGENT B2 ;  /* 0x0000000000027941 */ /* 0x000fea0003800200 */
.L_x_3661:
        /* <DEDUP_REMOVED lines=29> */
.L_x_3665:
        /* <DEDUP_REMOVED lines=11> */
.L_x_3666:
[----:B------:R-:W-:Y:S05]  /*10e80*/  BSYNC.RECONVERGENT B2 ;  /* 0x0000000000027941 */ /* 0x000fea0003800200 */
.L_x_3664:
        /* <DEDUP_REMOVED lines=28> */
.L_x_3668:
        /* <DEDUP_REMOVED lines=12> */
.L_x_3669:
[----:B------:R-:W-:Y:S05]  /*11110*/  BSYNC.RECONVERGENT B2 ;  /* 0x0000000000027941 */ /* 0x000fea0003800200 */
.L_x_3667:
        /* <DEDUP_REMOVED lines=28> */
.L_x_3671:
        /* <DEDUP_REMOVED lines=11> */
.L_x_3672:
[----:B------:R-:W-:Y:S05]  /*11390*/  BSYNC.RECONVERGENT B2 ;  /* 0x0000000000027941 */ /* 0x000fea0003800200 */
.L_x_3670:
        /* <DEDUP_REMOVED lines=29> */
.L_x_3674:
        /* <DEDUP_REMOVED lines=12> */
.L_x_3675:
[----:B------:R-:W-:Y:S05]  /*11630*/  BSYNC.RECONVERGENT B2 ;  /* 0x0000000000027941 */ /* 0x000fea0003800200 */
.L_x_3673:
        /* <DEDUP_REMOVED lines=28> */
.L_x_3677:
        /* <DEDUP_REMOVED lines=11> */
.L_x_3678:
[----:B------:R-:W-:Y:S05]  /*118b0*/  BSYNC.RECONVERGENT B2 ;  /* 0x0000000000027941 */ /* 0x000fea0003800200 */
.L_x_3676:
        /* <DEDUP_REMOVED lines=29> */
.L_x_3680:
        /* <DEDUP_REMOVED lines=12> */
.L_x_3681:
[----:B------:R-:W-:Y:S05]  /*11b50*/  BSYNC.RECONVERGENT B2 ;  /* 0x0000000000027941 */ /* 0x000fea0003800200 */
.L_x_3679:
        /* <DEDUP_REMOVED lines=28> */
.L_x_3683:
[----:B------:R-:W0:Y:S01]  /*11d20*/  LDCU UR6, c[0x0][0x844] ;  /* 0x00010880ff0677ac */ /* 0x000e220008000800 */
[----:B------:R-:W-:Y:S01]  /*11d30*/  IMAD.MOV.U32 R32, RZ, RZ, R36 ;  /* 0x000000ffff207224 */ /* 0x000fe200078e0024 */
[----:B------:R-:W-:Y:S02]  /*11d40*/  MOV R33, R37 ;  /* 0x0000002500217202 */ /* 0x000fe40000000f00 */
[----:B------:R-:W-:Y:S01]  /*11d50*/  MOV R24, 0x11d80 ;  /* 0x00011d8000187802 */ /* 0x000fe20000000f00 */
[----:B0-----:R-:W-:-:S07]  /*11d60*/  IMAD.U32 R16, RZ, RZ, UR6 ;  /* 0x00000006ff107e24 */ /* 0x001fce000f8e00ff */
[----:B------:R-:W-:Y:S05]  /*11d70*/  CALL.REL.NOINC `($__internal_8_$__cuda_sm20_div_u64) ;  /* 0x000001ac003c7944 */ /* 0x000fea0003c00000 */
[----:B------:R-:W0:Y:S01]  /*11d80*/  LDCU UR6, c[0x0][0x844] ;  /* 0x00010880ff0677ac */ /* 0x000e220008000800 */
[----:B------:R-:W-:-:S04]  /*11d90*/  IMAD.MOV R19, RZ, RZ, -R30 ;  /* 0x000000ffff137224 */ /* 0x000fc800078e0a1e */
[----:B0-----:R-:W-:-:S07]  /*11da0*/  IMAD R28, R19, UR6, R36 ;  /* 0x00000006131c7c24 */ /* 0x001fce000f8e0224 */
.L_x_3684:
[----:B------:R-:W-:Y:S05]  /*11db0*/  BSYNC.RECONVERGENT B2 ;  /* 0x0000000000027941 */ /* 0x000fea0003800200 */
.L_x_3682:
        /* <DEDUP_REMOVED lines=25> */
.L_x_3686:
[----:B------:R-:W-:Y:S01]  /*11f50*/  IMAD.MOV.U32 R16, RZ, RZ, R30 ;  /* 0x000000ffff107224 */ /* 0x000fe200078e001e */
[----:B------:R-:W-:Y:S01]  /*11f60*/  MOV R24, 0x11f90 ;  /* 0x00011f9000187802 */ /* 0x000fe20000000f00 */
[----:B------:R-:W-:-:S07]  /*11f70*/  IMAD.MOV.U32 R19, RZ, RZ, R31 ;  /* 0x000000ffff137224 */ /* 0x000fce00078e001f */
[----:B------:R-:W-:Y:S05]  /*11f80*/  CALL.REL.NOINC `($__internal_9_$__cuda_sm20_rem_u64) ;  /* 0x000001ac00d07944 */ /* 0x000fea0003c00000 */
.L_x_3687:
[----:B------:R-:W-:Y:S05]  /*11f90*/  BSYNC.RECONVERGENT B2 ;  /* 0x0000000000027941 */ /* 0x000fea0003800200 */
.L_x_3685:
        /* <DEDUP_REMOVED lines=28> */
[----:B------:R-:W3:Y:S01]  /*12160*/  LDCU.128 UR20, c[0x0][0x4a0] ;  /* 0x00009400ff1477ac */ /* 0x000ee20008000c00 */
[----:B------:R-:W2:Y:S01]  /*12170*/  I2F.F64 R36, R14 ;  /* 0x0000000e00247312 */ /* 0x000ea20000201c00 */
[----:B0-----:R-:W-:Y:S01]  /*12180*/  DFMA R24, R24, R44, UR14 ;  /* 0x0000000e18187e2b */ /* 0x001fe2000800002c */
[----:B------:R-:W0:Y:S01]  /*12190*/  LDCU.128 UR12, c[0x0][0x440] ;  /* 0x00008800ff0c77ac */ /* 0x000e220008000c00 */
[----:B------:R-:W0:Y:S03]  /*121a0*/  LDC.64 R44, c[0x0][0x430] ;  /* 0x00010c00ff2c7b82 */ /* 0x000e260000000a00 */
[----:B------:R-:W-:-:S02]  /*121b0*/  DFMA R40, R26, UR24, R38 ;  /* 0x000000181a287c2b */ /* 0x000fc40008000026 */
[----:B------:R-:W0:Y:S01]  /*121c0*/  I2F.F64 R38, R13 ;  /* 0x0000000d00267312 */ /* 0x000e220000201c00 */
[----:B-1----:R-:W-:Y:S02]  /*121d0*/  DFMA R34, R34, UR8, R46 ;  /* 0x0000000822227c2b */ /* 0x002fe4000800002e */
[----:B------:R-:W1:Y:S03]  /*121e0*/  LDC.64 R46, c[0x0][0x458] ;  /* 0x00011600ff2e7b82 */ /* 0x000e660000000a00 */
[----:B------:R-:W-:Y:S02]  /*121f0*/  DFMA R42, R24, UR26, R40 ;  /* 0x0000001a182a7c2b */ /* 0x000fe40008000028 */
[----:B------:R-:W1:Y:S01]  /*12200*/  I2F.F64 R40, R12 ;  /* 0x0000000c00287312 */ /* 0x000e620000201c00 */
[----:B--2---:R-:W-:Y:S01]  /*12210*/  DFMA R36, R36, R48, UR10 ;  /* 0x0000000a24247e2b */ /* 0x004fe20008000030 */
[----:B------:R-:W2:Y:S01]  /*12220*/  LDCU.128 UR8, c[0x0][0x4b0] ;  /* 0x00009600ff0877ac */ /* 0x000ea20008000c00 */
[----:B------:R-:W4:Y:S03]  /*12230*/  LDC.64 R48, c[0x0][0x460] ;  /* 0x00011800ff307b82 */ /* 0x000f260000000a00 */
[----:B---3--:R-:W-:-:S02]  /*12240*/  DFMA R42, R34, UR20, R42 ;  /* 0x00000014222a7c2b */ /* 0x008fc4000800002a */
        /* <DEDUP_REMOVED lines=203> */
.L_x_3657:
[----:B------:R-:W-:Y:S05]  /*12f00*/  BSYNC.RECONVERGENT B1 ;  /* 0x0000000000017941 */ /* 0x000fea0003800200 */
.L_x_3656:
[----:B------:R-:W0:Y:S01]  /*12f10*/  LDCU.64 UR6, c[0x0][0x868] ;  /* 0x00010d00ff0677ac */ /* 0x000e220008000a00 */
[----:B------:R-:W-:Y:S01]  /*12f20*/  IADD3 R11, P1, PT, R3, 0xa00, RZ ;  /* 0x00000a00030b7810 */ /* 0x000fe20007f3e0ff */
[----:B------:R-:W-:Y:S01]  /*12f30*/  BSSY.RECONVERGENT B1, `(.L_x_3688) ;  /* 0x0000288000017945 */ /* 0x000fe20003800200 */
[----:B------:R-:W-:-:S03]  /*12f40*/  IMAD.MOV.U32 R15, RZ, RZ, RZ ;  /* 0x000000ffff0f7224 */ /* 0x000fc600078e00ff */
        /* <DEDUP_REMOVED lines=33> */
.L_x_3691:
[----:B------:R-:W0:Y:S01]  /*13160*/  LDCU UR7, c[0x0][0x864] ;  /* 0x00010c80ff0777ac */ /* 0x000e220008000800 */
        /* <DEDUP_REMOVED lines=9> */
.L_x_3692:
[----:B------:R-:W-:Y:S05]  /*13200*/  BSYNC.RECONVERGENT B2 ;  /* 0x0000000000027941 */ /* 0x000fea0003800200 */
.L_x_3690:
        /* <DEDUP_REMOVED lines=28> */
.L_x_3694:
        /* <DEDUP_REMOVED lines=12> */
.L_x_3695:
[----:B------:R-:W-:Y:S05]  /*13490*/  BSYNC.RECONVERGENT B2 ;  /* 0x0000000000027941 */ /* 0x000fea0003800200 */
.L_x_3693:
        /* <DEDUP_REMOVED lines=29> */
.L_x_3697:
        /* <DEDUP_REMOVED lines=11> */
.L_x_3698:
[----:B------:R-:W-:Y:S05]  /*13720*/  BSYNC.RECONVERGENT B2 ;  /* 0x0000000000027941 */ /* 0x000fea0003800200 */
.L_x_3696:
        /* <DEDUP_REMOVED lines=29> */
.L_x_3700:
        /* <DEDUP_REMOVED lines=12> */
.L_x_3701:
[----:B------:R-:W-:Y:S05]  /*139c0*/  BSYNC.RECONVERGENT B2 ;  /* 0x0000000000027941 */ /* 0x000fea0003800200 */
.L_x_3699:
        /* <DEDUP_REMOVED lines=28> */
.L_x_3703:
        /* <DEDUP_REMOVED lines=11> */
.L_x_3704:
[----:B------:R-:W-:Y:S05]  /*13c40*/  BSYNC.RECONVERGENT B2 ;  /* 0x0000000000027941 */ /* 0x000fea0003800200 */
.L_x_3702:
        /* <DEDUP_REMOVED lines=28> */
.L_x_3706:
        /* <DEDUP_REMOVED lines=12> */
.L_x_3707:
[----:B------:R-:W-:Y:S05]  /*13ed0*/  BSYNC.RECONVERGENT B2 ;  /* 0x0000000000027941 */ /* 0x000fea0003800200 */
.L_x_3705:
        /* <DEDUP_REMOVED lines=29> */
.L_x_3709:
        /* <DEDUP_REMOVED lines=11> */
.L_x_3710:
[----:B------:R-:W-:Y:S05]  /*14160*/  BSYNC.RECONVERGENT B2 ;  /* 0x0000000000027941 */ /* 0x000fea0003800200 */
.L_x_3708:
        /* <DEDUP_REMOVED lines=29> */
.L_x_3712:
        /* <DEDUP_REMOVED lines=12> */
.L_x_3713:
[----:B------:R-:W-:Y:S05]  /*14400*/  BSYNC.RECONVERGENT B2 ;  /* 0x0000000000027941 */ /* 0x000fea0003800200 */
.L_x_3711:
        /* <DEDUP_REMOVED lines=28> */
.L_x_3715:
        /* <DEDUP_REMOVED lines=9> */
.L_x_3716:
[----:B------:R-:W-:Y:S05]  /*14660*/  BSYNC.RECONVERGENT B2 ;  /* 0x0000000000027941 */ /* 0x000fea0003800200 */
.L_x_3714:
        /* <DEDUP_REMOVED lines=25> */
.L_x_3718:
[----:B------:R-:W-:Y:S01]  /*14800*/  MOV R16, R30 ;  /* 0x0000001e00107202 */ /* 0x000fe20000000f00 */
[----:B------:R-:W-:Y:S01]  /*14810*/  IMAD.MOV.U32 R19, RZ, RZ, R31 ;  /* 0x000000ffff137224 */ /* 0x000fe200078e001f */
[----:B------:R-:W-:-:S07]  /*14820*/  MOV R24, 0x14840 ;  /* 0x0001484000187802 */ /* 0x000fce0000000f00 */
[----:B------:R-:W-:Y:S05]  /*14830*/  CALL.REL.NOINC `($__internal_9_$__cuda_sm20_rem_u64) ;  /* 0x0000018400a47944 */ /* 0x000fea0003c00000 */
.L_x_3719:
[----:B------:R-:W-:Y:S05]  /*14840*/  BSYNC.RECONVERGENT B2 ;  /* 0x0000000000027941 */ /* 0x000fea0003800200 */
.L_x_3717:
        /* <DEDUP_REMOVED lines=33> */
[----:B------:R-:W0:Y:S01]  /*14a60*/  I2F.F64 R40, R13 ;  /* 0x0000000d00287312 */ /* 0x000e220000201c00 */
[----:B-1----:R-:W-:-:S04]  /*14a70*/  DFMA R36, R24, UR12, R46 ;  /* 0x0000000c18247c2b */ /* 0x002fc8000800002e */
[----:B------:R-:W1:Y:S01]  /*14a80*/  LDC.64 R52, c[0x0][0x458] ;  /* 0x00011600ff347b82 */ /* 0x000e620000000a00 */
[----:B------:R-:W-:Y:S02]  /*14a90*/  DFMA R44, R26, UR26, R42 ;  /* 0x0000001a1a2c7c2b */ /* 0x000fe4000800002a */
[----:B------:R-:W1:Y:S01]  /*14aa0*/  I2F.F64 R42, R12 ;  /* 0x0000000c002a7312 */ /* 0x000e620000201c00 */
[----:B--2---:R-:W-:Y:S01]  /*14ab0*/  DFMA R24, R38, R48, UR14 ;  /* 0x0000000e26187e2b */ /* 0x004fe20008000030 */
[----:B------:R-:W2:Y:S04]  /*14ac0*/  LDCU.128 UR12, c[0x0][0x4b0] ;  /* 0x00009600ff0c77ac */ /* 0x000ea80008000c00 */
        /* <DEDUP_REMOVED lines=206> */
.L_x_3689:
[----:B------:R-:W-:Y:S05]  /*157b0*/  BSYNC.RECONVERGENT B1 ;  /* 0x0000000000017941 */ /* 0x000fea0003800200 */
.L_x_3688:
        /* <DEDUP_REMOVED lines=37> */
.L_x_3723:
        /* <DEDUP_REMOVED lines=10> */
.L_x_3724:
[----:B------:R-:W-:Y:S05]  /*15ab0*/  BSYNC.RECONVERGENT B2 ;  /* 0x0000000000027941 */ /* 0x000fea0003800200 */
.L_x_3722:
        /* <DEDUP_REMOVED lines=29> */
.L_x_3726:
        /* <DEDUP_REMOVED lines=12> */
.L_x_3727:
[----:B------:R-:W-:Y:S05]  /*15d50*/  BSYNC.RECONVERGENT B2 ;  /* 0x0000000000027941 */ /* 0x000fea0003800200 */
.L_x_3725:
        /* <DEDUP_REMOVED lines=28> */
.L_x_3729:
        /* <DEDUP_REMOVED lines=11> */
.L_x_3730:
[----:B------:R-:W-:Y:S05]  /*15fd0*/  BSYNC.RECONVERGENT B2 ;  /* 0x0000000000027941 */ /* 0x000fea0003800200 */
.L_x_3728:
        /* <DEDUP_REMOVED lines=29> */
.L_x_3732:
        /* <DEDUP_REMOVED lines=12> */
.L_x_3733:
[----:B------:R-:W-:Y:S05]  /*16270*/  BSYNC.RECONVERGENT B2 ;  /* 0x0000000000027941 */ /* 0x000fea0003800200 */
.L_x_3731:
        /* <DEDUP_REMOVED lines=28> */
.L_x_3735:
        /* <DEDUP_REMOVED lines=11> */
.L_x_3736:
[----:B------:R-:W-:Y:S05]  /*164f0*/  BSYNC.RECONVERGENT B2 ;  /* 0x0000000000027941 */ /* 0x000fea0003800200 */
.L_x_3734:
        /* <DEDUP_REMOVED lines=28> */
.L_x_3738:
        /* <DEDUP_REMOVED lines=12> */
.L_x_3739:
[----:B------:R-:W-:Y:S05]  /*16780*/  BSYNC.RECONVERGENT B2 ;  /* 0x0000000000027941 */ /* 0x000fea0003800200 */
.L_x_3737:
        /* <DEDUP_REMOVED lines=29> */
.L_x_3741:
        /* <DEDUP_REMOVED lines=11> */
.L_x_3742:
[----:B------:R-:W-:Y:S05]  /*16a10*/  BSYNC.RECONVERGENT B2 ;  /* 0x0000000000027941 */ /* 0x000fea0003800200 */
.L_x_3740:
        /* <DEDUP_REMOVED lines=29> */
.L_x_3744:
        /* <DEDUP_REMOVED lines=12> */
.L_x_3745:
[----:B------:R-:W-:Y:S05]  /*16cb0*/  BSYNC.RECONVERGENT B2 ;  /* 0x0000000000027941 */ /* 0x000fea0003800200 */
.L_x_3743:
        /* <DEDUP_REMOVED lines=28> */
.L_x_3747:
        /* <DEDUP_REMOVED lines=9> */
.L_x_3748:
[----:B------:R-:W-:Y:S05]  /*16f10*/  BSYNC.RECONVERGENT B2 ;  /* 0x0000000000027941 */ /* 0x000fea0003800200 */
.L_x_3746:
        /* <DEDUP_REMOVED lines=25> */
.L_x_3750:
[----:B------:R-:W-:Y:S01]  /*170b0*/  MOV R16, R30 ;  /* 0x0000001e00107202 */ /* 0x000fe20000000f00 */
[----:B------:R-:W-:Y:S01]  /*170c0*/  IMAD.MOV.U32 R19, RZ, RZ, R31 ;  /* 0x000000ffff137224 */ /* 0x000fe200078e001f */
[----:B------:R-:W-:-:S07]  /*170d0*/  MOV R24, 0x170f0 ;  /* 0x000170f000187802 */ /* 0x000fce0000000f00 */
[----:B------:R-:W-:Y:S05]  /*170e0*/  CALL.REL.NOINC `($__internal_9_$__cuda_sm20_rem_u64) ;  /* 0x0000015c00787944 */ /* 0x000fea0003c00000 */
.L_x_3751:
[----:B------:R-:W-:Y:S05]  /*170f0*/  BSYNC.RECONVERGENT B2 ;  /* 0x0000000000027941 */ /* 0x000fea0003800200 */
.L_x_3749:
        /* <DEDUP_REMOVED lines=43> */
[----:B------:R-:W-:Y:S01]  /*173b0*/  DFMA R46, R24, UR22, R44 ;  /* 0x00000016182e7c2b */ /* 0x000fe2000800002c */
[----:B------:R-:W0:Y:S01]  /*173c0*/  LDC.64 R40, c[0x0][0x838] ;  /* 0x00020e00ff287b82 */ /* 0x000e220000000a00 */
[----:B------:R-:W3:Y:S01]  /*173d0*/  I2F.F64 R44, R3 ;  /* 0x00000003002c7312 */ /* 0x000ee20000201c00 */
[----:B-1----:R-:W-:Y:S01]  /*173e0*/  DFMA R12, R42, R52, UR10 ;  /* 0x0000000a2a0c7e2b */ /* 0x002fe20008000034 */
[----:B------:R-:W1:Y:S04]  /*173f0*/  LDCU.128 UR8, c[0x0][0x4c0] ;  /* 0x00009800ff0877ac */ /* 0x000e680008000c00 */
[----:B--2---:R-:W-:Y:S01]  /*17400*/  DFMA R46, R38, UR12, R46 ;  /* 0x0000000c262e7c2b */ /* 0x004fe2000800002e */
[----:B------:R-:W0:Y:S07]  /*17410*/  LDCU.64 UR12, c[0x0][0x4d0] ;  /* 0x00009a00ff0c77ac */ /* 0x000e2e0008000a00 */
[----:B------:R-:W-:-:S02]  /*17420*/  DFMA R46, R12, UR14, R46 ;  /* 0x0000000e0c2e7c2b */ /* 0x000fc4000800002e */
[----:B---3--:R-:W-:-:S08]  /*17430*/  DFMA R42, R44, UR16, R48 ;  /* 0x000000102c2a7c2b */ /* 0x008fd00008000030 */
        /* <DEDUP_REMOVED lines=194> */
.L_x_3721:
[----:B------:R-:W-:Y:S05]  /*18060*/  BSYNC.RECONVERGENT B1 ;  /* 0x0000000000017941 */ /* 0x000fea0003800200 */
.L_x_3720:
[----:B------:R-:W0:Y:S01]  /*18070*/  LDCU UR64, c[0x0][0x878] ;  /* 0x00010f00ff4077ac */ /* 0x000e220008000800 */
[----:B------:R-:W-:-:S04]  /*18080*/  IADD3 R4, P0, P1, R8, R7, R4 ;  /* 0x0000000708047210 */ /* 0x000fc8000791e004 */
[----:B------:R-:W-:Y:S02]  /*18090*/  IADD3.X R3, PT, PT, R6, UR4, R5, P0, P1 ;  /* 0x0000000406037c10 */ /* 0x000fe400087e2405 */
[----:B------:R-:W-:-:S04]  /*180a0*/  IADD3 R9, P2, P3, R10, R9, R4 ;  /* 0x000000090a097210 */ /* 0x000fc80007b5e004 */
[----:B------:R-:W-:Y:S02]  /*180b0*/  IADD3 R15, P0, P1, R2, R15, R9 ;  /* 0x0000000f020f7210 */ /* 0x000fe4000791e009 */
[----:B------:R-:W-:-:S04]  /*180c0*/  IADD3.X R3, PT, PT, R0, UR5, R3, P2, P3 ;  /* 0x0000000500037c10 */ /* 0x000fc800097e6403 */
[----:B------:R-:W-:Y:S01]  /*180d0*/  IADD3.X R14, PT, PT, R14, UR6, R3, P0, P1 ;  /* 0x000000060e0e7c10 */ /* 0x000fe200087e2403 */
[----:B0-----:R-:W-:-:S04]  /*180e0*/  UIADD3 UR4, UPT, UPT, UR64, -0xe00, URZ ;  /* 0xfffff20040047890 */ /* 0x001fc8000fffe0ff */
[----:B------:R-:W-:-:S03]  /*180f0*/  UISETP.GE.U32.AND UP0, UPT, UR4, 0xe00, UPT ;  /* 0x00000e000400788c */ /* 0x000fc6000bf06070 */
[----:B------:R-:W-:Y:S02]  /*18100*/  UMOV UR4, 0xe00 ;  /* 0x00000e0000047882 */ /* 0x000fe40000000000 */
[----:B------:R-:W-:-:S04]  /*18110*/  MOV R8, UR4 ;  /* 0x0000000400087c02 */ /* 0x000fc80008000f00 */
[----:B------:R-:W-:Y:S05]  /*18120*/  BRA.U !UP0, `(.L_x_3752) ;  /* 0x0000010d08f87547 */ /* 0x000fea000b800000 */
[----:B------:R-:W0:Y:S01]  /*18130*/  LDC R13, c[0x0][0x85c] ;  /* 0x00021700ff0d7b82 */ /* 0x000e220000000800 */
[----:B------:R-:W-:Y:S01]  /*18140*/  UMOV UR4, 0xe00 ;  /* 0x00000e0000047882 */ /* 0x000fe20000000000 */
[----:B------:R-:W1:Y:S01]  /*18150*/  LDCU.64 UR76, c[0x0][0x868] ;  /* 0x00010d00ff4c77ac */ /* 0x000e620008000a00 */
[----:B------:R-:W-:Y:S02]  /*18160*/  IMAD.U32 R8, RZ, RZ, UR4 ;  /* 0x00000004ff087e24 */ /* 0x000fe4000f8e00ff */
[----:B------:R-:W2:Y:S03]  /*18170*/  LDCU.128 UR4, c[0x0][0x3b0] ;  /* 0x00007600ff0477ac */ /* 0x000ea60008000c00 */
[----:B------:R-:W3:Y:S01]  /*18180*/  LDC R12, c[0x0][0x854] ;  /* 0x00021500ff0c7b82 */ /* 0x000ee20000000800 */
[----:B------:R-:W4:Y:S01]  /*18190*/  LDCU.128 UR8, c[0x0][0x3e0] ;  /* 0x00007c00ff0877ac */ /* 0x000f220008000c00 */
[----:B------:R-:W5:Y:S06]  /*181a0*/  LDCU.128 UR12, c[0x0][0x410] ;  /* 0x00008200ff0c77ac */ /* 0x000f6c0008000c00 */
[----:B------:R-:W0:Y:S01]  /*181b0*/  LDC R11, c[0x0][0x84c] ;  /* 0x00021300ff0b7b82 */ /* 0x000e220000000800 */
[----:B------:R-:W0:Y:S01]  /*181c0*/  LDCU.128 UR16, c[0x0][0x440] ;  /* 0x00008800ff1077ac */ /* 0x000e220008000c00 */
[----:B------:R-:W0:Y:S06]  /*181d0*/  LDCU.128 UR20, c[0x0][0x470] ;  /* 0x00008e00ff1477ac */ /* 0x000e2c0008000c00 */
        /* <DEDUP_REMOVED lines=15> */
[----:B------:R-:W0:Y:S08]  /*182d0*/  LDC.64 R42, c[0x0][0x3d0] ;  /* 0x0000f400ff2a7b82 */ /* 0x000e300000000a00 */
[----:B------:R-:W0:Y:S08]  /*182e0*/  LDC.64 R44, c[0x0][0x3f8] ;  /* 0x0000fe00ff2c7b82 */ /* 0x000e300000000a00 */
[----:B------:R-:W0:Y:S08]  /*182f0*/  LDC.64 R46, c[0x0][0x400] ;  /* 0x00010000ff2e7b82 */ /* 0x000e300000000a00 */
[----:B------:R-:W0:Y:S08]  /*18300*/  LDC.64 R48, c[0x0][0x428] ;  /* 0x00010a00ff307b82 */ /* 0x000e300000000a00 */
[----:B------:R-:W0:Y:S08]  /*18310*/  LDC.64 R50, c[0x0][0x430] ;  /* 0x00010c00ff327b82 */ /* 0x000e300000000a00 */
[----:B------:R-:W0:Y:S08]  /*18320*/  LDC.64 R52, c[0x0][0x458] ;  /* 0x00011600ff347b82 */ /* 0x000e300000000a00 */
[----:B------:R-:W0:Y:S08]  /*18330*/  LDC.64 R54, c[0x0][0x460] ;  /* 0x00011800ff367b82 */ /* 0x000e300000000a00 */
[----:B------:R-:W0:Y:S08]  /*18340*/  LDC.64 R56, c[0x0][0x838] ;  /* 0x00020e00ff387b82 */ /* 0x000e300000000a00 */
[----:B-12345:R-:W0:Y:S02]  /*18350*/  LDC.64 R58, c[0x0][0x380] ;  /* 0x0000e000ff3a7b82 */ /* 0x03ee240000000a00 */
.L_x_3978:
[----:B------:R-:W-:Y:S01]  /*18360*/  R2UR UR64, R8 ;  /* 0x00000000084072ca */ /* 0x000fe200000e0000 */
[----:B------:R-:W1:Y:S01]  /*18370*/  LDCU.128 UR68, c[0x0][0x550] ;  /* 0x0000aa00ff4477ac */ /* 0x000e620008000c00 */
[----:B------:R-:W-:Y:S01]  /*18380*/  BSSY.RECONVERGENT B1, `(.L_x_3753) ;  /* 0x0000265000017945 */ /* 0x000fe20003800200 */
[----:B------:R-:W-:-:S10]  /*18390*/  IMAD.MOV.U32 R7, RZ, RZ, RZ ;  /* 0x000000ffff077224 */ /* 0x000fd400078e00ff */
[----:B0-----:R-:W-:Y:S01]  /*183a0*/  IADD3 R0, P1, P2, R58, UR64, R17 ;  /* 0x000000403a007c10 */ /* 0x001fe2000fa3e011 */
[----:B------:R-:W0:Y:S03]  /*183b0*/  LDCU.128 UR64, c[0x0][0x540] ;  /* 0x0000a800ff4077ac */ /* 0x000e260008000c00 */
[----:B------:R-:W-:Y:S02]  /*183c0*/  ISETP.GE.U32.AND P0, PT, R0, UR76, PT ;  /* 0x0000004c00007c0c */ /* 0x000fe4000bf06070 */
[----:B------:R-:W-:-:S04]  /*183d0*/  IADD3.X R33, PT, PT, RZ, R59, RZ, P1, P2 ;  /* 0x0000003bff217210 */ /* 0x000fc80000fe44ff */
[----:B------:R-:W-:-:S13]  /*183e0*/  ISETP.GE.U32.AND.EX P0, PT, R33, UR77, PT, P0 ;  /* 0x0000004d21007c0c */ /* 0x000fda000bf06100 */
[----:B-1----:R-:W-:Y:S05]  /*183f0*/  @P0 BRA `(.L_x_3754) ;  /* 0x0000002400740947 */ /* 0x002fea0003800000 */
        /* <DEDUP_REMOVED lines=10> */
[----:B-1----:R-:W-:-:S06]  /*184a0*/  IADD3 R3, PT, PT, R5, 0xffffffe, RZ ;  /* 0x0ffffffe05037810 */ /* 0x002fcc0007ffe0ff */
[----:B------:R-:W1:Y:S02]  /*184b0*/  F2I.FTZ.U32.TRUNC.NTZ R3, R3 ;  /* 0x0000000300037305 */ /* 0x000e64000021f000 */
[----:B-1----:R-:W-:-:S04]  /*184c0*/  IMAD.MOV R0, RZ, RZ, -R3 ;  /* 0x000000ffff007224 */ /* 0x002fc800078e0a03 */
[----:B------:R-:W-:Y:S01]  /*184d0*/  IMAD R19, R0, R9, RZ ;  /* 0x0000000900137224 */ /* 0x000fe200078e02ff */
[----:B------:R-:W-:-:S03]  /*184e0*/  IADD3 R0, PT, PT, R58, UR72, R17 ;  /* 0x000000483a007c10 */ /* 0x000fc6000fffe011 */
        /* <DEDUP_REMOVED lines=14> */
.L_x_3756:
[----:B------:R-:W1:Y:S01]  /*185d0*/  LDCU UR72, c[0x0][0x864] ;  /* 0x00010c80ff4877ac */ /* 0x000e620008000800 */
[----:B------:R-:W-:Y:S01]  /*185e0*/  IMAD.MOV.U32 R32, RZ, RZ, R0 ;  /* 0x000000ffff207224 */ /* 0x000fe200078e0000 */
[----:B------:R-:W-:Y:S02]  /*185f0*/  MOV R24, 0x18620 ;  /* 0x0001862000187802 */ /* 0x000fe40000000f00 */
[----:B-1----:R-:W-:-:S07]  /*18600*/  MOV R16, UR72 ;  /* 0x0000004800107c02 */ /* 0x002fce0008000f00 */
[----:B0-----:R-:W-:Y:S05]  /*18610*/  CALL.REL.NOINC `($__internal_8_$__cuda_sm20_div_u64) ;  /* 0x0000014400147944 */ /* 0x001fea0003c00000 */
[----:B------:R-:W0:Y:S01]  /*18620*/  LDCU UR72, c[0x0][0x864] ;  /* 0x00010c80ff4877ac */ /* 0x000e220008000800 */
[----:B------:R-:W-:Y:S01]  /*18630*/  IMAD.MOV R3, RZ, RZ, -R30 ;  /* 0x000000ffff037224 */ /* 0x000fe200078e0a1e */
[----:B------:R-:W-:-:S03]  /*18640*/  MOV R2, R30 ;  /* 0x0000001e00027202 */ /* 0x000fc60000000f00 */
[----:B0-----:R-:W-:Y:S02]  /*18650*/  IMAD R0, R3, UR72, R0 ;  /* 0x0000004803007c24 */ /* 0x001fe4000f8e0200 */
[----:B------:R-:W-:-:S07]  /*18660*/  IMAD.MOV.U32 R3, RZ, RZ, R31 ;  /* 0x000000ffff037224 */ /* 0x000fce00078e001f */
.L_x_3757:
[----:B0-----:R-:W-:Y:S05]  /*18670*/  BSYNC.RECONVERGENT B2 ;  /* 0x0000000000027941 */ /* 0x001fea0003800200 */
.L_x_3755:
        /* <DEDUP_REMOVED lines=27> */
.L_x_3759:
[----:B------:R-:W0:Y:S01]  /*18830*/  LDCU UR72, c[0x0][0x860] ;  /* 0x00010c00ff4877ac */ /* 0x000e220008000800 */
[----:B------:R-:W-:Y:S01]  /*18840*/  MOV R32, R2 ;  /* 0x0000000200207202 */ /* 0x000fe20000000f00 */
[----:B------:R-:W-:Y:S01]  /*18850*/  IMAD.MOV.U32 R33, RZ, RZ, R3 ;  /* 0x000000ffff217224 */ /* 0x000fe200078e0003 */
[----:B------:R-:W-:Y:S01]  /*18860*/  MOV R24, 0x188a0 ;  /* 0x000188a000187802 */ /* 0x000fe20000000f00 */
[----:B------:R-:W-:Y:S02]  /*18870*/  IMAD.MOV.U32 R19, RZ, RZ, R23 ;  /* 0x000000ffff137224 */ /* 0x000fe400078e0017 */
[----:B0-----:R-:W-:-:S07]  /*18880*/  IMAD.U32 R16, RZ, RZ, UR72 ;  /* 0x00000048ff107e24 */ /* 0x001fce000f8e00ff */
[----:B------:R-:W-:Y:S05]  /*18890*/  CALL.REL.NOINC `($__internal_8_$__cuda_sm20_div_u64) ;  /* 0x0000014000747944 */ /* 0x000fea0003c00000 */
[----:B------:R-:W0:Y:S01]  /*188a0*/  LDCU UR72, c[0x0][0x860] ;  /* 0x00010c00ff4877ac */ /* 0x000e220008000800 */
[----:B------:R-:W-:Y:S01]  /*188b0*/  IADD3 R3, PT, PT, -R30, RZ, RZ ;  /* 0x000000ff1e037210 */ /* 0x000fe20007ffe1ff */
[----:B------:R-:W-:Y:S02]  /*188c0*/  IMAD.MOV.U32 R4, RZ, RZ, R30 ;  /* 0x000000ffff047224 */ /* 0x000fe400078e001e */
[----:B------:R-:W-:Y:S02]  /*188d0*/  IMAD.MOV.U32 R5, RZ, RZ, R31 ;  /* 0x000000ffff057224 */ /* 0x000fe400078e001f */
[----:B0-----:R-:W-:-:S07]  /*188e0*/  IMAD R2, R3, UR72, R2 ;  /* 0x0000004803027c24 */ /* 0x001fce000f8e0202 */
.L_x_3760:
[----:B------:R-:W-:Y:S05]  /*188f0*/  BSYNC.RECONVERGENT B2 ;  /* 0x0000000000027941 */ /* 0x000fea0003800200 */
.L_x_3758:
        /* <DEDUP_REMOVED lines=14> */
[----:B------:R-:W-:-:S04]  /*189e0*/  IMAD.HI.U32 R6, R5, R4, RZ ;  /* 0x0000000405067227 */ /* 0x000fc800078e00ff */
[----:B------:R-:W-:Y:S01]  /*189f0*/  HFMA2 R5, -RZ, RZ, 0, 0 ;  /* 0x00000000ff057431 */ /* 0x000fe200000001ff */
        /* <DEDUP_REMOVED lines=12> */
.L_x_3762:
        /* <DEDUP_REMOVED lines=11> */
.L_x_3763:
[----:B------:R-:W-:Y:S05]  /*18b70*/  BSYNC.RECONVERGENT B2 ;  /* 0x0000000000027941 */ /* 0x000fea0003800200 */
.L_x_3761:
        /* <DEDUP_REMOVED lines=27> */
.L_x_3765:
        /* <DEDUP_REMOVED lines=12> */
.L_x_3766:
[----:B------:R-:W-:Y:S05]  /*18df0*/  BSYNC.RECONVERGENT B2 ;  /* 0x0000000000027941 */ /* 0x000fea0003800200 */
.L_x_3764:
        /* <DEDUP_REMOVED lines=28> */
.L_x_3768:
[----:B------:R-:W0:Y:S01]  /*18fc0*/  LDCU UR72, c[0x0][0x854] ;  /* 0x00010a80ff4877ac */ /* 0x000e220008000800 */
[----:B------:R-:W-:Y:S01]  /*18fd0*/  IMAD.MOV.U32 R32, RZ, RZ, R26 ;  /* 0x000000ffff207224 */ /* 0x000fe200078e001a */
[----:B------:R-:W-:Y:S01]  /*18fe0*/  MOV R24, 0x19020 ;  /* 0x0001902000187802 */ /* 0x000fe20000000f00 */
[----:B------:R-:W-:Y:S01]  /*18ff0*/  IMAD.MOV.U32 R33, RZ, RZ, R27 ;  /* 0x000000ffff217224 */ /* 0x000fe200078e001b */
[----:B0-----:R-:W-:-:S07]  /*19000*/  MOV R16, UR72 ;  /* 0x0000004800107c02 */ /* 0x001fce0008000f00 */
[----:B------:R-:W-:Y:S05]  /*19010*/  CALL.REL.NOINC `($__internal_8_$__cuda_sm20_div_u64) ;  /* 0x0000013800947944 */ /* 0x000fea0003c00000 */
[----:B------:R-:W0:Y:S01]  /*19020*/  LDCU UR72, c[0x0][0x854] ;  /* 0x00010a80ff4877ac */ /* 0x000e220008000800 */
[----:B------:R-:W-:Y:S01]  /*19030*/  IADD3 R5, PT, PT, -R30, RZ, RZ ;  /* 0x000000ff1e057210 */ /* 0x000fe20007ffe1ff */
[----:B------:R-:W-:-:S04]  /*19040*/  IMAD.MOV.U32 R27, RZ, RZ, R31 ;  /* 0x000000ffff1b7224 */ /* 0x000fc800078e001f */
[----:B0-----:R-:W-:Y:S02]  /*19050*/  IMAD R5, R5, UR72, R26 ;  /* 0x0000004805057c24 */ /* 0x001fe4000f8e021a */
[----:B------:R-:W-:-:S07]  /*19060*/  IMAD.MOV.U32 R26, RZ, RZ, R30 ;  /* 0x000000ffff1a7224 */ /* 0x000fce00078e001e */
.L_x_3769:
[----:B------:R-:W-:Y:S05]  /*19070*/  BSYNC.RECONVERGENT B2 ;  /* 0x0000000000027941 */ /* 0x000fea0003800200 */
.L_x_3767:
        /* <DEDUP_REMOVED lines=28> */
.L_x_3771:
        /* <DEDUP_REMOVED lines=12> */
.L_x_3772:
[----:B------:R-:W-:Y:S05]  /*19300*/  BSYNC.RECONVERGENT B2 ;  /* 0x0000000000027941 */ /* 0x000fea0003800200 */
.L_x_3770:
        /* <DEDUP_REMOVED lines=28> */
.L_x_3774:
        /* <DEDUP_REMOVED lines=11> */
.L_x_3775:
[----:B------:R-:W-:Y:S05]  /*19580*/  BSYNC.RECONVERGENT B2 ;  /* 0x0000000000027941 */ /* 0x000fea0003800200 */
.L_x_3773:
        /* <DEDUP_REMOVED lines=27> */
.L_x_3777:
[----:B------:R-:W0:Y:S01]  /*19740*/  LDCU UR72, c[0x0][0x848] ;  /* 0x00010900ff4877ac */ /* 0x000e220008000800 */
[----:B------:R-:W-:Y:S01]  /*19750*/  IMAD.MOV.U32 R32, RZ, RZ, R26 ;  /* 0x000000ffff207224 */ /* 0x000fe200078e001a */
[----:B------:R-:W-:Y:S01]  /*19760*/  MOV R19, R20 ;  /* 0x0000001400137202 */ /* 0x000fe20000000f00 */
[----:B------:R-:W-:Y:S01]  /*19770*/  IMAD.MOV.U32 R33, RZ, RZ, R27 ;  /* 0x000000ffff217224 */ /* 0x000fe200078e001b */
[----:B------:R-:W-:Y:S02]  /*19780*/  MOV R24, 0x197b0 ;  /* 0x000197b000187802 */ /* 0x000fe40000000f00 */
[----:B0-----:R-:W-:-:S07]  /*19790*/  MOV R16, UR72 ;  /* 0x0000004800107c02 */ /* 0x001fce0008000f00 */
[----:B------:R-:W-:Y:S05]  /*197a0*/  CALL.REL.NOINC `($__internal_8_$__cuda_sm20_div_u64) ;  /* 0x0000013000b07944 */ /* 0x000fea0003c00000 */
[----:B------:R-:W0:Y:S01]  /*197b0*/  LDCU UR72, c[0x0][0x848] ;  /* 0x00010900ff4877ac */ /* 0x000e220008000800 */
[--C-:B------:R-:W-:Y:S01]  /*197c0*/  IMAD.MOV R19, RZ, RZ, -R30.reuse ;  /* 0x000000ffff137224 */ /* 0x100fe200078e0a1e */
[----:B------:R-:W-:Y:S01]  /*197d0*/  MOV R61, R31 ;  /* 0x0000001f003d7202 */ /* 0x000fe20000000f00 */
[----:B------:R-:W-:Y:S02]  /*197e0*/  IMAD.MOV.U32 R60, RZ, RZ, R30 ;  /* 0x000000ffff3c7224 */ /* 0x000fe400078e001e */
[----:B0-----:R-:W-:-:S07]  /*197f0*/  IMAD R26, R19, UR72, R26 ;  /* 0x00000048131a7c24 */ /* 0x001fce000f8e021a */
.L_x_3778:
[----:B------:R-:W-:Y:S05]  /*19800*/  BSYNC.RECONVERGENT B2 ;  /* 0x0000000000027941 */ /* 0x000fea0003800200 */
.L_x_3776:
        /* <DEDUP_REMOVED lines=27> */
.L_x_3780:
        /* <DEDUP_REMOVED lines=9> */
.L_x_3781:
[----:B------:R-:W-:Y:S05]  /*19a50*/  BSYNC.RECONVERGENT B2 ;  /* 0x0000000000027941 */ /* 0x000fea0003800200 */
.L_x_3779:
        /* <DEDUP_REMOVED lines=24> */
.L_x_3783:
[----:B------:R-:W-:Y:S01]  /*19be0*/  MOV R16, R30 ;  /* 0x0000001e00107202 */ /* 0x000fe20000000f00 */
[----:B------:R-:W-:Y:S01]  /*19bf0*/  IMAD.MOV.U32 R19, RZ, RZ, R31 ;  /* 0x000000ffff137224 */ /* 0x000fe200078e001f */
[----:B------:R-:W-:-:S07]  /*19c00*/  MOV R24, 0x19c20 ;  /* 0x00019c2000187802 */ /* 0x000fce0000000f00 */
[----:B------:R-:W-:Y:S05]  /*19c10*/  CALL.REL.NOINC `($__internal_9_$__cuda_sm20_rem_u64) ;  /* 0x0000013000ac7944 */ /* 0x000fea0003c00000 */
.L_x_3784:
[----:B------:R-:W-:Y:S05]  /*19c20*/  BSYNC.RECONVERGENT B2 ;  /* 0x0000000000027941 */ /* 0x000fea0003800200 */
.L_x_3782:
        /* <DEDUP_REMOVED lines=24> */
[----:B-1----:R-:W-:-:S05]  /*19db0*/  DFMA R62, R62, UR16, R50 ;  /* 0x000000103e3e7c2b */ /* 0x002fca0008000032 */
        /* <DEDUP_REMOVED lines=193> */
.L_x_3754:
[----:B0-----:R-:W-:Y:S05]  /*1a9d0*/  BSYNC.RECONVERGENT B1 ;  /* 0x0000000000017941 */ /* 0x001fea0003800200 */
.L_x_3753:
[----:B------:R-:W-:Y:S01]  /*1a9e0*/  R2UR UR72, R8 ;  /* 0x00000000084872ca */ /* 0x000fe200000e0000 */
[----:B------:R-:W-:Y:S01]  /*1a9f0*/  BSSY.RECONVERGENT B1, `(.L_x_3785) ;  /* 0x0000266000017945 */ /* 0x000fe20003800200 */
[----:B------:R-:W-:Y:S02]  /*1aa00*/  IMAD.MOV.U32 R6, RZ, RZ, RZ ;  /* 0x000000ffff067224 */ /* 0x000fe400078e00ff */
[----:B------:R-:W-:-:S09]  /*1aa10*/  IMAD.MOV.U32 R5, RZ, RZ, RZ ;  /* 0x000000ffff057224 */ /* 0x000fd200078e00ff */
[----:B------:R-:W-:-:S04]  /*1aa20*/  IADD3 R27, P0, P2, R58, UR72, R17 ;  /* 0x000000483a1b7c10 */ /* 0x000fc8000fa1e011 */
[----:B------:R-:W-:Y:S02]  /*1aa30*/  IADD3 R0, P1, PT, R27, 0x200, RZ ;  /* 0x000002001b007810 */ /* 0x000fe40007f3e0ff */
[----:B------:R-:W-:Y:S02]  /*1aa40*/  IADD3.X R28, PT, PT, RZ, R59, RZ, P0, P2 ;  /* 0x0000003bff1c7210 */ /* 0x000fe400007e44ff */
[----:B------:R-:W-:Y:S02]  /*1aa50*/  ISETP.GE.U32.AND P0, PT, R0, UR76, PT ;  /* 0x0000004c00007c0c */ /* 0x000fe4000bf06070 */
        /* <DEDUP_REMOVED lines=30> */
.L_x_3788:
        /* <DEDUP_REMOVED lines=10> */
.L_x_3789:
[----:B------:R-:W-:Y:S05]  /*1ace0*/  BSYNC.RECONVERGENT B2 ;  /* 0x0000000000027941 */ /* 0x000fea0003800200 */
.L_x_3787:
        /* <DEDUP_REMOVED lines=27> */
.L_x_3791:
        /* <DEDUP_REMOVED lines=12> */
.L_x_3792:
[----:B------:R-:W-:Y:S05]  /*1af60*/  BSYNC.RECONVERGENT B2 ;  /* 0x0000000000027941 */ /* 0x000fea0003800200 */
.L_x_3790:
        /* <DEDUP_REMOVED lines=28> */
.L_x_3794:
        /* <DEDUP_REMOVED lines=11> */
.L_x_3795:
[----:B------:R-:W-:Y:S05]  /*1b1e0*/  BSYNC.RECONVERGENT B2 ;  /* 0x0000000000027941 */ /* 0x000fea0003800200 */
.L_x_3793:
        /* <DEDUP_REMOVED lines=28> */
.L_x_3797:
        /* <DEDUP_REMOVED lines=9> */
[----:B------:R-:W-:-:S04]  /*1b440*/  IMAD.MOV.U32 R61, RZ, RZ, R31 ;  /* 0x000000ffff3d7224 */ /* 0x000fc800078e001f */
[----:B0-----:R-:W-:Y:S02]  /*1b450*/  IMAD R4, R19, UR72, R60 ;  /* 0x0000004813047c24 */ /* 0x001fe4000f8e023c */
[----:B------:R-:W-:-:S07]  /*1b460*/  IMAD.MOV.U32 R60, RZ, RZ, R30 ;  /* 0x000000ffff3c7224 */ /* 0x000fce00078e001e */
.L_x_3798:
[----:B------:R-:W-:Y:S05]  /*1b470*/  BSYNC.RECONVERGENT B2 ;  /* 0x0000000000027941 */ /* 0x000fea0003800200 */
.L_x_3796:
        /* <DEDUP_REMOVED lines=28> */
.L_x_3800:
        /* <DEDUP_REMOVED lines=11> */
.L_x_3801:
[----:B------:R-:W-:Y:S05]  /*1b6f0*/  BSYNC.RECONVERGENT B2 ;  /* 0x0000000000027941 */ /* 0x000fea0003800200 */
.L_x_3799:
        /* <DEDUP_REMOVED lines=28> */
.L_x_3803:
        /* <DEDUP_REMOVED lines=12> */
.L_x_3804:
[----:B------:R-:W-:Y:S05]  /*1b980*/  BSYNC.RECONVERGENT B2 ;  /* 0x0000000000027941 */ /* 0x000fea0003800200 */
.L_x_3802:
        /* <DEDUP_REMOVED lines=27> */
.L_x_3806:
        /* <DEDUP_REMOVED lines=8> */
[----:B------:R-:W-:Y:S02]  /*1bbc0*/  IMAD.MOV.U32 R62, RZ, RZ, R30 ;  /* 0x000000ffff3e7224 */ /* 0x000fe400078e001e */
[----:B------:R-:W-:Y:S02]  /*1bbd0*/  IMAD.MOV.U32 R63, RZ, RZ, R31 ;  /* 0x000000ffff3f7224 */ /* 0x000fe400078e001f */
[----:B0-----:R-:W-:-:S07]  /*1bbe0*/  IMAD R60, R19, UR72, R60 ;  /* 0x00000048133c7c24 */ /* 0x001fce000f8e023c */
.L_x_3807:
[----:B------:R-:W-:Y:S05]  /*1bbf0*/  BSYNC.RECONVERGENT B2 ;  /* 0x0000000000027941 */ /* 0x000fea0003800200 */
.L_x_3805:
        /* <DEDUP_REMOVED lines=28> */
.L_x_3809:
        /* <DEDUP_REMOVED lines=12> */
.L_x_3810:
[----:B------:R-:W-:Y:S05]  /*1be80*/  BSYNC.RECONVERGENT B2 ;  /* 0x0000000000027941 */ /* 0x000fea0003800200 */
.L_x_3808:
        /* <DEDUP_REMOVED lines=27> */
.L_x_3812:
[----:B------:R-:W0:Y:S01]  /*1c040*/  LDCU UR72, c[0x0][0x844] ;  /* 0x00010880ff4877ac */ /* 0x000e220008000800 */
[----:B------:R-:W-:Y:S01]  /*1c050*/  MOV R32, R62 ;  /* 0x0000003e00207202 */ /* 0x000fe20000000f00 */
[----:B------:R-:W-:Y:S01]  /*1c060*/  IMAD.MOV.U32 R33, RZ, RZ, R63 ;  /* 0x000000ffff217224 */ /* 0x000fe200078e003f */
[----:B------:R-:W-:Y:S01]  /*1c070*/  MOV R24, 0x1c0a0 ;  /* 0x0001c0a000187802 */ /* 0x000fe20000000f00 */
[----:B0-----:R-:W-:-:S07]  /*1c080*/  IMAD.U32 R16, RZ, RZ, UR72 ;  /* 0x00000048ff107e24 */ /* 0x001fce000f8e00ff */
[----:B------:R-:W-:Y:S05]  /*1c090*/  CALL.REL.NOINC `($__internal_8_$__cuda_sm20_div_u64) ;  /* 0x0000010800747944 */ /* 0x000fea0003c00000 */
[----:B------:R-:W0:Y:S01]  /*1c0a0*/  LDCU UR72, c[0x0][0x844] ;  /* 0x00010880ff4877ac */ /* 0x000e220008000800 */
[----:B------:R-:W-:-:S04]  /*1c0b0*/  IMAD.MOV R19, RZ, RZ, -R30 ;  /* 0x000000ffff137224 */ /* 0x000fc800078e0a1e */
[----:B0-----:R-:W-:-:S07]  /*1c0c0*/  IMAD R62, R19, UR72, R62 ;  /* 0x00000048133e7c24 */ /* 0x001fce000f8e023e */
.L_x_3813:
[----:B------:R-:W-:Y:S05]  /*1c0d0*/  BSYNC.RECONVERGENT B2 ;  /* 0x0000000000027941 */ /* 0x000fea0003800200 */
.L_x_3811:
        /* <DEDUP_REMOVED lines=24> */
.L_x_3815:
[----:B------:R-:W-:Y:S01]  /*1c260*/  IMAD.MOV.U32 R16, RZ, RZ, R30 ;  /* 0x000000ffff107224 */ /* 0x000fe200078e001e */
[----:B------:R-:W-:Y:S01]  /*1c270*/  MOV R24, 0x1c2a0 ;  /* 0x0001c2a000187802 */ /* 0x000fe20000000f00 */
[----:B------:R-:W-:-:S07]  /*1c280*/  IMAD.MOV.U32 R19, RZ, RZ, R31 ;  /* 0x000000ffff137224 */ /* 0x000fce00078e001f */
[----:B------:R-:W-:Y:S05]  /*1c290*/  CALL.REL.NOINC `($__internal_9_$__cuda_sm20_rem_u64) ;  /* 0x0000010c000c7944 */ /* 0x000fea0003c00000 */
.L_x_3816:
[----:B------:R-:W-:Y:S05]  /*1c2a0*/  BSYNC.RECONVERGENT B2 ;  /* 0x0000000000027941 */ /* 0x000fea0003800200 */
.L_x_3814:
        /* <DEDUP_REMOVED lines=218> */
.L_x_3786:
[----:B------:R-:W-:Y:S05]  /*1d050*/  BSYNC.RECONVERGENT B1 ;  /* 0x0000000000017941 */ /* 0x000fea0003800200 */
.L_x_3785:
        /* <DEDUP_REMOVED lines=34> */
.L_x_3820:
[----:B------:R-:W0:Y:S01]  /*1d280*/  LDCU UR72, c[0x0][0x864] ;  /* 0x00010c80ff4877ac */ /* 0x000e220008000800 */
[----:B------:R-:W-:Y:S01]  /*1d290*/  IMAD.MOV.U32 R32, RZ, RZ, R0 ;  /* 0x000000ffff207224 */ /* 0x000fe200078e0000 */
[----:B------:R-:W-:Y:S02]  /*1d2a0*/  MOV R24, 0x1d2d0 ;  /* 0x0001d2d000187802 */ /* 0x000fe40000000f00 */
[----:B0-----:R-:W-:-:S07]  /*1d2b0*/  MOV R16, UR72 ;  /* 0x0000004800107c02 */ /* 0x001fce0008000f00 */
[----:B------:R-:W-:Y:S05]  /*1d2c0*/  CALL.REL.NOINC `($__internal_8_$__cuda_sm20_div_u64) ;  /* 0x000000f400e87944 */ /* 0x000fea0003c00000 */
[----:B------:R-:W0:Y:S01]  /*1d2d0*/  LDCU UR72, c[0x0][0x864] ;  /* 0x00010c80ff4877ac */ /* 0x000e220008000800 */
[----:B------:R-:W-:Y:S01]  /*1d2e0*/  IMAD.MOV R25, RZ, RZ, -R30 ;  /* 0x000000ffff197224 */ /* 0x000fe200078e0a1e */
[----:B------:R-:W-:Y:S01]  /*1d2f0*/  MOV R2, R30 ;  /* 0x0000001e00027202 */ /* 0x000fe20000000f00 */
[----:B------:R-:W-:Y:S02]  /*1d300*/  IMAD.MOV.U32 R3, RZ, RZ, R31 ;  /* 0x000000ffff037224 */ /* 0x000fe400078e001f */
[----:B0-----:R-:W-:-:S07]  /*1d310*/  IMAD R25, R25, UR72, R0 ;  /* 0x0000004819197c24 */ /* 0x001fce000f8e0200 */
.L_x_3821:
[----:B------:R-:W-:Y:S05]  /*1d320*/  BSYNC.RECONVERGENT B2 ;  /* 0x0000000000027941 */ /* 0x000fea0003800200 */
.L_x_3819:
        /* <DEDUP_REMOVED lines=27> */
.L_x_3823:
        /* <DEDUP_REMOVED lines=12> */
.L_x_3824:
[----:B------:R-:W-:Y:S05]  /*1d5a0*/  BSYNC.RECONVERGENT B2 ;  /* 0x0000000000027941 */ /* 0x000fea0003800200 */
.L_x_3822:
        /* <DEDUP_REMOVED lines=28> */
.L_x_3826:
        /* <DEDUP_REMOVED lines=11> */
.L_x_3827:
[----:B------:R-:W-:Y:S05]  /*1d820*/  BSYNC.RECONVERGENT B2 ;  /* 0x0000000000027941 */ /* 0x000fea0003800200 */
.L_x_3825:
        /* <DEDUP_REMOVED lines=28> */
.L_x_3829:
        /* <DEDUP_REMOVED lines=12> */
.L_x_3830:
[----:B------:R-:W-:Y:S05]  /*1dab0*/  BSYNC.RECONVERGENT B2 ;  /* 0x0000000000027941 */ /* 0x000fea0003800200 */
.L_x_3828:
        /* <DEDUP_REMOVED lines=28> */
.L_x_3832:
        /* <DEDUP_REMOVED lines=11> */
.L_x_3833:
[----:B------:R-:W-:Y:S05]  /*1dd30*/  BSYNC.RECONVERGENT B2 ;  /* 0x0000000000027941 */ /* 0x000fea0003800200 */
.L_x_3831:
        /* <DEDUP_REMOVED lines=27> */
.L_x_3835:
        /* <DEDUP_REMOVED lines=12> */
.L_x_3836:
[----:B------:R-:W-:Y:S05]  /*1dfb0*/  BSYNC.RECONVERGENT B2 ;  /* 0x0000000000027941 */ /* 0x000fea0003800200 */
.L_x_3834:
        /* <DEDUP_REMOVED lines=28> */
.L_x_3838:
        /* <DEDUP_REMOVED lines=11> */
.L_x_3839:
[----:B------:R-:W-:Y:S05]  /*1e230*/  BSYNC.RECONVERGENT B2 ;  /* 0x0000000000027941 */ /* 0x000fea0003800200 */
.L_x_3837:
        /* <DEDUP_REMOVED lines=27> */
.L_x_3841:
        /* <DEDUP_REMOVED lines=12> */
.L_x_3842:
[----:B------:R-:W-:Y:S05]  /*1e4b0*/  BSYNC.RECONVERGENT B2 ;  /* 0x0000000000027941 */ /* 0x000fea0003800200 */
.L_x_3840:
        /* <DEDUP_REMOVED lines=27> */
.L_x_3844:
        /* <DEDUP_REMOVED lines=9> */
.L_x_3845:
[----:B------:R-:W-:Y:S05]  /*1e700*/  BSYNC.RECONVERGENT B2 ;  /* 0x0000000000027941 */ /* 0x000fea0003800200 */
.L_x_3843:
        /* <DEDUP_REMOVED lines=24> */
.L_x_3847:
[----:B------:R-:W-:Y:S01]  /*1e890*/  MOV R16, R30 ;  /* 0x0000001e00107202 */ /* 0x000fe20000000f00 */
[----:B------:R-:W-:Y:S01]  /*1e8a0*/  IMAD.MOV.U32 R19, RZ, RZ, R31 ;  /* 0x000000ffff137224 */ /* 0x000fe200078e001f */
[----:B------:R-:W-:-:S07]  /*1e8b0*/  MOV R24, 0x1e8d0 ;  /* 0x0001e8d000187802 */ /* 0x000fce0000000f00 */
[----:B------:R-:W-:Y:S05]  /*1e8c0*/  CALL.REL.NOINC `($__internal_9_$__cuda_sm20_rem_u64) ;  /* 0x000000e400807944 */ /* 0x000fea0003c00000 */
.L_x_3848:
[----:B------:R-:W-:Y:S05]  /*1e8d0*/  BSYNC.RECONVERGENT B2 ;  /* 0x0000000000027941 */ /* 0x000fea0003800200 */
.L_x_3846:
        /* <DEDUP_REMOVED lines=19> */
[----:B0-----:R-:W-:-:S06]  /*1ea10*/  DFMA R66, R68, UR12, R46 ;  /* 0x0000000c44427c2b */ /* 0x001fcc000800002e */
[----:B------:R-:W-:Y:S01]  /*1ea20*/  DFMA R72, R62, UR30, R72 ;  /* 0x0000001e3e487c2b */ /* 0x000fe20008000048 */
[----:B------:R-:W0:Y:S01]  /*1ea30*/  I2F.F64 R68, R2 ;  /* 0x0000000200447312 */ /* 0x000e220000201c00 */
[----:B-1----:R-:W-:-:S06]  /*1ea40*/  DFMA R60, R70, R48, UR14 ;  /* 0x0000000e463c7e2b */ /* 0x002fcc0008000030 */
[----:B------:R-:W-:Y:S01]  /*1ea50*/  DFMA R74, R66, UR32, R72 ;  /* 0x00000020424a7c2b */ /* 0x000fe20008000048 */
[----:B------:R-:W1:Y:S01]  /*1ea60*/  I2F.F64 R70, R3 ;  /* 0x0000000300467312 */ /* 0x000e620000201c00 */
[----:B0-----:R-:W-:-:S07]  /*1ea70*/  DFMA R68, R68, UR16, R50 ;  /* 0x0000001044447c2b */ /* 0x001fce0008000032 */
[----:B------:R-:W0:Y:S01]  /*1ea80*/  I2F.F64 R72, R25 ;  /* 0x0000001900487312 */ /* 0x000e220000201c00 */
[----:B------:R-:W-:Y:S02]  /*1ea90*/  DFMA R74, R60, UR34, R74 ;  /* 0x000000223c4a7c2b */ /* 0x000fe4000800004a */
[----:B-1----:R-:W-:-:S06]  /*1eaa0*/  DFMA R70, R70, R52, UR18 ;  /* 0x0000001246467e2b */ /* 0x002fcc0008000034 */
        /* <DEDUP_REMOVED lines=189> */
.L_x_3818:
[----:B------:R-:W-:Y:S05]  /*1f680*/  BSYNC.RECONVERGENT B1 ;  /* 0x0000000000017941 */ /* 0x000fea0003800200 */
.L_x_3817:
        /* <DEDUP_REMOVED lines=18> */
[----:B0-----:R-:W-:Y:S01]  /*1f7b0*/  MOV R24, RZ ;  /* 0x000000ff00187202 */ /* 0x001fe20000000f00 */
        /* <DEDUP_REMOVED lines=15> */
.L_x_3852:
        /* <DEDUP_REMOVED lines=10> */
.L_x_3853:
[----:B------:R-:W-:Y:S05]  /*1f950*/  BSYNC.RECONVERGENT B2 ;  /* 0x0000000000027941 */ /* 0x000fea0003800200 */
.L_x_3851:
        /* <DEDUP_REMOVED lines=28> */
.L_x_3855:
        /* <DEDUP_REMOVED lines=8> */
[----:B------:R-:W-:Y:S02]  /*1fba0*/  IADD3 R25, PT, PT, -R30, RZ, RZ ;  /* 0x000000ff1e197210 */ /* 0x000fe40007ffe1ff */
[----:B------:R-:W-:-:S03]  /*1fbb0*/  MOV R61, R31 ;  /* 0x0000001f003d7202 */ /* 0x000fc60000000f00 */
[----:B0-----:R-:W-:Y:S02]  /*1fbc0*/  IMAD R25, R25, UR68, R60 ;  /* 0x0000004419197c24 */ /* 0x001fe4000f8e023c */
[----:B------:R-:W-:-:S07]  /*1fbd0*/  IMAD.MOV.U32 R60, RZ, RZ, R30 ;  /* 0x000000ffff3c7224 */ /* 0x000fce00078e001e */
.L_x_3856:
[----:B------:R-:W-:Y:S05]  /*1fbe0*/  BSYNC.RECONVERGENT B2 ;  /* 0x0000000000027941 */ /* 0x000fea0003800200 */
.L_x_3854:
        /* <DEDUP_REMOVED lines=28> */
.L_x_3858:
[----:B------:R-:W0:Y:S01]  /*1fdb0*/  LDCU UR68, c[0x0][0x85c] ;  /* 0x00010b80ff4477ac */ /* 0x000e220008000800 */
[----:B------:R-:W-:Y:S01]  /*1fdc0*/  MOV R32, R60 ;  /* 0x0000003c00207202 */ /* 0x000fe20000000f00 */
[----:B------:R-:W-:Y:S01]  /*1fdd0*/  IMAD.MOV.U32 R33, RZ, RZ, R61 ;  /* 0x000000ffff217224 */ /* 0x000fe200078e003d */
[----:B------:R-:W-:Y:S01]  /*1fde0*/  MOV R24, 0x1fe10 ;  /* 0x0001fe1000187802 */ /* 0x000fe20000000f00 */
[----:B0-----:R-:W-:-:S07]  /*1fdf0*/  IMAD.U32 R16, RZ, RZ, UR68 ;  /* 0x00000044ff107e24 */ /* 0x001fce000f8e00ff */
[----:B------:R-:W-:Y:S05]  /*1fe00*/  CALL.REL.NOINC `($__internal_8_$__cuda_sm20_div_u64) ;  /* 0x000000cc00187944 */ /* 0x000fea0003c00000 */
[----:B------:R-:W0:Y:S01]  /*1fe10*/  LDCU UR68, c[0x0][0x85c] ;  /* 0x00010b80ff4477ac */ /* 0x000e220008000800 */
[----:B------:R-:W-:Y:S02]  /*1fe20*/  IADD3 R19, PT, PT, -R30, RZ, RZ ;  /* 0x000000ff1e137210 */ /* 0x000fe40007ffe1ff */
[----:B------:R-:W-:-:S03]  /*1fe30*/  MOV R61, R31 ;  /* 0x0000001f003d7202 */ /* 0x000fc60000000f00 */
[----:B0-----:R-:W-:Y:S02]  /*1fe40*/  IMAD R26, R19, UR68, R60 ;  /* 0x00000044131a7c24 */ /* 0x001fe4000f8e023c */
[----:B------:R-:W-:-:S07]  /*1fe50*/  IMAD.MOV.U32 R60, RZ, RZ, R30 ;  /* 0x000000ffff3c7224 */ /* 0x000fce00078e001e */
.L_x_3859:
[----:B------:R-:W-:Y:S05]  /*1fe60*/  BSYNC.RECONVERGENT B2 ;  /* 0x0000000000027941 */ /* 0x000fea0003800200 */
.L_x_3857:
        /* <DEDUP_REMOVED lines=27> */
.L_x_3861:
        /* <DEDUP_REMOVED lines=8> */
[----:B------:R-:W-:Y:S01]  /*200a0*/  IADD3 R19, PT, PT, -R30, RZ, RZ ;  /* 0x000000ff1e137210 */ /* 0x000fe20007ffe1ff */
[----:B------:R-:W-:Y:S01]  /*200b0*/  IMAD.MOV.U32 R62, RZ, RZ, R30 ;  /* 0x000000ffff3e7224 */ /* 0x000fe200078e001e */
[----:B------:R-:W-:-:S03]  /*200c0*/  MOV R63, R31 ;  /* 0x0000001f003f7202 */ /* 0x000fc60000000f00 */
[----:B0-----:R-:W-:-:S07]  /*200d0*/  IMAD R60, R19, UR68, R60 ;  /* 0x00000044133c7c24 */ /* 0x001fce000f8e023c */
.L_x_3862:
[----:B------:R-:W-:Y:S05]  /*200e0*/  BSYNC.RECONVERGENT B2 ;  /* 0x0000000000027941 */ /* 0x000fea0003800200 */
.L_x_3860:
        /* <DEDUP_REMOVED lines=28> */
.L_x_3864:
        /* <DEDUP_REMOVED lines=11> */
.L_x_3865:
[----:B------:R-:W-:Y:S05]  /*20360*/  BSYNC.RECONVERGENT B2 ;  /* 0x0000000000027941 */ /* 0x000fea0003800200 */
.L_x_3863:
        /* <DEDUP_REMOVED lines=27> */
.L_x_3867:
        /* <DEDUP_REMOVED lines=12> */
.L_x_3868:
[----:B------:R-:W-:Y:S05]  /*205e0*/  BSYNC.RECONVERGENT B2 ;  /* 0x0000000000027941 */ /* 0x000fea0003800200 */
.L_x_3866:
        /* <DEDUP_REMOVED lines=28> */
.L_x_3870:
        /* <DEDUP_REMOVED lines=11> */
.L_x_3871:
[----:B------:R-:W-:Y:S05]  /*20860*/  BSYNC.RECONVERGENT B2 ;  /* 0x0000000000027941 */ /* 0x000fea0003800200 */
.L_x_3869:
        /* <DEDUP_REMOVED lines=27> */
.L_x_3873:
        /* <DEDUP_REMOVED lines=12> */
.L_x_3874:
[----:B------:R-:W-:Y:S05]  /*20ae0*/  BSYNC.RECONVERGENT B2 ;  /* 0x0000000000027941 */ /* 0x000fea0003800200 */
.L_x_3872:
        /* <DEDUP_REMOVED lines=27> */
.L_x_3876:
[----:B------:R-:W0:Y:S01]  /*20ca0*/  LDCU UR68, c[0x0][0x844] ;  /* 0x00010880ff4477ac */ /* 0x000e220008000800 */
[----:B------:R-:W-:Y:S01]  /*20cb0*/  IMAD.MOV.U32 R32, RZ, RZ, R66 ;  /* 0x000000ffff207224 */ /* 0x000fe200078e0042 */
[----:B------:R-:W-:Y:S02]  /*20cc0*/  MOV R33, R67 ;  /* 0x0000004300217202 */ /* 0x000fe40000000f00 */
[----:B------:R-:W-:Y:S02]  /*20cd0*/  MOV R24, 0x20d00 ;  /* 0x00020d0000187802 */ /* 0x000fe40000000f00 */
[----:B0-----:R-:W-:-:S07]  /*20ce0*/  MOV R16, UR68 ;  /* 0x0000004400107c02 */ /* 0x001fce0008000f00 */
[----:B------:R-:W-:Y:S05]  /*20cf0*/  CALL.REL.NOINC `($__internal_8_$__cuda_sm20_div_u64) ;  /* 0x000000bc005c7944 */ /* 0x000fea0003c00000 */
[----:B------:R-:W0:Y:S01]  /*20d00*/  LDCU UR68, c[0x0][0x844] ;  /* 0x00010880ff4477ac */ /* 0x000e220008000800 */
[----:B------:R-:W-:-:S04]  /*20d10*/  IMAD.MOV R65, RZ, RZ, -R30 ;  /* 0x000000ffff417224 */ /* 0x000fc800078e0a1e */
[----:B0-----:R-:W-:-:S07]  /*20d20*/  IMAD R65, R65, UR68, R66 ;  /* 0x0000004441417c24 */ /* 0x001fce000f8e0242 */
.L_x_3877:
[----:B------:R-:W-:Y:S05]  /*20d30*/  BSYNC.RECONVERGENT B2 ;  /* 0x0000000000027941 */ /* 0x000fea0003800200 */
.L_x_3875:
        /* <DEDUP_REMOVED lines=24> */
.L_x_3879:
[----:B------:R-:W-:Y:S01]  /*20ec0*/  IMAD.MOV.U32 R16, RZ, RZ, R30 ;  /* 0x000000ffff107224 */ /* 0x000fe200078e001e */
[----:B------:R-:W-:Y:S02]  /*20ed0*/  MOV R19, R31 ;  /* 0x0000001f00137202 */ /* 0x000fe40000000f00 */
[----:B------:R-:W-:-:S07]  /*20ee0*/  MOV R24, 0x20f00 ;  /* 0x00020f0000187802 */ /* 0x000fce0000000f00 */
[----:B------:R-:W-:Y:S05]  /*20ef0*/  CALL.REL.NOINC `($__internal_9_$__cuda_sm20_rem_u64) ;  /* 0x000000bc00f47944 */ /* 0x000fea0003c00000 */
.L_x_3880:
[----:B------:R-:W-:Y:S05]  /*20f00*/  BSYNC.RECONVERGENT B2 ;  /* 0x0000000000027941 */ /* 0x000fea0003800200 */
.L_x_3878:
        /* <DEDUP_REMOVED lines=19> */
[----:B------:R-:W1:Y:S01]  /*21040*/  I2F.F64 R72, R60 ;  /* 0x0000003c00487312 */ /* 0x000e620000201c00 */
[----:B------:R-:W-:Y:S02]  /*21050*/  DFMA R70, R64, UR30, R70 ;  /* 0x0000001e40467c2b */ /* 0x000fe40008000046 */
[----:B--2---:R-:W-:-:S05]  /*21060*/  DFMA R74, R74, UR16, R50 ;  /* 0x000000104a4a7c2b */ /* 0x004fca0008000032 */
[----:B------:R-:W2:Y:S01]  /*21070*/  I2F.F64 R24, R25 ;  /* 0x0000001900187312 */ /* 0x000ea20000201c00 */
[----:B------:R-:W-:Y:S02]  /*21080*/  DFMA R70, R68, UR32, R70 ;  /* 0x0000002044467c2b */ /* 0x000fe40008000046 */
[----:B-1----:R-:W-:-:S05]  /*21090*/  DFMA R72, R72, R48, UR14 ;  /* 0x0000000e48487e2b */ /* 0x002fca0008000030 */
[----:B------:R-:W1:Y:S03]  /*210a0*/  I2F.F64 R62, R0 ;  /* 0x00000000003e7312 */ /* 0x000e660000201c00 */
[----:B------:R-:W-:Y:S02]  /*210b0*/  DFMA R70, R72, UR34, R70 ;  /* 0x0000002248467c2b */ /* 0x000fe40008000046 */
[----:B--2---:R-:W-:-:S06]  /*210c0*/  DFMA R60, R24, R52, UR18 ;  /* 0x00000012183c7e2b */ /* 0x004fcc0008000034 */
[----:B------:R-:W-:Y:S02]  /*210d0*/  DFMA R70, R74, UR36, R70 ;  /* 0x000000244a467c2b */ /* 0x000fe40008000046 */
[----:B-1----:R-:W-:-:S06]  /*210e0*/  DFMA R62, R62, UR20, R54 ;  /* 0x000000143e3e7c2b */ /* 0x002fcc0008000036 */
[----:B------:R-:W-:-:S08]  /*210f0*/  DFMA R70, R60, UR38, R70 ;  /* 0x000000263c467c2b */ /* 0x000fd00008000046 */
[----:B------:R-:W-:Y:S02]  /*21100*/  DFMA R76, R62, UR40, R70 ;  /* 0x000000283e4c7c2b */ /* 0x000fe40008000046 */
[----:B0-----:R-:W-:-:S06]  /*21110*/  DMUL R70, R56, UR68 ;  /* 0x0000004438467c28 */ /* 0x001fcc0008000000 */
[----:B------:R-:W-:-:S08]  /*21120*/  DADD R76, R76, -UR42 ;  /* 0x8000002a4c4c7e29 */ /* 0x000fd00008000000 */
[----:B------:R-:W-:-:S14]  /*21130*/  DSETP.GT.AND P0, PT, |R76|, R70, PT ;  /* 0x000000464c00722a */ /* 0x000fdc0003f04200 */
[----:B------:R-:W-:Y:S05]  /*21140*/  @P0 BRA `(.L_x_3850) ;  /* 0x0000000800dc0947 */ /* 0x000fea0003800000 */
[----:B------:R-:W0:Y:S02]  /*21150*/  LDCU.64 UR68, c[0x0][0x4d8] ;  /* 0x00009b00ff4477ac */ /* 0x000e240008000a00 */
[----:B0-----:R-:W-:Y:S01]  /*21160*/  DFMA R24, R30, UR68, RZ ;  /* 0x000000441e187c2b */ /* 0x001fe200080000ff */
[----:B------:R-:W0:Y:S07]  /*21170*/  LDCU.64 UR68, c[0x0][0x530] ;  /* 0x0000a600ff4477ac */ /* 0x000e2e0008000a00 */
        /* <DEDUP_REMOVED lines=8> */
[----:B------:R-:W-:Y:S02]  /*21200*/  DFMA R70, R62, UR60, R24 ;  /* 0x0000003c3e467c2b */ /* 0x000fe40008000018 */
[----:B0-----:R-:W-:-:S06]  /*21210*/  DMUL R24, R56, UR68 ;  /* 0x0000004438187c28 */ /* 0x001fcc0008000000 */
        /* <DEDUP_REMOVED lines=170> */
.L_x_3850:
[----:B------:R-:W-:Y:S05]  /*21cc0*/  BSYNC.RECONVERGENT B1 ;  /* 0x0000000000017941 */ /* 0x000fea0003800200 */
.L_x_3849:
[----:B------:R-:W-:Y:S01]  /*21cd0*/  IADD3 R26, P1, PT, R27, 0x800, RZ ;  /* 0x000008001b1a7810 */ /* 0x000fe20007f3e0ff */
[----:B------:R-:W-:Y:S01]  /*21ce0*/  UMOV UR73, URZ ;  /* 0x000000ff00497c82 */ /* 0x000fe20008000000 */
[----:B------:R-:W-:Y:S01]  /*21cf0*/  BSSY.RECONVERGENT B1, `(.L_x_3881) ;  /* 0x0000262000017945 */ /* 0x000fe20003800200 */
[----:B------:R-:W-:Y:S01]  /*21d00*/  IMAD.MOV.U32 R0, RZ, RZ, RZ ;  /* 0x000000ffff007224 */ /* 0x000fe200078e00ff */
        /* <DEDUP_REMOVED lines=31> */
.L_x_3884:
        /* <DEDUP_REMOVED lines=10> */
.L_x_3885:
[----:B------:R-:W-:Y:S05]  /*21fa0*/  BSYNC.RECONVERGENT B2 ;  /* 0x0000000000027941 */ /* 0x000fea0003800200 */
.L_x_3883:
        /* <DEDUP_REMOVED lines=28> */
.L_x_3887:
        /* <DEDUP_REMOVED lines=12> */
.L_x_3888:
[----:B------:R-:W-:Y:S05]  /*22230*/  BSYNC.RECONVERGENT B2 ;  /* 0x0000000000027941 */ /* 0x000fea0003800200 */
.L_x_3886:
        /* <DEDUP_REMOVED lines=27> */
.L_x_3890:
[----:B------:R-:W0:Y:S01]  /*223f0*/  LDCU UR68, c[0x0][0x85c] ;  /* 0x00010b80ff4477ac */ /* 0x000e220008000800 */
[----:B------:R-:W-:Y:S01]  /*22400*/  IMAD.MOV.U32 R32, RZ, RZ, R60 ;  /* 0x000000ffff207224 */ /* 0x000fe200078e003c */
[----:B------:R-:W-:Y:S02]  /*22410*/  MOV R33, R61 ;  /* 0x0000003d00217202 */ /* 0x000fe40000000f00 */
        /* <DEDUP_REMOVED lines=8> */
.L_x_3891:
[----:B------:R-:W-:Y:S05]  /*224a0*/  BSYNC.RECONVERGENT B2 ;  /* 0x0000000000027941 */ /* 0x000fea0003800200 */
.L_x_3889:
        /* <DEDUP_REMOVED lines=28> */
.L_x_3893:
        /* <DEDUP_REMOVED lines=12> */
.L_x_3894:
[----:B------:R-:W-:Y:S05]  /*22730*/  BSYNC.RECONVERGENT B2 ;  /* 0x0000000000027941 */ /* 0x000fea0003800200 */
.L_x_3892:
        /* <DEDUP_REMOVED lines=27> */
.L_x_3896:
        /* <DEDUP_REMOVED lines=11> */
.L_x_3897:
[----:B------:R-:W-:Y:S05]  /*229a0*/  BSYNC.RECONVERGENT B2 ;  /* 0x0000000000027941 */ /* 0x000fea0003800200 */
.L_x_3895:
        /* <DEDUP_REMOVED lines=28> */
.L_x_3899:
        /* <DEDUP_REMOVED lines=12> */
.L_x_3900:
[----:B------:R-:W-:Y:S05]  /*22c30*/  BSYNC.RECONVERGENT B2 ;  /* 0x0000000000027941 */ /* 0x000fea0003800200 */
.L_x_3898:
        /* <DEDUP_REMOVED lines=27> */
.L_x_3902:
        /* <DEDUP_REMOVED lines=11> */
.L_x_3903:
[----:B------:R-:W-:Y:S05]  /*22ea0*/  BSYNC.RECONVERGENT B2 ;  /* 0x0000000000027941 */ /* 0x000fea0003800200 */
.L_x_3901:
        /* <DEDUP_REMOVED lines=28> */
.L_x_3905:
        /* <DEDUP_REMOVED lines=12> */
.L_x_3906:
[----:B------:R-:W-:Y:S05]  /*23130*/  BSYNC.RECONVERGENT B2 ;  /* 0x0000000000027941 */ /* 0x000fea0003800200 */
.L_x_3904:
        /* <DEDUP_REMOVED lines=27> */
.L_x_3908:
        /* <DEDUP_REMOVED lines=9> */
.L_x_3909:
[----:B------:R-:W-:Y:S05]  /*23380*/  BSYNC.RECONVERGENT B2 ;  /* 0x0000000000027941 */ /* 0x000fea0003800200 */
.L_x_3907:
        /* <DEDUP_REMOVED lines=24> */
.L_x_3911:
[----:B------:R-:W-:Y:S01]  /*23510*/  IMAD.MOV.U32 R16, RZ, RZ, R30 ;  /* 0x000000ffff107224 */ /* 0x000fe200078e001e */
[----:B------:R-:W-:Y:S02]  /*23520*/  MOV R19, R31 ;  /* 0x0000001f00137202 */ /* 0x000fe40000000f00 */
[----:B------:R-:W-:-:S07]  /*23530*/  MOV R24, 0x23550 ;  /* 0x0002355000187802 */ /* 0x000fce0000000f00 */
[----:B------:R-:W-:Y:S05]  /*23540*/  CALL.REL.NOINC `($__internal_9_$__cuda_sm20_rem_u64) ;  /* 0x0000009800607944 */ /* 0x000fea0003c00000 */
.L_x_3912:
[----:B------:R-:W-:Y:S05]  /*23550*/  BSYNC.RECONVERGENT B2 ;  /* 0x0000000000027941 */ /* 0x000fea0003800200 */
.L_x_3910:
        /* <DEDUP_REMOVED lines=21> */
[----:B--2---:R-:W-:-:S05]  /*236b0*/  DFMA R62, R74, UR16, R50 ;  /* 0x000000104a3e7c2b */ /* 0x004fca0008000032 */
[----:B------:R-:W2:Y:S01]  /*236c0*/  I2F.F64 R72, R26 ;  /* 0x0000001a00487312 */ /* 0x000ea20000201c00 */
[----:B------:R-:W-:Y:S02]  /*236d0*/  DFMA R76, R64, UR32, R76 ;  /* 0x00000020404c7c2b */ /* 0x000fe4000800004c */
[----:B0-----:R-:W-:Y:S02]  /*236e0*/  DMUL R60, R56, UR68 ;  /* 0x00000044383c7c28 */ /* 0x001fe40008000000 */
[----:B-1----:R-:W-:-:S03]  /*236f0*/  DFMA R70, R70, R48, UR14 ;  /* 0x0000000e46467e2b */ /* 0x002fc60008000030 */
[----:B------:R-:W0:Y:S05]  /*23700*/  I2F.F64 R74, R25 ;  /* 0x00000019004a7312 */ /* 0x000e2a0000201c00 */
        /* <DEDUP_REMOVED lines=41> */
[----:B------:R-:W-:Y:S02]  /*239a0*/  DADD R60, R24, -UR70 ;  /* 0x80000046183c7e29 */ /* 0x000fe40008000000 */
[----:B-1----:R-:W-:-:S08]  /*239b0*/  DMUL R24, R56, UR74 ;  /* 0x0000004a38187c28 */ /* 0x002fd00008000000 */
[----:B------:R-:W-:-:S14]  /*239c0*/  DSETP.GT.AND P0, PT, |R60|, R24, PT ;  /* 0x000000183c00722a */ /* 0x000fdc0003f04200 */
[----:B------:R-:W-:Y:S05]  /*239d0*/  @P0 BRA `(.L_x_3882) ;  /* 0x00000008004c0947 */ /* 0x000fea0003800000 */
[----:B------:R-:W0:Y:S01]  /*239e0*/  LDCU.64 UR68, c[0x0][0x598] ;  /* 0x0000b300ff4477ac */ /* 0x000e220008000a00 */
[----:B------:R-:W1:Y:S01]  /*239f0*/  LDCU.64 UR74, c[0x0][0x5f0] ;  /* 0x0000be00ff4a77ac */ /* 0x000e620008000a00 */
        /* <DEDUP_REMOVED lines=145> */
.L_x_3882:
[----:B------:R-:W-:Y:S05]  /*24310*/  BSYNC.RECONVERGENT B1 ;  /* 0x0000000000017941 */ /* 0x000fea0003800200 */
.L_x_3881:
[----:B------:R-:W-:Y:S01]  /*24320*/  IADD3 R60, P1, PT, R27, 0xa00, RZ ;  /* 0x00000a001b3c7810 */ /* 0x000fe20007f3e0ff */
[----:B------:R-:W-:Y:S01]  /*24330*/  BSSY.RECONVERGENT B1, `(.L_x_3913) ;  /* 0x0000263000017945 */ /* 0x000fe20003800200 */
[----:B------:R-:W-:Y:S01]  /*24340*/  IMAD.MOV.U32 R25, RZ, RZ, RZ ;  /* 0x000000ffff197224 */ /* 0x000fe200078e00ff */
[----:B------:R-:W-:Y:S02]  /*24350*/  MOV R26, RZ ;  /* 0x000000ff001a7202 */ /* 0x000fe40000000f00 */
        /* <DEDUP_REMOVED lines=31> */
.L_x_3916:
[----:B------:R-:W0:Y:S01]  /*24550*/  LDCU UR68, c[0x0][0x864] ;  /* 0x00010c80ff4477ac */ /* 0x000e220008000800 */
        /* <DEDUP_REMOVED lines=9> */
.L_x_3917:
[----:B------:R-:W-:Y:S05]  /*245f0*/  BSYNC.RECONVERGENT B2 ;  /* 0x0000000000027941 */ /* 0x000fea0003800200 */
.L_x_3915:
        /* <DEDUP_REMOVED lines=28> */
.L_x_3919:
[----:B------:R-:W0:Y:S01]  /*247c0*/  LDCU UR68, c[0x0][0x860] ;  /* 0x00010c00ff4477ac */ /* 0x000e220008000800 */
[----:B------:R-:W-:Y:S01]  /*247d0*/  MOV R32, R62 ;  /* 0x0000003e00207202 */ /* 0x000fe20000000f00 */
        /* <DEDUP_REMOVED lines=10> */
.L_x_3920:
[----:B------:R-:W-:Y:S05]  /*24880*/  BSYNC.RECONVERGENT B2 ;  /* 0x0000000000027941 */ /* 0x000fea0003800200 */
.L_x_3918:
        /* <DEDUP_REMOVED lines=27> */
.L_x_3922:
        /* <DEDUP_REMOVED lines=8> */
[----:B------:R-:W-:Y:S01]  /*24ac0*/  IMAD.MOV.U32 R64, RZ, RZ, R30 ;  /* 0x000000ffff407224 */ /* 0x000fe200078e001e */
[----:B------:R-:W-:-:S03]  /*24ad0*/  MOV R65, R31 ;  /* 0x0000001f00417202 */ /* 0x000fc60000000f00 */
[----:B0-----:R-:W-:-:S07]  /*24ae0*/  IMAD R62, R19, UR68, R62 ;  /* 0x00000044133e7c24 */ /* 0x001fce000f8e023e */
.L_x_3923:
[----:B------:R-:W-:Y:S05]  /*24af0*/  BSYNC.RECONVERGENT B2 ;  /* 0x0000000000027941 */ /* 0x000fea0003800200 */
.L_x_3921:
        /* <DEDUP_REMOVED lines=28> */
.L_x_3925:
        /* <DEDUP_REMOVED lines=12> */
.L_x_3926:
[----:B------:R-:W-:Y:S05]  /*24d80*/  BSYNC.RECONVERGENT B2 ;  /* 0x0000000000027941 */ /* 0x000fea0003800200 */
.L_x_3924:
        /* <DEDUP_REMOVED lines=27> */
.L_x_3928:
        /* <DEDUP_REMOVED lines=11> */
.L_x_3929:
[----:B------:R-:W-:Y:S05]  /*24ff0*/  BSYNC.RECONVERGENT B2 ;  /* 0x0000000000027941 */ /* 0x000fea0003800200 */
.L_x_3927:
        /* <DEDUP_REMOVED lines=28> */
.L_x_3931:
        /* <DEDUP_REMOVED lines=12> */
.L_x_3932:
[----:B------:R-:W-:Y:S05]  /*25280*/  BSYNC.RECONVERGENT B2 ;  /* 0x0000000000027941 */ /* 0x000fea0003800200 */
.L_x_3930:
        /* <DEDUP_REMOVED lines=27> */
.L_x_3934:
        /* <DEDUP_REMOVED lines=11> */
.L_x_3935:
[----:B------:R-:W-:Y:S05]  /*254f0*/  BSYNC.RECONVERGENT B2 ;  /* 0x0000000000027941 */ /* 0x000fea0003800200 */
.L_x_3933:
        /* <DEDUP_REMOVED lines=28> */
.L_x_3937:
        /* <DEDUP_REMOVED lines=12> */
.L_x_3938:
[----:B------:R-:W-:Y:S05]  /*25780*/  BSYNC.RECONVERGENT B2 ;  /* 0x0000000000027941 */ /* 0x000fea0003800200 */
.L_x_3936:
        /* <DEDUP_REMOVED lines=27> */
.L_x_3940:
        /* <DEDUP_REMOVED lines=9> */
.L_x_3941:
[----:B------:R-:W-:Y:S05]  /*259d0*/  BSYNC.RECONVERGENT B2 ;  /* 0x0000000000027941 */ /* 0x000fea0003800200 */
.L_x_3939:
        /* <DEDUP_REMOVED lines=24> */
.L_x_3943:
[----:B------:R-:W-:Y:S01]  /*25b60*/  MOV R16, R30 ;  /* 0x0000001e00107202 */ /* 0x000fe20000000f00 */
[----:B------:R-:W-:Y:S01]  /*25b70*/  IMAD.MOV.U32 R19, RZ, RZ, R31 ;  /* 0x000000ffff137224 */ /* 0x000fe200078e001f */
[----:B------:R-:W-:-:S07]  /*25b80*/  MOV R24, 0x25ba0 ;  /* 0x00025ba000187802 */ /* 0x000fce0000000f00 */
[----:B------:R-:W-:Y:S05]  /*25b90*/  CALL.REL.NOINC `($__internal_9_$__cuda_sm20_rem_u64) ;  /* 0x0000007000cc7944 */ /* 0x000fea0003c00000 */
.L_x_3944:
[----:B------:R-:W-:Y:S05]  /*25ba0*/  BSYNC.RECONVERGENT B2 ;  /* 0x0000000000027941 */ /* 0x000fea0003800200 */
.L_x_3942:
        /* <DEDUP_REMOVED lines=21> */
[----:B--2---:R-:W-:-:S05]  /*25d00*/  DFMA R72, R72, R48, UR14 ;  /* 0x0000000e48487e2b */ /* 0x004fca0008000030 */
[----:B------:R0:W2:Y:S01]  /*25d10*/  I2F.F64 R74, R62 ;  /* 0x0000003e004a7312 */ /* 0x0000a20000201c00 */
[----:B------:R-:W-:Y:S02]  /*25d20*/  DFMA R78, R66, UR32, R78 ;  /* 0x00000020424e7c2b */ /* 0x000fe4000800004e */
[----:B-1----:R-:W-:-:S06]  /*25d30*/  DFMA R76, R76, R52, UR18 ;  /* 0x000000124c4c7e2b */ /* 0x002fcc0008000034 */
[----:B------:R-:W-:Y:S02]  /*25d40*/  DFMA R78, R72, UR34, R78 ;  /* 0x00000022484e7c2b */ /* 0x000fe4000800004e */
[----:B0-----:R-:W-:Y:S02]  /*25d50*/  DMUL R62, R56, UR68 ;  /* 0x00000044383e7c28 */ /* 0x001fe40008000000 */
[----:B--2---:R-:W-:Y:S01]  /*25d60*/  DFMA R64, R74, UR16, R50 ;  /* 0x000000104a407c2b */ /* 0x004fe20008000032 */
[----:B------:R-:W0:Y:S07]  /*25d70*/  I2F.F64 R74, R60 ;  /* 0x0000003c004a7312 */ /* 0x000e2e0000201c00 */
[----:B------:R-:W-:-:S08]  /*25d80*/  DFMA R78, R64, UR36, R78 ;  /* 0x00000024404e7c2b */ /* 0x000fd0000800004e */
[----:B------:R-:W-:Y:S02]  /*25d90*/  DFMA R78, R76, UR38, R78 ;  /* 0x000000264c4e7c2b */ /* 0x000fe4000800004e */
[----:B0-----:R-:W-:-:S08]  /*25da0*/  DFMA R74, R74, UR20, R54 ;  /* 0x000000144a4a7c2b */ /* 0x001fd00008000036 */
        /* <DEDUP_REMOVED lines=169> */
[----:B------:R-:W0:Y:S07]  /*26840*/  LDCU.128 UR68, c[0x0][0x7e0] ;  /* 0x0000fc00ff4477ac */ /* 0x000e2e0008000c00 */
[----:B0-----:R-:W-:-:S02]  /*26850*/  DFMA R32, R30, UR68, R32 ;  /* 0x000000441e207c2b */ /* 0x001fc40008000020 */
[----:B-1----:R-:W-:-:S06]  /*26860*/  DMUL R30, R56, UR74 ;  /* 0x0000004a381e7c28 */ /* 0x002fcc0008000000 */
        /* <DEDUP_REMOVED lines=15> */
.L_x_3914:
[----:B------:R-:W-:Y:S05]  /*26960*/  BSYNC.RECONVERGENT B1 ;  /* 0x0000000000017941 */ /* 0x000fea0003800200 */
.L_x_3913:
[----:B------:R-:W-:Y:S01]  /*26970*/  IADD3 R60, P0, PT, R27, 0xc00, RZ ;  /* 0x00000c001b3c7810 */ /* 0x000fe20007f1e0ff */
[----:B------:R-:W-:Y:S01]  /*26980*/  UMOV UR72, URZ ;  /* 0x000000ff00487c82 */ /* 0x000fe20008000000 */
[----:B------:R-:W-:Y:S01]  /*26990*/  BSSY.RECONVERGENT B1, `(.L_x_3945) ;  /* 0x0000262000017945 */ /* 0x000fe20003800200 */
[----:B------:R-:W-:Y:S02]  /*269a0*/  MOV R27, RZ ;  /* 0x000000ff001b7202 */ /* 0x000fe40000000f00 */
[----:B------:R-:W-:Y:S01]  /*269b0*/  IMAD.X R33, RZ, RZ, R28, P0 ;  /* 0x000000ffff217224 */ /* 0x000fe200000e061c */
        /* <DEDUP_REMOVED lines=31> */
.L_x_3948:
        /* <DEDUP_REMOVED lines=10> */
.L_x_3949:
[----:B------:R-:W-:Y:S05]  /*26c50*/  BSYNC.RECONVERGENT B2 ;  /* 0x0000000000027941 */ /* 0x000fea0003800200 */
.L_x_3947:
        /* <DEDUP_REMOVED lines=27> */
.L_x_3951:
        /* <DEDUP_REMOVED lines=12> */
.L_x_3952:
[----:B------:R-:W-:Y:S05]  /*26ed0*/  BSYNC.RECONVERGENT B2 ;  /* 0x0000000000027941 */ /* 0x000fea0003800200 */
.L_x_3950:
        /* <DEDUP_REMOVED lines=28> */
.L_x_3954:
[----:B------:R-:W0:Y:S01]  /*270a0*/  LDCU UR68, c[0x0][0x85c] ;  /* 0x00010b80ff4477ac */ /* 0x000e220008000800 */
[----:B------:R-:W-:Y:S01]  /*270b0*/  IMAD.MOV.U32 R32, RZ, RZ, R62 ;  /* 0x000000ffff207224 */ /* 0x000fe200078e003e */
[----:B------:R-:W-:Y:S02]  /*270c0*/  MOV R33, R63 ;  /* 0x0000003f00217202 */ /* 0x000fe40000000f00 */
[----:B------:R-:W-:Y:S02]  /*270d0*/  MOV R24, 0x27100 ;  /* 0x0002710000187802 */ /* 0x000fe40000000f00 */
[----:B0-----:R-:W-:-:S07]  /*270e0*/  MOV R16, UR68 ;  /* 0x0000004400107c02 */ /* 0x001fce0008000f00 */
[----:B------:R-:W-:Y:S05]  /*270f0*/  CALL.REL.NOINC `($__internal_8_$__cuda_sm20_div_u64) ;  /* 0x00000058005c7944 */ /* 0x000fea0003c00000 */
[----:B------:R-:W0:Y:S01]  /*27100*/  LDCU UR68, c[0x0][0x85c] ;  /* 0x00010b80ff4477ac */ /* 0x000e220008000800 */
[----:B------:R-:W-:Y:S02]  /*27110*/  IMAD.MOV R61, RZ, RZ, -R30 ;  /* 0x000000ffff3d7224 */ /* 0x000fe400078e0a1e */
[----:B------:R-:W-:Y:S02]  /*27120*/  IMAD.MOV.U32 R63, RZ, RZ, R31 ;  /* 0x000000ffff3f7224 */ /* 0x000fe400078e001f */
[----:B0-----:R-:W-:Y:S01]  /*27130*/  IMAD R61, R61, UR68, R62 ;  /* 0x000000443d3d7c24 */ /* 0x001fe2000f8e023e */
[----:B------:R-:W-:-:S07]  /*27140*/  MOV R62, R30 ;  /* 0x0000001e003e7202 */ /* 0x000fce0000000f00 */
.L_x_3955:
[----:B------:R-:W-:Y:S05]  /*27150*/  BSYNC.RECONVERGENT B2 ;  /* 0x0000000000027941 */ /* 0x000fea0003800200 */
.L_x_3953:
        /* <DEDUP_REMOVED lines=27> */
.L_x_3957:
        /* <DEDUP_REMOVED lines=12> */
.L_x_3958:
[----:B------:R-:W-:Y:S05]  /*273d0*/  BSYNC.RECONVERGENT B2 ;  /* 0x0000000000027941 */ /* 0x000fea0003800200 */
.L_x_3956:
        /* <DEDUP_REMOVED lines=28> */
.L_x_3960:
        /* <DEDUP_REMOVED lines=11> */
.L_x_3961:
[----:B------:R-:W-:Y:S05]  /*27650*/  BSYNC.RECONVERGENT B2 ;  /* 0x0000000000027941 */ /* 0x000fea0003800200 */
.L_x_3959:
        /* <DEDUP_REMOVED lines=27> */
.L_x_3963:
        /* <DEDUP_REMOVED lines=12> */
.L_x_3964:
[----:B------:R-:W-:Y:S05]  /*278d0*/  BSYNC.RECONVERGENT B2 ;  /* 0x0000000000027941 */ /* 0x000fea0003800200 */
.L_x_3962:
        /* <DEDUP_REMOVED lines=28> */
.L_x_3966:
        /* <DEDUP_REMOVED lines=11> */
.L_x_3967:
[----:B------:R-:W-:Y:S05]  /*27b50*/  BSYNC.RECONVERGENT B2 ;  /* 0x0000000000027941 */ /* 0x000fea0003800200 */
.L_x_3965:
        /* <DEDUP_REMOVED lines=27> */
.L_x_3969:
        /* <DEDUP_REMOVED lines=12> */
.L_x_3970:
[----:B------:R-:W-:Y:S05]  /*27dd0*/  BSYNC.RECONVERGENT B2 ;  /* 0x0000000000027941 */ /* 0x000fea0003800200 */
.L_x_3968:
        /* <DEDUP_REMOVED lines=27> */
.L_x_3972:
        /* <DEDUP_REMOVED lines=9> */
.L_x_3973:
[----:B------:R-:W-:Y:S05]  /*28020*/  BSYNC.RECONVERGENT B2 ;  /* 0x0000000000027941 */ /* 0x000fea0003800200 */
.L_x_3971:
        /* <DEDUP_REMOVED lines=24> */
.L_x_3975:
[----:B------:R-:W-:Y:S01]  /*281b0*/  MOV R16, R30 ;  /* 0x0000001e00107202 */ /* 0x000fe20000000f00 */
[----:B------:R-:W-:Y:S01]  /*281c0*/  IMAD.MOV.U32 R19, RZ, RZ, R31 ;  /* 0x000000ffff137224 */ /* 0x000fe200078e001f */
[----:B------:R-:W-:-:S07]  /*281d0*/  MOV R24, 0x281f0 ;  /* 0x000281f000187802 */ /* 0x000fce0000000f00 */
[----:B------:R-:W-:Y:S05]  /*281e0*/  CALL.REL.NOINC `($__internal_9_$__cuda_sm20_rem_u64) ;  /* 0x0000004c00387944 */ /* 0x000fea0003c00000 */
.L_x_3976:
[----:B------:R-:W-:Y:S05]  /*281f0*/  BSYNC.RECONVERGENT B2 ;  /* 0x0000000000027941 */ /* 0x000fea0003800200 */
.L_x_3974:
        /* <DEDUP_REMOVED lines=27> */
[----:B--2---:R-:W-:-:S06]  /*283b0*/  DFMA R62, R28, UR20, R54 ;  /* 0x000000141c3e7c2b */ /* 0x004fcc0008000036 */
[----:B------:R-:W-:Y:S02]  /*283c0*/  DFMA R76, R72, UR36, R76 ;  /* 0x00000024484c7c2b */ /* 0x000fe4000800004c */
[----:B-1----:R-:W-:-:S08]  /*283d0*/  DFMA R74, R74, R52, UR18 ;  /* 0x000000124a4a7e2b */ /* 0x002fd00008000034 */
        /* <DEDUP_REMOVED lines=189> */
.L_x_3946:
[----:B------:R-:W-:Y:S05]  /*28fb0*/  BSYNC.RECONVERGENT B1 ;  /* 0x0000000000017941 */ /* 0x000fea0003800200 */
.L_x_3945:
[----:B------:R-:W-:Y:S01]  /*28fc0*/  IADD3 R6, P0, P1, R6, R7, R15 ;  /* 0x0000000706067210 */ /* 0x000fe2000791e00f */
[----:B------:R-:W-:Y:S01]  /*28fd0*/  UMOV UR66, URZ ;  /* 0x000000ff00427c82 */ /* 0x000fe20008000000 */
[----:B------:R-:W-:Y:S01]  /*28fe0*/  UMOV UR64, URZ ;  /* 0x000000ff00407c82 */ /* 0x000fe20008000000 */
[----:B------:R-:W-:Y:S02]  /*28ff0*/  R2UR UR65, R8 ;  /* 0x00000000084172ca */ /* 0x000fe400000e0000 */
[----:B------:R-:W-:Y:S02]  /*29000*/  IADD3.X R5, PT, PT, R5, UR66, R14, P0, P1 ;  /* 0x0000004205057c10 */ /* 0x000fe400087e240e */
[----:B------:R-:W-:-:S04]  /*29010*/  IADD3 R3, P0, P1, R3, R4, R6 ;  /* 0x0000000403037210 */ /* 0x000fc8000791e006 */
[----:B------:R-:W-:Y:S01]  /*29020*/  IADD3.X R5, PT, PT, R2, UR64, R5, P0, P1 ;  /* 0x0000004002057c10 */ /* 0x000fe200087e2405 */
[----:B------:R-:W0:Y:S01]  /*29030*/  LDCU UR64, c[0x0][0x878] ;  /* 0x00010f00ff4077ac */ /* 0x000e220008000800 */
[----:B------:R-:W-:-:S04]  /*29040*/  IADD3 R0, P0, P1, R25, R0, R3 ;  /* 0x0000000019007210 */ /* 0x000fc8000791e003 */
[----:B------:R-:W-:Y:S02]  /*29050*/  IADD3.X R26, PT, PT, R26, UR73, R5, P0, P1 ;  /* 0x000000491a1a7c10 */ /* 0x000fe400087e2405 */
[----:B------:R-:W-:-:S04]  /*29060*/  IADD3 R15, P0, PT, R27, R0, RZ ;  /* 0x000000001b0f7210 */ /* 0x000fc80007f1e0ff */
[----:B------:R-:W-:Y:S01]  /*29070*/  IADD3.X R14, PT, PT, R26, UR72, RZ, P0, !PT ;  /* 0x000000481a0e7c10 */ /* 0x000fe200087fe4ff */
[----:B0-----:R-:W-:-:S04]  /*29080*/  UIADD3 UR65, UPT, UPT, -UR65, UR64, URZ ;  /* 0x0000004041417290 */ /* 0x001fc8000fffe1ff */
[----:B------:R-:W-:-:S09]  /*29090*/  UISETP.GE.U32.AND UP0, UPT, UR65, 0xe00, UPT ;  /* 0x00000e004100788c */ /* 0x000fd2000bf06070 */
[----:B------:R-:W-:Y:S05]  /*290a0*/  BRA.U !UP0, `(.L_x_3977) ;  /* 0x0000002908a87547 */ /* 0x000fea000b800000 */
[----:B------:R-:W-:Y:S01]  /*290b0*/  R2UR UR66, R8 ;  /* 0x00000000084272ca */ /* 0x000fe200000e0000 */
[----:B------:R-:W-:-:S12]  /*290c0*/  UIADD3 UR65, UPT, UPT, UR64, -0xe00, URZ ;  /* 0xfffff20040417890 */ /* 0x000fd8000fffe0ff */
[----:B------:R-:W-:-:S04]  /*290d0*/  UIADD3 UR66, UPT, UPT, UR66, 0xe00, URZ ;  /* 0x00000e0042427890 */ /* 0x000fc8000fffe0ff */
[----:B------:R-:W-:Y:S02]  /*290e0*/  UISETP.GT.U32.AND UP0, UPT, UR66, UR65, UPT ;  /* 0x000000414200728c */ /* 0x000fe4000bf04070 */
[----:B------:R-:W-:-:S07]  /*290f0*/  IMAD.U32 R8, RZ, RZ, UR66 ;  /* 0x00000042ff087e24 */ /* 0x000fce000f8e00ff */
[----:B------:R-:W-:Y:S05]  /*29100*/  BRA.U !UP0, `(.L_x_3978) ;  /* 0xfffffef108947547 */ /* 0x000fea000b83ffff */
.L_x_3752:
[----:B------:R-:W-:-:S13]  /*29110*/  R2UR UR4, R8 ;  /* 0x00000000080472ca */ /* 0x000fda00000e0000 */
[----:B------:R-:W-:-:S09]  /*29120*/  UISETP.GE.U32.AND UP0, UPT, UR4, UR64, UPT ;  /* 0x000000400400728c */ /* 0x000fd2000bf06070 */
        /* <DEDUP_REMOVED lines=25> */
[----:B------:R-:W1:Y:S01]  /*292c0*/  LDC R5, c[0x0][0x864] ;  /* 0x00021900ff057b82 */ /* 0x000e620000000800 */
[----:B------:R-:W-:Y:S02]  /*292d0*/  R2UR UR72, R8 ;  /* 0x00000000084872ca */ /* 0x000fe400000e0000 */
[----:B------:R-:W-:-:S05]  /*292e0*/  MOV R28, R17 ;  /* 0x00000011001c7202 */ /* 0x000fca0000000f00 */
[----:B------:R-:W2:Y:S06]  /*292f0*/  LDC R4, c[0x0][0x85c] ;  /* 0x00021700ff047b82 */ /* 0x000eac0000000800 */
[----:B------:R-:W-:Y:S02]  /*29300*/  VIADD R36, R17, UR72 ;  /* 0x0000004811247c36 */ /* 0x000fe40008000000 */
[----:B------:R-:W3:Y:S08]  /*29310*/  LDC R3, c[0x0][0x854] ;  /* 0x00021500ff037b82 */ /* 0x000ef00000000800 */
[----:B------:R-:W4:Y:S01]  /*29320*/  LDC R2, c[0x0][0x84c] ;  /* 0x00021300ff027b82 */ /* 0x000f220000000800 */
[----:B-1----:R-:W-:-:S07]  /*29330*/  SHF.R.S32.HI R5, RZ, 0x1f, R5 ;  /* 0x0000001fff057819 */ /* 0x002fce0000011405 */
[----:B------:R-:W1:Y:S01]  /*29340*/  LDC R0, c[0x0][0x844] ;  /* 0x00021100ff007b82 */ /* 0x000e620000000800 */
[----:B--2---:R-:W-:-:S07]  /*29350*/  SHF.R.S32.HI R4, RZ, 0x1f, R4 ;  /* 0x0000001fff047819 */ /* 0x004fce0000011404 */
[----:B------:R-:W2:Y:S01]  /*29360*/  LDC.64 R58, c[0x0][0x388] ;  /* 0x0000e200ff3a7b82 */ /* 0x000ea20000000a00 */
[----:B---3--:R-:W-:-:S07]  /*29370*/  SHF.R.S32.HI R3, RZ, 0x1f, R3 ;  /* 0x0000001fff037819 */ /* 0x008fce0000011403 */
[----:B------:R-:W3:Y:S01]  /*29380*/  LDC.64 R56, c[0x0][0x3a0] ;  /* 0x0000e800ff387b82 */ /* 0x000ee20000000a00 */
[----:B----4-:R-:W-:-:S07]  /*29390*/  SHF.R.S32.HI R2, RZ, 0x1f, R2 ;  /* 0x0000001fff027819 */ /* 0x010fce0000011402 */
[----:B------:R-:W4:Y:S01]  /*293a0*/  LDC.64 R54, c[0x0][0x3c8] ;  /* 0x0000f200ff367b82 */ /* 0x000f220000000a00 */
[----:B-1----:R-:W-:-:S07]  /*293b0*/  SHF.R.S32.HI R0, RZ, 0x1f, R0 ;  /* 0x0000001fff007819 */ /* 0x002fce0000011400 */
[----:B------:R-:W1:Y:S08]  /*293c0*/  LDC.64 R52, c[0x0][0x3d0] ;  /* 0x0000f400ff347b82 */ /* 0x000e700000000a00 */
[----:B------:R-:W0:Y:S08]  /*293d0*/  LDC.64 R50, c[0x0][0x3f8] ;  /* 0x0000fe00ff327b82 */ /* 0x000e300000000a00 */
[----:B------:R-:W0:Y:S08]  /*293e0*/  LDC.64 R48, c[0x0][0x400] ;  /* 0x00010000ff307b82 */ /* 0x000e300000000a00 */
[----:B------:R-:W0:Y:S08]  /*293f0*/  LDC.64 R46, c[0x0][0x428] ;  /* 0x00010a00ff2e7b82 */ /* 0x000e300000000a00 */
[----:B------:R-:W0:Y:S08]  /*29400*/  LDC.64 R44, c[0x0][0x430] ;  /* 0x00010c00ff2c7b82 */ /* 0x000e300000000a00 */
[----:B------:R-:W0:Y:S08]  /*29410*/  LDC.64 R42, c[0x0][0x458] ;  /* 0x00011600ff2a7b82 */ /* 0x000e300000000a00 */
[----:B------:R-:W0:Y:S08]  /*29420*/  LDC.64 R40, c[0x0][0x460] ;  /* 0x00011800ff287b82 */ /* 0x000e300000000a00 */
[----:B-1234-:R-:W0:Y:S02]  /*29430*/  LDC.64 R38, c[0x0][0x838] ;  /* 0x00020e00ff267b82 */ /* 0x01ee240000000a00 */
.L_x_4012:
[----:B------:R-:W1:Y:S01]  /*29440*/  LDCU.64 UR72, c[0x0][0x380] ;  /* 0x00007000ff4877ac */ /* 0x000e620008000a00 */
[----:B------:R-:W-:Y:S01]  /*29450*/  R2UR UR74, R37 ;  /* 0x00000000254a72ca */ /* 0x000fe200000e0000 */
[----:B------:R-:W-:Y:S01]  /*29460*/  BSSY.RECONVERGENT B1, `(.L_x_3980) ;  /* 0x0000269000017945 */ /* 0x000fe20003800200 */
[----:B------:R-:W-:Y:S02]  /*29470*/  IADD3 R28, PT, PT, R28, 0x200, RZ ;  /* 0x000002001c1c7810 */ /* 0x000fe40007ffe0ff */
[----:B------:R-:W-:-:S09]  /*29480*/  CS2R R6, SRZ ;  /* 0x0000000000067805 */ /* 0x000fd2000001ff00 */
[----:B------:R-:W-:Y:S02]  /*29490*/  ISETP.GE.AND P2, PT, R28, UR74, PT ;  /* 0x0000004a1c007c0c */ /* 0x000fe4000bf46270 */
[----:B-1----:R-:W-:-:S05]  /*294a0*/  IADD3 R9, P0, PT, R36, UR72, RZ ;  /* 0x0000004824097c10 */ /* 0x002fca000ff1e0ff */
[----:B------:R-:W-:Y:S01]  /*294b0*/  IMAD.X R33, RZ, RZ, UR73, P0 ;  /* 0x00000049ff217e24 */ /* 0x000fe200080e06ff */
[----:B0-----:R-:W-:-:S04]  /*294c0*/  ISETP.GE.U32.AND P0, PT, R9, UR76, PT ;  /* 0x0000004c09007c0c */ /* 0x001fc8000bf06070 */
[----:B------:R-:W-:-:S13]  /*294d0*/  ISETP.GE.U32.AND.EX P0, PT, R33, UR77, PT, P0 ;  /* 0x0000004d21007c0c */ /* 0x000fda000bf06100 */
[----:B------:R-:W-:Y:S05]  /*294e0*/  @P0 BRA `(.L_x_3981) ;  /* 0x0000002400800947 */ /* 0x000fea0003800000 */
        /* <DEDUP_REMOVED lines=20> */
[----:B------:R-:W-:Y:S01]  /*29630*/  ISETP.GE.U32.AND P1, PT, R11, UR72, PT ;  /* 0x000000480b007c0c */ /* 0x000fe2000bf26070 */
[----:B------:R-:W-:-:S12]  /*29640*/  IMAD.MOV.U32 R11, RZ, RZ, RZ ;  /* 0x000000ffff0b7224 */ /* 0x000fd800078e00ff */
[----:B------:R-:W-:Y:S01]  /*29650*/  @P1 VIADD R10, R10, 0x1 ;  /* 0x000000010a0a1836 */ /* 0x000fe20000000000 */
[----:B------:R-:W-:-:S04]  /*29660*/  @!P3 LOP3.LUT R10, RZ, UR72, RZ, 0x33, !PT ;  /* 0x00000048ff0abc12 */ /* 0x000fc8000f8e33ff */
[----:B------:R-:W-:-:S05]  /*29670*/  IADD3 R12, PT, PT, -R10, RZ, RZ ;  /* 0x000000ff0a0c7210 */ /* 0x000fca0007ffe1ff */
[----:B------:R-:W-:Y:S01]  /*29680*/  IMAD R9, R12, UR72, R9 ;  /* 0x000000480c097c24 */ /* 0x000fe2000f8e0209 */
[----:B------:R-:W-:Y:S06]  /*29690*/  BRA `(.L_x_3984) ;  /* 0x00000000002c7947 */ /* 0x000fec0003800000 */
.L_x_3983:
[----:B------:R-:W0:Y:S01]  /*296a0*/  LDCU UR72, c[0x0][0x864] ;  /* 0x00010c80ff4877ac */ /* 0x000e220008000800 */
[----:B------:R-:W-:Y:S01]  /*296b0*/  IMAD.MOV.U32 R32, RZ, RZ, R9 ;  /* 0x000000ffff207224 */ /* 0x000fe200078e0009 */
[----:B------:R-:W-:Y:S02]  /*296c0*/  MOV R19, R5 ;  /* 0x0000000500137202 */ /* 0x000fe40000000f00 */
[----:B------:R-:W-:Y:S02]  /*296d0*/  MOV R24, 0x29700 ;  /* 0x0002970000187802 */ /* 0x000fe40000000f00 */
[----:B0-----:R-:W-:-:S07]  /*296e0*/  MOV R16, UR72 ;  /* 0x0000004800107c02 */ /* 0x001fce0008000f00 */
[----:B-----5:R-:W-:Y:S05]  /*296f0*/  CALL.REL.NOINC `($__internal_8_$__cuda_sm20_div_u64) ;  /* 0x0000003000dc7944 */ /* 0x020fea0003c00000 */
[----:B------:R-:W0:Y:S01]  /*29700*/  LDCU UR72, c[0x0][0x864] ;  /* 0x00010c80ff4877ac */ /* 0x000e220008000800 */
[----:B------:R-:W-:Y:S02]  /*29710*/  IMAD.MOV R10, RZ, RZ, -R30 ;  /* 0x000000ffff0a7224 */ /* 0x000fe400078e0a1e */
[----:B------:R-:W-:Y:S02]  /*29720*/  IMAD.MOV.U32 R11, RZ, RZ, R31 ;  /* 0x000000ffff0b7224 */ /* 0x000fe400078e001f */
[----:B0-----:R-:W-:Y:S01]  /*29730*/  IMAD R9, R10, UR72, R9 ;  /* 0x000000480a097c24 */ /* 0x001fe2000f8e0209 */
[----:B------:R-:W-:-:S07]  /*29740*/  MOV R10, R30 ;  /* 0x0000001e000a7202 */ /* 0x000fce0000000f00 */
.L_x_3984:
[----:B-----5:R-:W-:Y:S05]  /*29750*/  BSYNC.RECONVERGENT B3 ;  /* 0x0000000000037941 */ /* 0x020fea0003800200 */
.L_x_3982:
        /* <DEDUP_REMOVED lines=27> */
.L_x_3986:
        /* <DEDUP_REMOVED lines=12> */
.L_x_3987:
[----:B------:R-:W-:Y:S05]  /*299d0*/  BSYNC.RECONVERGENT B3 ;  /* 0x0000000000037941 */ /* 0x000fea0003800200 */
.L_x_3985:
        /* <DEDUP_REMOVED lines=9> */
[----:B------:R-:W-:-:S05]  /*29a70*/  IMAD.MOV.U32 R13, RZ, RZ, RZ ;  /* 0x000000ffff0d7224 */ /* 0x000fca00078e00ff */
        /* <DEDUP_REMOVED lines=18> */
.L_x_3989:
        /* <DEDUP_REMOVED lines=12> */
.L_x_3990:
[----:B------:R-:W-:Y:S05]  /*29c60*/  BSYNC.RECONVERGENT B3 ;  /* 0x0000000000037941 */ /* 0x000fea0003800200 */
.L_x_3988:
        /* <DEDUP_REMOVED lines=27> */
.L_x_3992:
        /* <DEDUP_REMOVED lines=12> */
.L_x_3993:
[----:B------:R-:W-:Y:S05]  /*29ee0*/  BSYNC.RECONVERGENT B3 ;  /* 0x0000000000037941 */ /* 0x000fea0003800200 */
.L_x_3991:
        /* <DEDUP_REMOVED lines=28> */
.L_x_3995:
        /* <DEDUP_REMOVED lines=12> */
.L_x_3996:
[----:B------:R-:W-:Y:S05]  /*2a170*/  BSYNC.RECONVERGENT B3 ;  /* 0x0000000000037941 */ /* 0x000fea0003800200 */
.L_x_3994:
        /* <DEDUP_REMOVED lines=28> */
.L_x_3998:
        /* <DEDUP_REMOVED lines=12> */
.L_x_3999:
[----:B------:R-:W-:Y:S05]  /*2a400*/  BSYNC.RECONVERGENT B3 ;  /* 0x0000000000037941 */ /* 0x000fea0003800200 */
.L_x_3997:
        /* <DEDUP_REMOVED lines=27> */
.L_x_4001:
        /* <DEDUP_REMOVED lines=12> */
.L_x_4002:
[----:B------:R-:W-:Y:S05]  /*2a680*/  BSYNC.RECONVERGENT B3 ;  /* 0x0000000000037941 */ /* 0x000fea0003800200 */
.L_x_4000:
        /* <DEDUP_REMOVED lines=28> */
.L_x_4004:
        /* <DEDUP_REMOVED lines=12> */
.L_x_4005:
[----:B------:R-:W-:Y:S05]  /*2a910*/  BSYNC.RECONVERGENT B3 ;  /* 0x0000000000037941 */ /* 0x000fea0003800200 */
.L_x_4003:
        /* <DEDUP_REMOVED lines=27> */
.L_x_4007:
        /* <DEDUP_REMOVED lines=10> */
.L_x_4008:
[----:B------:R-:W-:Y:S05]  /*2ab70*/  BSYNC.RECONVERGENT B3 ;  /* 0x0000000000037941 */ /* 0x000fea0003800200 */
.L_x_4006:
        /* <DEDUP_REMOVED lines=24> */
.L_x_4010:
[----:B------:R-:W-:Y:S01]  /*2ad00*/  IMAD.MOV.U32 R16, RZ, RZ, R30 ;  /* 0x000000ffff107224 */ /* 0x000fe200078e001e */
[----:B------:R-:W-:Y:S02]  /*2ad10*/  MOV R19, R31 ;  /* 0x0000001f00137202 */ /* 0x000fe40000000f00 */
[----:B------:R-:W-:-:S07]  /*2ad20*/  MOV R24, 0x2ad40 ;  /* 0x0002ad4000187802 */ /* 0x000fce0000000f00 */
[----:B------:R-:W-:Y:S05]  /*2ad30*/  CALL.REL.NOINC `($__internal_9_$__cuda_sm20_rem_u64) ;  /* 0x0000002000647944 */ /* 0x000fea0003c00000 */
.L_x_4011:
[----:B------:R-:W-:Y:S05]  /*2ad40*/  BSYNC.RECONVERGENT B3 ;  /* 0x0000000000037941 */ /* 0x000fea0003800200 */
.L_x_4009:
        /* <DEDUP_REMOVED lines=218> */
.L_x_3981:
[----:B-----5:R-:W-:Y:S05]  /*2baf0*/  BSYNC.RECONVERGENT B1 ;  /* 0x0000000000017941 */ /* 0x020fea0003800200 */
.L_x_3980:
[----:B------:R-:W-:Y:S02]  /*2bb00*/  IADD3 R15, P0, PT, R15, R6, RZ ;  /* 0x000000060f0f7210 */ /* 0x000fe40007f1e0ff */
[----:B------:R-:W-:-:S03]  /*2bb10*/  IADD3 R36, PT, PT, R36, 0x200, RZ ;  /* 0x0000020024247810 */ /* 0x000fc60007ffe0ff */
[----:B------:R-:W-:Y:S01]  /*2bb20*/  IMAD.X R14, R14, 0x1, R7, P0 ;  /* 0x000000010e0e7824 */ /* 0x000fe200000e0607 */
[----:B------:R-:W-:Y:S07]  /*2bb30*/  @!P2 BRA `(.L_x_4012) ;  /* 0xffffffd80040a947 */ /* 0x000fee000383ffff */
.L_x_3979:
[----:B0---45:R-:W-:Y:S05]  /*2bb40*/  BSYNC.RECONVERGENT B2 ;  /* 0x0000000000027941 */ /* 0x031fea0003800200 */
.L_x_3977:
        /* <DEDUP_REMOVED lines=8> */
[----:B------:R-:W-:Y:S02]  /*2bbd0*/  ISETP.NE.AND P2, PT, R6, RZ, PT ;  /* 0x000000ff0600720c */ /* 0x000fe40003f45270 */
[----:B------:R-:W-:Y:S01]  /*2bbe0*/  IADD3.X R9, PT, PT, R9, R14, RZ, P0, !PT ;  /* 0x0000000e09097210 */ /* 0x000fe200007fe4ff */
[----:B------:R-:W0:Y:S04]  /*2bbf0*/  SHFL.DOWN PT, R0, R7, 0x2, 0x1f ;  /* 0x08401f0007007f89 */ /* 0x000e2800000e0000 */
[----:B------:R-:W1:Y:S06]  /*2bc00*/  SHFL.DOWN PT, R2, R9, 0x2, 0x1f ;  /* 0x08401f0009027f89 */ /* 0x000e6c00000e0000 */
        /* <DEDUP_REMOVED lines=29> */
[----:B-1----:R-:W-:-:S04]  /*2bde0*/  SEL R3, R3, RZ, !P1 ;  /* 0x000000ff03037207 */ /* 0x002fc80004800000 */
[----:B------:R-:W-:Y:S02]  /*2bdf0*/  IADD3.X R3, PT, PT, R3, R4, RZ, P0, !PT ;  /* 0x0000000403037210 */ /* 0x000fe400007fe4ff */
[----:B------:R-:W-:-:S03]  /*2be00*/  ISETP.NE.AND P0, PT, R17, RZ, PT ;  /* 0x000000ff1100720c */ /* 0x000fc60003f05270 */
[----:B------:R0:W-:Y:S01]  /*2be10*/  @!P2 STS.64 [R11+0x10], R2 ;  /* 0x000010020b00a388 */ /* 0x0001e20000000a00 */
[----:B------:R-:W-:Y:S09]  /*2be20*/  BAR.SYNC.DEFER_BLOCKING 0x0 ;  /* 0x0000000000007b1d */ /* 0x000ff20000010000 */
        /* <DEDUP_REMOVED lines=26> */
[----:B------:R-:W-:-:S04]  /*2bfd0*/  IADD3.X R3, PT, PT, R5, R9, R11, P1, P2 ;  /* 0x0000000905037210 */ /* 0x000fc80000fe440b */
[----:B------:R-:W-:-:S07]  /*2bfe0*/  IADD3.X R3, PT, PT, R3, R7, RZ, P3, !PT ;  /* 0x0000000703037210 */ /* 0x000fce0001ffe4ff */
.L_x_3526:
[----:B------:R-:W-:Y:S05]  /*2bff0*/  BSYNC.RECONVERGENT B0 ;  /* 0x0000000000007941 */ /* 0x000fea0003800200 */
.L_x_3453:
        /* <DEDUP_REMOVED lines=8> */
.L_x_3525:
[----:B------:R-:W-:Y:S02]  /*2c080*/  HFMA2 R14, -RZ, RZ, 0, 5.9604644775390625e-08 ;  /* 0x00000001ff0e7431 */ /* 0x000fe400000001ff */
[----:B------:R-:W-:Y:S01]  /*2c090*/  IMAD.MOV.U32 R13, RZ, RZ, R3 ;  /* 0x000000ffff0d7224 */ /* 0x000fe200078e0003 */
[----:B------:R-:W-:Y:S01]  /*2c0a0*/  MOV R10, 0xffffffff ;  /* 0xffffffff000a7802 */ /* 0x000fe20000000f00 */
[----:B------:R-:W-:-:S07]  /*2c0b0*/  IMAD.MOV.U32 R15, RZ, RZ, 0x1f ;  /* 0x0000001fff0f7424 */ /* 0x000fce00078e00ff */
[----:B0-----:R-:W-:Y:S05]  /*2c0c0*/  WARPSYNC.COLLECTIVE R10, `(.L_x_4013) ;  /* 0x000000000a087348 */ /* 0x001fea0003c00000 */
[----:B------:R1:W2:Y:S02]  /*2c0d0*/  SHFL.DOWN P0, R12, R13, R14, R15 ;  /* 0x0800000e0d0c7389 */ /* 0x0002a4000000000f */
[----:B012---:R-:W-:Y:S05]  /*2c0e0*/  ENDCOLLECTIVE ;  /* 0x000000000000791b */ /* 0x007fea0003800000 */
.L_x_4013:
[----:B------:R-:W-:Y:S01]  /*2c0f0*/  MOV R13, R2 ;  /* 0x00000002000d7202 */ /* 0x000fe20000000f00 */
[----:B------:R-:W-:-:S07]  /*2c100*/  IMAD.MOV.U32 R4, RZ, RZ, R12 ;  /* 0x000000ffff047224 */ /* 0x000fce00078e000c */
[----:B------:R-:W-:Y:S05]  /*2c110*/  WARPSYNC.COLLECTIVE R10, `(.L_x_4014) ;  /* 0x000000000a087348 */ /* 0x000fea0003c00000 */
[----:B------:R0:W1:Y:S02]  /*2c120*/  SHFL.DOWN P0, R12, R13, R14, R15 ;  /* 0x0800000e0d0c7389 */ /* 0x000064000000000f */
[----:B01----:R-:W-:Y:S05]  /*2c130*/  ENDCOLLECTIVE ;  /* 0x000000000000791b */ /* 0x003fea0003800000 */
.L_x_4014:
        /* <DEDUP_REMOVED lines=11> */
.L_x_4015:
[----:B------:R-:W-:Y:S01]  /*2c1f0*/  MOV R13, R8 ;  /* 0x00000008000d7202 */ /* 0x000fe20000000f00 */
[----:B------:R-:W-:-:S07]  /*2c200*/  IMAD.MOV.U32 R4, RZ, RZ, R12 ;  /* 0x000000ffff047224 */ /* 0x000fce00078e000c */
[----:B------:R-:W-:Y:S05]  /*2c210*/  WARPSYNC.COLLECTIVE R10, `(.L_x_4016) ;  /* 0x000000000a087348 */ /* 0x000fea0003c00000 */
[----:B------:R0:W1:Y:S02]  /*2c220*/  SHFL.DOWN P0, R12, R13, R14, R15 ;  /* 0x0800000e0d0c7389 */ /* 0x000064000000000f */
[----:B01----:R-:W-:Y:S05]  /*2c230*/  ENDCOLLECTIVE ;  /* 0x000000000000791b */ /* 0x003fea0003800000 */
.L_x_4016:
        /* <DEDUP_REMOVED lines=11> */
.L_x_4017:
[----:B------:R-:W-:Y:S01]  /*2c2f0*/  MOV R13, R6 ;  /* 0x00000006000d7202 */ /* 0x000fe20000000f00 */
[----:B------:R-:W-:-:S07]  /*2c300*/  IMAD.MOV.U32 R2, RZ, RZ, R12 ;  /* 0x000000ffff027224 */ /* 0x000fce00078e000c */
[----:B------:R-:W-:Y:S05]  /*2c310*/  WARPSYNC.COLLECTIVE R10, `(.L_x_4018) ;  /* 0x000000000a087348 */ /* 0x000fea0003c00000 */
[----:B------:R0:W1:Y:S02]  /*2c320*/  SHFL.DOWN P0, R12, R13, R14, R15 ;  /* 0x0800000e0d0c7389 */ /* 0x000064000000000f */
[----:B01----:R-:W-:Y:S05]  /*2c330*/  ENDCOLLECTIVE ;  /* 0x000000000000791b */ /* 0x003fea0003800000 */
.L_x_4018:
        /* <DEDUP_REMOVED lines=11> */
.L_x_4019:
[----:B------:R-:W-:Y:S01]  /*2c3f0*/  MOV R13, R4 ;  /* 0x00000004000d7202 */ /* 0x000fe20000000f00 */
[----:B------:R-:W-:-:S07]  /*2c400*/  IMAD.MOV.U32 R2, RZ, RZ, R12 ;  /* 0x000000ffff027224 */ /* 0x000fce00078e000c */
[----:B------:R-:W-:Y:S05]  /*2c410*/  WARPSYNC.COLLECTIVE R10, `(.L_x_4020) ;  /* 0x000000000a087348 */ /* 0x000fea0003c00000 */
[----:B------:R0:W1:Y:S02]  /*2c420*/  SHFL.DOWN P0, R12, R13, R14, R15 ;  /* 0x0800000e0d0c7389 */ /* 0x000064000000000f */
[----:B01----:R-:W-:Y:S05]  /*2c430*/  ENDCOLLECTIVE ;  /* 0x000000000000791b */ /* 0x003fea0003800000 */
.L_x_4020:
        /* <DEDUP_REMOVED lines=11> */
.L_x_4021:
[----:B------:R-:W-:Y:S01]  /*2c4f0*/  MOV R13, R8 ;  /* 0x00000008000d7202 */ /* 0x000fe20000000f00 */
[----:B------:R-:W-:-:S07]  /*2c500*/  IMAD.MOV.U32 R2, RZ, RZ, R12 ;  /* 0x000000ffff027224 */ /* 0x000fce00078e000c */
[----:B------:R-:W-:Y:S05]  /*2c510*/  WARPSYNC.COLLECTIVE R10, `(.L_x_4022) ;  /* 0x000000000a087348 */ /* 0x000fea0003c00000 */
[----:B------:R0:W1:Y:S02]  /*2c520*/  SHFL.DOWN P0, R12, R13, R14, R15 ;  /* 0x0800000e0d0c7389 */ /* 0x000064000000000f */
[----:B01----:R-:W-:Y:S05]  /*2c530*/  ENDCOLLECTIVE ;  /* 0x000000000000791b */ /* 0x003fea0003800000 */
.L_x_4022:
[----:B------:R-:W-:Y:S01]  /*2c540*/  IMAD.MOV.U32 R3, RZ, RZ, R12 ;  /* 0x000000ffff037224 */ /* 0x000fe200078e000c */
[----:B------:R-:W-:Y:S06]  /*2c550*/  BRA `(.L_x_4023) ;  /* 0xfffffd9000d07947 */ /* 0x000fec000383ffff */
.L_x_3527:
[----:B------:R-:W-:Y:S01]  /*2c560*/  MOV R13, R3 ;  /* 0x00000003000d7202 */ /* 0x000fe20000000f00 */
[----:B------:R-:W-:Y:S01]  /*2c570*/  IMAD.MOV.U32 R14, RZ, RZ, 0x1 ;  /* 0x00000001ff0e7424 */ /* 0x000fe200078e00ff */
[----:B------:R-:W-:Y:S01]  /*2c580*/  MOV R15, R4 ;  /* 0x00000004000f7202 */ /* 0x000fe20000000f00 */
[----:B------:R-:W-:-:S07]  /*2c590*/  IMAD.MOV.U32 R10, RZ, RZ, -0x1 ;  /* 0xffffffffff0a7424 */ /* 0x000fce00078e00ff */
[----:B0-----:R-:W-:Y:S05]  /*2c5a0*/  WARPSYNC.COLLECTIVE R10, `(.L_x_4024) ;  /* 0x000000000a087348 */ /* 0x001fea0003c00000 */
[----:B------:R1:W2:Y:S02]  /*2c5b0*/  SHFL.DOWN P0, R12, R13, R14, R15 ;  /* 0x0800000e0d0c7389 */ /* 0x0002a4000000000f */
[----:B012---:R-:W-:Y:S05]  /*2c5c0*/  ENDCOLLECTIVE ;  /* 0x000000000000791b */ /* 0x007fea0003800000 */
.L_x_4024:
[----:B------:R-:W-:Y:S01]  /*2c5d0*/  IMAD.MOV.U32 R13, RZ, RZ, R2 ;  /* 0x000000ffff0d7224 */ /* 0x000fe200078e0002 */
[----:B------:R-:W-:-:S07]  /*2c5e0*/  MOV R5, R12 ;  /* 0x0000000c00057202 */ /* 0x000fce0000000f00 */
[----:B------:R-:W-:Y:S05]  /*2c5f0*/  WARPSYNC.COLLECTIVE R10, `(.L_x_4025) ;  /* 0x000000000a087348 */ /* 0x000fea0003c00000 */
[----:B------:R0:W1:Y:S02]  /*2c600*/  SHFL.DOWN P0, R12, R13, R14, R15 ;  /* 0x0800000e0d0c7389 */ /* 0x000064000000000f */
[----:B01----:R-:W-:Y:S05]  /*2c610*/  ENDCOLLECTIVE ;  /* 0x000000000000791b */ /* 0x003fea0003800000 */
.L_x_4025:
[----:B------:R-:W-:Y:S01]  /*2c620*/  IMAD.MOV.U32 R14, RZ, RZ, 0x2 ;  /* 0x00000002ff0e7424 */ /* 0x000fe200078e00ff */
[----:B------:R-:W-:Y:S02]  /*2c630*/  ISETP.GE.AND P0, PT, R11, R4, PT ;  /* 0x000000040b00720c */ /* 0x000fe40003f06270 */
[----:B------:R-:W-:Y:S02]  /*2c640*/  MOV R6, R12 ;  /* 0x0000000c00067202 */ /* 0x000fe40000000f00 */
[----:B------:R-:W-:Y:S02]  /*2c650*/  SEL R8, R5, RZ, !P0 ;  /* 0x000000ff05087207 */ /* 0x000fe40004000000 */
[----:B------:R-:W-:Y:S02]  /*2c660*/  SEL R9, R6, RZ, !P0 ;  /* 0x000000ff06097207 */ /* 0x000fe40004000000 */
[----:B------:R-:W-:Y:S01]  /*2c670*/  IADD3 R8, P1, PT, R3, R8, RZ ;  /* 0x0000000803087210 */ /* 0x000fe20007f3e0ff */
[----:B------:R-:W-:-:S03]  /*2c680*/  VIADD R3, R11, 0x2 ;  /* 0x000000020b037836 */ /* 0x000fc60000000000 */
[----:B------:R-:W-:Y:S01]  /*2c690*/  MOV R13, R8 ;  /* 0x00000008000d7202 */ /* 0x000fe20000000f00 */
[----:B------:R-:W-:-:S08]  /*2c6a0*/  IMAD.X R9, R2, 0x1, R9, P1 ;  /* 0x0000000102097824 */ /* 0x000fd000008e0609 */
[----:B------:R-:W-:Y:S05]  /*2c6b0*/  WARPSYNC.COLLECTIVE R10, `(.L_x_4026) ;  /* 0x000000000a087348 */ /* 0x000fea0003c00000 */
[----:B------:R0:W1:Y:S02]  /*2c6c0*/  SHFL.DOWN P0, R12, R13, R14, R15 ;  /* 0x0800000e0d0c7389 */ /* 0x000064000000000f */
[----:B01----:R-:W-:Y:S05]  /*2c6d0*/  ENDCOLLECTIVE ;  /* 0x000000000000791b */ /* 0x003fea0003800000 */
.L_x_4026:
[----:B------:R-:W-:Y:S01]  /*2c6e0*/  IMAD.MOV.U32 R13, RZ, RZ, R9 ;  /* 0x000000ffff0d7224 */ /* 0x000fe200078e0009 */
[----:B------:R-:W-:-:S07]  /*2c6f0*/  MOV R5, R12 ;  /* 0x0000000c00057202 */ /* 0x000fce0000000f00 */
[----:B------:R-:W-:Y:S05]  /*2c700*/  WARPSYNC.COLLECTIVE R10, `(.L_x_4027) ;  /* 0x000000000a087348 */ /* 0x000fea0003c00000 */
[----:B------:R0:W1:Y:S02]  /*2c710*/  SHFL.DOWN P0, R12, R13, R14, R15 ;  /* 0x0800000e0d0c7389 */ /* 0x000064000000000f */
[----:B01----:R-:W-:Y:S05]  /*2c720*/  ENDCOLLECTIVE ;  /* 0x000000000000791b */ /* 0x003fea0003800000 */
.L_x_4027:
        /* <DEDUP_REMOVED lines=12> */
.L_x_4028:
[----:B------:R-:W-:Y:S01]  /*2c7f0*/  MOV R13, R6 ;  /* 0x00000006000d7202 */ /* 0x000fe20000000f00 */
[----:B------:R-:W-:-:S07]  /*2c800*/  IMAD.MOV.U32 R2, RZ, RZ, R12 ;  /* 0x000000ffff027224 */ /* 0x000fce00078e000c */
[----:B------:R-:W-:Y:S05]  /*2c810*/  WARPSYNC.COLLECTIVE R10, `(.L_x_4029) ;  /* 0x000000000a087348 */ /* 0x000fea0003c00000 */
[----:B------:R0:W1:Y:S02]  /*2c820*/  SHFL.DOWN P0, R12, R13, R14, R15 ;  /* 0x0800000e0d0c7389 */ /* 0x000064000000000f */
[----:B01----:R-:W-:Y:S05]  /*2c830*/  ENDCOLLECTIVE ;  /* 0x000000000000791b */ /* 0x003fea0003800000 */
.L_x_4029:
        /* <DEDUP_REMOVED lines=12> */
.L_x_4030:
[----:B------:R-:W-:Y:S01]  /*2c900*/  IMAD.MOV.U32 R13, RZ, RZ, R8 ;  /* 0x000000ffff0d7224 */ /* 0x000fe200078e0008 */
[----:B------:R-:W-:-:S07]  /*2c910*/  MOV R2, R12 ;  /* 0x0000000c00027202 */ /* 0x000fce0000000f00 */
[----:B------:R-:W-:Y:S05]  /*2c920*/  WARPSYNC.COLLECTIVE R10, `(.L_x_4031) ;  /* 0x000000000a087348 */ /* 0x000fea0003c00000 */
[----:B------:R0:W1:Y:S02]  /*2c930*/  SHFL.DOWN P0, R12, R13, R14, R15 ;  /* 0x0800000e0d0c7389 */ /* 0x000064000000000f */
[----:B01----:R-:W-:Y:S05]  /*2c940*/  ENDCOLLECTIVE ;  /* 0x000000000000791b */ /* 0x003fea0003800000 */
.L_x_4031:
        /* <DEDUP_REMOVED lines=11> */
.L_x_4032:
[----:B------:R-:W-:Y:S01]  /*2ca00*/  MOV R13, R6 ;  /* 0x00000006000d7202 */ /* 0x000fe20000000f00 */
[----:B------:R-:W-:-:S07]  /*2ca10*/  IMAD.MOV.U32 R2, RZ, RZ, R12 ;  /* 0x000000ffff027224 */ /* 0x000fce00078e000c */
[----:B------:R-:W-:Y:S05]  /*2ca20*/  WARPSYNC.COLLECTIVE R10, `(.L_x_4033) ;  /* 0x000000000a087348 */ /* 0x000fea0003c00000 */
[----:B------:R0:W1:Y:S02]  /*2ca30*/  SHFL.DOWN P0, R12, R13, R14, R15 ;  /* 0x0800000e0d0c7389 */ /* 0x000064000000000f */
[----:B01----:R-:W-:Y:S05]  /*2ca40*/  ENDCOLLECTIVE ;  /* 0x000000000000791b */ /* 0x003fea0003800000 */
.L_x_4033:
[----:B------:R-:W-:Y:S01]  /*2ca50*/  IMAD.MOV.U32 R3, RZ, RZ, R12 ;  /* 0x000000ffff037224 */ /* 0x000fe200078e000c */
[----:B------:R-:W-:Y:S06]  /*2ca60*/  BRA `(.L_x_4034) ;  /* 0xfffffd9000e87947 */ /* 0x000fec000383ffff */
        .weak           $__internal_8_$__cuda_sm20_div_u64
        .type           $__internal_8_$__cuda_sm20_div_u64,@function
        .size           $__internal_8_$__cuda_sm20_div_u64,($__internal_9_$__cuda_sm20_rem_u64 - $__internal_8_$__cuda_sm20_div_u64)
$__internal_8_$__cuda_sm20_div_u64:
[----:B------:R-:W-:Y:S01]  /*2ca70*/  MOV R72, R16 ;  /* 0x0000001000487202 */ /* 0x000fe20000000f00 */
[----:B------:R-:W-:-:S04]  /*2ca80*/  IMAD.MOV.U32 R73, RZ, RZ, R19 ;  /* 0x000000ffff497224 */ /* 0x000fc800078e0013 */
        /* <DEDUP_REMOVED lines=17> */
[----:B------:R-:W-:Y:S02]  /*2cba0*/  HFMA2 R69, -RZ, RZ, 0, 0 ;  /* 0x00000000ff457431 */ /* 0x000fe400000001ff */
        /* <DEDUP_REMOVED lines=20> */
[----:B------:R-:W-:Y:S01]  /*2ccf0*/  IMAD.X R29, RZ, RZ, R34, P0 ;  /* 0x000000ffff1d7224 */ /* 0x000fe200000e0622 */
[C---:B------:R-:W-:Y:S01]  /*2cd00*/  IADD3 R35, P3, PT, R30.reuse, 0x1, RZ ;  /* 0x000000011e237810 */ /* 0x040fe20007f7e0ff */
[----:B------:R-:W-:-:S03]  /*2cd10*/  IMAD.WIDE.U32 R68, R30, R16, RZ ;  /* 0x000000101e447225 */ /* 0x000fc600078e00ff */
[----:B------:R-:W-:Y:S01]  /*2cd20*/  IADD3.X R29, PT, PT, RZ, R29, RZ, P1, !PT ;  /* 0x0000001dff1d7210 */ /* 0x000fe20000ffe4ff */
[----:B------:R-:W-:Y:S01]  /*2cd30*/  IMAD R34, R30, R19, R69 ;  /* 0x000000131e227224 */ /* 0x000fe200078e0245 */
[----:B------:R-:W-:-:S03]  /*2cd40*/  IADD3 R31, P1, PT, -R68, R32, RZ ;  /* 0x00000020441f7210 */ /* 0x000fc60007f3e1ff */
[-C--:B------:R-:W-:Y:S01]  /*2cd50*/  IMAD R34, R29, R16.reuse, R34 ;  /* 0x000000101d227224 */ /* 0x080fe200078e0222 */
[----:B------:R-:W-:Y:S01]  /*2cd60*/  ISETP.GE.U32.AND P0, PT, R31, R16, PT ;  /* 0x000000101f00720c */ /* 0x000fe20003f06070 */
[----:B------:R-:W-:Y:S02]  /*2cd70*/  IMAD.X R32, RZ, RZ, R29, P3 ;  /* 0x000000ffff207224 */ /* 0x000fe400018e061d */
[----:B------:R-:W-:Y:S01]  /*2cd80*/  IMAD.X R34, R33, 0x1, ~R34, P1 ;  /* 0x0000000121227824 */ /* 0x000fe200008e0e22 */
[----:B------:R-:W-:-:S04]  /*2cd90*/  IADD3 R68, P1, PT, -R16, R31, RZ ;  /* 0x0000001f10447210 */ /* 0x000fc80007f3e1ff */
        /* <DEDUP_REMOVED lines=18> */
[----:B------:R-:W-:Y:S06]  /*2cec0*/  RET.REL.NODEC R32 `(_ZN3cub18CUB_300001_SM_10006detail6reduce28DeviceReduceSingleTileKernelINS2_10policy_hubIljN4cuda3std3__44plusIlEEE10Policy1000EN6thrust24THRUST_300001_SM_1000_NS18transform_iteratorI18GridPointValidatorNSD_17counting_iteratorIyNSD_11use_defaultESH_SH_EEllEEPljS9_llNS7_10__identityEEEvT0_T1_T2_T3_T4_T6_) ;  /* 0xfffffd30204c7950 */ /* 0x000fec0003c3ffff */
        .weak           $__internal_9_$__cuda_sm20_rem_u64
        .type           $__internal_9_$__cuda_sm20_rem_u64,@function
        .size           $__internal_9_$__cuda_sm20_rem_u64,(.L_x_4048 - $__internal_9_$__cuda_sm20_rem_u64)
$__internal_9_$__cuda_sm20_rem_u64:
        /* <DEDUP_REMOVED lines=23> */
[----:B------:R-:W-:Y:S01]  /*2d040*/  IADD3 R34, P0, PT, RZ, -R34, RZ ;  /* 0x80000022ff227210 */ /* 0x000fe20007f1e0ff */
[----:B------:R-:W-:Y:S02]  /*2d050*/  IMAD.MOV.U32 R35, RZ, RZ, RZ ;  /* 0x000000ffff237224 */ /* 0x000fe400078e00ff */
        /* <DEDUP_REMOVED lines=11> */
[----:B------:R-:W-:-:S04]  /*2d110*/  IMAD.WIDE.U32 R30, R30, R19, R34 ;  /* 0x000000131e1e7225 */ /* 0x000fc800078e0022 */
[C---:B------:R-:W-:Y:S02]  /*2d120*/  IMAD R29, R32.reuse, R19, RZ ;  /* 0x00000013201d7224 */ /* 0x040fe400078e02ff */
[----:B------:R-:W-:-:S04]  /*2d130*/  IMAD.HI.U32 R30, P0, R32, R16, R30 ;  /* 0x00000010201e7227 */ /* 0x000fc8000780001e */
[----:B------:R-:W-:Y:S02]  /*2d140*/  HFMA2 R31, -RZ, RZ, 0, 0 ;  /* 0x00000000ff1f7431 */ /* 0x000fe400000001ff */
        /* <DEDUP_REMOVED lines=22> */
[----:B------:R-:W-:-:S04]  /*2d2b0*/  SEL R16, R16, R29, P0 ;  /* 0x0000001d10107207 */ /* 0x000fc80000000000 */
[----:B------:R-:W-:Y:S01]  /*2d2c0*/  SEL R16, R16, 0xffffffff, P1 ;  /* 0xffffffff10107807 */ /* 0x000fe20000800000 */
[----:B0-----:R-:W-:Y:S06]  /*2d2d0*/  RET.REL.NODEC R30 `(_ZN3cub18CUB_300001_SM_10006detail6reduce28DeviceReduceSingleTileKernelINS2_10policy_hubIljN4cuda3std3__44plusIlEEE10Policy1000EN6thrust24THRUST_300001_SM_1000_NS18transform_iteratorI18GridPointValidatorNSD_17counting_iteratorIyNSD_11use_defaultESH_SH_EEllEEPljS9_llNS7_10__identityEEEvT0_T1_T2_T3_T4_T6_) ;  /* 0xfffffd2c1e487950 */ /* 0x001fec0003c3ffff */
.L_x_4035:
        /* <DEDUP_REMOVED lines=10> */
.L_x_4048:


//--------------------- .text._ZN3cub18CUB_300001_SM_10006detail8for_each13static_kernelINS2_12policy_hub_t12policy_500_tEmN6thrust24THRUST_300001_SM_1000_NS8cuda_cub20__uninitialized_fill7functorINS7_10device_ptrIyEEyEEEEvT0_T1_ --------------------------
	.section	.text._ZN3cub18CUB_300001_SM_10006detail8for_each13static_kernelINS2_12policy_hub_t12policy_500_tEmN6thrust24THRUST_300001_SM_1000_NS8cuda_cub20__uninitialized_fill7functorINS7_10device_ptrIyEEyEEEEvT0_T1_,"ax",@progbits
	.align	128
        .global         _ZN3cub18CUB_300001_SM_10006detail8for_each13static_kernelINS2_12policy_hub_t12policy_500_tEmN6thrust24THRUST_300001_SM_1000_NS8cuda_cub20__uninitialized_fill7functorINS7_10device_ptrIyEEyEEEEvT0_T1_
        .type           _ZN3cub18CUB_300001_SM_10006detail8for_each13static_kernelINS2_12policy_hub_t12policy_500_tEmN6thrust24THRUST_300001_SM_1000_NS8cuda_cub20__uninitialized_fill7functorINS7_10device_ptrIyEEyEEEEvT0_T1_,@function
        .size           _ZN3cub18CUB_300001_SM_10006detail8for_each13static_kernelINS2_12policy_hub_t12policy_500_tEmN6thrust24THRUST_300001_SM_1000_NS8cuda_cub20__uninitialized_fill7functorINS7_10device_ptrIyEEyEEEEvT0_T1_,(.L_x_4057 - _ZN3cub18CUB_300001_SM_10006detail8for_each13static_kernelINS2_12policy_hub_t12policy_500_tEmN6thrust24THRUST_300001_SM_1000_NS8cuda_cub20__uninitialized_fill7functorINS7_10device_ptrIyEEyEEEEvT0_T1_)
        .other          _ZN3cub18CUB_300001_SM_10006detail8for_each13static_kernelINS2_12policy_hub_t12policy_500_tEmN6thrust24THRUST_300001_SM_1000_NS8cuda_cub20__uninitialized_fill7functorINS7_10device_ptrIyEEyEEEEvT0_T1_,@"STO_CUDA_ENTRY STV_DEFAULT"
_ZN3cub18CUB_300001_SM_10006detail8for_each13static_kernelINS2_12policy_hub_t12policy_500_tEmN6thrust24THRUST_300001_SM_1000_NS8cuda_cub20__uninitialized_fill7functorINS7_10device_ptrIyEEyEEEEvT0_T1_:
.text._ZN3cub18CUB_300001_SM_10006detail8for_each13static_kernelINS2_12policy_hub_t12policy_500_tEmN6thrust24THRUST_300001_SM_1000_NS8cuda_cub20__uninitialized_fill7functorINS7_10device_ptrIyEEyEEEEvT0_T1_:
[----:B------:R-:W-:Y:S08]  /*0000*/  LDC R1, c[0x0][0x37c] ;  /* 0x0000df00ff017b82 */ /* 0x000ff00000000800 */
[----:B------:R-:W0:Y:S01]  /*0010*/  S2UR UR4, SR_CTAID.X ;  /* 0x00000000000479c3 */ /* 0x000e220000002500 */
[----:B------:R-:W1:Y:S01]  /*0020*/  LDCU.64 UR6, c[0x0][0x380] ;  /* 0x00007000ff0677ac */ /* 0x000e620008000a00 */
[----:B------:R-:W2:Y:S01]  /*0030*/  LDCU.64 UR8, c[0x0][0x358] ;  /* 0x00006b00ff0877ac */ /* 0x000ea20008000a00 */
[----:B0-----:R-:W-:-:S04]  /*0040*/  UIMAD.WIDE.U32 UR4, UR4, 0x200, URZ ;  /* 0x00000200040478a5 */ /* 0x001fc8000f8e00ff */
[----:B-1----:R-:W-:-:S04]  /*0050*/  UIADD3 UR6, UP0, UPT, -UR4, UR6, URZ ;  /* 0x0000000604067290 */ /* 0x002fc8000ff1e1ff */
[----:B------:R-:W-:Y:S02]  /*0060*/  UIADD3.X UR7, UPT, UPT, ~UR5, UR7, URZ, UP0, !UPT ;  /* 0x0000000705077290 */ /* 0x000fe400087fe5ff */
[----:B------:R-:W-:-:S04]  /*0070*/  UISETP.GE.U32.AND UP0, UPT, UR6, 0x200, UPT ;  /* 0x000002000600788c */ /* 0x000fc8000bf06070 */
[----:B------:R-:W-:-:S09]  /*0080*/  UISETP.GE.U32.AND.EX UP0, UPT, UR7, URZ, UPT, UP0 ;  /* 0x000000ff0700728c */ /* 0x000fd2000bf06100 */
[----:B--2---:R-:W-:Y:S05]  /*0090*/  BRA.U !UP0, `(.L_x_4036) ;  /* 0x0000000108287547 */ /* 0x004fea000b800000 */
[----:B------:R-:W0:Y:S01]  /*00a0*/  S2R R0, SR_TID.X ;  /* 0x0000000000007919 */ /* 0x000e220000002100 */
[----:B------:R-:W1:Y:S01]  /*00b0*/  LDCU.64 UR6, c[0x0][0x388] ;  /* 0x00007100ff0677ac */ /* 0x000e620008000a00 */
[----:B------:R-:W2:Y:S01]  /*00c0*/  LDC.64 R4, c[0x0][0x390] ;  /* 0x0000e400ff047b82 */ /* 0x000ea20000000a00 */
[----:B0-----:R-:W-:-:S05]  /*00d0*/  IADD3 R0, P0, PT, R0, UR4, RZ ;  /* 0x0000000400007c10 */ /* 0x001fca000ff1e0ff */
[----:B------:R-:W-:Y:S01]  /*00e0*/  IMAD.X R3, RZ, RZ, UR5, P0 ;  /* 0x00000005ff037e24 */ /* 0x000fe200080e06ff */
[----:B-1----:R-:W-:-:S04]  /*00f0*/  LEA R2, P0, R0, UR6, 0x3 ;  /* 0x0000000600027c11 */ /* 0x002fc8000f8018ff */
[----:B------:R-:W-:-:S05]  /*0100*/  LEA.HI.X R3, R0, UR7, R3, 0x3, P0 ;  /* 0x0000000700037c11 */ /* 0x000fca00080f1c03 */
[----:B--2---:R-:W-:Y:S04]  /*0110*/  STG.E.64 desc[UR8][R2.64], R4 ;  /* 0x0000000402007986 */ /* 0x004fe8000c101b08 */
[----:B------:R-:W-:Y:S01]  /*0120*/  STG.E.64 desc[UR8][R2.64+0x800], R4 ;  /* 0x0008000402007986 */ /* 0x000fe2000c101b08 */
[----:B------:R-:W-:Y:S05]  /*0130*/  EXIT ;  /* 0x000000000000794d */ /* 0x000fea0003800000 */
.L_x_4036:
[----:B------:R-:W0:Y:S01]  /*0140*/  S2R R0, SR_TID.X ;  /* 0x0000000000007919 */ /* 0x000e220000002100 */
[----:B------:R-:W-:Y:S01]  /*0150*/  IMAD.U32 R2, RZ, RZ, UR7 ;  /* 0x00000007ff027e24 */ /* 0x000fe2000f8e00ff */
[----:B------:R-:W1:Y:S01]  /*0160*/  LDCU.64 UR10, c[0x0][0x388] ;  /* 0x00007100ff0a77ac */ /* 0x000e620008000a00 */
[----:B------:R-:W-:Y:S01]  /*0170*/  IMAD.U32 R6, RZ, RZ, UR7 ;  /* 0x00000007ff067e24 */ /* 0x000fe2000f8e00ff */
[----:B0-----:R-:W-:-:S04]  /*0180*/  ISETP.LT.U32.AND P0, PT, R0, UR6, PT ;  /* 0x0000000600007c0c */ /* 0x001fc8000bf01070 */
[----:B------:R-:W-:Y:S01]  /*0190*/  ISETP.GT.U32.AND.EX P0, PT, R2, RZ, PT, P0 ;  /* 0x000000ff0200720c */ /* 0x000fe20003f04100 */
[C---:B------:R-:W-:Y:S01]  /*01a0*/  VIADD R2, R0.reuse, 0x100 ;  /* 0x0000010000027836 */ /* 0x040fe20000000000 */
[----:B------:R-:W-:-:S04]  /*01b0*/  IADD3 R0, P2, PT, R0, UR4, RZ ;  /* 0x0000000400007c10 */ /* 0x000fc8000ff5e0ff */
[----:B------:R-:W-:Y:S01]  /*01c0*/  ISETP.LT.U32.AND P1, PT, R2, UR6, PT ;  /* 0x0000000602007c0c */ /* 0x000fe2000bf21070 */
[----:B------:R-:W-:Y:S01]  /*01d0*/  IMAD.X R3, RZ, RZ, UR5, P2 ;  /* 0x00000005ff037e24 */ /* 0x000fe200090e06ff */
[----:B-1----:R-:W-:Y:S02]  /*01e0*/  LEA R2, P2, R0, UR10, 0x3 ;  /* 0x0000000a00027c11 */ /* 0x002fe4000f8418ff */
[----:B------:R-:W-:Y:S02]  /*01f0*/  ISETP.GT.U32.AND.EX P1, PT, R6, RZ, PT, P1 ;  /* 0x000000ff0600720c */ /* 0x000fe40003f24110 */
[----:B------:R-:W-:Y:S01]  /*0200*/  LEA.HI.X R3, R0, UR11, R3, 0x3, P2 ;  /* 0x0000000b00037c11 */ /* 0x000fe200090f1c03 */
[----:B------:R-:W0:Y:S04]  /*0210*/  @P0 LDC.64 R4, c[0x0][0x390] ;  /* 0x0000e400ff040b82 */ /* 0x000e280000000a00 */
[----:B0-----:R0:W-:Y:S06]  /*0220*/  @P0 STG.E.64 desc[UR8][R2.64], R4 ;  /* 0x0000000402000986 */ /* 0x0011ec000c101b08 */
[----:B------:R-:W-:Y:S05]  /*0230*/  @!P1 EXIT ;  /* 0x000000000000994d */ /* 0x000fea0003800000 */
[----:B0-----:R-:W0:Y:S02]  /*0240*/  LDC.64 R4, c[0x0][0x390] ;  /* 0x0000e400ff047b82 */ /* 0x001e240000000a00 */
[----:B0-----:R-:W-:Y:S01]  /*0250*/  STG.E.64 desc[UR8][R2.64+0x800], R4 ;  /* 0x0008000402007986 */ /* 0x001fe2000c101b08 */
[----:B------:R-:W-:Y:S05]  /*0260*/  EXIT ;  /* 0x000000000000794d */ /* 0x000fea0003800000 */
.L_x_4037:
        /* <DEDUP_REMOVED lines=9> */
.L_x_4057:


//--------------------- .text._ZN3cub18CUB_300001_SM_10006detail11EmptyKernelIvEEvv --------------------------
	.section	.text._ZN3cub18CUB_300001_SM_10006detail11EmptyKernelIvEEvv,"ax",@progbits
	.align	128
        .global         _ZN3cub18CUB_300001_SM_10006detail11EmptyKernelIvEEvv
        .type           _ZN3cub18CUB_300001_SM_10006detail11EmptyKernelIvEEvv,@function
        .size           _ZN3cub18CUB_300001_SM_10006detail11EmptyKernelIvEEvv,(.L_x_4058 - _ZN3cub18CUB_300001_SM_10006detail11EmptyKernelIvEEvv)
        .other          _ZN3cub18CUB_300001_SM_10006detail11EmptyKernelIvEEvv,@"STO_CUDA_ENTRY STV_DEFAULT"
_ZN3cub18CUB_300001_SM_10006detail11EmptyKernelIvEEvv:
.text._ZN3cub18CUB_300001_SM_10006detail11EmptyKernelIvEEvv:
[----:B------:R-:W-:Y:S01]  /*0000*/  LDC R1, c[0x0][0x37c] ;  /* 0x0000df00ff017b82 */ /* 0x000fe20000000800 */
[----:B------:R-:W-:Y:S05]  /*0010*/  EXIT ;  /* 0x000000000000794d */ /* 0x000fea0003800000 */
.L_x_4038:
        /* <DEDUP_REMOVED lines=14> */
.L_x_4058:


//--------------------- .nv.shared._ZN3cub18CUB_300001_SM_10006detail6select23DeviceSelectSweepKernelINS2_10policy_hubIyNS0_8NullTypeEiLb0ELNS0_10SelectImplE0EE10Policy1000EN6thrust24THRUST_300001_SM_1000_NS17counting_iteratorIyNSA_11use_defaultESC_SC_EEPS5_NSA_6detail15normal_iteratorINSA_10device_ptrIyEEEEPlNS0_13ScanTileStateIiLb1EEE18GridPointValidatorS5_iNS2_19streaming_context_tIlLb1EEELS6_0EEEvT0_T1_T2_T3_T4_T5_T6_T7_iT8_NS1_7vsmem_tE --------------------------
	.section	.nv.shared._ZN3cub18CUB_300001_SM_10006detail6select23DeviceSelectSweepKernelINS2_10policy_hubIyNS0_8NullTypeEiLb0ELNS0_10SelectImplE0EE10Policy1000EN6thrust24THRUST_300001_SM_1000_NS17counting_iteratorIyNSA_11use_defaultESC_SC_EEPS5_NSA_6detail15normal_iteratorINSA_10device_ptrIyEEEEPlNS0_13ScanTileStateIiLb1EEE18GridPointValidatorS5_iNS2_19streaming_context_tIlLb1EEELS6_0EEEvT0_T1_T2_T3_T4_T5_T6_T7_iT8_NS1_7vsmem_tE,"aw",@nobits
	.sectionflags	@""
	.align	16
.nv.shared._ZN3cub18CUB_300001_SM_10006detail6select23DeviceSelectSweepKernelINS2_10policy_hubIyNS0_8NullTypeEiLb0ELNS0_10SelectImplE0EE10Policy1000EN6thrust24THRUST_300001_SM_1000_NS17counting_iteratorIyNSA_11use_defaultESC_SC_EEPS5_NSA_6detail15normal_iteratorINSA_10device_ptrIyEEEEPlNS0_13ScanTileStateIiLb1EEE18GridPointValidatorS5_iNS2_19streaming_context_tIlLb1EEELS6_0EEEvT0_T1_T2_T3_T4_T5_T6_T7_iT8_NS1_7vsmem_tE:
	.zero		34816


//--------------------- .nv.shared.reserved.0     --------------------------
	.section	.nv.shared.reserved.0,"aw",@nobits
	.weak		__nv_reservedSMEM_offset_0_alias
	.size		__nv_reservedSMEM_offset_0_alias, 0, 64
	.other		__nv_reservedSMEM_offset_0_alias,@"STO_CUDA_RESERVED_SHARED STV_DEFAULT"
__nv_reservedSMEM_offset_0_alias:
	.zero		0
	.zero		64


//--------------------- .nv.global                --------------------------
	.section	.nv.global,"aw",@nobits
.nv.global:
	.type		_ZN30_INTERNAL_4d46bd4c_4_k_cu_main6thrust24THRUST_300001_SM_1000_NS12placeholders2_8E,@object
	.size		_ZN30_INTERNAL_4d46bd4c_4_k_cu_main6thrust24THRUST_300001_SM_1000_NS12placeholders2_8E,(_ZN30_INTERNAL_4d46bd4c_4_k_cu_main4cuda3std3__432_GLOBAL__N__4d46bd4c_4_k_cu_main6ignoreE - _ZN30_INTERNAL_4d46bd4c_4_k_cu_main6thrust24THRUST_300001_SM_1000_NS12placeholders2_8E)
_ZN30_INTERNAL_4d46bd4c_4_k_cu_main6thrust24THRUST_300001_SM_1000_NS12placeholders2_8E:
	.zero		1
	.type		_ZN30_INTERNAL_4d46bd4c_4_k_cu_main4cuda3std3__432_GLOBAL__N__4d46bd4c_4_k_cu_main6ignoreE,@object
	.size		_ZN30_INTERNAL_4d46bd4c_4_k_cu_main4cuda3std3__432_GLOBAL__N__4d46bd4c_4_k_cu_main6ignoreE,(_ZN30_INTERNAL_4d46bd4c_4_k_cu_main4cuda3std6ranges3__45__cpo4dataE - _ZN30_INTERNAL_4d46bd4c_4_k_cu_main4cuda3std3__432_GLOBAL__N__4d46bd4c_4_k_cu_main6ignoreE)
_ZN30_INTERNAL_4d46bd4c_4_k_cu_main4cuda3std3__432_GLOBAL__N__4d46bd4c_4_k_cu_main6ignoreE:
	.zero		1
	.type		_ZN30_INTERNAL_4d46bd4c_4_k_cu_main4cuda3std6ranges3__45__cpo4dataE,@object
	.size		_ZN30_INTERNAL_4d46bd4c_4_k_cu_main4cuda3std6ranges3__45__cpo4dataE,(_ZN30_INTERNAL_4d46bd4c_4_k_cu_main6thrust24THRUST_300001_SM_1000_NS6system3cpp3parE - _ZN30_INTERNAL_4d46bd4c_4_k_cu_main4cuda3std6ranges3__45__cpo4dataE)
_ZN30_INTERNAL_4d46bd4c_4_k_cu_main4cuda3std6ranges3__45__cpo4dataE:
	.zero		1
	.type		_ZN30_INTERNAL_4d46bd4c_4_k_cu_main6thrust24THRUST_300001_SM_1000_NS6system3cpp3parE,@object
	.size		_ZN30_INTERNAL_4d46bd4c_4_k_cu_main6thrust24THRUST_300001_SM_1000_NS6system3cpp3parE,(_ZN30_INTERNAL_4d46bd4c_4_k_cu_main4cuda3std3__45__cpo5beginE - _ZN30_INTERNAL_4d46bd4c_4_k_cu_main6thrust24THRUST_300001_SM_1000_NS6system3cpp3parE)
_ZN30_INTERNAL_4d46bd4c_4_k_cu_main6thrust24THRUST_300001_SM_1000_NS6system3cpp3parE:
	.zero		1
	.type		_ZN30_INTERNAL_4d46bd4c_4_k_cu_main4cuda3std3__45__cpo5beginE,@object
	.size		_ZN30_INTERNAL_4d46bd4c_4_k_cu_main4cuda3std3__45__cpo5beginE,(_ZN30_INTERNAL_4d46bd4c_4_k_cu_main4cuda3std6ranges3__45__cpo5beginE - _ZN30_INTERNAL_4d46bd4c_4_k_cu_main4cuda3std3__45__cpo5beginE)
_ZN30_INTERNAL_4d46bd4c_4_k_cu_main4cuda3std3__45__cpo5beginE:
	.zero		1
	.type		_ZN30_INTERNAL_4d46bd4c_4_k_cu_main4cuda3std6ranges3__45__cpo5beginE,@object
	.size		_ZN30_INTERNAL_4d46bd4c_4_k_cu_main4cuda3std6ranges3__45__cpo5beginE,(_ZN30_INTERNAL_4d46bd4c_4_k_cu_main6thrust24THRUST_300001_SM_1000_NS6deviceE - _ZN30_INTERNAL_4d46bd4c_4_k_cu_main4cuda3std6ranges3__45__cpo5beginE)
_ZN30_INTERNAL_4d46bd4c_4_k_cu_main4cuda3std6ranges3__45__cpo5beginE:
	.zero		1
	.type		_ZN30_INTERNAL_4d46bd4c_4_k_cu_main6thrust24THRUST_300001_SM_1000_NS6deviceE,@object
	.size		_ZN30_INTERNAL_4d46bd4c_4_k_cu_main6thrust24THRUST_300001_SM_1000_NS6deviceE,(_ZN30_INTERNAL_4d46bd4c_4_k_cu_main4cuda3std3__47nulloptE - _ZN30_INTERNAL_4d46bd4c_4_k_cu_main6thrust24THRUST_300001_SM_1000_NS6deviceE)
_ZN30_INTERNAL_4d46bd4c_4_k_cu_main6thrust24THRUST_300001_SM_1000_NS6deviceE:
	.zero		1
	.type		_ZN30_INTERNAL_4d46bd4c_4_k_cu_main4cuda3std3__47nulloptE,@object
	.size		_ZN30_INTERNAL_4d46bd4c_4_k_cu_main4cuda3std3__47nulloptE,(_ZN30_INTERNAL_4d46bd4c_4_k_cu_main4cuda3std6ranges3__45__cpo8distanceE - _ZN30_INTERNAL_4d46bd4c_4_k_cu_main4cuda3std3__47nulloptE)
_ZN30_INTERNAL_4d46bd4c_4_k_cu_main4cuda3std3__47nulloptE:
	.zero		1
	.type		_ZN30_INTERNAL_4d46bd4c_4_k_cu_main4cuda3std6ranges3__45__cpo8distanceE,@object
	.size		_ZN30_INTERNAL_4d46bd4c_4_k_cu_main4cuda3std6ranges3__45__cpo8distanceE,(_ZN30_INTERNAL_4d46bd4c_4_k_cu_main6thrust24THRUST_300001_SM_1000_NS12placeholders2_4E - _ZN30_INTERNAL_4d46bd4c_4_k_cu_main4cuda3std6ranges3__45__cpo8distanceE)
_ZN30_INTERNAL_4d46bd4c_4_k_cu_main4cuda3std6ranges3__45__cpo8distanceE:
	.zero		1
	.type		_ZN30_INTERNAL_4d46bd4c_4_k_cu_main6thrust24THRUST_300001_SM_1000_NS12placeholders2_4E,@object
	.size		_ZN30_INTERNAL_4d46bd4c_4_k_cu_main6thrust24THRUST_300001_SM_1000_NS12placeholders2_4E,(_ZN30_INTERNAL_4d46bd4c_4_k_cu_main4cuda3std3__45__cpo6rbeginE - _ZN30_INTERNAL_4d46bd4c_4_k_cu_main6thrust24THRUST_300001_SM_1000_NS12placeholders2_4E)
_ZN30_INTERNAL_4d46bd4c_4_k_cu_main6thrust24THRUST_300001_SM_1000_NS12placeholders2_4E:
	.zero		1
	.type		_ZN30_INTERNAL_4d46bd4c_4_k_cu_main4cuda3std3__45__cpo6rbeginE,@object
	.size		_ZN30_INTERNAL_4d46bd4c_4_k_cu_main4cuda3std3__45__cpo6rbeginE,(_ZN30_INTERNAL_4d46bd4c_4_k_cu_main4cuda3std6ranges3__45__cpo7advanceE - _ZN30_INTERNAL_4d46bd4c_4_k_cu_main4cuda3std3__45__cpo6rbeginE)
_ZN30_INTERNAL_4d46bd4c_4_k_cu_main4cuda3std3__45__cpo6rbeginE:
	.zero		1
	.type		_ZN30_INTERNAL_4d46bd4c_4_k_cu_main4cuda3std6ranges3__45__cpo7advanceE,@object
	.size		_ZN30_INTERNAL_4d46bd4c_4_k_cu_main4cuda3std6ranges3__45__cpo7advanceE,(_ZN30_INTERNAL_4d46bd4c_4_k_cu_main6thrust24THRUST_300001_SM_1000_NS12placeholders3_10E - _ZN30_INTERNAL_4d46bd4c_4_k_cu_main4cuda3std6ranges3__45__cpo7advanceE)
_ZN30_INTERNAL_4d46bd4c_4_k_cu_main4cuda3std6ranges3__45__cpo7advanceE:
	.zero		1
	.type		_ZN30_INTERNAL_4d46bd4c_4_k_cu_main6thrust24THRUST_300001_SM_1000_NS12placeholders3_10E,@object
	.size		_ZN30_INTERNAL_4d46bd4c_4_k_cu_main6thrust24THRUST_300001_SM_1000_NS12placeholders3_10E,(_ZN30_INTERNAL_4d46bd4c_4_k_cu_main4cuda3std3__48in_placeE - _ZN30_INTERNAL_4d46bd4c_4_k_cu_main6thrust24THRUST_300001_SM_1000_NS12placeholders3_10E)
_ZN30_INTERNAL_4d46bd4c_4_k_cu_main6thrust24THRUST_300001_SM_1000_NS12placeholders3_10E:
	.zero		1
	.type		_ZN30_INTERNAL_4d46bd4c_4_k_cu_main4cuda3std3__48in_placeE,@object
	.size		_ZN30_INTERNAL_4d46bd4c_4_k_cu_main4cuda3std3__48in_placeE,(_ZN30_INTERNAL_4d46bd4c_4_k_cu_main4cuda3std6ranges3__45__cpo4sizeE - _ZN30_INTERNAL_4d46bd4c_4_k_cu_main4cuda3std3__48in_placeE)
_ZN30_INTERNAL_4d46bd4c_4_k_cu_main4cuda3std3__48in_placeE:
	.zero		1
	.type		_ZN30_INTERNAL_4d46bd4c_4_k_cu_main4cuda3std6ranges3__45__cpo4sizeE,@object
	.size		_ZN30_INTERNAL_4d46bd4c_4_k_cu_main4cuda3std6ranges3__45__cpo4sizeE,(_ZN30_INTERNAL_4d46bd4c_4_k_cu_main6thrust24THRUST_300001_SM_1000_NS12placeholders2_2E - _ZN30_INTERNAL_4d46bd4c_4_k_cu_main4cuda3std6ranges3__45__cpo4sizeE)
_ZN30_INTERNAL_4d46bd4c_4_k_cu_main4cuda3std6ranges3__45__cpo4sizeE:
	.zero		1
	.type		_ZN30_INTERNAL_4d46bd4c_4_k_cu_main6thrust24THRUST_300001_SM_1000_NS12placeholders2_2E,@object
	.size		_ZN30_INTERNAL_4d46bd4c_4_k_cu_main6thrust24THRUST_300001_SM_1000_NS12placeholders2_2E,(_ZN30_INTERNAL_4d46bd4c_4_k_cu_main4cuda3std3__45__cpo6cbeginE - _ZN30_INTERNAL_4d46bd4c_4_k_cu_main6thrust24THRUST_300001_SM_1000_NS12placeholders2_2E)
_ZN30_INTERNAL_4d46bd4c_4_k_cu_main6thrust24THRUST_300001_SM_1000_NS12placeholders2_2E:
	.zero		1
	.type		_ZN30_INTERNAL_4d46bd4c_4_k_cu_main4cuda3std3__45__cpo6cbeginE,@object
	.size		_ZN30_INTERNAL_4d46bd4c_4_k_cu_main4cuda3std3__45__cpo6cbeginE,(_ZN30_INTERNAL_4d46bd4c_4_k_cu_main4cuda3std6ranges3__45__cpo6cbeginE - _ZN30_INTERNAL_4d46bd4c_4_k_cu_main4cuda3std3__45__cpo6cbeginE)
_ZN30_INTERNAL_4d46bd4c_4_k_cu_main4cuda3std3__45__cpo6cbeginE:
	.zero		1
	.type		_ZN30_INTERNAL_4d46bd4c_4_k_cu_main4cuda3std6ranges3__45__cpo6cbeginE,@object
	.size		_ZN30_INTERNAL_4d46bd4c_4_k_cu_main4cuda3std6ranges3__45__cpo6cbeginE,(_ZN30_INTERNAL_4d46bd4c_4_k_cu_main6thrust24THRUST_300001_SM_1000_NS12placeholders2_6E - _ZN30_INTERNAL_4d46bd4c_4_k_cu_main4cuda3std6ranges3__45__cpo6cbeginE)
_ZN30_INTERNAL_4d46bd4c_4_k_cu_main4cuda3std6ranges3__45__cpo6cbeginE:
	.zero		1
	.type		_ZN30_INTERNAL_4d46bd4c_4_k_cu_main6thrust24THRUST_300001_SM_1000_NS12placeholders2_6E,@object
	.size		_ZN30_INTERNAL_4d46bd4c_4_k_cu_main6thrust24THRUST_300001_SM_1000_NS12placeholders2_6E,(_ZN30_INTERNAL_4d46bd4c_4_k_cu_main4cuda3std3__45__cpo7crbeginE - _ZN30_INTERNAL_4d46bd4c_4_k_cu_main6thrust24THRUST_300001_SM_1000_NS12placeholders2_6E)
_ZN30_INTERNAL_4d46bd4c_4_k_cu_main6thrust24THRUST_300001_SM_1000_NS12placeholders2_6E:
	.zero		1
	.type		_ZN30_INTERNAL_4d46bd4c_4_k_cu_main4cuda3std3__45__cpo7crbeginE,@object
	.size		_ZN30_INTERNAL_4d46bd4c_4_k_cu_main4cuda3std3__45__cpo7crbeginE,(_ZN30_INTERNAL_4d46bd4c_4_k_cu_main4cuda3std6ranges3__45__cpo4nextE - _ZN30_INTERNAL_4d46bd4c_4_k_cu_main4cuda3std3__45__cpo7crbeginE)
_ZN30_INTERNAL_4d46bd4c_4_k_cu_main4cuda3std3__45__cpo7crbeginE:
	.zero		1
	.type		_ZN30_INTERNAL_4d46bd4c_4_k_cu_main4cuda3std6ranges3__45__cpo4nextE,@object
	.size		_ZN30_INTERNAL_4d46bd4c_4_k_cu_main4cuda3std6ranges3__45__cpo4nextE,(_ZN30_INTERNAL_4d46bd4c_4_k_cu_main4cuda3std6ranges3__45__cpo4swapE - _ZN30_INTERNAL_4d46bd4c_4_k_cu_main4cuda3std6ranges3__45__cpo4nextE)
_ZN30_INTERNAL_4d46bd4c_4_k_cu_main4cuda3std6ranges3__45__cpo4nextE:
	.zero		1
	.type		_ZN30_INTERNAL_4d46bd4c_4_k_cu_main4cuda3std6ranges3__45__cpo4swapE,@object
	.size		_ZN30_INTERNAL_4d46bd4c_4_k_cu_main4cuda3std6ranges3__45__cpo4swapE,(_ZN30_INTERNAL_4d46bd4c_4_k_cu_main6thrust24THRUST_300001_SM_1000_NS8cuda_cub10par_nosyncE - _ZN30_INTERNAL_4d46bd4c_4_k_cu_main4cuda3std6ranges3__45__cpo4swapE)
_ZN30_INTERNAL_4d46bd4c_4_k_cu_main4cuda3std6ranges3__45__cpo4swapE:
	.zero		1
	.type		_ZN30_INTERNAL_4d46bd4c_4_k_cu_main6thrust24THRUST_300001_SM_1000_NS8cuda_cub10par_nosyncE,@object
	.size		_ZN30_INTERNAL_4d46bd4c_4_k_cu_main6thrust24THRUST_300001_SM_1000_NS8cuda_cub10par_nosyncE,(_ZN30_INTERNAL_4d46bd4c_4_k_cu_main6thrust24THRUST_300001_SM_1000_NS3seqE - _ZN30_INTERNAL_4d46bd4c_4_k_cu_main6thrust24THRUST_300001_SM_1000_NS8cuda_cub10par_nosyncE)
_ZN30_INTERNAL_4d46bd4c_4_k_cu_main6thrust24THRUST_300001_SM_1000_NS8cuda_cub10par_nosyncE:
	.zero		1
	.type		_ZN30_INTERNAL_4d46bd4c_4_k_cu_main6thrust24THRUST_300001_SM_1000_NS3seqE,@object
	.size		_ZN30_INTERNAL_4d46bd4c_4_k_cu_main6thrust24THRUST_300001_SM_1000_NS3seqE,(_ZN30_INTERNAL_4d46bd4c_4_k_cu_main4cuda3std3__420unreachable_sentinelE - _ZN30_INTERNAL_4d46bd4c_4_k_cu_main6thrust24THRUST_300001_SM_1000_NS3seqE)
_ZN30_INTERNAL_4d46bd4c_4_k_cu_main6thrust24THRUST_300001_SM_1000_NS3seqE:
	.zero		1
	.type		_ZN30_INTERNAL_4d46bd4c_4_k_cu_main4cuda3std3__420unreachable_sentinelE,@object
	.size		_ZN30_INTERNAL_4d46bd4c_4_k_cu_main4cuda3std3__420unreachable_sentinelE,(_ZN30_INTERNAL_4d46bd4c_4_k_cu_main4cuda3std6ranges3__45__cpo5ssizeE - _ZN30_INTERNAL_4d46bd4c_4_k_cu_main4cuda3std3__420unreachable_sentinelE)
_ZN30_INTERNAL_4d46bd4c_4_k_cu_main4cuda3std3__420unreachable_sentinelE:
	.zero		1
	.type		_ZN30_INTERNAL_4d46bd4c_4_k_cu_main4cuda3std6ranges3__45__cpo5ssizeE,@object
	.size		_ZN30_INTERNAL_4d46bd4c_4_k_cu_main4cuda3std6ranges3__45__cpo5ssizeE,(_ZN30_INTERNAL_4d46bd4c_4_k_cu_main6thrust24THRUST_300001_SM_1000_NS12placeholders2_3E - _ZN30_INTERNAL_4d46bd4c_4_k_cu_main4cuda3std6ranges3__45__cpo5ssizeE)
_ZN30_INTERNAL_4d46bd4c_4_k_cu_main4cuda3std6ranges3__45__cpo5ssizeE:
	.zero		1
	.type		_ZN30_INTERNAL_4d46bd4c_4_k_cu_main6thrust24THRUST_300001_SM_1000_NS12placeholders2_3E,@object
	.size		_ZN30_INTERNAL_4d46bd4c_4_k_cu_main6thrust24THRUST_300001_SM_1000_NS12placeholders2_3E,(_ZN30_INTERNAL_4d46bd4c_4_k_cu_main4cuda3std3__45__cpo4cendE - _ZN30_INTERNAL_4d46bd4c_4_k_cu_main6thrust24THRUST_300001_SM_1000_NS12placeholders2_3E)
_ZN30_INTERNAL_4d46bd4c_4_k_cu_main6thrust24THRUST_300001_SM_1000_NS12placeholders2_3E:
	.zero		1
	.type		_ZN30_INTERNAL_4d46bd4c_4_k_cu_main4cuda3std3__45__cpo4cendE,@object
	.size		_ZN30_INTERNAL_4d46bd4c_4_k_cu_main4cuda3std3__45__cpo4cendE,(_ZN30_INTERNAL_4d46bd4c_4_k_cu_main4cuda3std6ranges3__45__cpo4cendE - _ZN30_INTERNAL_4d46bd4c_4_k_cu_main4cuda3std3__45__cpo4cendE)
_ZN30_INTERNAL_4d46bd4c_4_k_cu_main4cuda3std3__45__cpo4cendE:
	.zero		1
	.type		_ZN30_INTERNAL_4d46bd4c_4_k_cu_main4cuda3std6ranges3__45__cpo4cendE,@object
	.size		_ZN30_INTERNAL_4d46bd4c_4_k_cu_main4cuda3std6ranges3__45__cpo4cendE,(_ZN30_INTERNAL_4d46bd4c_4_k_cu_main6thrust24THRUST_300001_SM_1000_NS12placeholders2_7E - _ZN30_INTERNAL_4d46bd4c_4_k_cu_main4cuda3std6ranges3__45__cpo4cendE)
_ZN30_INTERNAL_4d46bd4c_4_k_cu_main4cuda3std6ranges3__45__cpo4cendE:
	.zero		1
	.type		_ZN30_INTERNAL_4d46bd4c_4_k_cu_main6thrust24THRUST_300001_SM_1000_NS12placeholders2_7E,@object
	.size		_ZN30_INTERNAL_4d46bd4c_4_k_cu_main6thrust24THRUST_300001_SM_1000_NS12placeholders2_7E,(_ZN30_INTERNAL_4d46bd4c_4_k_cu_main4cuda3std3__45__cpo5crendE - _ZN30_INTERNAL_4d46bd4c_4_k_cu_main6thrust24THRUST_300001_SM_1000_NS12placeholders2_7E)
_ZN30_INTERNAL_4d46bd4c_4_k_cu_main6thrust24THRUST_300001_SM_1000_NS12placeholders2_7E:
	.zero		1
	.type		_ZN30_INTERNAL_4d46bd4c_4_k_cu_main4cuda3std3__45__cpo5crendE,@object
	.size		_ZN30_INTERNAL_4d46bd4c_4_k_cu_main4cuda3std3__45__cpo5crendE,(_ZN30_INTERNAL_4d46bd4c_4_k_cu_main4cuda3std6ranges3__45__cpo4prevE - _ZN30_INTERNAL_4d46bd4c_4_k_cu_main4cuda3std3__45__cpo5crendE)
_ZN30_INTERNAL_4d46bd4c_4_k_cu_main4cuda3std3__45__cpo5crendE:
	.zero		1
	.type		_ZN30_INTERNAL_4d46bd4c_4_k_cu_main4cuda3std6ranges3__45__cpo4prevE,@object
	.size		_ZN30_INTERNAL_4d46bd4c_4_k_cu_main4cuda3std6ranges3__45__cpo4prevE,(_ZN30_INTERNAL_4d46bd4c_4_k_cu_main4cuda3std6ranges3__45__cpo9iter_moveE - _ZN30_INTERNAL_4d46bd4c_4_k_cu_main4cuda3std6ranges3__45__cpo4prevE)
_ZN30_INTERNAL_4d46bd4c_4_k_cu_main4cuda3std6ranges3__45__cpo4prevE:
	.zero		1
	.type		_ZN30_INTERNAL_4d46bd4c_4_k_cu_main4cuda3std6ranges3__45__cpo9iter_moveE,@object
	.size		_ZN30_INTERNAL_4d46bd4c_4_k_cu_main4cuda3std6ranges3__45__cpo9iter_moveE,(_ZN30_INTERNAL_4d46bd4c_4_k_cu_main6thrust24THRUST_300001_SM_1000_NS6system6detail10sequential3seqE - _ZN30_INTERNAL_4d46bd4c_4_k_cu_main4cuda3std6ranges3__45__cpo9iter_moveE)
_ZN30_INTERNAL_4d46bd4c_4_k_cu_main4cuda3std6ranges3__45__cpo9iter_moveE:
	.zero		1
	.type		_ZN30_INTERNAL_4d46bd4c_4_k_cu_main6thrust24THRUST_300001_SM_1000_NS6system6detail10sequential3seqE,@object
	.size		_ZN30_INTERNAL_4d46bd4c_4_k_cu_main6thrust24THRUST_300001_SM_1000_NS6system6detail10sequential3seqE,(_ZN30_INTERNAL_4d46bd4c_4_k_cu_main6thrust24THRUST_300001_SM_1000_NS12placeholders2_9E - _ZN30_INTERNAL_4d46bd4c_4_k_cu_main6thrust24THRUST_300001_SM_1000_NS6system6detail10sequential3seqE)
_ZN30_INTERNAL_4d46bd4c_4_k_cu_main6thrust24THRUST_300001_SM_1000_NS6system6detail10sequential3seqE:
	.zero		1
	.type		_ZN30_INTERNAL_4d46bd4c_4_k_cu_main6thrust24THRUST_300001_SM_1000_NS12placeholders2_9E,@object
	.size		_ZN30_INTERNAL_4d46bd4c_4_k_cu_main6thrust24THRUST_300001_SM_1000_NS12placeholders2_9E,(_ZN30_INTERNAL_4d46bd4c_4_k_cu_main4cuda3std3__419piecewise_constructE - _ZN30_INTERNAL_4d46bd4c_4_k_cu_main6thrust24THRUST_300001_SM_1000_NS12placeholders2_9E)
_ZN30_INTERNAL_4d46bd4c_4_k_cu_main6thrust24THRUST_300001_SM_1000_NS12placeholders2_9E:
	.zero		1
	.type		_ZN30_INTERNAL_4d46bd4c_4_k_cu_main4cuda3std3__419piecewise_constructE,@object
	.size		_ZN30_INTERNAL_4d46bd4c_4_k_cu_main4cuda3std3__419piecewise_constructE,(_ZN30_INTERNAL_4d46bd4c_4_k_cu_main4cuda3std6ranges3__45__cpo5cdataE - _ZN30_INTERNAL_4d46bd4c_4_k_cu_main4cuda3std3__419piecewise_constructE)
_ZN30_INTERNAL_4d46bd4c_4_k_cu_main4cuda3std3__419piecewise_constructE:
	.zero		1
	.type		_ZN30_INTERNAL_4d46bd4c_4_k_cu_main4cuda3std6ranges3__45__cpo5cdataE,@object
	.size		_ZN30_INTERNAL_4d46bd4c_4_k_cu_main4cuda3std6ranges3__45__cpo5cdataE,(_ZN30_INTERNAL_4d46bd4c_4_k_cu_main6thrust24THRUST_300001_SM_1000_NS12placeholders2_1E - _ZN30_INTERNAL_4d46bd4c_4_k_cu_main4cuda3std6ranges3__45__cpo5cdataE)
_ZN30_INTERNAL_4d46bd4c_4_k_cu_main4cuda3std6ranges3__45__cpo5cdataE:
	.zero		1
	.type		_ZN30_INTERNAL_4d46bd4c_4_k_cu_main6thrust24THRUST_300001_SM_1000_NS12placeholders2_1E,@object
	.size		_ZN30_INTERNAL_4d46bd4c_4_k_cu_main6thrust24THRUST_300001_SM_1000_NS12placeholders2_1E,(_ZN30_INTERNAL_4d46bd4c_4_k_cu_main4cuda3std3__45__cpo3endE - _ZN30_INTERNAL_4d46bd4c_4_k_cu_main6thrust24THRUST_300001_SM_1000_NS12placeholders2_1E)
_ZN30_INTERNAL_4d46bd4c_4_k_cu_main6thrust24THRUST_300001_SM_1000_NS12placeholders2_1E:
	.zero		1
	.type		_ZN30_INTERNAL_4d46bd4c_4_k_cu_main4cuda3std3__45__cpo3endE,@object
	.size		_ZN30_INTERNAL_4d46bd4c_4_k_cu_main4cuda3std3__45__cpo3endE,(_ZN30_INTERNAL_4d46bd4c_4_k_cu_main4cuda3std6ranges3__45__cpo3endE - _ZN30_INTERNAL_4d46bd4c_4_k_cu_main4cuda3std3__45__cpo3endE)
_ZN30_INTERNAL_4d46bd4c_4_k_cu_main4cuda3std3__45__cpo3endE:
	.zero		1
	.type		_ZN30_INTERNAL_4d46bd4c_4_k_cu_main4cuda3std6ranges3__45__cpo3endE,@object
	.size		_ZN30_INTERNAL_4d46bd4c_4_k_cu_main4cuda3std6ranges3__45__cpo3endE,(_ZN30_INTERNAL_4d46bd4c_4_k_cu_main6thrust24THRUST_300001_SM_1000_NS12placeholders2_5E - _ZN30_INTERNAL_4d46bd4c_4_k_cu_main4cuda3std6ranges3__45__cpo3endE)
_ZN30_INTERNAL_4d46bd4c_4_k_cu_main4cuda3std6ranges3__45__cpo3endE:
	.zero		1
	.type		_ZN30_INTERNAL_4d46bd4c_4_k_cu_main6thrust24THRUST_300001_SM_1000_NS12placeholders2_5E,@object
	.size		_ZN30_INTERNAL_4d46bd4c_4_k_cu_main6thrust24THRUST_300001_SM_1000_NS12placeholders2_5E,(_ZN30_INTERNAL_4d46bd4c_4_k_cu_main4cuda3std3__45__cpo4rendE - _ZN30_INTERNAL_4d46bd4c_4_k_cu_main6thrust24THRUST_300001_SM_1000_NS12placeholders2_5E)
_ZN30_INTERNAL_4d46bd4c_4_k_cu_main6thrust24THRUST_300001_SM_1000_NS12placeholders2_5E:
	.zero		1
	.type		_ZN30_INTERNAL_4d46bd4c_4_k_cu_main4cuda3std3__45__cpo4rendE,@object
	.size		_ZN30_INTERNAL_4d46bd4c_4_k_cu_main4cuda3std3__45__cpo4rendE,(_ZN30_INTERNAL_4d46bd4c_4_k_cu_main4cuda3std6ranges3__45__cpo9iter_swapE - _ZN30_INTERNAL_4d46bd4c_4_k_cu_main4cuda3std3__45__cpo4rendE)
_ZN30_INTERNAL_4d46bd4c_4_k_cu_main4cuda3std3__45__cpo4rendE:
	.zero		1
	.type		_ZN30_INTERNAL_4d46bd4c_4_k_cu_main4cuda3std6ranges3__45__cpo9iter_swapE,@object
	.size		_ZN30_INTERNAL_4d46bd4c_4_k_cu_main4cuda3std6ranges3__45__cpo9iter_swapE,(_ZN30_INTERNAL_4d46bd4c_4_k_cu_main4cuda3std3__48unexpectE - _ZN30_INTERNAL_4d46bd4c_4_k_cu_main4cuda3std6ranges3__45__cpo9iter_swapE)
_ZN30_INTERNAL_4d46bd4c_4_k_cu_main4cuda3std6ranges3__45__cpo9iter_swapE:
	.zero		1
	.type		_ZN30_INTERNAL_4d46bd4c_4_k_cu_main4cuda3std3__48unexpectE,@object
	.size		_ZN30_INTERNAL_4d46bd4c_4_k_cu_main4cuda3std3__48unexpectE,(_ZN30_INTERNAL_4d46bd4c_4_k_cu_main6thrust24THRUST_300001_SM_1000_NS8cuda_cub3parE - _ZN30_INTERNAL_4d46bd4c_4_k_cu_main4cuda3std3__48unexpectE)
_ZN30_INTERNAL_4d46bd4c_4_k_cu_main4cuda3std3__48unexpectE:
	.zero		1
	.type		_ZN30_INTERNAL_4d46bd4c_4_k_cu_main6thrust24THRUST_300001_SM_1000_NS8cuda_cub3parE,@object
	.size		_ZN30_INTERNAL_4d46bd4c_4_k_cu_main6thrust24THRUST_300001_SM_1000_NS8cuda_cub3parE,(.L_29 - _ZN30_INTERNAL_4d46bd4c_4_k_cu_main6thrust24THRUST_300001_SM_1000_NS8cuda_cub3parE)
_ZN30_INTERNAL_4d46bd4c_4_k_cu_main6thrust24THRUST_300001_SM_1000_NS8cuda_cub3parE:
	.zero		1
.L_29:


//--------------------- .nv.shared._ZN3cub18CUB_300001_SM_10006detail6reduce28DeviceReduceSingleTileKernelINS2_10policy_hubIlyN4cuda3std3__44plusIlEEE10Policy1000EPlSC_iS9_llNS7_10__identityEEEvT0_T1_T2_T3_T4_T6_ --------------------------
	.section	.nv.shared._ZN3cub18CUB_300001_SM_10006detail6reduce28DeviceReduceSingleTileKernelINS2_10policy_hubIlyN4cuda3std3__44plusIlEEE10Policy1000EPlSC_iS9_llNS7_10__identityEEEvT0_T1_T2_T3_T4_T6_,"aw",@nobits
	.sectionflags	@""
	.align	8
.nv.shared._ZN3cub18CUB_300001_SM_10006detail6reduce28DeviceReduceSingleTileKernelINS2_10policy_hubIlyN4cuda3std3__44plusIlEEE10Policy1000EPlSC_iS9_llNS7_10__identityEEEvT0_T1_T2_T3_T4_T6_:
	.zero		1176


//--------------------- .nv.shared._ZN3cub18CUB_300001_SM_10006detail6reduce18DeviceReduceKernelINS2_10policy_hubIlyN4cuda3std3__44plusIlEEE10Policy1000EN6thrust24THRUST_300001_SM_1000_NS18transform_iteratorI18GridPointValidatorNSD_17counting_iteratorIyNSD_11use_defaultESH_SH_EEllEEyS9_lNS7_10__identityEEEvT0_PT3_T1_NS0_13GridEvenShareISO_EET2_T4_ --------------------------
	.section	.nv.shared._ZN3cub18CUB_300001_SM_10006detail6reduce18DeviceReduceKernelINS2_10policy_hubIlyN4cuda3std3__44plusIlEEE10Policy1000EN6thrust24THRUST_300001_SM_1000_NS18transform_iteratorI18GridPointValidatorNSD_17counting_iteratorIyNSD_11use_defaultESH_SH_EEllEEyS9_lNS7_10__identityEEEvT0_PT3_T1_NS0_13GridEvenShareISO_EET2_T4_,"aw",@nobits
	.sectionflags	@""
	.align	8
.nv.shared._ZN3cub18CUB_300001_SM_10006detail6reduce18DeviceReduceKernelINS2_10policy_hubIlyN4cuda3std3__44plusIlEEE10Policy1000EN6thrust24THRUST_300001_SM_1000_NS18transform_iteratorI18GridPointValidatorNSD_17counting_iteratorIyNSD_11use_defaultESH_SH_EEllEEyS9_lNS7_10__identityEEEvT0_PT3_T1_NS0_13GridEvenShareISO_EET2_T4_:
	.zero		1176


//--------------------- .nv.shared._ZN3cub18CUB_300001_SM_10006detail6reduce28DeviceReduceSingleTileKernelINS2_10policy_hubIlyN4cuda3std3__44plusIlEEE10Policy1000EN6thrust24THRUST_300001_SM_1000_NS18transform_iteratorI18GridPointValidatorNSD_17counting_iteratorIyNSD_11use_defaultESH_SH_EEllEEPlyS9_llNS7_10__identityEEEvT0_T1_T2_T3_T4_T6_ --------------------------
	.section	.nv.shared._ZN3cub18CUB_300001_SM_10006detail6reduce28DeviceReduceSingleTileKernelINS2_10policy_hubIlyN4cuda3std3__44plusIlEEE10Policy1000EN6thrust24THRUST_300001_SM_1000_NS18transform_iteratorI18GridPointValidatorNSD_17counting_iteratorIyNSD_11use_defaultESH_SH_EEllEEPlyS9_llNS7_10__identityEEEvT0_T1_T2_T3_T4_T6_,"aw",@nobits
	.sectionflags	@""
	.align	8
.nv.shared._ZN3cub18CUB_300001_SM_10006detail6reduce28DeviceReduceSingleTileKernelINS2_10policy_hubIlyN4cuda3std3__44plusIlEEE10Policy1000EN6thrust24THRUST_300001_SM_1000_NS18transform_iteratorI18GridPointValidatorNSD_17counting_iteratorIyNSD_11use_defaultESH_SH_EEllEEPlyS9_llNS7_10__identityEEEvT0_T1_T2_T3_T4_T6_:
	.zero		1176


//--------------------- .nv.shared._ZN3cub18CUB_300001_SM_10006detail6reduce28DeviceReduceSingleTileKernelINS2_10policy_hubIljN4cuda3std3__44plusIlEEE10Policy1000EPlSC_iS9_llNS7_10__identityEEEvT0_T1_T2_T3_T4_T6_ --------------------------
	.section	.nv.shared._ZN3cub18CUB_300001_SM_10006detail6reduce28DeviceReduceSingleTileKernelINS2_10policy_hubIljN4cuda3std3__44plusIlEEE10Policy1000EPlSC_iS9_llNS7_10__identityEEEvT0_T1_T2_T3_T4_T6_,"aw",@nobits
	.sectionflags	@""
	.align	8
.nv.shared._ZN3cub18CUB_300001_SM_10006detail6reduce28DeviceReduceSingleTileKernelINS2_10policy_hubIljN4cuda3std3__44plusIlEEE10Policy1000EPlSC_iS9_llNS7_10__identityEEEvT0_T1_T2_T3_T4_T6_:
	.zero		1176


//--------------------- .nv.shared._ZN3cub18CUB_300001_SM_10006detail6reduce18DeviceReduceKernelINS2_10policy_hubIljN4cuda3std3__44plusIlEEE10Policy1000EN6thrust24THRUST_300001_SM_1000_NS18transform_iteratorI18GridPointValidatorNSD_17counting_iteratorIyNSD_11use_defaultESH_SH_EEllEEjS9_lNS7_10__identityEEEvT0_PT3_T1_NS0_13GridEvenShareISO_EET2_T4_ --------------------------
	.section	.nv.shared._ZN3cub18CUB_300001_SM_10006detail6reduce18DeviceReduceKernelINS2_10policy_hubIljN4cuda3std3__44plusIlEEE10Policy1000EN6thrust24THRUST_300001_SM_1000_NS18transform_iteratorI18GridPointValidatorNSD_17counting_iteratorIyNSD_11use_defaultESH_SH_EEllEEjS9_lNS7_10__identityEEEvT0_PT3_T1_NS0_13GridEvenShareISO_EET2_T4_,"aw",@nobits
	.sectionflags	@""
	.align	8
.nv.shared._ZN3cub18CUB_300001_SM_10006detail6reduce18DeviceReduceKernelINS2_10policy_hubIljN4cuda3std3__44plusIlEEE10Policy1000EN6thrust24THRUST_300001_SM_1000_NS18transform_iteratorI18GridPointValidatorNSD_17counting_iteratorIyNSD_11use_defaultESH_SH_EEllEEjS9_lNS7_10__identityEEEvT0_PT3_T1_NS0_13GridEvenShareISO_EET2_T4_:
	.zero		1176


//--------------------- .nv.shared._ZN3cub18CUB_300001_SM_10006detail6reduce28DeviceReduceSingleTileKernelINS2_10policy_hubIljN4cuda3std3__44plusIlEEE10Policy1000EN6thrust24THRUST_300001_SM_1000_NS18transform_iteratorI18GridPointValidatorNSD_17counting_iteratorIyNSD_11use_defaultESH_SH_EEllEEPljS9_llNS7_10__identityEEEvT0_T1_T2_T3_T4_T6_ --------------------------
	.section	.nv.shared._ZN3cub18CUB_300001_SM_10006detail6reduce28DeviceReduceSingleTileKernelINS2_10policy_hubIljN4cuda3std3__44plusIlEEE10Policy1000EN6thrust24THRUST_300001_SM_1000_NS18transform_iteratorI18GridPointValidatorNSD_17counting_iteratorIyNSD_11use_defaultESH_SH_EEllEEPljS9_llNS7_10__identityEEEvT0_T1_T2_T3_T4_T6_,"aw",@nobits
	.sectionflags	@""
	.align	8
.nv.shared._ZN3cub18CUB_300001_SM_10006detail6reduce28DeviceReduceSingleTileKernelINS2_10policy_hubIljN4cuda3std3__44plusIlEEE10Policy1000EN6thrust24THRUST_300001_SM_1000_NS18transform_iteratorI18GridPointValidatorNSD_17counting_iteratorIyNSD_11use_defaultESH_SH_EEllEEPljS9_llNS7_10__identityEEEvT0_T1_T2_T3_T4_T6_:
	.zero		1176


//--------------------- .nv.constant0._ZN3cub18CUB_300001_SM_10006detail6select23DeviceSelectSweepKernelINS2_10policy_hubIyNS0_8NullTypeEiLb0ELNS0_10SelectImplE0EE10Policy1000EN6thrust24THRUST_300001_SM_1000_NS17counting_iteratorIyNSA_11use_defaultESC_SC_EEPS5_NSA_6detail15normal_iteratorINSA_10device_ptrIyEEEEPlNS0_13ScanTileStateIiLb1EEE18GridPointValidatorS5_iNS2_19streaming_context_tIlLb1EEELS6_0EEEvT0_T1_T2_T3_T4_T5_T6_T7_iT8_NS1_7vsmem_tE --------------------------
	.section	.nv.constant0._ZN3cub18CUB_300001_SM_10006detail6select23DeviceSelectSweepKernelINS2_10policy_hubIyNS0_8NullTypeEiLb0ELNS0_10SelectImplE0EE10Policy1000EN6thrust24THRUST_300001_SM_1000_NS17counting_iteratorIyNSA_11use_defaultESC_SC_EEPS5_NSA_6detail15normal_iteratorINSA_10device_ptrIyEEEEPlNS0_13ScanTileStateIiLb1EEE18GridPointValidatorS5_iNS2_19streaming_context_tIlLb1EEELS6_0EEEvT0_T1_T2_T3_T4_T5_T6_T7_iT8_NS1_7vsmem_tE,"a",@progbits
	.sectionflags	@""
	.align	4
.nv.constant0._ZN3cub18CUB_300001_SM_10006detail6select23DeviceSelectSweepKernelINS2_10policy_hubIyNS0_8NullTypeEiLb0ELNS0_10SelectImplE0EE10Policy1000EN6thrust24THRUST_300001_SM_1000_NS17counting_iteratorIyNSA_11use_defaultESC_SC_EEPS5_NSA_6detail15normal_iteratorINSA_10device_ptrIyEEEEPlNS0_13ScanTileStateIiLb1EEE18GridPointValidatorS5_iNS2_19streaming_context_tIlLb1EEELS6_0EEEvT0_T1_T2_T3_T4_T5_T6_T7_iT8_NS1_7vsmem_tE:
	.zero		2256


//--------------------- .nv.constant0._ZN3cub18CUB_300001_SM_10006detail4scan23DeviceCompactInitKernelINS0_13ScanTileStateIiLb1EEEPlEEvT_iT0_ --------------------------
	.section	.nv.constant0._ZN3cub18CUB_300001_SM_10006detail4scan23DeviceCompactInitKernelINS0_13ScanTileStateIiLb1EEEPlEEvT_iT0_,"a",@progbits
	.sectionflags	@""
	.align	4
.nv.constant0._ZN3cub18CUB_300001_SM_10006detail4scan23DeviceCompactInitKernelINS0_13ScanTileStateIiLb1EEEPlEEvT_iT0_:
	.zero		920


//--------------------- .nv.constant0._ZN3cub18CUB_300001_SM_10006detail6reduce28DeviceReduceSingleTileKernelINS2_10policy_hubIlyN4cuda3std3__44plusIlEEE10Policy1000EPlSC_iS9_llNS7_10__identityEEEvT0_T1_T2_T3_T4_T6_ --------------------------
	.section	.nv.constant0._ZN3cub18CUB_300001_SM_10006detail6reduce28DeviceReduceSingleTileKernelINS2_10policy_hubIlyN4cuda3std3__44plusIlEEE10Policy1000EPlSC_iS9_llNS7_10__identityEEEvT0_T1_T2_T3_T4_T6_,"a",@progbits
	.sectionflags	@""
	.align	4
.nv.constant0._ZN3cub18CUB_300001_SM_10006detail6reduce28DeviceReduceSingleTileKernelINS2_10policy_hubIlyN4cuda3std3__44plusIlEEE10Policy1000EPlSC_iS9_llNS7_10__identityEEEvT0_T1_T2_T3_T4_T6_:
	.zero		929


//--------------------- .nv.constant0._ZN3cub18CUB_300001_SM_10006detail6reduce18DeviceReduceKernelINS2_10policy_hubIlyN4cuda3std3__44plusIlEEE10Policy1000EN6thrust24THRUST_300001_SM_1000_NS18transform_iteratorI18GridPointValidatorNSD_17counting_iteratorIyNSD_11use_defaultESH_SH_EEllEEyS9_lNS7_10__identityEEEvT0_PT3_T1_NS0_13GridEvenShareISO_EET2_T4_ --------------------------
	.section	.nv.constant0._ZN3cub18CUB_300001_SM_10006detail6reduce18DeviceReduceKernelINS2_10policy_hubIlyN4cuda3std3__44plusIlEEE10Policy1000EN6thrust24THRUST_300001_SM_1000_NS18transform_iteratorI18GridPointValidatorNSD_17counting_iteratorIyNSD_11use_defaultESH_SH_EEllEEyS9_lNS7_10__identityEEEvT0_PT3_T1_NS0_13GridEvenShareISO_EET2_T4_,"a",@progbits
	.sectionflags	@""
	.align	4
.nv.constant0._ZN3cub18CUB_300001_SM_10006detail6reduce18DeviceReduceKernelINS2_10policy_hubIlyN4cuda3std3__44plusIlEEE10Policy1000EN6thrust24THRUST_300001_SM_1000_NS18transform_iteratorI18GridPointValidatorNSD_17counting_iteratorIyNSD_11use_defaultESH_SH_EEllEEyS9_lNS7_10__identityEEEvT0_PT3_T1_NS0_13GridEvenShareISO_EET2_T4_:
	.zero		2250


//--------------------- .nv.constant0._ZN3cub18CUB_300001_SM_10006detail6reduce28DeviceReduceSingleTileKernelINS2_10policy_hubIlyN4cuda3std3__44plusIlEEE10Policy1000EN6thrust24THRUST_300001_SM_1000_NS18transform_iteratorI18GridPointValidatorNSD_17counting_iteratorIyNSD_11use_defaultESH_SH_EEllEEPlyS9_llNS7_10__identityEEEvT0_T1_T2_T3_T4_T6_ --------------------------
	.section	.nv.constant0._ZN3cub18CUB_300001_SM_10006detail6reduce28DeviceReduceSingleTileKernelINS2_10policy_hubIlyN4cuda3std3__44plusIlEEE10Policy1000EN6thrust24THRUST_300001_SM_1000_NS18transform_iteratorI18GridPointValidatorNSD_17counting_iteratorIyNSD_11use_defaultESH_SH_EEllEEPlyS9_llNS7_10__identityEEEvT0_T1_T2_T3_T4_T6_,"a",@progbits
	.sectionflags	@""
	.align	4
.nv.constant0._ZN3cub18CUB_300001_SM_10006detail6reduce28DeviceReduceSingleTileKernelINS2_10policy_hubIlyN4cuda3std3__44plusIlEEE10Policy1000EN6thrust24THRUST_300001_SM_1000_NS18transform_iteratorI18GridPointValidatorNSD_17counting_iteratorIyNSD_11use_defaultESH_SH_EEllEEPlyS9_llNS7_10__identityEEEvT0_T1_T2_T3_T4_T6_:
	.zero		2193


//--------------------- .nv.constant0._ZN3cub18CUB_300001_SM_10006detail6reduce28DeviceReduceSingleTileKernelINS2_10policy_hubIljN4cuda3std3__44plusIlEEE10Policy1000EPlSC_iS9_llNS7_10__identityEEEvT0_T1_T2_T3_T4_T6_ --------------------------
	.section	.nv.constant0._ZN3cub18CUB_300001_SM_10006detail6reduce28DeviceReduceSingleTileKernelINS2_10policy_hubIljN4cuda3std3__44plusIlEEE10Policy1000EPlSC_iS9_llNS7_10__identityEEEvT0_T1_T2_T3_T4_T6_,"a",@progbits
	.sectionflags	@""
	.align	4
.nv.constant0._ZN3cub18CUB_300001_SM_10006detail6reduce28DeviceReduceSingleTileKernelINS2_10policy_hubIljN4cuda3std3__44plusIlEEE10Policy1000EPlSC_iS9_llNS7_10__identityEEEvT0_T1_T2_T3_T4_T6_:
	.zero		929


//--------------------- .nv.constant0._ZN3cub18CUB_300001_SM_10006detail6reduce18DeviceReduceKernelINS2_10policy_hubIljN4cuda3std3__44plusIlEEE10Policy1000EN6thrust24THRUST_300001_SM_1000_NS18transform_iteratorI18GridPointValidatorNSD_17counting_iteratorIyNSD_11use_defaultESH_SH_EEllEEjS9_lNS7_10__identityEEEvT0_PT3_T1_NS0_13GridEvenShareISO_EET2_T4_ --------------------------
	.section	.nv.constant0._ZN3cub18CUB_300001_SM_10006detail6reduce18DeviceReduceKernelINS2_10policy_hubIljN4cuda3std3__44plusIlEEE10Policy1000EN6thrust24THRUST_300001_SM_1000_NS18transform_iteratorI18GridPointValidatorNSD_17counting_iteratorIyNSD_11use_defaultESH_SH_EEllEEjS9_lNS7_10__identityEEEvT0_PT3_T1_NS0_13GridEvenShareISO_EET2_T4_,"a",@progbits
	.sectionflags	@""
	.align	4
.nv.constant0._ZN3cub18CUB_300001_SM_10006detail6reduce18DeviceReduceKernelINS2_10policy_hubIljN4cuda3std3__44plusIlEEE10Policy1000EN6thrust24THRUST_300001_SM_1000_NS18transform_iteratorI18GridPointValidatorNSD_17counting_iteratorIyNSD_11use_defaultESH_SH_EEllEEjS9_lNS7_10__identityEEEvT0_PT3_T1_NS0_13GridEvenShareISO_EET2_T4_:
	.zero		2214


//--------------------- .nv.constant0._ZN3cub18CUB_300001_SM_10006detail6reduce28DeviceReduceSingleTileKernelINS2_10policy_hubIljN4cuda3std3__44plusIlEEE10Policy1000EN6thrust24THRUST_300001_SM_1000_NS18transform_iteratorI18GridPointValidatorNSD_17counting_iteratorIyNSD_11use_defaultESH_SH_EEllEEPljS9_llNS7_10__identityEEEvT0_T1_T2_T3_T4_T6_ --------------------------
	.section	.nv.constant0._ZN3cub18CUB_300001_SM_10006detail6reduce28DeviceReduceSingleTileKernelINS2_10policy_hubIljN4cuda3std3__44plusIlEEE10Policy1000EN6thrust24THRUST_300001_SM_1000_NS18transform_iteratorI18GridPointValidatorNSD_17counting_iteratorIyNSD_11use_defaultESH_SH_EEllEEPljS9_llNS7_10__identityEEEvT0_T1_T2_T3_T4_T6_,"a",@progbits
	.sectionflags	@""
	.align	4
.nv.constant0._ZN3cub18CUB_300001_SM_10006detail6reduce28DeviceReduceSingleTileKernelINS2_10policy_hubIljN4cuda3std3__44plusIlEEE10Policy1000EN6thrust24THRUST_300001_SM_1000_NS18transform_iteratorI18GridPointValidatorNSD_17counting_iteratorIyNSD_11use_defaultESH_SH_EEllEEPljS9_llNS7_10__identityEEEvT0_T1_T2_T3_T4_T6_:
	.zero		2185


//--------------------- .nv.constant0._ZN3cub18CUB_300001_SM_10006detail8for_each13static_kernelINS2_12policy_hub_t12policy_500_tEmN6thrust24THRUST_300001_SM_1000_NS8cuda_cub20__uninitialized_fill7functorINS7_10device_ptrIyEEyEEEEvT0_T1_ --------------------------
	.section	.nv.constant0._ZN3cub18CUB_300001_SM_10006detail8for_each13static_kernelINS2_12policy_hub_t12policy_500_tEmN6thrust24THRUST_300001_SM_1000_NS8cuda_cub20__uninitialized_fill7functorINS7_10device_ptrIyEEyEEEEvT0_T1_,"a",@progbits
	.sectionflags	@""
	.align	4
.nv.constant0._ZN3cub18CUB_300001_SM_10006detail8for_each13static_kernelINS2_12policy_hub_t12policy_500_tEmN6thrust24THRUST_300001_SM_1000_NS8cuda_cub20__uninitialized_fill7functorINS7_10device_ptrIyEEyEEEEvT0_T1_:
	.zero		920


//--------------------- .nv.constant0._ZN3cub18CUB_300001_SM_10006detail11EmptyKernelIvEEvv --------------------------
	.section	.nv.constant0._ZN3cub18CUB_300001_SM_10006detail11EmptyKernelIvEEvv,"a",@progbits
	.sectionflags	@""
	.align	4
.nv.constant0._ZN3cub18CUB_300001_SM_10006detail11EmptyKernelIvEEvv:
	.zero		896


//--------------------- SYMBOLS --------------------------

	.type		.nv.reservedSmem.offset0,@object
	.size		.nv.reservedSmem.offset0,0x4
	.type		.nv.reservedSmem.cap,@object
	.size		.nv.reservedSmem.cap,0x4
